	.target	sm_90a

	.elftype	@"ET_EXEC"


//--------------------- .note.nv.tkinfo           --------------------------
	.section	.note.nv.tkinfo,"",@"SHT_NOTE"
	.sectionflags	@"SHF_NOTE_NV_TKINFO"
	.tkinfo
        /*0018*/ 	.word	0x00000002
        /*0030*/ 	.string	""
        /*0030*/ 	.string	"ptxas"
        /*0030*/ 	.string	"Cuda compilation tools, release 13.0, V13.0.88"
        /*0030*/ 	.string	"Build cuda_13.0.r13.0/compiler.36424714_0"
        /*0030*/ 	.string	"-arch sm_90a -m 64 "



//--------------------- .note.nv.cuinfo           --------------------------
	.section	.note.nv.cuinfo,"",@"SHT_NOTE"
	.sectionflags	@"SHF_NOTE_NV_CUINFO"
        /*0018*/ 	.short	0x0002
        /*001a*/ 	.short	0x005a
        /*001c*/ 	.short	0x0082
	.zero		2


//--------------------- .nv.info                  --------------------------
	.section	.nv.info,"",@"SHT_CUDA_INFO"
	.align	4


	//----- nvinfo : EIATTR_REGCOUNT
	.align		4
        /*0000*/ 	.byte	0x04, 0x2f
        /*0002*/ 	.short	(.L_1 - .L_0)
	.align		4
.L_0:
        /*0004*/ 	.word	index@(_ZN10layer_norm31ln_parallel_residual_bwd_kernelINS_13Kernel_traitsIfffffjLj768ELj1ELj4ELj1ELj16ENS_18Kernel_traits_baseILj768EfffffjLj128EEEEELb1ELb1ELb1EEEvNS_9BwdParamsE)
        /*0008*/ 	.word	0x000000de


	//----- nvinfo : EIATTR_FRAME_SIZE
	.align		4
.L_1:
        /*000c*/ 	.byte	0x04, 0x11
        /*000e*/ 	.short	(.L_3 - .L_2)
	.align		4
.L_2:
        /*0010*/ 	.word	index@(_ZN10layer_norm31ln_parallel_residual_bwd_kernelINS_13Kernel_traitsIfffffjLj768ELj1ELj4ELj1ELj16ENS_18Kernel_traits_baseILj768EfffffjLj128EEEEELb1ELb1ELb1EEEvNS_9BwdParamsE)
        /*0014*/ 	.word	0x00000000


	//----- nvinfo : EIATTR_REGCOUNT
	.align		4
.L_3:
        /*0018*/ 	.byte	0x04, 0x2f
        /*001a*/ 	.short	(.L_5 - .L_4)
	.align		4
.L_4:
        /*001c*/ 	.word	index@(_ZN10layer_norm40ln_parallel_residual_bwd_finalize_kernelINS_22Kernel_traits_finalizeILj768EfffffjLb0ELj1024ELj4ENS_18Kernel_traits_baseILj768EfffffjLj1024EEEEELb1EEEvNS_9BwdParamsE)
        /*0020*/ 	.word	0x00000020


	//----- nvinfo : EIATTR_FRAME_SIZE
	.align		4
.L_5:
        /*0024*/ 	.byte	0x04, 0x11
        /*0026*/ 	.short	(.L_7 - .L_6)
	.align		4
.L_6:
        /*0028*/ 	.word	index@(_ZN10layer_norm40ln_parallel_residual_bwd_finalize_kernelINS_22Kernel_traits_finalizeILj768EfffffjLb0ELj1024ELj4ENS_18Kernel_traits_baseILj768EfffffjLj1024EEEEELb1EEEvNS_9BwdParamsE)
        /*002c*/ 	.word	0x00000000


	//----- nvinfo : EIATTR_REGCOUNT
	.align		4
.L_7:
        /*0030*/ 	.byte	0x04, 0x2f
        /*0032*/ 	.short	(.L_9 - .L_8)
	.align		4
.L_8:
        /*0034*/ 	.word	index@(_ZN10layer_norm22ln_bwd_finalize_kernelINS_22Kernel_traits_finalizeILj768EfffffjLb0ELj1024ELj4ENS_18Kernel_traits_baseILj768EfffffjLj1024EEEEELb0ELb1EEEvNS_9BwdParamsE)
        /*0038*/ 	.word	0x00000020


	//----- nvinfo : EIATTR_FRAME_SIZE
	.align		4
.L_9:
        /*003c*/ 	.byte	0x04, 0x11
        /*003e*/ 	.short	(.L_11 - .L_10)
	.align		4
.L_10:
        /*0040*/ 	.word	index@(_ZN10layer_norm22ln_bwd_finalize_kernelINS_22Kernel_traits_finalizeILj768EfffffjLb0ELj1024ELj4ENS_18Kernel_traits_baseILj768EfffffjLj1024EEEEELb0ELb1EEEvNS_9BwdParamsE)
        /*0044*/ 	.word	0x00000000


	//----- nvinfo : EIATTR_REGCOUNT
	.align		4
.L_11:
        /*0048*/ 	.byte	0x04, 0x2f
        /*004a*/ 	.short	(.L_13 - .L_12)
	.align		4
.L_12:
        /*004c*/ 	.word	index@(_ZN10layer_norm31ln_parallel_residual_bwd_kernelINS_13Kernel_traitsIfffffjLj768ELj1ELj4ELj1ELj16ENS_18Kernel_traits_baseILj768EfffffjLj128EEEEELb1ELb1ELb0EEEvNS_9BwdParamsE)
        /*0050*/ 	.word	0x000000c0


	//----- nvinfo : EIATTR_FRAME_SIZE
	.align		4
.L_13:
        /*0054*/ 	.byte	0x04, 0x11
        /*0056*/ 	.short	(.L_15 - .L_14)
	.align		4
.L_14:
        /*0058*/ 	.word	index@(_ZN10layer_norm31ln_parallel_residual_bwd_kernelINS_13Kernel_traitsIfffffjLj768ELj1ELj4ELj1ELj16ENS_18Kernel_traits_baseILj768EfffffjLj128EEEEELb1ELb1ELb0EEEvNS_9BwdParamsE)
        /*005c*/ 	.word	0x00000000


	//----- nvinfo : EIATTR_REGCOUNT
	.align		4
.L_15:
        /*0060*/ 	.byte	0x04, 0x2f
        /*0062*/ 	.short	(.L_17 - .L_16)
	.align		4
.L_16:
        /*0064*/ 	.word	index@(_ZN10layer_norm40ln_parallel_residual_bwd_finalize_kernelINS_22Kernel_traits_finalizeILj768EfffffjLb0ELj1024ELj4ENS_18Kernel_traits_baseILj768EfffffjLj1024EEEEELb0EEEvNS_9BwdParamsE)
        /*0068*/ 	.word	0x00000020


	//----- nvinfo : EIATTR_FRAME_SIZE
	.align		4
.L_17:
        /*006c*/ 	.byte	0x04, 0x11
        /*006e*/ 	.short	(.L_19 - .L_18)
	.align		4
.L_18:
        /*0070*/ 	.word	index@(_ZN10layer_norm40ln_parallel_residual_bwd_finalize_kernelINS_22Kernel_traits_finalizeILj768EfffffjLb0ELj1024ELj4ENS_18Kernel_traits_baseILj768EfffffjLj1024EEEEELb0EEEvNS_9BwdParamsE)
        /*0074*/ 	.word	0x00000000


	//----- nvinfo : EIATTR_REGCOUNT
	.align		4
.L_19:
        /*0078*/ 	.byte	0x04, 0x2f
        /*007a*/ 	.short	(.L_21 - .L_20)
	.align		4
.L_20:
        /*007c*/ 	.word	index@(_ZN10layer_norm22ln_bwd_finalize_kernelINS_22Kernel_traits_finalizeILj768EfffffjLb0ELj1024ELj4ENS_18Kernel_traits_baseILj768EfffffjLj1024EEEEELb0ELb0EEEvNS_9BwdParamsE)
        /*0080*/ 	.word	0x00000020


	//----- nvinfo : EIATTR_FRAME_SIZE
	.align		4
.L_21:
        /*0084*/ 	.byte	0x04, 0x11
        /*0086*/ 	.short	(.L_23 - .L_22)
	.align		4
.L_22:
        /*0088*/ 	.word	index@(_ZN10layer_norm22ln_bwd_finalize_kernelINS_22Kernel_traits_finalizeILj768EfffffjLb0ELj1024ELj4ENS_18Kernel_traits_baseILj768EfffffjLj1024EEEEELb0ELb0EEEvNS_9BwdParamsE)
        /*008c*/ 	.word	0x00000000


	//----- nvinfo : EIATTR_REGCOUNT
	.align		4
.L_23:
        /*0090*/ 	.byte	0x04, 0x2f
        /*0092*/ 	.short	(.L_25 - .L_24)
	.align		4
.L_24:
        /*0094*/ 	.word	index@(_ZN10layer_norm31ln_parallel_residual_bwd_kernelINS_13Kernel_traitsIfffffjLj768ELj1ELj4ELj1ELj16ENS_18Kernel_traits_baseILj768EfffffjLj128EEEEELb1ELb0ELb1EEEvNS_9BwdParamsE)
        /*0098*/ 	.word	0x000000ff


	//----- nvinfo : EIATTR_FRAME_SIZE
	.align		4
.L_25:
        /*009c*/ 	.byte	0x04, 0x11
        /*009e*/ 	.short	(.L_27 - .L_26)
	.align		4
.L_26:
        /*00a0*/ 	.word	index@(_ZN10layer_norm31ln_parallel_residual_bwd_kernelINS_13Kernel_traitsIfffffjLj768ELj1ELj4ELj1ELj16ENS_18Kernel_traits_baseILj768EfffffjLj128EEEEELb1ELb0ELb1EEEvNS_9BwdParamsE)
        /*00a4*/ 	.word	0x00000058


	//----- nvinfo : EIATTR_REGCOUNT
	.align		4
.L_27:
        /*00a8*/ 	.byte	0x04, 0x2f
        /*00aa*/ 	.short	(.L_29 - .L_28)
	.align		4
.L_28:
        /*00ac*/ 	.word	index@(_ZN10layer_norm31ln_parallel_residual_bwd_kernelINS_13Kernel_traitsIfffffjLj768ELj1ELj4ELj1ELj16ENS_18Kernel_traits_baseILj768EfffffjLj128EEEEELb1ELb0ELb0EEEvNS_9BwdParamsE)
        /*00b0*/ 	.word	0x000000ff


	//----- nvinfo : EIATTR_FRAME_SIZE
	.align		4
.L_29:
        /*00b4*/ 	.byte	0x04, 0x11
        /*00b6*/ 	.short	(.L_31 - .L_30)
	.align		4
.L_30:
        /*00b8*/ 	.word	index@(_ZN10layer_norm31ln_parallel_residual_bwd_kernelINS_13Kernel_traitsIfffffjLj768ELj1ELj4ELj1ELj16ENS_18Kernel_traits_baseILj768EfffffjLj128EEEEELb1ELb0ELb0EEEvNS_9BwdParamsE)
        /*00bc*/ 	.word	0x00000008


	//----- nvinfo : EIATTR_REGCOUNT
	.align		4
.L_31:
        /*00c0*/ 	.byte	0x04, 0x2f
        /*00c2*/ 	.short	(.L_33 - .L_32)
	.align		4
.L_32:
        /*00c4*/ 	.word	index@(_ZN10layer_norm31ln_parallel_residual_bwd_kernelINS_13Kernel_traitsIfffffjLj768ELj1ELj4ELj1ELj16ENS_18Kernel_traits_baseILj768EfffffjLj128EEEEELb0ELb1ELb1EEEvNS_9BwdParamsE)
        /*00c8*/ 	.word	0x000000bf


	//----- nvinfo : EIATTR_FRAME_SIZE
	.align		4
.L_33:
        /*00cc*/ 	.byte	0x04, 0x11
        /*00ce*/ 	.short	(.L_35 - .L_34)
	.align		4
.L_34:
        /*00d0*/ 	.word	index@(_ZN10layer_norm31ln_parallel_residual_bwd_kernelINS_13Kernel_traitsIfffffjLj768ELj1ELj4ELj1ELj16ENS_18Kernel_traits_baseILj768EfffffjLj128EEEEELb0ELb1ELb1EEEvNS_9BwdParamsE)
        /*00d4*/ 	.word	0x00000000


	//----- nvinfo : EIATTR_REGCOUNT
	.align		4
.L_35:
        /*00d8*/ 	.byte	0x04, 0x2f
        /*00da*/ 	.short	(.L_37 - .L_36)
	.align		4
.L_36:
        /*00dc*/ 	.word	index@(_ZN10layer_norm31ln_parallel_residual_bwd_kernelINS_13Kernel_traitsIfffffjLj768ELj1ELj4ELj1ELj16ENS_18Kernel_traits_baseILj768EfffffjLj128EEEEELb0ELb1ELb0EEEvNS_9BwdParamsE)
        /*00e0*/ 	.word	0x000000b1


	//----- nvinfo : EIATTR_FRAME_SIZE
	.align		4
.L_37:
        /*00e4*/ 	.byte	0x04, 0x11
        /*00e6*/ 	.short	(.L_39 - .L_38)
	.align		4
.L_38:
        /*00e8*/ 	.word	index@(_ZN10layer_norm31ln_parallel_residual_bwd_kernelINS_13Kernel_traitsIfffffjLj768ELj1ELj4ELj1ELj16ENS_18Kernel_traits_baseILj768EfffffjLj128EEEEELb0ELb1ELb0EEEvNS_9BwdParamsE)
        /*00ec*/ 	.word	0x00000000


	//----- nvinfo : EIATTR_REGCOUNT
	.align		4
.L_39:
        /*00f0*/ 	.byte	0x04, 0x2f
        /*00f2*/ 	.short	(.L_41 - .L_40)
	.align		4
.L_40:
        /*00f4*/ 	.word	index@(_ZN10layer_norm31ln_parallel_residual_bwd_kernelINS_13Kernel_traitsIfffffjLj768ELj1ELj4ELj1ELj16ENS_18Kernel_traits_baseILj768EfffffjLj128EEEEELb0ELb0ELb1EEEvNS_9BwdParamsE)
        /*00f8*/ 	.word	0x000000ff


	//----- nvinfo : EIATTR_FRAME_SIZE
	.align		4
.L_41:
        /*00fc*/ 	.byte	0x04, 0x11
        /*00fe*/ 	.short	(.L_43 - .L_42)
	.align		4
.L_42:
        /*0100*/ 	.word	index@(_ZN10layer_norm31ln_parallel_residual_bwd_kernelINS_13Kernel_traitsIfffffjLj768ELj1ELj4ELj1ELj16ENS_18Kernel_traits_baseILj768EfffffjLj128EEEEELb0ELb0ELb1EEEvNS_9BwdParamsE)
        /*0104*/ 	.word	0x00000000


	//----- nvinfo : EIATTR_REGCOUNT
	.align		4
.L_43:
        /*0108*/ 	.byte	0x04, 0x2f
        /*010a*/ 	.short	(.L_45 - .L_44)
	.align		4
.L_44:
        /*010c*/ 	.word	index@(_ZN10layer_norm31ln_parallel_residual_bwd_kernelINS_13Kernel_traitsIfffffjLj768ELj1ELj4ELj1ELj16ENS_18Kernel_traits_baseILj768EfffffjLj128EEEEELb0ELb0ELb0EEEvNS_9BwdParamsE)
        /*0110*/ 	.word	0x000000fe


	//----- nvinfo : EIATTR_FRAME_SIZE
	.align		4
.L_45:
        /*0114*/ 	.byte	0x04, 0x11
        /*0116*/ 	.short	(.L_47 - .L_46)
	.align		4
.L_46:
        /*0118*/ 	.word	index@(_ZN10layer_norm31ln_parallel_residual_bwd_kernelINS_13Kernel_traitsIfffffjLj768ELj1ELj4ELj1ELj16ENS_18Kernel_traits_baseILj768EfffffjLj128EEEEELb0ELb0ELb0EEEvNS_9BwdParamsE)
        /*011c*/ 	.word	0x00000000


	//----- nvinfo : EIATTR_REGCOUNT
	.align		4
.L_47:
        /*0120*/ 	.byte	0x04, 0x2f
        /*0122*/ 	.short	(.L_49 - .L_48)
	.align		4
.L_48:
        /*0124*/ 	.word	index@(_ZN10layer_norm31ln_parallel_residual_bwd_kernelINS_13Kernel_traitsI6__halfffffjLj768ELj1ELj4ELj1ELj16ENS_18Kernel_traits_baseILj768ES2_ffffjLj128EEEEELb1ELb1ELb1EEEvNS_9BwdParamsE)
        /*0128*/ 	.word	0x000000de


	//----- nvinfo : EIATTR_FRAME_SIZE
	.align		4
.L_49:
        /*012c*/ 	.byte	0x04, 0x11
        /*012e*/ 	.short	(.L_51 - .L_50)
	.align		4
.L_50:
        /*0130*/ 	.word	index@(_ZN10layer_norm31ln_parallel_residual_bwd_kernelINS_13Kernel_traitsI6__halfffffjLj768ELj1ELj4ELj1ELj16ENS_18Kernel_traits_baseILj768ES2_ffffjLj128EEEEELb1ELb1ELb1EEEvNS_9BwdParamsE)
        /*0134*/ 	.word	0x00000000


	//----- nvinfo : EIATTR_REGCOUNT
	.align		4
.L_51:
        /*0138*/ 	.byte	0x04, 0x2f
        /*013a*/ 	.short	(.L_53 - .L_52)
	.align		4
.L_52:
        /*013c*/ 	.word	index@(_ZN10layer_norm40ln_parallel_residual_bwd_finalize_kernelINS_22Kernel_traits_finalizeILj768E6__halfffffjLb0ELj1024ELj4ENS_18Kernel_traits_baseILj768ES2_ffffjLj1024EEEEELb1EEEvNS_9BwdParamsE)
        /*0140*/ 	.word	0x00000020


	//----- nvinfo : EIATTR_FRAME_SIZE
	.align		4
.L_53:
        /*0144*/ 	.byte	0x04, 0x11
        /*0146*/ 	.short	(.L_55 - .L_54)
	.align		4
.L_54:
        /*0148*/ 	.word	index@(_ZN10layer_norm40ln_parallel_residual_bwd_finalize_kernelINS_22Kernel_traits_finalizeILj768E6__halfffffjLb0ELj1024ELj4ENS_18Kernel_traits_baseILj768ES2_ffffjLj1024EEEEELb1EEEvNS_9BwdParamsE)
        /*014c*/ 	.word	0x00000000


	//----- nvinfo : EIATTR_REGCOUNT
	.align		4
.L_55:
        /*0150*/ 	.byte	0x04, 0x2f
        /*0152*/ 	.short	(.L_57 - .L_56)
	.align		4
.L_56:
        /*0154*/ 	.word	index@(_ZN10layer_norm22ln_bwd_finalize_kernelINS_22Kernel_traits_finalizeILj768E6__halfffffjLb0ELj1024ELj4ENS_18Kernel_traits_baseILj768ES2_ffffjLj1024EEEEELb0ELb1EEEvNS_9BwdParamsE)
        /*0158*/ 	.word	0x00000020


	//----- nvinfo : EIATTR_FRAME_SIZE
	.align		4
.L_57:
        /*015c*/ 	.byte	0x04, 0x11
        /*015e*/ 	.short	(.L_59 - .L_58)
	.align		4
.L_58:
        /*0160*/ 	.word	index@(_ZN10layer_norm22ln_bwd_finalize_kernelINS_22Kernel_traits_finalizeILj768E6__halfffffjLb0ELj1024ELj4ENS_18Kernel_traits_baseILj768ES2_ffffjLj1024EEEEELb0ELb1EEEvNS_9BwdParamsE)
        /*0164*/ 	.word	0x00000000


	//----- nvinfo : EIATTR_REGCOUNT
	.align		4
.L_59:
        /*0168*/ 	.byte	0x04, 0x2f
        /*016a*/ 	.short	(.L_61 - .L_60)
	.align		4
.L_60:
        /*016c*/ 	.word	index@(_ZN10layer_norm31ln_parallel_residual_bwd_kernelINS_13Kernel_traitsI6__halfffffjLj768ELj1ELj4ELj1ELj16ENS_18Kernel_traits_baseILj768ES2_ffffjLj128EEEEELb1ELb1ELb0EEEvNS_9BwdParamsE)
        /*0170*/ 	.word	0x000000c4


	//----- nvinfo : EIATTR_FRAME_SIZE
	.align		4
.L_61:
        /*0174*/ 	.byte	0x04, 0x11
        /*0176*/ 	.short	(.L_63 - .L_62)
	.align		4
.L_62:
        /*0178*/ 	.word	index@(_ZN10layer_norm31ln_parallel_residual_bwd_kernelINS_13Kernel_traitsI6__halfffffjLj768ELj1ELj4ELj1ELj16ENS_18Kernel_traits_baseILj768ES2_ffffjLj128EEEEELb1ELb1ELb0EEEvNS_9BwdParamsE)
        /*017c*/ 	.word	0x00000000


	//----- nvinfo : EIATTR_REGCOUNT
	.align		4
.L_63:
        /*0180*/ 	.byte	0x04, 0x2f
        /*0182*/ 	.short	(.L_65 - .L_64)
	.align		4
.L_64:
        /*0184*/ 	.word	index@(_ZN10layer_norm40ln_parallel_residual_bwd_finalize_kernelINS_22Kernel_traits_finalizeILj768E6__halfffffjLb0ELj1024ELj4ENS_18Kernel_traits_baseILj768ES2_ffffjLj1024EEEEELb0EEEvNS_9BwdParamsE)
        /*0188*/ 	.word	0x00000020


	//----- nvinfo : EIATTR_FRAME_SIZE
	.align		4
.L_65:
        /*018c*/ 	.byte	0x04, 0x11
        /*018e*/ 	.short	(.L_67 - .L_66)
	.align		4
.L_66:
        /*0190*/ 	.word	index@(_ZN10layer_norm40ln_parallel_residual_bwd_finalize_kernelINS_22Kernel_traits_finalizeILj768E6__halfffffjLb0ELj1024ELj4ENS_18Kernel_traits_baseILj768ES2_ffffjLj1024EEEEELb0EEEvNS_9BwdParamsE)
        /*0194*/ 	.word	0x00000000


	//----- nvinfo : EIATTR_REGCOUNT
	.align		4
.L_67:
        /*0198*/ 	.byte	0x04, 0x2f
        /*019a*/ 	.short	(.L_69 - .L_68)
	.align		4
.L_68:
        /*019c*/ 	.word	index@(_ZN10layer_norm22ln_bwd_finalize_kernelINS_22Kernel_traits_finalizeILj768E6__halfffffjLb0ELj1024ELj4ENS_18Kernel_traits_baseILj768ES2_ffffjLj1024EEEEELb0ELb0EEEvNS_9BwdParamsE)
        /*01a0*/ 	.word	0x00000020


	//----- nvinfo : EIATTR_FRAME_SIZE
	.align		4
.L_69:
        /*01a4*/ 	.byte	0x04, 0x11
        /*01a6*/ 	.short	(.L_71 - .L_70)
	.align		4
.L_70:
        /*01a8*/ 	.word	index@(_ZN10layer_norm22ln_bwd_finalize_kernelINS_22Kernel_traits_finalizeILj768E6__halfffffjLb0ELj1024ELj4ENS_18Kernel_traits_baseILj768ES2_ffffjLj1024EEEEELb0ELb0EEEvNS_9BwdParamsE)
        /*01ac*/ 	.word	0x00000000


	//----- nvinfo : EIATTR_REGCOUNT
	.align		4
.L_71:
        /*01b0*/ 	.byte	0x04, 0x2f
        /*01b2*/ 	.short	(.L_73 - .L_72)
	.align		4
.L_72:
        /*01b4*/ 	.word	index@(_ZN10layer_norm31ln_parallel_residual_bwd_kernelINS_13Kernel_traitsI6__halfffffjLj768ELj1ELj4ELj1ELj16ENS_18Kernel_traits_baseILj768ES2_ffffjLj128EEEEELb1ELb0ELb1EEEvNS_9BwdParamsE)
        /*01b8*/ 	.word	0x000000ff


	//----- nvinfo : EIATTR_FRAME_SIZE
	.align		4
.L_73:
        /*01bc*/ 	.byte	0x04, 0x11
        /*01be*/ 	.short	(.L_75 - .L_74)
	.align		4
.L_74:
        /*01c0*/ 	.word	index@(_ZN10layer_norm31ln_parallel_residual_bwd_kernelINS_13Kernel_traitsI6__halfffffjLj768ELj1ELj4ELj1ELj16ENS_18Kernel_traits_baseILj768ES2_ffffjLj128EEEEELb1ELb0ELb1EEEvNS_9BwdParamsE)
        /*01c4*/ 	.word	0x00000058


	//----- nvinfo : EIATTR_REGCOUNT
	.align		4
.L_75:
        /*01c8*/ 	.byte	0x04, 0x2f
        /*01ca*/ 	.short	(.L_77 - .L_76)
	.align		4
.L_76:
        /*01cc*/ 	.word	index@(_ZN10layer_norm31ln_parallel_residual_bwd_kernelINS_13Kernel_traitsI6__halfffffjLj768ELj1ELj4ELj1ELj16ENS_18Kernel_traits_baseILj768ES2_ffffjLj128EEEEELb1ELb0ELb0EEEvNS_9BwdParamsE)
        /*01d0*/ 	.word	0x000000ff


	//----- nvinfo : EIATTR_FRAME_SIZE
	.align		4
.L_77:
        /*01d4*/ 	.byte	0x04, 0x11
        /*01d6*/ 	.short	(.L_79 - .L_78)
	.align		4
.L_78:
        /*01d8*/ 	.word	index@(_ZN10layer_norm31ln_parallel_residual_bwd_kernelINS_13Kernel_traitsI6__halfffffjLj768ELj1ELj4ELj1ELj16ENS_18Kernel_traits_baseILj768ES2_ffffjLj128EEEEELb1ELb0ELb0EEEvNS_9BwdParamsE)
        /*01dc*/ 	.word	0x00000010


	//----- nvinfo : EIATTR_REGCOUNT
	.align		4
.L_79:
        /*01e0*/ 	.byte	0x04, 0x2f
        /*01e2*/ 	.short	(.L_81 - .L_80)
	.align		4
.L_80:
        /*01e4*/ 	.word	index@(_ZN10layer_norm31ln_parallel_residual_bwd_kernelINS_13Kernel_traitsI6__halfffffjLj768ELj1ELj4ELj1ELj16ENS_18Kernel_traits_baseILj768ES2_ffffjLj128EEEEELb0ELb1ELb1EEEvNS_9BwdParamsE)
        /*01e8*/ 	.word	0x000000c0


	//----- nvinfo : EIATTR_FRAME_SIZE
	.align		4
.L_81:
        /*01ec*/ 	.byte	0x04, 0x11
        /*01ee*/ 	.short	(.L_83 - .L_82)
	.align		4
.L_82:
        /*01f0*/ 	.word	index@(_ZN10layer_norm31ln_parallel_residual_bwd_kernelINS_13Kernel_traitsI6__halfffffjLj768ELj1ELj4ELj1ELj16ENS_18Kernel_traits_baseILj768ES2_ffffjLj128EEEEELb0ELb1ELb1EEEvNS_9BwdParamsE)
        /*01f4*/ 	.word	0x00000000


	//----- nvinfo : EIATTR_REGCOUNT
	.align		4
.L_83:
        /*01f8*/ 	.byte	0x04, 0x2f
        /*01fa*/ 	.short	(.L_85 - .L_84)
	.align		4
.L_84:
        /*01fc*/ 	.word	index@(_ZN10layer_norm31ln_parallel_residual_bwd_kernelINS_13Kernel_traitsI6__halfffffjLj768ELj1ELj4ELj1ELj16ENS_18Kernel_traits_baseILj768ES2_ffffjLj128EEEEELb0ELb1ELb0EEEvNS_9BwdParamsE)
        /*0200*/ 	.word	0x000000b2


	//----- nvinfo : EIATTR_FRAME_SIZE
	.align		4
.L_85:
        /*0204*/ 	.byte	0x04, 0x11
        /*0206*/ 	.short	(.L_87 - .L_86)
	.align		4
.L_86:
        /*0208*/ 	.word	index@(_ZN10layer_norm31ln_parallel_residual_bwd_kernelINS_13Kernel_traitsI6__halfffffjLj768ELj1ELj4ELj1ELj16ENS_18Kernel_traits_baseILj768ES2_ffffjLj128EEEEELb0ELb1ELb0EEEvNS_9BwdParamsE)
        /*020c*/ 	.word	0x00000000


	//----- nvinfo : EIATTR_REGCOUNT
	.align		4
.L_87:
        /*0210*/ 	.byte	0x04, 0x2f
        /*0212*/ 	.short	(.L_89 - .L_88)
	.align		4
.L_88:
        /*0214*/ 	.word	index@(_ZN10layer_norm31ln_parallel_residual_bwd_kernelINS_13Kernel_traitsI6__halfffffjLj768ELj1ELj4ELj1ELj16ENS_18Kernel_traits_baseILj768ES2_ffffjLj128EEEEELb0ELb0ELb1EEEvNS_9BwdParamsE)
        /*0218*/ 	.word	0x000000ff


	//----- nvinfo : EIATTR_FRAME_SIZE
	.align		4
.L_89:
        /*021c*/ 	.byte	0x04, 0x11
        /*021e*/ 	.short	(.L_91 - .L_90)
	.align		4
.L_90:
        /*0220*/ 	.word	index@(_ZN10layer_norm31ln_parallel_residual_bwd_kernelINS_13Kernel_traitsI6__halfffffjLj768ELj1ELj4ELj1ELj16ENS_18Kernel_traits_baseILj768ES2_ffffjLj128EEEEELb0ELb0ELb1EEEvNS_9BwdParamsE)
        /*0224*/ 	.word	0x00000010


	//----- nvinfo : EIATTR_REGCOUNT
	.align		4
.L_91:
        /*0228*/ 	.byte	0x04, 0x2f
        /*022a*/ 	.short	(.L_93 - .L_92)
	.align		4
.L_92:
        /*022c*/ 	.word	index@(_ZN10layer_norm31ln_parallel_residual_bwd_kernelINS_13Kernel_traitsI6__halfffffjLj768ELj1ELj4ELj1ELj16ENS_18Kernel_traits_baseILj768ES2_ffffjLj128EEEEELb0ELb0ELb0EEEvNS_9BwdParamsE)
        /*0230*/ 	.word	0x000000fe


	//----- nvinfo : EIATTR_FRAME_SIZE
	.align		4
.L_93:
        /*0234*/ 	.byte	0x04, 0x11
        /*0236*/ 	.short	(.L_95 - .L_94)
	.align		4
.L_94:
        /*0238*/ 	.word	index@(_ZN10layer_norm31ln_parallel_residual_bwd_kernelINS_13Kernel_traitsI6__halfffffjLj768ELj1ELj4ELj1ELj16ENS_18Kernel_traits_baseILj768ES2_ffffjLj128EEEEELb0ELb0ELb0EEEvNS_9BwdParamsE)
        /*023c*/ 	.word	0x00000000


	//----- nvinfo : EIATTR_REGCOUNT
	.align		4
.L_95:
        /*0240*/ 	.byte	0x04, 0x2f
        /*0242*/ 	.short	(.L_97 - .L_96)
	.align		4
.L_96:
        /*0244*/ 	.word	index@(_ZN10layer_norm31ln_parallel_residual_bwd_kernelINS_13Kernel_traitsIf6__halffS2_fjLj768ELj1ELj4ELj1ELj16ENS_18Kernel_traits_baseILj768EfS2_fS2_fjLj128EEEEELb1ELb1ELb1EEEvNS_9BwdParamsE)
        /*0248*/ 	.word	0x000000da


	//----- nvinfo : EIATTR_FRAME_SIZE
	.align		4
.L_97:
        /*024c*/ 	.byte	0x04, 0x11
        /*024e*/ 	.short	(.L_99 - .L_98)
	.align		4
.L_98:
        /*0250*/ 	.word	index@(_ZN10layer_norm31ln_parallel_residual_bwd_kernelINS_13Kernel_traitsIf6__halffS2_fjLj768ELj1ELj4ELj1ELj16ENS_18Kernel_traits_baseILj768EfS2_fS2_fjLj128EEEEELb1ELb1ELb1EEEvNS_9BwdParamsE)
        /*0254*/ 	.word	0x00000000


	//----- nvinfo : EIATTR_REGCOUNT
	.align		4
.L_99:
        /*0258*/ 	.byte	0x04, 0x2f
        /*025a*/ 	.short	(.L_101 - .L_100)
	.align		4
.L_100:
        /*025c*/ 	.word	index@(_ZN10layer_norm40ln_parallel_residual_bwd_finalize_kernelINS_22Kernel_traits_finalizeILj768Ef6__halffS2_fjLb0ELj1024ELj4ENS_18Kernel_traits_baseILj768EfS2_fS2_fjLj1024EEEEELb1EEEvNS_9BwdParamsE)
        /*0260*/ 	.word	0x00000020


	//----- nvinfo : EIATTR_FRAME_SIZE
	.align		4
.L_101:
        /*0264*/ 	.byte	0x04, 0x11
        /*0266*/ 	.short	(.L_103 - .L_102)
	.align		4
.L_102:
        /*0268*/ 	.word	index@(_ZN10layer_norm40ln_parallel_residual_bwd_finalize_kernelINS_22Kernel_traits_finalizeILj768Ef6__halffS2_fjLb0ELj1024ELj4ENS_18Kernel_traits_baseILj768EfS2_fS2_fjLj1024EEEEELb1EEEvNS_9BwdParamsE)
        /*026c*/ 	.word	0x00000000


	//----- nvinfo : EIATTR_REGCOUNT
	.align		4
.L_103:
        /*0270*/ 	.byte	0x04, 0x2f
        /*0272*/ 	.short	(.L_105 - .L_104)
	.align		4
.L_104:
        /*0274*/ 	.word	index@(_ZN10layer_norm22ln_bwd_finalize_kernelINS_22Kernel_traits_finalizeILj768Ef6__halffS2_fjLb0ELj1024ELj4ENS_18Kernel_traits_baseILj768EfS2_fS2_fjLj1024EEEEELb0ELb1EEEvNS_9BwdParamsE)
        /*0278*/ 	.word	0x00000020


	//----- nvinfo : EIATTR_FRAME_SIZE
	.align		4
.L_105:
        /*027c*/ 	.byte	0x04, 0x11
        /*027e*/ 	.short	(.L_107 - .L_106)
	.align		4
.L_106:
        /*0280*/ 	.word	index@(_ZN10layer_norm22ln_bwd_finalize_kernelINS_22Kernel_traits_finalizeILj768Ef6__halffS2_fjLb0ELj1024ELj4ENS_18Kernel_traits_baseILj768EfS2_fS2_fjLj1024EEEEELb0ELb1EEEvNS_9BwdParamsE)
        /*0284*/ 	.word	0x00000000


	//----- nvinfo : EIATTR_REGCOUNT
	.align		4
.L_107:
        /*0288*/ 	.byte	0x04, 0x2f
        /*028a*/ 	.short	(.L_109 - .L_108)
	.align		4
.L_108:
        /*028c*/ 	.word	index@(_ZN10layer_norm31ln_parallel_residual_bwd_kernelINS_13Kernel_traitsIf6__halffS2_fjLj768ELj1ELj4ELj1ELj16ENS_18Kernel_traits_baseILj768EfS2_fS2_fjLj128EEEEELb1ELb1ELb0EEEvNS_9BwdParamsE)
        /*0290*/ 	.word	0x000000d0


	//----- nvinfo : EIATTR_FRAME_SIZE
	.align		4
.L_109:
        /*0294*/ 	.byte	0x04, 0x11
        /*0296*/ 	.short	(.L_111 - .L_110)
	.align		4
.L_110:
        /*0298*/ 	.word	index@(_ZN10layer_norm31ln_parallel_residual_bwd_kernelINS_13Kernel_traitsIf6__halffS2_fjLj768ELj1ELj4ELj1ELj16ENS_18Kernel_traits_baseILj768EfS2_fS2_fjLj128EEEEELb1ELb1ELb0EEEvNS_9BwdParamsE)
        /*029c*/ 	.word	0x00000000


	//----- nvinfo : EIATTR_REGCOUNT
	.align		4
.L_111:
        /*02a0*/ 	.byte	0x04, 0x2f
        /*02a2*/ 	.short	(.L_113 - .L_112)
	.align		4
.L_112:
        /*02a4*/ 	.word	index@(_ZN10layer_norm40ln_parallel_residual_bwd_finalize_kernelINS_22Kernel_traits_finalizeILj768Ef6__halffS2_fjLb0ELj1024ELj4ENS_18Kernel_traits_baseILj768EfS2_fS2_fjLj1024EEEEELb0EEEvNS_9BwdParamsE)
        /*02a8*/ 	.word	0x00000020


	//----- nvinfo : EIATTR_FRAME_SIZE
	.align		4
.L_113:
        /*02ac*/ 	.byte	0x04, 0x11
        /*02ae*/ 	.short	(.L_115 - .L_114)
	.align		4
.L_114:
        /*02b0*/ 	.word	index@(_ZN10layer_norm40ln_parallel_residual_bwd_finalize_kernelINS_22Kernel_traits_finalizeILj768Ef6__halffS2_fjLb0ELj1024ELj4ENS_18Kernel_traits_baseILj768EfS2_fS2_fjLj1024EEEEELb0EEEvNS_9BwdParamsE)
        /*02b4*/ 	.word	0x00000000


	//----- nvinfo : EIATTR_REGCOUNT
	.align		4
.L_115:
        /*02b8*/ 	.byte	0x04, 0x2f
        /*02ba*/ 	.short	(.L_117 - .L_116)
	.align		4
.L_116:
        /*02bc*/ 	.word	index@(_ZN10layer_norm22ln_bwd_finalize_kernelINS_22Kernel_traits_finalizeILj768Ef6__halffS2_fjLb0ELj1024ELj4ENS_18Kernel_traits_baseILj768EfS2_fS2_fjLj1024EEEEELb0ELb0EEEvNS_9BwdParamsE)
        /*02c0*/ 	.word	0x00000020


	//----- nvinfo : EIATTR_FRAME_SIZE
	.align		4
.L_117:
        /*02c4*/ 	.byte	0x04, 0x11
        /*02c6*/ 	.short	(.L_119 - .L_118)
	.align		4
.L_118:
        /*02c8*/ 	.word	index@(_ZN10layer_norm22ln_bwd_finalize_kernelINS_22Kernel_traits_finalizeILj768Ef6__halffS2_fjLb0ELj1024ELj4ENS_18Kernel_traits_baseILj768EfS2_fS2_fjLj1024EEEEELb0ELb0EEEvNS_9BwdParamsE)
        /*02cc*/ 	.word	0x00000000


	//----- nvinfo : EIATTR_REGCOUNT
	.align		4
.L_119:
        /*02d0*/ 	.byte	0x04, 0x2f
        /*02d2*/ 	.short	(.L_121 - .L_120)
	.align		4
.L_120:
        /*02d4*/ 	.word	index@(_ZN10layer_norm31ln_parallel_residual_bwd_kernelINS_13Kernel_traitsIf6__halffS2_fjLj768ELj1ELj4ELj1ELj16ENS_18Kernel_traits_baseILj768EfS2_fS2_fjLj128EEEEELb1ELb0ELb1EEEvNS_9BwdParamsE)
        /*02d8*/ 	.word	0x000000ff


	//----- nvinfo : EIATTR_FRAME_SIZE
	.align		4
.L_121:
        /*02dc*/ 	.byte	0x04, 0x11
        /*02de*/ 	.short	(.L_123 - .L_122)
	.align		4
.L_122:
        /*02e0*/ 	.word	index@(_ZN10layer_norm31ln_parallel_residual_bwd_kernelINS_13Kernel_traitsIf6__halffS2_fjLj768ELj1ELj4ELj1ELj16ENS_18Kernel_traits_baseILj768EfS2_fS2_fjLj128EEEEELb1ELb0ELb1EEEvNS_9BwdParamsE)
        /*02e4*/ 	.word	0x00000000


	//----- nvinfo : EIATTR_REGCOUNT
	.align		4
.L_123:
        /*02e8*/ 	.byte	0x04, 0x2f
        /*02ea*/ 	.short	(.L_125 - .L_124)
	.align		4
.L_124:
        /*02ec*/ 	.word	index@(_ZN10layer_norm31ln_parallel_residual_bwd_kernelINS_13Kernel_traitsIf6__halffS2_fjLj768ELj1ELj4ELj1ELj16ENS_18Kernel_traits_baseILj768EfS2_fS2_fjLj128EEEEELb1ELb0ELb0EEEvNS_9BwdParamsE)
        /*02f0*/ 	.word	0x000000ff


	//----- nvinfo : EIATTR_FRAME_SIZE
	.align		4
.L_125:
        /*02f4*/ 	.byte	0x04, 0x11
        /*02f6*/ 	.short	(.L_127 - .L_126)
	.align		4
.L_126:
        /*02f8*/ 	.word	index@(_ZN10layer_norm31ln_parallel_residual_bwd_kernelINS_13Kernel_traitsIf6__halffS2_fjLj768ELj1ELj4ELj1ELj16ENS_18Kernel_traits_baseILj768EfS2_fS2_fjLj128EEEEELb1ELb0ELb0EEEvNS_9BwdParamsE)
        /*02fc*/ 	.word	0x00000038


	//----- nvinfo : EIATTR_REGCOUNT
	.align		4
.L_127:
        /*0300*/ 	.byte	0x04, 0x2f
        /*0302*/ 	.short	(.L_129 - .L_128)
	.align		4
.L_128:
        /*0304*/ 	.word	index@(_ZN10layer_norm31ln_parallel_residual_bwd_kernelINS_13Kernel_traitsIf6__halffS2_fjLj768ELj1ELj4ELj1ELj16ENS_18Kernel_traits_baseILj768EfS2_fS2_fjLj128EEEEELb0ELb1ELb1EEEvNS_9BwdParamsE)
        /*0308*/ 	.word	0x000000d4


	//----- nvinfo : EIATTR_FRAME_SIZE
	.align		4
.L_129:
        /*030c*/ 	.byte	0x04, 0x11
        /*030e*/ 	.short	(.L_131 - .L_130)
	.align		4
.L_130:
        /*0310*/ 	.word	index@(_ZN10layer_norm31ln_parallel_residual_bwd_kernelINS_13Kernel_traitsIf6__halffS2_fjLj768ELj1ELj4ELj1ELj16ENS_18Kernel_traits_baseILj768EfS2_fS2_fjLj128EEEEELb0ELb1ELb1EEEvNS_9BwdParamsE)
        /*0314*/ 	.word	0x00000000


	//----- nvinfo : EIATTR_REGCOUNT
	.align		4
.L_131:
        /*0318*/ 	.byte	0x04, 0x2f
        /*031a*/ 	.short	(.L_133 - .L_132)
	.align		4
.L_132:
        /*031c*/ 	.word	index@(_ZN10layer_norm31ln_parallel_residual_bwd_kernelINS_13Kernel_traitsIf6__halffS2_fjLj768ELj1ELj4ELj1ELj16ENS_18Kernel_traits_baseILj768EfS2_fS2_fjLj128EEEEELb0ELb1ELb0EEEvNS_9BwdParamsE)
        /*0320*/ 	.word	0x000000ba


	//----- nvinfo : EIATTR_FRAME_SIZE
	.align		4
.L_133:
        /*0324*/ 	.byte	0x04, 0x11
        /*0326*/ 	.short	(.L_135 - .L_134)
	.align		4
.L_134:
        /*0328*/ 	.word	index@(_ZN10layer_norm31ln_parallel_residual_bwd_kernelINS_13Kernel_traitsIf6__halffS2_fjLj768ELj1ELj4ELj1ELj16ENS_18Kernel_traits_baseILj768EfS2_fS2_fjLj128EEEEELb0ELb1ELb0EEEvNS_9BwdParamsE)
        /*032c*/ 	.word	0x00000000


	//----- nvinfo : EIATTR_REGCOUNT
	.align		4
.L_135:
        /*0330*/ 	.byte	0x04, 0x2f
        /*0332*/ 	.short	(.L_137 - .L_136)
	.align		4
.L_136:
        /*0334*/ 	.word	index@(_ZN10layer_norm31ln_parallel_residual_bwd_kernelINS_13Kernel_traitsIf6__halffS2_fjLj768ELj1ELj4ELj1ELj16ENS_18Kernel_traits_baseILj768EfS2_fS2_fjLj128EEEEELb0ELb0ELb1EEEvNS_9BwdParamsE)
        /*0338*/ 	.word	0x000000fe


	//----- nvinfo : EIATTR_FRAME_SIZE
	.align		4
.L_137:
        /*033c*/ 	.byte	0x04, 0x11
        /*033e*/ 	.short	(.L_139 - .L_138)
	.align		4
.L_138:
        /*0340*/ 	.word	index@(_ZN10layer_norm31ln_parallel_residual_bwd_kernelINS_13Kernel_traitsIf6__halffS2_fjLj768ELj1ELj4ELj1ELj16ENS_18Kernel_traits_baseILj768EfS2_fS2_fjLj128EEEEELb0ELb0ELb1EEEvNS_9BwdParamsE)
        /*0344*/ 	.word	0x00000000


	//----- nvinfo : EIATTR_REGCOUNT
	.align		4
.L_139:
        /*0348*/ 	.byte	0x04, 0x2f
        /*034a*/ 	.short	(.L_141 - .L_140)
	.align		4
.L_140:
        /*034c*/ 	.word	index@(_ZN10layer_norm31ln_parallel_residual_bwd_kernelINS_13Kernel_traitsIf6__halffS2_fjLj768ELj1ELj4ELj1ELj16ENS_18Kernel_traits_baseILj768EfS2_fS2_fjLj128EEEEELb0ELb0ELb0EEEvNS_9BwdParamsE)
        /*0350*/ 	.word	0x000000ff


	//----- nvinfo : EIATTR_FRAME_SIZE
	.align		4
.L_141:
        /*0354*/ 	.byte	0x04, 0x11
        /*0356*/ 	.short	(.L_143 - .L_142)
	.align		4
.L_142:
        /*0358*/ 	.word	index@(_ZN10layer_norm31ln_parallel_residual_bwd_kernelINS_13Kernel_traitsIf6__halffS2_fjLj768ELj1ELj4ELj1ELj16ENS_18Kernel_traits_baseILj768EfS2_fS2_fjLj128EEEEELb0ELb0ELb0EEEvNS_9BwdParamsE)
        /*035c*/ 	.word	0x00000000


	//----- nvinfo : EIATTR_REGCOUNT
	.align		4
.L_143:
        /*0360*/ 	.byte	0x04, 0x2f
        /*0362*/ 	.short	(.L_145 - .L_144)
	.align		4
.L_144:
        /*0364*/ 	.word	index@(_ZN10layer_norm31ln_parallel_residual_bwd_kernelINS_13Kernel_traitsI6__halfS2_fS2_fjLj768ELj1ELj4ELj1ELj16ENS_18Kernel_traits_baseILj768ES2_S2_fS2_fjLj128EEEEELb1ELb1ELb1EEEvNS_9BwdParamsE)
        /*0368*/ 	.word	0x000000ce


	//----- nvinfo : EIATTR_FRAME_SIZE
	.align		4
.L_145:
        /*036c*/ 	.byte	0x04, 0x11
        /*036e*/ 	.short	(.L_147 - .L_146)
	.align		4
.L_146:
        /*0370*/ 	.word	index@(_ZN10layer_norm31ln_parallel_residual_bwd_kernelINS_13Kernel_traitsI6__halfS2_fS2_fjLj768ELj1ELj4ELj1ELj16ENS_18Kernel_traits_baseILj768ES2_S2_fS2_fjLj128EEEEELb1ELb1ELb1EEEvNS_9BwdParamsE)
        /*0374*/ 	.word	0x00000000


	//----- nvinfo : EIATTR_REGCOUNT
	.align		4
.L_147:
        /*0378*/ 	.byte	0x04, 0x2f
        /*037a*/ 	.short	(.L_149 - .L_148)
	.align		4
.L_148:
        /*037c*/ 	.word	index@(_ZN10layer_norm40ln_parallel_residual_bwd_finalize_kernelINS_22Kernel_traits_finalizeILj768E6__halfS2_fS2_fjLb0ELj1024ELj4ENS_18Kernel_traits_baseILj768ES2_S2_fS2_fjLj1024EEEEELb1EEEvNS_9BwdParamsE)
        /*0380*/ 	.word	0x00000020


	//----- nvinfo : EIATTR_FRAME_SIZE
	.align		4
.L_149:
        /*0384*/ 	.byte	0x04, 0x11
        /*0386*/ 	.short	(.L_151 - .L_150)
	.align		4
.L_150:
        /*0388*/ 	.word	index@(_ZN10layer_norm40ln_parallel_residual_bwd_finalize_kernelINS_22Kernel_traits_finalizeILj768E6__halfS2_fS2_fjLb0ELj1024ELj4ENS_18Kernel_traits_baseILj768ES2_S2_fS2_fjLj1024EEEEELb1EEEvNS_9BwdParamsE)
        /*038c*/ 	.word	0x00000000


	//----- nvinfo : EIATTR_REGCOUNT
	.align		4
.L_151:
        /*0390*/ 	.byte	0x04, 0x2f
        /*0392*/ 	.short	(.L_153 - .L_152)
	.align		4
.L_152:
        /*0394*/ 	.word	index@(_ZN10layer_norm22ln_bwd_finalize_kernelINS_22Kernel_traits_finalizeILj768E6__halfS2_fS2_fjLb0ELj1024ELj4ENS_18Kernel_traits_baseILj768ES2_S2_fS2_fjLj1024EEEEELb0ELb1EEEvNS_9BwdParamsE)
        /*0398*/ 	.word	0x00000020


	//----- nvinfo : EIATTR_FRAME_SIZE
	.align		4
.L_153:
        /*039c*/ 	.byte	0x04, 0x11
        /*039e*/ 	.short	(.L_155 - .L_154)
	.align		4
.L_154:
        /*03a0*/ 	.word	index@(_ZN10layer_norm22ln_bwd_finalize_kernelINS_22Kernel_traits_finalizeILj768E6__halfS2_fS2_fjLb0ELj1024ELj4ENS_18Kernel_traits_baseILj768ES2_S2_fS2_fjLj1024EEEEELb0ELb1EEEvNS_9BwdParamsE)
        /*03a4*/ 	.word	0x00000000


	//----- nvinfo : EIATTR_REGCOUNT
	.align		4
.L_155:
        /*03a8*/ 	.byte	0x04, 0x2f
        /*03aa*/ 	.short	(.L_157 - .L_156)
	.align		4
.L_156:
        /*03ac*/ 	.word	index@(_ZN10layer_norm31ln_parallel_residual_bwd_kernelINS_13Kernel_traitsI6__halfS2_fS2_fjLj768ELj1ELj4ELj1ELj16ENS_18Kernel_traits_baseILj768ES2_S2_fS2_fjLj128EEEEELb1ELb1ELb0EEEvNS_9BwdParamsE)
        /*03b0*/ 	.word	0x000000d0


	//----- nvinfo : EIATTR_FRAME_SIZE
	.align		4
.L_157:
        /*03b4*/ 	.byte	0x04, 0x11
        /*03b6*/ 	.short	(.L_159 - .L_158)
	.align		4
.L_158:
        /*03b8*/ 	.word	index@(_ZN10layer_norm31ln_parallel_residual_bwd_kernelINS_13Kernel_traitsI6__halfS2_fS2_fjLj768ELj1ELj4ELj1ELj16ENS_18Kernel_traits_baseILj768ES2_S2_fS2_fjLj128EEEEELb1ELb1ELb0EEEvNS_9BwdParamsE)
        /*03bc*/ 	.word	0x00000000


	//----- nvinfo : EIATTR_REGCOUNT
	.align		4
.L_159:
        /*03c0*/ 	.byte	0x04, 0x2f
        /*03c2*/ 	.short	(.L_161 - .L_160)
	.align		4
.L_160:
        /*03c4*/ 	.word	index@(_ZN10layer_norm40ln_parallel_residual_bwd_finalize_kernelINS_22Kernel_traits_finalizeILj768E6__halfS2_fS2_fjLb0ELj1024ELj4ENS_18Kernel_traits_baseILj768ES2_S2_fS2_fjLj1024EEEEELb0EEEvNS_9BwdParamsE)
        /*03c8*/ 	.word	0x00000020


	//----- nvinfo : EIATTR_FRAME_SIZE
	.align		4
.L_161:
        /*03cc*/ 	.byte	0x04, 0x11
        /*03ce*/ 	.short	(.L_163 - .L_162)
	.align		4
.L_162:
        /*03d0*/ 	.word	index@(_ZN10layer_norm40ln_parallel_residual_bwd_finalize_kernelINS_22Kernel_traits_finalizeILj768E6__halfS2_fS2_fjLb0ELj1024ELj4ENS_18Kernel_traits_baseILj768ES2_S2_fS2_fjLj1024EEEEELb0EEEvNS_9BwdParamsE)
        /*03d4*/ 	.word	0x00000000


	//----- nvinfo : EIATTR_REGCOUNT
	.align		4
.L_163:
        /*03d8*/ 	.byte	0x04, 0x2f
        /*03da*/ 	.short	(.L_165 - .L_164)
	.align		4
.L_164:
        /*03dc*/ 	.word	index@(_ZN10layer_norm22ln_bwd_finalize_kernelINS_22Kernel_traits_finalizeILj768E6__halfS2_fS2_fjLb0ELj1024ELj4ENS_18Kernel_traits_baseILj768ES2_S2_fS2_fjLj1024EEEEELb0ELb0EEEvNS_9BwdParamsE)
        /*03e0*/ 	.word	0x00000020


	//----- nvinfo : EIATTR_FRAME_SIZE
	.align		4
.L_165:
        /*03e4*/ 	.byte	0x04, 0x11
        /*03e6*/ 	.short	(.L_167 - .L_166)
	.align		4
.L_166:
        /*03e8*/ 	.word	index@(_ZN10layer_norm22ln_bwd_finalize_kernelINS_22Kernel_traits_finalizeILj768E6__halfS2_fS2_fjLb0ELj1024ELj4ENS_18Kernel_traits_baseILj768ES2_S2_fS2_fjLj1024EEEEELb0ELb0EEEvNS_9BwdParamsE)
        /*03ec*/ 	.word	0x00000000


	//----- nvinfo : EIATTR_REGCOUNT
	.align		4
.L_167:
        /*03f0*/ 	.byte	0x04, 0x2f
        /*03f2*/ 	.short	(.L_169 - .L_168)
	.align		4
.L_168:
        /*03f4*/ 	.word	index@(_ZN10layer_norm31ln_parallel_residual_bwd_kernelINS_13Kernel_traitsI6__halfS2_fS2_fjLj768ELj1ELj4ELj1ELj16ENS_18Kernel_traits_baseILj768ES2_S2_fS2_fjLj128EEEEELb1ELb0ELb1EEEvNS_9BwdParamsE)
        /*03f8*/ 	.word	0x000000ff


	//----- nvinfo : EIATTR_FRAME_SIZE
	.align		4
.L_169:
        /*03fc*/ 	.byte	0x04, 0x11
        /*03fe*/ 	.short	(.L_171 - .L_170)
	.align		4
.L_170:
        /*0400*/ 	.word	index@(_ZN10layer_norm31ln_parallel_residual_bwd_kernelINS_13Kernel_traitsI6__halfS2_fS2_fjLj768ELj1ELj4ELj1ELj16ENS_18Kernel_traits_baseILj768ES2_S2_fS2_fjLj128EEEEELb1ELb0ELb1EEEvNS_9BwdParamsE)
        /*0404*/ 	.word	0x00000000


	//----- nvinfo : EIATTR_REGCOUNT
	.align		4
.L_171:
        /*0408*/ 	.byte	0x04, 0x2f
        /*040a*/ 	.short	(.L_173 - .L_172)
	.align		4
.L_172:
        /*040c*/ 	.word	index@(_ZN10layer_norm31ln_parallel_residual_bwd_kernelINS_13Kernel_traitsI6__halfS2_fS2_fjLj768ELj1ELj4ELj1ELj16ENS_18Kernel_traits_baseILj768ES2_S2_fS2_fjLj128EEEEELb1ELb0ELb0EEEvNS_9BwdParamsE)
        /*0410*/ 	.word	0x000000ff


	//----- nvinfo : EIATTR_FRAME_SIZE
	.align		4
.L_173:
        /*0414*/ 	.byte	0x04, 0x11
        /*0416*/ 	.short	(.L_175 - .L_174)
	.align		4
.L_174:
        /*0418*/ 	.word	index@(_ZN10layer_norm31ln_parallel_residual_bwd_kernelINS_13Kernel_traitsI6__halfS2_fS2_fjLj768ELj1ELj4ELj1ELj16ENS_18Kernel_traits_baseILj768ES2_S2_fS2_fjLj128EEEEELb1ELb0ELb0EEEvNS_9BwdParamsE)
        /*041c*/ 	.word	0x00000038


	//----- nvinfo : EIATTR_REGCOUNT
	.align		4
.L_175:
        /*0420*/ 	.byte	0x04, 0x2f
        /*0422*/ 	.short	(.L_177 - .L_176)
	.align		4
.L_176:
        /*0424*/ 	.word	index@(_ZN10layer_norm31ln_parallel_residual_bwd_kernelINS_13Kernel_traitsI6__halfS2_fS2_fjLj768ELj1ELj4ELj1ELj16ENS_18Kernel_traits_baseILj768ES2_S2_fS2_fjLj128EEEEELb0ELb1ELb1EEEvNS_9BwdParamsE)
        /*0428*/ 	.word	0x000000ce


	//----- nvinfo : EIATTR_FRAME_SIZE
	.align		4
.L_177:
        /*042c*/ 	.byte	0x04, 0x11
        /*042e*/ 	.short	(.L_179 - .L_178)
	.align		4
.L_178:
        /*0430*/ 	.word	index@(_ZN10layer_norm31ln_parallel_residual_bwd_kernelINS_13Kernel_traitsI6__halfS2_fS2_fjLj768ELj1ELj4ELj1ELj16ENS_18Kernel_traits_baseILj768ES2_S2_fS2_fjLj128EEEEELb0ELb1ELb1EEEvNS_9BwdParamsE)
        /*0434*/ 	.word	0x00000000


	//----- nvinfo : EIATTR_REGCOUNT
	.align		4
.L_179:
        /*0438*/ 	.byte	0x04, 0x2f
        /*043a*/ 	.short	(.L_181 - .L_180)
	.align		4
.L_180:
        /*043c*/ 	.word	index@(_ZN10layer_norm31ln_parallel_residual_bwd_kernelINS_13Kernel_traitsI6__halfS2_fS2_fjLj768ELj1ELj4ELj1ELj16ENS_18Kernel_traits_baseILj768ES2_S2_fS2_fjLj128EEEEELb0ELb1ELb0EEEvNS_9BwdParamsE)
        /*0440*/ 	.word	0x000000ba


	//----- nvinfo : EIATTR_FRAME_SIZE
	.align		4
.L_181:
        /*0444*/ 	.byte	0x04, 0x11
        /*0446*/ 	.short	(.L_183 - .L_182)
	.align		4
.L_182:
        /*0448*/ 	.word	index@(_ZN10layer_norm31ln_parallel_residual_bwd_kernelINS_13Kernel_traitsI6__halfS2_fS2_fjLj768ELj1ELj4ELj1ELj16ENS_18Kernel_traits_baseILj768ES2_S2_fS2_fjLj128EEEEELb0ELb1ELb0EEEvNS_9BwdParamsE)
        /*044c*/ 	.word	0x00000000


	//----- nvinfo : EIATTR_REGCOUNT
	.align		4
.L_183:
        /*0450*/ 	.byte	0x04, 0x2f
        /*0452*/ 	.short	(.L_185 - .L_184)
	.align		4
.L_184:
        /*0454*/ 	.word	index@(_ZN10layer_norm31ln_parallel_residual_bwd_kernelINS_13Kernel_traitsI6__halfS2_fS2_fjLj768ELj1ELj4ELj1ELj16ENS_18Kernel_traits_baseILj768ES2_S2_fS2_fjLj128EEEEELb0ELb0ELb1EEEvNS_9BwdParamsE)
        /*0458*/ 	.word	0x000000fe


	//----- nvinfo : EIATTR_FRAME_SIZE
	.align		4
.L_185:
        /*045c*/ 	.byte	0x04, 0x11
        /*045e*/ 	.short	(.L_187 - .L_186)
	.align		4
.L_186:
        /*0460*/ 	.word	index@(_ZN10layer_norm31ln_parallel_residual_bwd_kernelINS_13Kernel_traitsI6__halfS2_fS2_fjLj768ELj1ELj4ELj1ELj16ENS_18Kernel_traits_baseILj768ES2_S2_fS2_fjLj128EEEEELb0ELb0ELb1EEEvNS_9BwdParamsE)
        /*0464*/ 	.word	0x00000000


	//----- nvinfo : EIATTR_REGCOUNT
	.align		4
.L_187:
        /*0468*/ 	.byte	0x04, 0x2f
        /*046a*/ 	.short	(.L_189 - .L_188)
	.align		4
.L_188:
        /*046c*/ 	.word	index@(_ZN10layer_norm31ln_parallel_residual_bwd_kernelINS_13Kernel_traitsI6__halfS2_fS2_fjLj768ELj1ELj4ELj1ELj16ENS_18Kernel_traits_baseILj768ES2_S2_fS2_fjLj128EEEEELb0ELb0ELb0EEEvNS_9BwdParamsE)
        /*0470*/ 	.word	0x000000ff


	//----- nvinfo : EIATTR_FRAME_SIZE
	.align		4
.L_189:
        /*0474*/ 	.byte	0x04, 0x11
        /*0476*/ 	.short	(.L_191 - .L_190)
	.align		4
.L_190:
        /*0478*/ 	.word	index@(_ZN10layer_norm31ln_parallel_residual_bwd_kernelINS_13Kernel_traitsI6__halfS2_fS2_fjLj768ELj1ELj4ELj1ELj16ENS_18Kernel_traits_baseILj768ES2_S2_fS2_fjLj128EEEEELb0ELb0ELb0EEEvNS_9BwdParamsE)
        /*047c*/ 	.word	0x00000000


	//----- nvinfo : EIATTR_REGCOUNT
	.align		4
.L_191:
        /*0480*/ 	.byte	0x04, 0x2f
        /*0482*/ 	.short	(.L_193 - .L_192)
	.align		4
.L_192:
        /*0484*/ 	.word	index@(_ZN10layer_norm31ln_parallel_residual_bwd_kernelINS_13Kernel_traitsIf6__halfS2_S2_fjLj768ELj1ELj4ELj1ELj16ENS_18Kernel_traits_baseILj768EfS2_S2_S2_fjLj128EEEEELb1ELb1ELb1EEEvNS_9BwdParamsE)
        /*0488*/ 	.word	0x000000be


	//----- nvinfo : EIATTR_FRAME_SIZE
	.align		4
.L_193:
        /*048c*/ 	.byte	0x04, 0x11
        /*048e*/ 	.short	(.L_195 - .L_194)
	.align		4
.L_194:
        /*0490*/ 	.word	index@(_ZN10layer_norm31ln_parallel_residual_bwd_kernelINS_13Kernel_traitsIf6__halfS2_S2_fjLj768ELj1ELj4ELj1ELj16ENS_18Kernel_traits_baseILj768EfS2_S2_S2_fjLj128EEEEELb1ELb1ELb1EEEvNS_9BwdParamsE)
        /*0494*/ 	.word	0x00000000


	//----- nvinfo : EIATTR_REGCOUNT
	.align		4
.L_195:
        /*0498*/ 	.byte	0x04, 0x2f
        /*049a*/ 	.short	(.L_197 - .L_196)
	.align		4
.L_196:
        /*049c*/ 	.word	index@(_ZN10layer_norm40ln_parallel_residual_bwd_finalize_kernelINS_22Kernel_traits_finalizeILj768Ef6__halfS2_S2_fjLb0ELj1024ELj4ENS_18Kernel_traits_baseILj768EfS2_S2_S2_fjLj1024EEEEELb1EEEvNS_9BwdParamsE)
        /*04a0*/ 	.word	0x00000020


	//----- nvinfo : EIATTR_FRAME_SIZE
	.align		4
.L_197:
        /*04a4*/ 	.byte	0x04, 0x11
        /*04a6*/ 	.short	(.L_199 - .L_198)
	.align		4
.L_198:
        /*04a8*/ 	.word	index@(_ZN10layer_norm40ln_parallel_residual_bwd_finalize_kernelINS_22Kernel_traits_finalizeILj768Ef6__halfS2_S2_fjLb0ELj1024ELj4ENS_18Kernel_traits_baseILj768EfS2_S2_S2_fjLj1024EEEEELb1EEEvNS_9BwdParamsE)
        /*04ac*/ 	.word	0x00000000


	//----- nvinfo : EIATTR_REGCOUNT
	.align		4
.L_199:
        /*04b0*/ 	.byte	0x04, 0x2f
        /*04b2*/ 	.short	(.L_201 - .L_200)
	.align		4
.L_200:
        /*04b4*/ 	.word	index@(_ZN10layer_norm22ln_bwd_finalize_kernelINS_22Kernel_traits_finalizeILj768Ef6__halfS2_S2_fjLb0ELj1024ELj4ENS_18Kernel_traits_baseILj768EfS2_S2_S2_fjLj1024EEEEELb0ELb1EEEvNS_9BwdParamsE)
        /*04b8*/ 	.word	0x00000020


	//----- nvinfo : EIATTR_FRAME_SIZE
	.align		4
.L_201:
        /*04bc*/ 	.byte	0x04, 0x11
        /*04be*/ 	.short	(.L_203 - .L_202)
	.align		4
.L_202:
        /*04c0*/ 	.word	index@(_ZN10layer_norm22ln_bwd_finalize_kernelINS_22Kernel_traits_finalizeILj768Ef6__halfS2_S2_fjLb0ELj1024ELj4ENS_18Kernel_traits_baseILj768EfS2_S2_S2_fjLj1024EEEEELb0ELb1EEEvNS_9BwdParamsE)
        /*04c4*/ 	.word	0x00000000


	//----- nvinfo : EIATTR_REGCOUNT
	.align		4
.L_203:
        /*04c8*/ 	.byte	0x04, 0x2f
        /*04ca*/ 	.short	(.L_205 - .L_204)
	.align		4
.L_204:
        /*04cc*/ 	.word	index@(_ZN10layer_norm31ln_parallel_residual_bwd_kernelINS_13Kernel_traitsIf6__halfS2_S2_fjLj768ELj1ELj4ELj1ELj16ENS_18Kernel_traits_baseILj768EfS2_S2_S2_fjLj128EEEEELb1ELb1ELb0EEEvNS_9BwdParamsE)
        /*04d0*/ 	.word	0x000000be


	//----- nvinfo : EIATTR_FRAME_SIZE
	.align		4
.L_205:
        /*04d4*/ 	.byte	0x04, 0x11
        /*04d6*/ 	.short	(.L_207 - .L_206)
	.align		4
.L_206:
        /*04d8*/ 	.word	index@(_ZN10layer_norm31ln_parallel_residual_bwd_kernelINS_13Kernel_traitsIf6__halfS2_S2_fjLj768ELj1ELj4ELj1ELj16ENS_18Kernel_traits_baseILj768EfS2_S2_S2_fjLj128EEEEELb1ELb1ELb0EEEvNS_9BwdParamsE)
        /*04dc*/ 	.word	0x00000000


	//----- nvinfo : EIATTR_REGCOUNT
	.align		4
.L_207:
        /*04e0*/ 	.byte	0x04, 0x2f
        /*04e2*/ 	.short	(.L_209 - .L_208)
	.align		4
.L_208:
        /*04e4*/ 	.word	index@(_ZN10layer_norm40ln_parallel_residual_bwd_finalize_kernelINS_22Kernel_traits_finalizeILj768Ef6__halfS2_S2_fjLb0ELj1024ELj4ENS_18Kernel_traits_baseILj768EfS2_S2_S2_fjLj1024EEEEELb0EEEvNS_9BwdParamsE)
        /*04e8*/ 	.word	0x00000020


	//----- nvinfo : EIATTR_FRAME_SIZE
	.align		4
.L_209:
        /*04ec*/ 	.byte	0x04, 0x11
        /*04ee*/ 	.short	(.L_211 - .L_210)
	.align		4
.L_210:
        /*04f0*/ 	.word	index@(_ZN10layer_norm40ln_parallel_residual_bwd_finalize_kernelINS_22Kernel_traits_finalizeILj768Ef6__halfS2_S2_fjLb0ELj1024ELj4ENS_18Kernel_traits_baseILj768EfS2_S2_S2_fjLj1024EEEEELb0EEEvNS_9BwdParamsE)
        /*04f4*/ 	.word	0x00000000


	//----- nvinfo : EIATTR_REGCOUNT
	.align		4
.L_211:
        /*04f8*/ 	.byte	0x04, 0x2f
        /*04fa*/ 	.short	(.L_213 - .L_212)
	.align		4
.L_212:
        /*04fc*/ 	.word	index@(_ZN10layer_norm22ln_bwd_finalize_kernelINS_22Kernel_traits_finalizeILj768Ef6__halfS2_S2_fjLb0ELj1024ELj4ENS_18Kernel_traits_baseILj768EfS2_S2_S2_fjLj1024EEEEELb0ELb0EEEvNS_9BwdParamsE)
        /*0500*/ 	.word	0x00000020


	//----- nvinfo : EIATTR_FRAME_SIZE
	.align		4
.L_213:
        /*0504*/ 	.byte	0x04, 0x11
        /*0506*/ 	.short	(.L_215 - .L_214)
	.align		4
.L_214:
        /*0508*/ 	.word	index@(_ZN10layer_norm22ln_bwd_finalize_kernelINS_22Kernel_traits_finalizeILj768Ef6__halfS2_S2_fjLb0ELj1024ELj4ENS_18Kernel_traits_baseILj768EfS2_S2_S2_fjLj1024EEEEELb0ELb0EEEvNS_9BwdParamsE)
        /*050c*/ 	.word	0x00000000


	//----- nvinfo : EIATTR_REGCOUNT
	.align		4
.L_215:
        /*0510*/ 	.byte	0x04, 0x2f
        /*0512*/ 	.short	(.L_217 - .L_216)
	.align		4
.L_216:
        /*0514*/ 	.word	index@(_ZN10layer_norm31ln_parallel_residual_bwd_kernelINS_13Kernel_traitsIf6__halfS2_S2_fjLj768ELj1ELj4ELj1ELj16ENS_18Kernel_traits_baseILj768EfS2_S2_S2_fjLj128EEEEELb1ELb0ELb1EEEvNS_9BwdParamsE)
        /*0518*/ 	.word	0x000000fe


	//----- nvinfo : EIATTR_FRAME_SIZE
	.align		4
.L_217:
        /*051c*/ 	.byte	0x04, 0x11
        /*051e*/ 	.short	(.L_219 - .L_218)
	.align		4
.L_218:
        /*0520*/ 	.word	index@(_ZN10layer_norm31ln_parallel_residual_bwd_kernelINS_13Kernel_traitsIf6__halfS2_S2_fjLj768ELj1ELj4ELj1ELj16ENS_18Kernel_traits_baseILj768EfS2_S2_S2_fjLj128EEEEELb1ELb0ELb1EEEvNS_9BwdParamsE)
        /*0524*/ 	.word	0x00000000


	//----- nvinfo : EIATTR_REGCOUNT
	.align		4
.L_219:
        /*0528*/ 	.byte	0x04, 0x2f
        /*052a*/ 	.short	(.L_221 - .L_220)
	.align		4
.L_220:
        /*052c*/ 	.word	index@(_ZN10layer_norm31ln_parallel_residual_bwd_kernelINS_13Kernel_traitsIf6__halfS2_S2_fjLj768ELj1ELj4ELj1ELj16ENS_18Kernel_traits_baseILj768EfS2_S2_S2_fjLj128EEEEELb1ELb0ELb0EEEvNS_9BwdParamsE)
        /*0530*/ 	.word	0x000000fd


	//----- nvinfo : EIATTR_FRAME_SIZE
	.align		4
.L_221:
        /*0534*/ 	.byte	0x04, 0x11
        /*0536*/ 	.short	(.L_223 - .L_222)
	.align		4
.L_222:
        /*0538*/ 	.word	index@(_ZN10layer_norm31ln_parallel_residual_bwd_kernelINS_13Kernel_traitsIf6__halfS2_S2_fjLj768ELj1ELj4ELj1ELj16ENS_18Kernel_traits_baseILj768EfS2_S2_S2_fjLj128EEEEELb1ELb0ELb0EEEvNS_9BwdParamsE)
        /*053c*/ 	.word	0x00000000


	//----- nvinfo : EIATTR_REGCOUNT
	.align		4
.L_223:
        /*0540*/ 	.byte	0x04, 0x2f
        /*0542*/ 	.short	(.L_225 - .L_224)
	.align		4
.L_224:
        /*0544*/ 	.word	index@(_ZN10layer_norm31ln_parallel_residual_bwd_kernelINS_13Kernel_traitsIf6__halfS2_S2_fjLj768ELj1ELj4ELj1ELj16ENS_18Kernel_traits_baseILj768EfS2_S2_S2_fjLj128EEEEELb0ELb1ELb1EEEvNS_9BwdParamsE)
        /*0548*/ 	.word	0x000000a8


	//----- nvinfo : EIATTR_FRAME_SIZE
	.align		4
.L_225:
        /*054c*/ 	.byte	0x04, 0x11
        /*054e*/ 	.short	(.L_227 - .L_226)
	.align		4
.L_226:
        /*0550*/ 	.word	index@(_ZN10layer_norm31ln_parallel_residual_bwd_kernelINS_13Kernel_traitsIf6__halfS2_S2_fjLj768ELj1ELj4ELj1ELj16ENS_18Kernel_traits_baseILj768EfS2_S2_S2_fjLj128EEEEELb0ELb1ELb1EEEvNS_9BwdParamsE)
        /*0554*/ 	.word	0x00000000


	//----- nvinfo : EIATTR_REGCOUNT
	.align		4
.L_227:
        /*0558*/ 	.byte	0x04, 0x2f
        /*055a*/ 	.short	(.L_229 - .L_228)
	.align		4
.L_228:
        /*055c*/ 	.word	index@(_ZN10layer_norm31ln_parallel_residual_bwd_kernelINS_13Kernel_traitsIf6__halfS2_S2_fjLj768ELj1ELj4ELj1ELj16ENS_18Kernel_traits_baseILj768EfS2_S2_S2_fjLj128EEEEELb0ELb1ELb0EEEvNS_9BwdParamsE)
        /*0560*/ 	.word	0x000000a6


	//----- nvinfo : EIATTR_FRAME_SIZE
	.align		4
.L_229:
        /*0564*/ 	.byte	0x04, 0x11
        /*0566*/ 	.short	(.L_231 - .L_230)
	.align		4
.L_230:
        /*0568*/ 	.word	index@(_ZN10layer_norm31ln_parallel_residual_bwd_kernelINS_13Kernel_traitsIf6__halfS2_S2_fjLj768ELj1ELj4ELj1ELj16ENS_18Kernel_traits_baseILj768EfS2_S2_S2_fjLj128EEEEELb0ELb1ELb0EEEvNS_9BwdParamsE)
        /*056c*/ 	.word	0x00000000


	//----- nvinfo : EIATTR_REGCOUNT
	.align		4
.L_231:
        /*0570*/ 	.byte	0x04, 0x2f
        /*0572*/ 	.short	(.L_233 - .L_232)
	.align		4
.L_232:
        /*0574*/ 	.word	index@(_ZN10layer_norm31ln_parallel_residual_bwd_kernelINS_13Kernel_traitsIf6__halfS2_S2_fjLj768ELj1ELj4ELj1ELj16ENS_18Kernel_traits_baseILj768EfS2_S2_S2_fjLj128EEEEELb0ELb0ELb1EEEvNS_9BwdParamsE)
        /*0578*/ 	.word	0x000000f6


	//----- nvinfo : EIATTR_FRAME_SIZE
	.align		4
.L_233:
        /*057c*/ 	.byte	0x04, 0x11
        /*057e*/ 	.short	(.L_235 - .L_234)
	.align		4
.L_234:
        /*0580*/ 	.word	index@(_ZN10layer_norm31ln_parallel_residual_bwd_kernelINS_13Kernel_traitsIf6__halfS2_S2_fjLj768ELj1ELj4ELj1ELj16ENS_18Kernel_traits_baseILj768EfS2_S2_S2_fjLj128EEEEELb0ELb0ELb1EEEvNS_9BwdParamsE)
        /*0584*/ 	.word	0x00000000


	//----- nvinfo : EIATTR_REGCOUNT
	.align		4
.L_235:
        /*0588*/ 	.byte	0x04, 0x2f
        /*058a*/ 	.short	(.L_237 - .L_236)
	.align		4
.L_236:
        /*058c*/ 	.word	index@(_ZN10layer_norm31ln_parallel_residual_bwd_kernelINS_13Kernel_traitsIf6__halfS2_S2_fjLj768ELj1ELj4ELj1ELj16ENS_18Kernel_traits_baseILj768EfS2_S2_S2_fjLj128EEEEELb0ELb0ELb0EEEvNS_9BwdParamsE)
        /*0590*/ 	.word	0x000000fa


	//----- nvinfo : EIATTR_FRAME_SIZE
	.align		4
.L_237:
        /*0594*/ 	.byte	0x04, 0x11
        /*0596*/ 	.short	(.L_239 - .L_238)
	.align		4
.L_238:
        /*0598*/ 	.word	index@(_ZN10layer_norm31ln_parallel_residual_bwd_kernelINS_13Kernel_traitsIf6__halfS2_S2_fjLj768ELj1ELj4ELj1ELj16ENS_18Kernel_traits_baseILj768EfS2_S2_S2_fjLj128EEEEELb0ELb0ELb0EEEvNS_9BwdParamsE)
        /*059c*/ 	.word	0x00000000


	//----- nvinfo : EIATTR_REGCOUNT
	.align		4
.L_239:
        /*05a0*/ 	.byte	0x04, 0x2f
        /*05a2*/ 	.short	(.L_241 - .L_240)
	.align		4
.L_240:
        /*05a4*/ 	.word	index@(_ZN10layer_norm31ln_parallel_residual_bwd_kernelINS_13Kernel_traitsIf13__nv_bfloat16fS2_fjLj768ELj1ELj4ELj1ELj16ENS_18Kernel_traits_baseILj768EfS2_fS2_fjLj128EEEEELb1ELb1ELb1EEEvNS_9BwdParamsE)
        /*05a8*/ 	.word	0x000000dc


	//----- nvinfo : EIATTR_FRAME_SIZE
	.align		4
.L_241:
        /*05ac*/ 	.byte	0x04, 0x11
        /*05ae*/ 	.short	(.L_243 - .L_242)
	.align		4
.L_242:
        /*05b0*/ 	.word	index@(_ZN10layer_norm31ln_parallel_residual_bwd_kernelINS_13Kernel_traitsIf13__nv_bfloat16fS2_fjLj768ELj1ELj4ELj1ELj16ENS_18Kernel_traits_baseILj768EfS2_fS2_fjLj128EEEEELb1ELb1ELb1EEEvNS_9BwdParamsE)
        /*05b4*/ 	.word	0x00000000


	//----- nvinfo : EIATTR_REGCOUNT
	.align		4
.L_243:
        /*05b8*/ 	.byte	0x04, 0x2f
        /*05ba*/ 	.short	(.L_245 - .L_244)
	.align		4
.L_244:
        /*05bc*/ 	.word	index@(_ZN10layer_norm40ln_parallel_residual_bwd_finalize_kernelINS_22Kernel_traits_finalizeILj768Ef13__nv_bfloat16fS2_fjLb0ELj1024ELj4ENS_18Kernel_traits_baseILj768EfS2_fS2_fjLj1024EEEEELb1EEEvNS_9BwdParamsE)
        /*05c0*/ 	.word	0x00000020


	//----- nvinfo : EIATTR_FRAME_SIZE
	.align		4
.L_245:
        /*05c4*/ 	.byte	0x04, 0x11
        /*05c6*/ 	.short	(.L_247 - .L_246)
	.align		4
.L_246:
        /*05c8*/ 	.word	index@(_ZN10layer_norm40ln_parallel_residual_bwd_finalize_kernelINS_22Kernel_traits_finalizeILj768Ef13__nv_bfloat16fS2_fjLb0ELj1024ELj4ENS_18Kernel_traits_baseILj768EfS2_fS2_fjLj1024EEEEELb1EEEvNS_9BwdParamsE)
        /*05cc*/ 	.word	0x00000000


	//----- nvinfo : EIATTR_REGCOUNT
	.align		4
.L_247:
        /*05d0*/ 	.byte	0x04, 0x2f
        /*05d2*/ 	.short	(.L_249 - .L_248)
	.align		4
.L_248:
        /*05d4*/ 	.word	index@(_ZN10layer_norm22ln_bwd_finalize_kernelINS_22Kernel_traits_finalizeILj768Ef13__nv_bfloat16fS2_fjLb0ELj1024ELj4ENS_18Kernel_traits_baseILj768EfS2_fS2_fjLj1024EEEEELb0ELb1EEEvNS_9BwdParamsE)
        /*05d8*/ 	.word	0x00000020


	//----- nvinfo : EIATTR_FRAME_SIZE
	.align		4
.L_249:
        /*05dc*/ 	.byte	0x04, 0x11
        /*05de*/ 	.short	(.L_251 - .L_250)
	.align		4
.L_250:
        /*05e0*/ 	.word	index@(_ZN10layer_norm22ln_bwd_finalize_kernelINS_22Kernel_traits_finalizeILj768Ef13__nv_bfloat16fS2_fjLb0ELj1024ELj4ENS_18Kernel_traits_baseILj768EfS2_fS2_fjLj1024EEEEELb0ELb1EEEvNS_9BwdParamsE)
        /*05e4*/ 	.word	0x00000000


	//----- nvinfo : EIATTR_REGCOUNT
	.align		4
.L_251:
        /*05e8*/ 	.byte	0x04, 0x2f
        /*05ea*/ 	.short	(.L_253 - .L_252)
	.align		4
.L_252:
        /*05ec*/ 	.word	index@(_ZN10layer_norm31ln_parallel_residual_bwd_kernelINS_13Kernel_traitsIf13__nv_bfloat16fS2_fjLj768ELj1ELj4ELj1ELj16ENS_18Kernel_traits_baseILj768EfS2_fS2_fjLj128EEEEELb1ELb1ELb0EEEvNS_9BwdParamsE)
        /*05f0*/ 	.word	0x000000d0


	//----- nvinfo : EIATTR_FRAME_SIZE
	.align		4
.L_253:
        /*05f4*/ 	.byte	0x04, 0x11
        /*05f6*/ 	.short	(.L_255 - .L_254)
	.align		4
.L_254:
        /*05f8*/ 	.word	index@(_ZN10layer_norm31ln_parallel_residual_bwd_kernelINS_13Kernel_traitsIf13__nv_bfloat16fS2_fjLj768ELj1ELj4ELj1ELj16ENS_18Kernel_traits_baseILj768EfS2_fS2_fjLj128EEEEELb1ELb1ELb0EEEvNS_9BwdParamsE)
        /*05fc*/ 	.word	0x00000000


	//----- nvinfo : EIATTR_REGCOUNT
	.align		4
.L_255:
        /*0600*/ 	.byte	0x04, 0x2f
        /*0602*/ 	.short	(.L_257 - .L_256)
	.align		4
.L_256:
        /*0604*/ 	.word	index@(_ZN10layer_norm40ln_parallel_residual_bwd_finalize_kernelINS_22Kernel_traits_finalizeILj768Ef13__nv_bfloat16fS2_fjLb0ELj1024ELj4ENS_18Kernel_traits_baseILj768EfS2_fS2_fjLj1024EEEEELb0EEEvNS_9BwdParamsE)
        /*0608*/ 	.word	0x00000020


	//----- nvinfo : EIATTR_FRAME_SIZE
	.align		4
.L_257:
        /*060c*/ 	.byte	0x04, 0x11
        /*060e*/ 	.short	(.L_259 - .L_258)
	.align		4
.L_258:
        /*0610*/ 	.word	index@(_ZN10layer_norm40ln_parallel_residual_bwd_finalize_kernelINS_22Kernel_traits_finalizeILj768Ef13__nv_bfloat16fS2_fjLb0ELj1024ELj4ENS_18Kernel_traits_baseILj768EfS2_fS2_fjLj1024EEEEELb0EEEvNS_9BwdParamsE)
        /*0614*/ 	.word	0x00000000


	//----- nvinfo : EIATTR_REGCOUNT
	.align		4
.L_259:
        /*0618*/ 	.byte	0x04, 0x2f
        /*061a*/ 	.short	(.L_261 - .L_260)
	.align		4
.L_260:
        /*061c*/ 	.word	index@(_ZN10layer_norm22ln_bwd_finalize_kernelINS_22Kernel_traits_finalizeILj768Ef13__nv_bfloat16fS2_fjLb0ELj1024ELj4ENS_18Kernel_traits_baseILj768EfS2_fS2_fjLj1024EEEEELb0ELb0EEEvNS_9BwdParamsE)
        /*0620*/ 	.word	0x00000020


	//----- nvinfo : EIATTR_FRAME_SIZE
	.align		4
.L_261:
        /*0624*/ 	.byte	0x04, 0x11
        /*0626*/ 	.short	(.L_263 - .L_262)
	.align		4
.L_262:
        /*0628*/ 	.word	index@(_ZN10layer_norm22ln_bwd_finalize_kernelINS_22Kernel_traits_finalizeILj768Ef13__nv_bfloat16fS2_fjLb0ELj1024ELj4ENS_18Kernel_traits_baseILj768EfS2_fS2_fjLj1024EEEEELb0ELb0EEEvNS_9BwdParamsE)
        /*062c*/ 	.word	0x00000000


	//----- nvinfo : EIATTR_REGCOUNT
	.align		4
.L_263:
        /*0630*/ 	.byte	0x04, 0x2f
        /*0632*/ 	.short	(.L_265 - .L_264)
	.align		4
.L_264:
        /*0634*/ 	.word	index@(_ZN10layer_norm31ln_parallel_residual_bwd_kernelINS_13Kernel_traitsIf13__nv_bfloat16fS2_fjLj768ELj1ELj4ELj1ELj16ENS_18Kernel_traits_baseILj768EfS2_fS2_fjLj128EEEEELb1ELb0ELb1EEEvNS_9BwdParamsE)
        /*0638*/ 	.word	0x000000ff


	//----- nvinfo : EIATTR_FRAME_SIZE
	.align		4
.L_265:
        /*063c*/ 	.byte	0x04, 0x11
        /*063e*/ 	.short	(.L_267 - .L_266)
	.align		4
.L_266:
        /*0640*/ 	.word	index@(_ZN10layer_norm31ln_parallel_residual_bwd_kernelINS_13Kernel_traitsIf13__nv_bfloat16fS2_fjLj768ELj1ELj4ELj1ELj16ENS_18Kernel_traits_baseILj768EfS2_fS2_fjLj128EEEEELb1ELb0ELb1EEEvNS_9BwdParamsE)
        /*0644*/ 	.word	0x00000000


	//----- nvinfo : EIATTR_REGCOUNT
	.align		4
.L_267:
        /*0648*/ 	.byte	0x04, 0x2f
        /*064a*/ 	.short	(.L_269 - .L_268)
	.align		4
.L_268:
        /*064c*/ 	.word	index@(_ZN10layer_norm31ln_parallel_residual_bwd_kernelINS_13Kernel_traitsIf13__nv_bfloat16fS2_fjLj768ELj1ELj4ELj1ELj16ENS_18Kernel_traits_baseILj768EfS2_fS2_fjLj128EEEEELb1ELb0ELb0EEEvNS_9BwdParamsE)
        /*0650*/ 	.word	0x000000ff


	//----- nvinfo : EIATTR_FRAME_SIZE
	.align		4
.L_269:
        /*0654*/ 	.byte	0x04, 0x11
        /*0656*/ 	.short	(.L_271 - .L_270)
	.align		4
.L_270:
        /*0658*/ 	.word	index@(_ZN10layer_norm31ln_parallel_residual_bwd_kernelINS_13Kernel_traitsIf13__nv_bfloat16fS2_fjLj768ELj1ELj4ELj1ELj16ENS_18Kernel_traits_baseILj768EfS2_fS2_fjLj128EEEEELb1ELb0ELb0EEEvNS_9BwdParamsE)
        /*065c*/ 	.word	0x00000038


	//----- nvinfo : EIATTR_REGCOUNT
	.align		4
.L_271:
        /*0660*/ 	.byte	0x04, 0x2f
        /*0662*/ 	.short	(.L_273 - .L_272)
	.align		4
.L_272:
        /*0664*/ 	.word	index@(_ZN10layer_norm31ln_parallel_residual_bwd_kernelINS_13Kernel_traitsIf13__nv_bfloat16fS2_fjLj768ELj1ELj4ELj1ELj16ENS_18Kernel_traits_baseILj768EfS2_fS2_fjLj128EEEEELb0ELb1ELb1EEEvNS_9BwdParamsE)
        /*0668*/ 	.word	0x000000c8


	//----- nvinfo : EIATTR_FRAME_SIZE
	.align		4
.L_273:
        /*066c*/ 	.byte	0x04, 0x11
        /*066e*/ 	.short	(.L_275 - .L_274)
	.align		4
.L_274:
        /*0670*/ 	.word	index@(_ZN10layer_norm31ln_parallel_residual_bwd_kernelINS_13Kernel_traitsIf13__nv_bfloat16fS2_fjLj768ELj1ELj4ELj1ELj16ENS_18Kernel_traits_baseILj768EfS2_fS2_fjLj128EEEEELb0ELb1ELb1EEEvNS_9BwdParamsE)
        /*0674*/ 	.word	0x00000000


	//----- nvinfo : EIATTR_REGCOUNT
	.align		4
.L_275:
        /*0678*/ 	.byte	0x04, 0x2f
        /*067a*/ 	.short	(.L_277 - .L_276)
	.align		4
.L_276:
        /*067c*/ 	.word	index@(_ZN10layer_norm31ln_parallel_residual_bwd_kernelINS_13Kernel_traitsIf13__nv_bfloat16fS2_fjLj768ELj1ELj4ELj1ELj16ENS_18Kernel_traits_baseILj768EfS2_fS2_fjLj128EEEEELb0ELb1ELb0EEEvNS_9BwdParamsE)
        /*0680*/ 	.word	0x000000ba


	//----- nvinfo : EIATTR_FRAME_SIZE
	.align		4
.L_277:
        /*0684*/ 	.byte	0x04, 0x11
        /*0686*/ 	.short	(.L_279 - .L_278)
	.align		4
.L_278:
        /*0688*/ 	.word	index@(_ZN10layer_norm31ln_parallel_residual_bwd_kernelINS_13Kernel_traitsIf13__nv_bfloat16fS2_fjLj768ELj1ELj4ELj1ELj16ENS_18Kernel_traits_baseILj768EfS2_fS2_fjLj128EEEEELb0ELb1ELb0EEEvNS_9BwdParamsE)
        /*068c*/ 	.word	0x00000000


	//----- nvinfo : EIATTR_REGCOUNT
	.align		4
.L_279:
        /*0690*/ 	.byte	0x04, 0x2f
        /*0692*/ 	.short	(.L_281 - .L_280)
	.align		4
.L_280:
        /*0694*/ 	.word	index@(_ZN10layer_norm31ln_parallel_residual_bwd_kernelINS_13Kernel_traitsIf13__nv_bfloat16fS2_fjLj768ELj1ELj4ELj1ELj16ENS_18Kernel_traits_baseILj768EfS2_fS2_fjLj128EEEEELb0ELb0ELb1EEEvNS_9BwdParamsE)
        /*0698*/ 	.word	0x000000fe


	//----- nvinfo : EIATTR_FRAME_SIZE
	.align		4
.L_281:
        /*069c*/ 	.byte	0x04, 0x11
        /*069e*/ 	.short	(.L_283 - .L_282)
	.align		4
.L_282:
        /*06a0*/ 	.word	index@(_ZN10layer_norm31ln_parallel_residual_bwd_kernelINS_13Kernel_traitsIf13__nv_bfloat16fS2_fjLj768ELj1ELj4ELj1ELj16ENS_18Kernel_traits_baseILj768EfS2_fS2_fjLj128EEEEELb0ELb0ELb1EEEvNS_9BwdParamsE)
        /*06a4*/ 	.word	0x00000000


	//----- nvinfo : EIATTR_REGCOUNT
	.align		4
.L_283:
        /*06a8*/ 	.byte	0x04, 0x2f
        /*06aa*/ 	.short	(.L_285 - .L_284)
	.align		4
.L_284:
        /*06ac*/ 	.word	index@(_ZN10layer_norm31ln_parallel_residual_bwd_kernelINS_13Kernel_traitsIf13__nv_bfloat16fS2_fjLj768ELj1ELj4ELj1ELj16ENS_18Kernel_traits_baseILj768EfS2_fS2_fjLj128EEEEELb0ELb0ELb0EEEvNS_9BwdParamsE)
        /*06b0*/ 	.word	0x000000ff


	//----- nvinfo : EIATTR_FRAME_SIZE
	.align		4
.L_285:
        /*06b4*/ 	.byte	0x04, 0x11
        /*06b6*/ 	.short	(.L_287 - .L_286)
	.align		4
.L_286:
        /*06b8*/ 	.word	index@(_ZN10layer_norm31ln_parallel_residual_bwd_kernelINS_13Kernel_traitsIf13__nv_bfloat16fS2_fjLj768ELj1ELj4ELj1ELj16ENS_18Kernel_traits_baseILj768EfS2_fS2_fjLj128EEEEELb0ELb0ELb0EEEvNS_9BwdParamsE)
        /*06bc*/ 	.word	0x00000000


	//----- nvinfo : EIATTR_REGCOUNT
	.align		4
.L_287:
        /*06c0*/ 	.byte	0x04, 0x2f
        /*06c2*/ 	.short	(.L_289 - .L_288)
	.align		4
.L_288:
        /*06c4*/ 	.word	index@(_ZN10layer_norm31ln_parallel_residual_bwd_kernelINS_13Kernel_traitsI13__nv_bfloat16S2_fS2_fjLj768ELj1ELj4ELj1ELj16ENS_18Kernel_traits_baseILj768ES2_S2_fS2_fjLj128EEEEELb1ELb1ELb1EEEvNS_9BwdParamsE)
        /*06c8*/ 	.word	0x000000d6


	//----- nvinfo : EIATTR_FRAME_SIZE
	.align		4
.L_289:
        /*06cc*/ 	.byte	0x04, 0x11
        /*06ce*/ 	.short	(.L_291 - .L_290)
	.align		4
.L_290:
        /*06d0*/ 	.word	index@(_ZN10layer_norm31ln_parallel_residual_bwd_kernelINS_13Kernel_traitsI13__nv_bfloat16S2_fS2_fjLj768ELj1ELj4ELj1ELj16ENS_18Kernel_traits_baseILj768ES2_S2_fS2_fjLj128EEEEELb1ELb1ELb1EEEvNS_9BwdParamsE)
        /*06d4*/ 	.word	0x00000000


	//----- nvinfo : EIATTR_REGCOUNT
	.align		4
.L_291:
        /*06d8*/ 	.byte	0x04, 0x2f
        /*06da*/ 	.short	(.L_293 - .L_292)
	.align		4
.L_292:
        /*06dc*/ 	.word	index@(_ZN10layer_norm40ln_parallel_residual_bwd_finalize_kernelINS_22Kernel_traits_finalizeILj768E13__nv_bfloat16S2_fS2_fjLb0ELj1024ELj4ENS_18Kernel_traits_baseILj768ES2_S2_fS2_fjLj1024EEEEELb1EEEvNS_9BwdParamsE)
        /*06e0*/ 	.word	0x00000020


	//----- nvinfo : EIATTR_FRAME_SIZE
	.align		4
.L_293:
        /*06e4*/ 	.byte	0x04, 0x11
        /*06e6*/ 	.short	(.L_295 - .L_294)
	.align		4
.L_294:
        /*06e8*/ 	.word	index@(_ZN10layer_norm40ln_parallel_residual_bwd_finalize_kernelINS_22Kernel_traits_finalizeILj768E13__nv_bfloat16S2_fS2_fjLb0ELj1024ELj4ENS_18Kernel_traits_baseILj768ES2_S2_fS2_fjLj1024EEEEELb1EEEvNS_9BwdParamsE)
        /*06ec*/ 	.word	0x00000000


	//----- nvinfo : EIATTR_REGCOUNT
	.align		4
.L_295:
        /*06f0*/ 	.byte	0x04, 0x2f
        /*06f2*/ 	.short	(.L_297 - .L_296)
	.align		4
.L_296:
        /*06f4*/ 	.word	index@(_ZN10layer_norm22ln_bwd_finalize_kernelINS_22Kernel_traits_finalizeILj768E13__nv_bfloat16S2_fS2_fjLb0ELj1024ELj4ENS_18Kernel_traits_baseILj768ES2_S2_fS2_fjLj1024EEEEELb0ELb1EEEvNS_9BwdParamsE)
        /*06f8*/ 	.word	0x00000020


	//----- nvinfo : EIATTR_FRAME_SIZE
	.align		4
.L_297:
        /*06fc*/ 	.byte	0x04, 0x11
        /*06fe*/ 	.short	(.L_299 - .L_298)
	.align		4
.L_298:
        /*0700*/ 	.word	index@(_ZN10layer_norm22ln_bwd_finalize_kernelINS_22Kernel_traits_finalizeILj768E13__nv_bfloat16S2_fS2_fjLb0ELj1024ELj4ENS_18Kernel_traits_baseILj768ES2_S2_fS2_fjLj1024EEEEELb0ELb1EEEvNS_9BwdParamsE)
        /*0704*/ 	.word	0x00000000


	//----- nvinfo : EIATTR_REGCOUNT
	.align		4
.L_299:
        /*0708*/ 	.byte	0x04, 0x2f
        /*070a*/ 	.short	(.L_301 - .L_300)
	.align		4
.L_300:
        /*070c*/ 	.word	index@(_ZN10layer_norm31ln_parallel_residual_bwd_kernelINS_13Kernel_traitsI13__nv_bfloat16S2_fS2_fjLj768ELj1ELj4ELj1ELj16ENS_18Kernel_traits_baseILj768ES2_S2_fS2_fjLj128EEEEELb1ELb1ELb0EEEvNS_9BwdParamsE)
        /*0710*/ 	.word	0x000000cf


	//----- nvinfo : EIATTR_FRAME_SIZE
	.align		4
.L_301:
        /*0714*/ 	.byte	0x04, 0x11
        /*0716*/ 	.short	(.L_303 - .L_302)
	.align		4
.L_302:
        /*0718*/ 	.word	index@(_ZN10layer_norm31ln_parallel_residual_bwd_kernelINS_13Kernel_traitsI13__nv_bfloat16S2_fS2_fjLj768ELj1ELj4ELj1ELj16ENS_18Kernel_traits_baseILj768ES2_S2_fS2_fjLj128EEEEELb1ELb1ELb0EEEvNS_9BwdParamsE)
        /*071c*/ 	.word	0x00000000


	//----- nvinfo : EIATTR_REGCOUNT
	.align		4
.L_303:
        /*0720*/ 	.byte	0x04, 0x2f
        /*0722*/ 	.short	(.L_305 - .L_304)
	.align		4
.L_304:
        /*0724*/ 	.word	index@(_ZN10layer_norm40ln_parallel_residual_bwd_finalize_kernelINS_22Kernel_traits_finalizeILj768E13__nv_bfloat16S2_fS2_fjLb0ELj1024ELj4ENS_18Kernel_traits_baseILj768ES2_S2_fS2_fjLj1024EEEEELb0EEEvNS_9BwdParamsE)
        /*0728*/ 	.word	0x00000020


	//----- nvinfo : EIATTR_FRAME_SIZE
	.align		4
.L_305:
        /*072c*/ 	.byte	0x04, 0x11
        /*072e*/ 	.short	(.L_307 - .L_306)
	.align		4
.L_306:
        /*0730*/ 	.word	index@(_ZN10layer_norm40ln_parallel_residual_bwd_finalize_kernelINS_22Kernel_traits_finalizeILj768E13__nv_bfloat16S2_fS2_fjLb0ELj1024ELj4ENS_18Kernel_traits_baseILj768ES2_S2_fS2_fjLj1024EEEEELb0EEEvNS_9BwdParamsE)
        /*0734*/ 	.word	0x00000000


	//----- nvinfo : EIATTR_REGCOUNT
	.align		4
.L_307:
        /*0738*/ 	.byte	0x04, 0x2f
        /*073a*/ 	.short	(.L_309 - .L_308)
	.align		4
.L_308:
        /*073c*/ 	.word	index@(_ZN10layer_norm22ln_bwd_finalize_kernelINS_22Kernel_traits_finalizeILj768E13__nv_bfloat16S2_fS2_fjLb0ELj1024ELj4ENS_18Kernel_traits_baseILj768ES2_S2_fS2_fjLj1024EEEEELb0ELb0EEEvNS_9BwdParamsE)
        /*0740*/ 	.word	0x00000020


	//----- nvinfo : EIATTR_FRAME_SIZE
	.align		4
.L_309:
        /*0744*/ 	.byte	0x04, 0x11
        /*0746*/ 	.short	(.L_311 - .L_310)
	.align		4
.L_310:
        /*0748*/ 	.word	index@(_ZN10layer_norm22ln_bwd_finalize_kernelINS_22Kernel_traits_finalizeILj768E13__nv_bfloat16S2_fS2_fjLb0ELj1024ELj4ENS_18Kernel_traits_baseILj768ES2_S2_fS2_fjLj1024EEEEELb0ELb0EEEvNS_9BwdParamsE)
        /*074c*/ 	.word	0x00000000


	//----- nvinfo : EIATTR_REGCOUNT
	.align		4
.L_311:
        /*0750*/ 	.byte	0x04, 0x2f
        /*0752*/ 	.short	(.L_313 - .L_312)
	.align		4
.L_312:
        /*0754*/ 	.word	index@(_ZN10layer_norm31ln_parallel_residual_bwd_kernelINS_13Kernel_traitsI13__nv_bfloat16S2_fS2_fjLj768ELj1ELj4ELj1ELj16ENS_18Kernel_traits_baseILj768ES2_S2_fS2_fjLj128EEEEELb1ELb0ELb1EEEvNS_9BwdParamsE)
        /*0758*/ 	.word	0x000000ff


	//----- nvinfo : EIATTR_FRAME_SIZE
	.align		4
.L_313:
        /*075c*/ 	.byte	0x04, 0x11
        /*075e*/ 	.short	(.L_315 - .L_314)
	.align		4
.L_314:
        /*0760*/ 	.word	index@(_ZN10layer_norm31ln_parallel_residual_bwd_kernelINS_13Kernel_traitsI13__nv_bfloat16S2_fS2_fjLj768ELj1ELj4ELj1ELj16ENS_18Kernel_traits_baseILj768ES2_S2_fS2_fjLj128EEEEELb1ELb0ELb1EEEvNS_9BwdParamsE)
        /*0764*/ 	.word	0x00000000


	//----- nvinfo : EIATTR_REGCOUNT
	.align		4
.L_315:
        /*0768*/ 	.byte	0x04, 0x2f
        /*076a*/ 	.short	(.L_317 - .L_316)
	.align		4
.L_316:
        /*076c*/ 	.word	index@(_ZN10layer_norm31ln_parallel_residual_bwd_kernelINS_13Kernel_traitsI13__nv_bfloat16S2_fS2_fjLj768ELj1ELj4ELj1ELj16ENS_18Kernel_traits_baseILj768ES2_S2_fS2_fjLj128EEEEELb1ELb0ELb0EEEvNS_9BwdParamsE)
        /*0770*/ 	.word	0x000000ff


	//----- nvinfo : EIATTR_FRAME_SIZE
	.align		4
.L_317:
        /*0774*/ 	.byte	0x04, 0x11
        /*0776*/ 	.short	(.L_319 - .L_318)
	.align		4
.L_318:
        /*0778*/ 	.word	index@(_ZN10layer_norm31ln_parallel_residual_bwd_kernelINS_13Kernel_traitsI13__nv_bfloat16S2_fS2_fjLj768ELj1ELj4ELj1ELj16ENS_18Kernel_traits_baseILj768ES2_S2_fS2_fjLj128EEEEELb1ELb0ELb0EEEvNS_9BwdParamsE)
        /*077c*/ 	.word	0x00000038


	//----- nvinfo : EIATTR_REGCOUNT
	.align		4
.L_319:
        /*0780*/ 	.byte	0x04, 0x2f
        /*0782*/ 	.short	(.L_321 - .L_320)
	.align		4
.L_320:
        /*0784*/ 	.word	index@(_ZN10layer_norm31ln_parallel_residual_bwd_kernelINS_13Kernel_traitsI13__nv_bfloat16S2_fS2_fjLj768ELj1ELj4ELj1ELj16ENS_18Kernel_traits_baseILj768ES2_S2_fS2_fjLj128EEEEELb0ELb1ELb1EEEvNS_9BwdParamsE)
        /*0788*/ 	.word	0x000000c4


	//----- nvinfo : EIATTR_FRAME_SIZE
	.align		4
.L_321:
        /*078c*/ 	.byte	0x04, 0x11
        /*078e*/ 	.short	(.L_323 - .L_322)
	.align		4
.L_322:
        /*0790*/ 	.word	index@(_ZN10layer_norm31ln_parallel_residual_bwd_kernelINS_13Kernel_traitsI13__nv_bfloat16S2_fS2_fjLj768ELj1ELj4ELj1ELj16ENS_18Kernel_traits_baseILj768ES2_S2_fS2_fjLj128EEEEELb0ELb1ELb1EEEvNS_9BwdParamsE)
        /*0794*/ 	.word	0x00000000


	//----- nvinfo : EIATTR_REGCOUNT
	.align		4
.L_323:
        /*0798*/ 	.byte	0x04, 0x2f
        /*079a*/ 	.short	(.L_325 - .L_324)
	.align		4
.L_324:
        /*079c*/ 	.word	index@(_ZN10layer_norm31ln_parallel_residual_bwd_kernelINS_13Kernel_traitsI13__nv_bfloat16S2_fS2_fjLj768ELj1ELj4ELj1ELj16ENS_18Kernel_traits_baseILj768ES2_S2_fS2_fjLj128EEEEELb0ELb1ELb0EEEvNS_9BwdParamsE)
        /*07a0*/ 	.word	0x000000ba


	//----- nvinfo : EIATTR_FRAME_SIZE
	.align		4
.L_325:
        /*07a4*/ 	.byte	0x04, 0x11
        /*07a6*/ 	.short	(.L_327 - .L_326)
	.align		4
.L_326:
        /*07a8*/ 	.word	index@(_ZN10layer_norm31ln_parallel_residual_bwd_kernelINS_13Kernel_traitsI13__nv_bfloat16S2_fS2_fjLj768ELj1ELj4ELj1ELj16ENS_18Kernel_traits_baseILj768ES2_S2_fS2_fjLj128EEEEELb0ELb1ELb0EEEvNS_9BwdParamsE)
        /*07ac*/ 	.word	0x00000000


	//----- nvinfo : EIATTR_REGCOUNT
	.align		4
.L_327:
        /*07b0*/ 	.byte	0x04, 0x2f
        /*07b2*/ 	.short	(.L_329 - .L_328)
	.align		4
.L_328:
        /*07b4*/ 	.word	index@(_ZN10layer_norm31ln_parallel_residual_bwd_kernelINS_13Kernel_traitsI13__nv_bfloat16S2_fS2_fjLj768ELj1ELj4ELj1ELj16ENS_18Kernel_traits_baseILj768ES2_S2_fS2_fjLj128EEEEELb0ELb0ELb1EEEvNS_9BwdParamsE)
        /*07b8*/ 	.word	0x000000fe


	//----- nvinfo : EIATTR_FRAME_SIZE
	.align		4
.L_329:
        /*07bc*/ 	.byte	0x04, 0x11
        /*07be*/ 	.short	(.L_331 - .L_330)
	.align		4
.L_330:
        /*07c0*/ 	.word	index@(_ZN10layer_norm31ln_parallel_residual_bwd_kernelINS_13Kernel_traitsI13__nv_bfloat16S2_fS2_fjLj768ELj1ELj4ELj1ELj16ENS_18Kernel_traits_baseILj768ES2_S2_fS2_fjLj128EEEEELb0ELb0ELb1EEEvNS_9BwdParamsE)
        /*07c4*/ 	.word	0x00000000


	//----- nvinfo : EIATTR_REGCOUNT
	.align		4
.L_331:
        /*07c8*/ 	.byte	0x04, 0x2f
        /*07ca*/ 	.short	(.L_333 - .L_332)
	.align		4
.L_332:
        /*07cc*/ 	.word	index@(_ZN10layer_norm31ln_parallel_residual_bwd_kernelINS_13Kernel_traitsI13__nv_bfloat16S2_fS2_fjLj768ELj1ELj4ELj1ELj16ENS_18Kernel_traits_baseILj768ES2_S2_fS2_fjLj128EEEEELb0ELb0ELb0EEEvNS_9BwdParamsE)
        /*07d0*/ 	.word	0x000000ff


	//----- nvinfo : EIATTR_FRAME_SIZE
	.align		4
.L_333:
        /*07d4*/ 	.byte	0x04, 0x11
        /*07d6*/ 	.short	(.L_335 - .L_334)
	.align		4
.L_334:
        /*07d8*/ 	.word	index@(_ZN10layer_norm31ln_parallel_residual_bwd_kernelINS_13Kernel_traitsI13__nv_bfloat16S2_fS2_fjLj768ELj1ELj4ELj1ELj16ENS_18Kernel_traits_baseILj768ES2_S2_fS2_fjLj128EEEEELb0ELb0ELb0EEEvNS_9BwdParamsE)
        /*07dc*/ 	.word	0x00000000


	//----- nvinfo : EIATTR_REGCOUNT
	.align		4
.L_335:
        /*07e0*/ 	.byte	0x04, 0x2f
        /*07e2*/ 	.short	(.L_337 - .L_336)
	.align		4
.L_336:
        /*07e4*/ 	.word	index@(_ZN10layer_norm31ln_parallel_residual_bwd_kernelINS_13Kernel_traitsIf13__nv_bfloat16S2_S2_fjLj768ELj1ELj4ELj1ELj16ENS_18Kernel_traits_baseILj768EfS2_S2_S2_fjLj128EEEEELb1ELb1ELb1EEEvNS_9BwdParamsE)
        /*07e8*/ 	.word	0x000000bc


	//----- nvinfo : EIATTR_FRAME_SIZE
	.align		4
.L_337:
        /*07ec*/ 	.byte	0x04, 0x11
        /*07ee*/ 	.short	(.L_339 - .L_338)
	.align		4
.L_338:
        /*07f0*/ 	.word	index@(_ZN10layer_norm31ln_parallel_residual_bwd_kernelINS_13Kernel_traitsIf13__nv_bfloat16S2_S2_fjLj768ELj1ELj4ELj1ELj16ENS_18Kernel_traits_baseILj768EfS2_S2_S2_fjLj128EEEEELb1ELb1ELb1EEEvNS_9BwdParamsE)
        /*07f4*/ 	.word	0x00000000


	//----- nvinfo : EIATTR_REGCOUNT
	.align		4
.L_339:
        /*07f8*/ 	.byte	0x04, 0x2f
        /*07fa*/ 	.short	(.L_341 - .L_340)
	.align		4
.L_340:
        /*07fc*/ 	.word	index@(_ZN10layer_norm40ln_parallel_residual_bwd_finalize_kernelINS_22Kernel_traits_finalizeILj768Ef13__nv_bfloat16S2_S2_fjLb0ELj1024ELj4ENS_18Kernel_traits_baseILj768EfS2_S2_S2_fjLj1024EEEEELb1EEEvNS_9BwdParamsE)
        /*0800*/ 	.word	0x00000020


	//----- nvinfo : EIATTR_FRAME_SIZE
	.align		4
.L_341:
        /*0804*/ 	.byte	0x04, 0x11
        /*0806*/ 	.short	(.L_343 - .L_342)
	.align		4
.L_342:
        /*0808*/ 	.word	index@(_ZN10layer_norm40ln_parallel_residual_bwd_finalize_kernelINS_22Kernel_traits_finalizeILj768Ef13__nv_bfloat16S2_S2_fjLb0ELj1024ELj4ENS_18Kernel_traits_baseILj768EfS2_S2_S2_fjLj1024EEEEELb1EEEvNS_9BwdParamsE)
        /*080c*/ 	.word	0x00000000


	//----- nvinfo : EIATTR_REGCOUNT
	.align		4
.L_343:
        /*0810*/ 	.byte	0x04, 0x2f
        /*0812*/ 	.short	(.L_345 - .L_344)
	.align		4
.L_344:
        /*0814*/ 	.word	index@(_ZN10layer_norm22ln_bwd_finalize_kernelINS_22Kernel_traits_finalizeILj768Ef13__nv_bfloat16S2_S2_fjLb0ELj1024ELj4ENS_18Kernel_traits_baseILj768EfS2_S2_S2_fjLj1024EEEEELb0ELb1EEEvNS_9BwdParamsE)
        /*0818*/ 	.word	0x00000020


	//----- nvinfo : EIATTR_FRAME_SIZE
	.align		4
.L_345:
        /*081c*/ 	.byte	0x04, 0x11
        /*081e*/ 	.short	(.L_347 - .L_346)
	.align		4
.L_346:
        /*0820*/ 	.word	index@(_ZN10layer_norm22ln_bwd_finalize_kernelINS_22Kernel_traits_finalizeILj768Ef13__nv_bfloat16S2_S2_fjLb0ELj1024ELj4ENS_18Kernel_traits_baseILj768EfS2_S2_S2_fjLj1024EEEEELb0ELb1EEEvNS_9BwdParamsE)
        /*0824*/ 	.word	0x00000000


	//----- nvinfo : EIATTR_REGCOUNT
	.align		4
.L_347:
        /*0828*/ 	.byte	0x04, 0x2f
        /*082a*/ 	.short	(.L_349 - .L_348)
	.align		4
.L_348:
        /*082c*/ 	.word	index@(_ZN10layer_norm31ln_parallel_residual_bwd_kernelINS_13Kernel_traitsIf13__nv_bfloat16S2_S2_fjLj768ELj1ELj4ELj1ELj16ENS_18Kernel_traits_baseILj768EfS2_S2_S2_fjLj128EEEEELb1ELb1ELb0EEEvNS_9BwdParamsE)
        /*0830*/ 	.word	0x000000be


	//----- nvinfo : EIATTR_FRAME_SIZE
	.align		4
.L_349:
        /*0834*/ 	.byte	0x04, 0x11
        /*0836*/ 	.short	(.L_351 - .L_350)
	.align		4
.L_350:
        /*0838*/ 	.word	index@(_ZN10layer_norm31ln_parallel_residual_bwd_kernelINS_13Kernel_traitsIf13__nv_bfloat16S2_S2_fjLj768ELj1ELj4ELj1ELj16ENS_18Kernel_traits_baseILj768EfS2_S2_S2_fjLj128EEEEELb1ELb1ELb0EEEvNS_9BwdParamsE)
        /*083c*/ 	.word	0x00000000


	//----- nvinfo : EIATTR_REGCOUNT
	.align		4
.L_351:
        /*0840*/ 	.byte	0x04, 0x2f
        /*0842*/ 	.short	(.L_353 - .L_352)
	.align		4
.L_352:
        /*0844*/ 	.word	index@(_ZN10layer_norm40ln_parallel_residual_bwd_finalize_kernelINS_22Kernel_traits_finalizeILj768Ef13__nv_bfloat16S2_S2_fjLb0ELj1024ELj4ENS_18Kernel_traits_baseILj768EfS2_S2_S2_fjLj1024EEEEELb0EEEvNS_9BwdParamsE)
        /*0848*/ 	.word	0x00000020


	//----- nvinfo : EIATTR_FRAME_SIZE
	.align		4
.L_353:
        /*084c*/ 	.byte	0x04, 0x11
        /*084e*/ 	.short	(.L_355 - .L_354)
	.align		4
.L_354:
        /*0850*/ 	.word	index@(_ZN10layer_norm40ln_parallel_residual_bwd_finalize_kernelINS_22Kernel_traits_finalizeILj768Ef13__nv_bfloat16S2_S2_fjLb0ELj1024ELj4ENS_18Kernel_traits_baseILj768EfS2_S2_S2_fjLj1024EEEEELb0EEEvNS_9BwdParamsE)
        /*0854*/ 	.word	0x00000000


	//----- nvinfo : EIATTR_REGCOUNT
	.align		4
.L_355:
        /*0858*/ 	.byte	0x04, 0x2f
        /*085a*/ 	.short	(.L_357 - .L_356)
	.align		4
.L_356:
        /*085c*/ 	.word	index@(_ZN10layer_norm22ln_bwd_finalize_kernelINS_22Kernel_traits_finalizeILj768Ef13__nv_bfloat16S2_S2_fjLb0ELj1024ELj4ENS_18Kernel_traits_baseILj768EfS2_S2_S2_fjLj1024EEEEELb0ELb0EEEvNS_9BwdParamsE)
        /*0860*/ 	.word	0x00000020


	//----- nvinfo : EIATTR_FRAME_SIZE
	.align		4
.L_357:
        /*0864*/ 	.byte	0x04, 0x11
        /*0866*/ 	.short	(.L_359 - .L_358)
	.align		4
.L_358:
        /*0868*/ 	.word	index@(_ZN10layer_norm22ln_bwd_finalize_kernelINS_22Kernel_traits_finalizeILj768Ef13__nv_bfloat16S2_S2_fjLb0ELj1024ELj4ENS_18Kernel_traits_baseILj768EfS2_S2_S2_fjLj1024EEEEELb0ELb0EEEvNS_9BwdParamsE)
        /*086c*/ 	.word	0x00000000


	//----- nvinfo : EIATTR_REGCOUNT
	.align		4
.L_359:
        /*0870*/ 	.byte	0x04, 0x2f
        /*0872*/ 	.short	(.L_361 - .L_360)
	.align		4
.L_360:
        /*0874*/ 	.word	index@(_ZN10layer_norm31ln_parallel_residual_bwd_kernelINS_13Kernel_traitsIf13__nv_bfloat16S2_S2_fjLj768ELj1ELj4ELj1ELj16ENS_18Kernel_traits_baseILj768EfS2_S2_S2_fjLj128EEEEELb1ELb0ELb1EEEvNS_9BwdParamsE)
        /*0878*/ 	.word	0x000000fe


	//----- nvinfo : EIATTR_FRAME_SIZE
	.align		4
.L_361:
        /*087c*/ 	.byte	0x04, 0x11
        /*087e*/ 	.short	(.L_363 - .L_362)
	.align		4
.L_362:
        /*0880*/ 	.word	index@(_ZN10layer_norm31ln_parallel_residual_bwd_kernelINS_13Kernel_traitsIf13__nv_bfloat16S2_S2_fjLj768ELj1ELj4ELj1ELj16ENS_18Kernel_traits_baseILj768EfS2_S2_S2_fjLj128EEEEELb1ELb0ELb1EEEvNS_9BwdParamsE)
        /*0884*/ 	.word	0x00000000


	//----- nvinfo : EIATTR_REGCOUNT
	.align		4
.L_363:
        /*0888*/ 	.byte	0x04, 0x2f
        /*088a*/ 	.short	(.L_365 - .L_364)
	.align		4
.L_364:
        /*088c*/ 	.word	index@(_ZN10layer_norm31ln_parallel_residual_bwd_kernelINS_13Kernel_traitsIf13__nv_bfloat16S2_S2_fjLj768ELj1ELj4ELj1ELj16ENS_18Kernel_traits_baseILj768EfS2_S2_S2_fjLj128EEEEELb1ELb0ELb0EEEvNS_9BwdParamsE)
        /*0890*/ 	.word	0x000000fd


	//----- nvinfo : EIATTR_FRAME_SIZE
	.align		4
.L_365:
        /*0894*/ 	.byte	0x04, 0x11
        /*0896*/ 	.short	(.L_367 - .L_366)
	.align		4
.L_366:
        /*0898*/ 	.word	index@(_ZN10layer_norm31ln_parallel_residual_bwd_kernelINS_13Kernel_traitsIf13__nv_bfloat16S2_S2_fjLj768ELj1ELj4ELj1ELj16ENS_18Kernel_traits_baseILj768EfS2_S2_S2_fjLj128EEEEELb1ELb0ELb0EEEvNS_9BwdParamsE)
        /*089c*/ 	.word	0x00000000


	//----- nvinfo : EIATTR_REGCOUNT
	.align		4
.L_367:
        /*08a0*/ 	.byte	0x04, 0x2f
        /*08a2*/ 	.short	(.L_369 - .L_368)
	.align		4
.L_368:
        /*08a4*/ 	.word	index@(_ZN10layer_norm31ln_parallel_residual_bwd_kernelINS_13Kernel_traitsIf13__nv_bfloat16S2_S2_fjLj768ELj1ELj4ELj1ELj16ENS_18Kernel_traits_baseILj768EfS2_S2_S2_fjLj128EEEEELb0ELb1ELb1EEEvNS_9BwdParamsE)
        /*08a8*/ 	.word	0x000000a8


	//----- nvinfo : EIATTR_FRAME_SIZE
	.align		4
.L_369:
        /*08ac*/ 	.byte	0x04, 0x11
        /*08ae*/ 	.short	(.L_371 - .L_370)
	.align		4
.L_370:
        /*08b0*/ 	.word	index@(_ZN10layer_norm31ln_parallel_residual_bwd_kernelINS_13Kernel_traitsIf13__nv_bfloat16S2_S2_fjLj768ELj1ELj4ELj1ELj16ENS_18Kernel_traits_baseILj768EfS2_S2_S2_fjLj128EEEEELb0ELb1ELb1EEEvNS_9BwdParamsE)
        /*08b4*/ 	.word	0x00000000


	//----- nvinfo : EIATTR_REGCOUNT
	.align		4
.L_371:
        /*08b8*/ 	.byte	0x04, 0x2f
        /*08ba*/ 	.short	(.L_373 - .L_372)
	.align		4
.L_372:
        /*08bc*/ 	.word	index@(_ZN10layer_norm31ln_parallel_residual_bwd_kernelINS_13Kernel_traitsIf13__nv_bfloat16S2_S2_fjLj768ELj1ELj4ELj1ELj16ENS_18Kernel_traits_baseILj768EfS2_S2_S2_fjLj128EEEEELb0ELb1ELb0EEEvNS_9BwdParamsE)
        /*08c0*/ 	.word	0x000000a7


	//----- nvinfo : EIATTR_FRAME_SIZE
	.align		4
.L_373:
        /*08c4*/ 	.byte	0x04, 0x11
        /*08c6*/ 	.short	(.L_375 - .L_374)
	.align		4
.L_374:
        /*08c8*/ 	.word	index@(_ZN10layer_norm31ln_parallel_residual_bwd_kernelINS_13Kernel_traitsIf13__nv_bfloat16S2_S2_fjLj768ELj1ELj4ELj1ELj16ENS_18Kernel_traits_baseILj768EfS2_S2_S2_fjLj128EEEEELb0ELb1ELb0EEEvNS_9BwdParamsE)
        /*08cc*/ 	.word	0x00000000


	//----- nvinfo : EIATTR_REGCOUNT
	.align		4
.L_375:
        /*08d0*/ 	.byte	0x04, 0x2f
        /*08d2*/ 	.short	(.L_377 - .L_376)
	.align		4
.L_376:
        /*08d4*/ 	.word	index@(_ZN10layer_norm31ln_parallel_residual_bwd_kernelINS_13Kernel_traitsIf13__nv_bfloat16S2_S2_fjLj768ELj1ELj4ELj1ELj16ENS_18Kernel_traits_baseILj768EfS2_S2_S2_fjLj128EEEEELb0ELb0ELb1EEEvNS_9BwdParamsE)
        /*08d8*/ 	.word	0x000000f0


	//----- nvinfo : EIATTR_FRAME_SIZE
	.align		4
.L_377:
        /*08dc*/ 	.byte	0x04, 0x11
        /*08de*/ 	.short	(.L_379 - .L_378)
	.align		4
.L_378:
        /*08e0*/ 	.word	index@(_ZN10layer_norm31ln_parallel_residual_bwd_kernelINS_13Kernel_traitsIf13__nv_bfloat16S2_S2_fjLj768ELj1ELj4ELj1ELj16ENS_18Kernel_traits_baseILj768EfS2_S2_S2_fjLj128EEEEELb0ELb0ELb1EEEvNS_9BwdParamsE)
        /*08e4*/ 	.word	0x00000000


	//----- nvinfo : EIATTR_REGCOUNT
	.align		4
.L_379:
        /*08e8*/ 	.byte	0x04, 0x2f
        /*08ea*/ 	.short	(.L_381 - .L_380)
	.align		4
.L_380:
        /*08ec*/ 	.word	index@(_ZN10layer_norm31ln_parallel_residual_bwd_kernelINS_13Kernel_traitsIf13__nv_bfloat16S2_S2_fjLj768ELj1ELj4ELj1ELj16ENS_18Kernel_traits_baseILj768EfS2_S2_S2_fjLj128EEEEELb0ELb0ELb0EEEvNS_9BwdParamsE)
        /*08f0*/ 	.word	0x000000f4


	//----- nvinfo : EIATTR_FRAME_SIZE
	.align		4
.L_381:
        /*08f4*/ 	.byte	0x04, 0x11
        /*08f6*/ 	.short	(.L_383 - .L_382)
	.align		4
.L_382:
        /*08f8*/ 	.word	index@(_ZN10layer_norm31ln_parallel_residual_bwd_kernelINS_13Kernel_traitsIf13__nv_bfloat16S2_S2_fjLj768ELj1ELj4ELj1ELj16ENS_18Kernel_traits_baseILj768EfS2_S2_S2_fjLj128EEEEELb0ELb0ELb0EEEvNS_9BwdParamsE)
        /*08fc*/ 	.word	0x00000000


	//----- nvinfo : EIATTR_REGCOUNT
	.align		4
.L_383:
        /*0900*/ 	.byte	0x04, 0x2f
        /*0902*/ 	.short	(.L_385 - .L_384)
	.align		4
.L_384:
        /*0904*/ 	.word	index@(_ZN10layer_norm31ln_parallel_residual_bwd_kernelINS_13Kernel_traitsI6__halfS2_S2_S2_fjLj768ELj1ELj4ELj1ELj16ENS_18Kernel_traits_baseILj768ES2_S2_S2_S2_fjLj128EEEEELb1ELb1ELb1EEEvNS_9BwdParamsE)
        /*0908*/ 	.word	0x000000c2


	//----- nvinfo : EIATTR_FRAME_SIZE
	.align		4
.L_385:
        /*090c*/ 	.byte	0x04, 0x11
        /*090e*/ 	.short	(.L_387 - .L_386)
	.align		4
.L_386:
        /*0910*/ 	.word	index@(_ZN10layer_norm31ln_parallel_residual_bwd_kernelINS_13Kernel_traitsI6__halfS2_S2_S2_fjLj768ELj1ELj4ELj1ELj16ENS_18Kernel_traits_baseILj768ES2_S2_S2_S2_fjLj128EEEEELb1ELb1ELb1EEEvNS_9BwdParamsE)
        /*0914*/ 	.word	0x00000000


	//----- nvinfo : EIATTR_REGCOUNT
	.align		4
.L_387:
        /*0918*/ 	.byte	0x04, 0x2f
        /*091a*/ 	.short	(.L_389 - .L_388)
	.align		4
.L_388:
        /*091c*/ 	.word	index@(_ZN10layer_norm40ln_parallel_residual_bwd_finalize_kernelINS_22Kernel_traits_finalizeILj768E6__halfS2_S2_S2_fjLb0ELj1024ELj4ENS_18Kernel_traits_baseILj768ES2_S2_S2_S2_fjLj1024EEEEELb1EEEvNS_9BwdParamsE)
        /*0920*/ 	.word	0x00000020


	//----- nvinfo : EIATTR_FRAME_SIZE
	.align		4
.L_389:
        /*0924*/ 	.byte	0x04, 0x11
        /*0926*/ 	.short	(.L_391 - .L_390)
	.align		4
.L_390:
        /*0928*/ 	.word	index@(_ZN10layer_norm40ln_parallel_residual_bwd_finalize_kernelINS_22Kernel_traits_finalizeILj768E6__halfS2_S2_S2_fjLb0ELj1024ELj4ENS_18Kernel_traits_baseILj768ES2_S2_S2_S2_fjLj1024EEEEELb1EEEvNS_9BwdParamsE)
        /*092c*/ 	.word	0x00000000


	//----- nvinfo : EIATTR_REGCOUNT
	.align		4
.L_391:
        /*0930*/ 	.byte	0x04, 0x2f
        /*0932*/ 	.short	(.L_393 - .L_392)
	.align		4
.L_392:
        /*0934*/ 	.word	index@(_ZN10layer_norm22ln_bwd_finalize_kernelINS_22Kernel_traits_finalizeILj768E6__halfS2_S2_S2_fjLb0ELj1024ELj4ENS_18Kernel_traits_baseILj768ES2_S2_S2_S2_fjLj1024EEEEELb0ELb1EEEvNS_9BwdParamsE)
        /*0938*/ 	.word	0x00000020


	//----- nvinfo : EIATTR_FRAME_SIZE
	.align		4
.L_393:
        /*093c*/ 	.byte	0x04, 0x11
        /*093e*/ 	.short	(.L_395 - .L_394)
	.align		4
.L_394:
        /*0940*/ 	.word	index@(_ZN10layer_norm22ln_bwd_finalize_kernelINS_22Kernel_traits_finalizeILj768E6__halfS2_S2_S2_fjLb0ELj1024ELj4ENS_18Kernel_traits_baseILj768ES2_S2_S2_S2_fjLj1024EEEEELb0ELb1EEEvNS_9BwdParamsE)
        /*0944*/ 	.word	0x00000000


	//----- nvinfo : EIATTR_REGCOUNT
	.align		4
.L_395:
        /*0948*/ 	.byte	0x04, 0x2f
        /*094a*/ 	.short	(.L_397 - .L_396)
	.align		4
.L_396:
        /*094c*/ 	.word	index@(_ZN10layer_norm31ln_parallel_residual_bwd_kernelINS_13Kernel_traitsI6__halfS2_S2_S2_fjLj768ELj1ELj4ELj1ELj16ENS_18Kernel_traits_baseILj768ES2_S2_S2_S2_fjLj128EEEEELb1ELb1ELb0EEEvNS_9BwdParamsE)
        /*0950*/ 	.word	0x000000be


	//----- nvinfo : EIATTR_FRAME_SIZE
	.align		4
.L_397:
        /*0954*/ 	.byte	0x04, 0x11
        /*0956*/ 	.short	(.L_399 - .L_398)
	.align		4
.L_398:
        /*0958*/ 	.word	index@(_ZN10layer_norm31ln_parallel_residual_bwd_kernelINS_13Kernel_traitsI6__halfS2_S2_S2_fjLj768ELj1ELj4ELj1ELj16ENS_18Kernel_traits_baseILj768ES2_S2_S2_S2_fjLj128EEEEELb1ELb1ELb0EEEvNS_9BwdParamsE)
        /*095c*/ 	.word	0x00000000


	//----- nvinfo : EIATTR_REGCOUNT
	.align		4
.L_399:
        /*0960*/ 	.byte	0x04, 0x2f
        /*0962*/ 	.short	(.L_401 - .L_400)
	.align		4
.L_400:
        /*0964*/ 	.word	index@(_ZN10layer_norm40ln_parallel_residual_bwd_finalize_kernelINS_22Kernel_traits_finalizeILj768E6__halfS2_S2_S2_fjLb0ELj1024ELj4ENS_18Kernel_traits_baseILj768ES2_S2_S2_S2_fjLj1024EEEEELb0EEEvNS_9BwdParamsE)
        /*0968*/ 	.word	0x00000020


	//----- nvinfo : EIATTR_FRAME_SIZE
	.align		4
.L_401:
        /*096c*/ 	.byte	0x04, 0x11
        /*096e*/ 	.short	(.L_403 - .L_402)
	.align		4
.L_402:
        /*0970*/ 	.word	index@(_ZN10layer_norm40ln_parallel_residual_bwd_finalize_kernelINS_22Kernel_traits_finalizeILj768E6__halfS2_S2_S2_fjLb0ELj1024ELj4ENS_18Kernel_traits_baseILj768ES2_S2_S2_S2_fjLj1024EEEEELb0EEEvNS_9BwdParamsE)
        /*0974*/ 	.word	0x00000000


	//----- nvinfo : EIATTR_REGCOUNT
	.align		4
.L_403:
        /*0978*/ 	.byte	0x04, 0x2f
        /*097a*/ 	.short	(.L_405 - .L_404)
	.align		4
.L_404:
        /*097c*/ 	.word	index@(_ZN10layer_norm22ln_bwd_finalize_kernelINS_22Kernel_traits_finalizeILj768E6__halfS2_S2_S2_fjLb0ELj1024ELj4ENS_18Kernel_traits_baseILj768ES2_S2_S2_S2_fjLj1024EEEEELb0ELb0EEEvNS_9BwdParamsE)
        /*0980*/ 	.word	0x00000020


	//----- nvinfo : EIATTR_FRAME_SIZE
	.align		4
.L_405:
        /*0984*/ 	.byte	0x04, 0x11
        /*0986*/ 	.short	(.L_407 - .L_406)
	.align		4
.L_406:
        /*0988*/ 	.word	index@(_ZN10layer_norm22ln_bwd_finalize_kernelINS_22Kernel_traits_finalizeILj768E6__halfS2_S2_S2_fjLb0ELj1024ELj4ENS_18Kernel_traits_baseILj768ES2_S2_S2_S2_fjLj1024EEEEELb0ELb0EEEvNS_9BwdParamsE)
        /*098c*/ 	.word	0x00000000


	//----- nvinfo : EIATTR_REGCOUNT
	.align		4
.L_407:
        /*0990*/ 	.byte	0x04, 0x2f
        /*0992*/ 	.short	(.L_409 - .L_408)
	.align		4
.L_408:
        /*0994*/ 	.word	index@(_ZN10layer_norm31ln_parallel_residual_bwd_kernelINS_13Kernel_traitsI6__halfS2_S2_S2_fjLj768ELj1ELj4ELj1ELj16ENS_18Kernel_traits_baseILj768ES2_S2_S2_S2_fjLj128EEEEELb1ELb0ELb1EEEvNS_9BwdParamsE)
        /*0998*/ 	.word	0x000000ff


	//----- nvinfo : EIATTR_FRAME_SIZE
	.align		4
.L_409:
        /*099c*/ 	.byte	0x04, 0x11
        /*099e*/ 	.short	(.L_411 - .L_410)
	.align		4
.L_410:
        /*09a0*/ 	.word	index@(_ZN10layer_norm31ln_parallel_residual_bwd_kernelINS_13Kernel_traitsI6__halfS2_S2_S2_fjLj768ELj1ELj4ELj1ELj16ENS_18Kernel_traits_baseILj768ES2_S2_S2_S2_fjLj128EEEEELb1ELb0ELb1EEEvNS_9BwdParamsE)
        /*09a4*/ 	.word	0x00000000


	//----- nvinfo : EIATTR_REGCOUNT
	.align		4
.L_411:
        /*09a8*/ 	.byte	0x04, 0x2f
        /*09aa*/ 	.short	(.L_413 - .L_412)
	.align		4
.L_412:
        /*09ac*/ 	.word	index@(_ZN10layer_norm31ln_parallel_residual_bwd_kernelINS_13Kernel_traitsI6__halfS2_S2_S2_fjLj768ELj1ELj4ELj1ELj16ENS_18Kernel_traits_baseILj768ES2_S2_S2_S2_fjLj128EEEEELb1ELb0ELb0EEEvNS_9BwdParamsE)
        /*09b0*/ 	.word	0x000000fd


	//----- nvinfo : EIATTR_FRAME_SIZE
	.align		4
.L_413:
        /*09b4*/ 	.byte	0x04, 0x11
        /*09b6*/ 	.short	(.L_415 - .L_414)
	.align		4
.L_414:
        /*09b8*/ 	.word	index@(_ZN10layer_norm31ln_parallel_residual_bwd_kernelINS_13Kernel_traitsI6__halfS2_S2_S2_fjLj768ELj1ELj4ELj1ELj16ENS_18Kernel_traits_baseILj768ES2_S2_S2_S2_fjLj128EEEEELb1ELb0ELb0EEEvNS_9BwdParamsE)
        /*09bc*/ 	.word	0x00000000


	//----- nvinfo : EIATTR_REGCOUNT
	.align		4
.L_415:
        /*09c0*/ 	.byte	0x04, 0x2f
        /*09c2*/ 	.short	(.L_417 - .L_416)
	.align		4
.L_416:
        /*09c4*/ 	.word	index@(_ZN10layer_norm31ln_parallel_residual_bwd_kernelINS_13Kernel_traitsI6__halfS2_S2_S2_fjLj768ELj1ELj4ELj1ELj16ENS_18Kernel_traits_baseILj768ES2_S2_S2_S2_fjLj128EEEEELb0ELb1ELb1EEEvNS_9BwdParamsE)
        /*09c8*/ 	.word	0x000000a8


	//----- nvinfo : EIATTR_FRAME_SIZE
	.align		4
.L_417:
        /*09cc*/ 	.byte	0x04, 0x11
        /*09ce*/ 	.short	(.L_419 - .L_418)
	.align		4
.L_418:
        /*09d0*/ 	.word	index@(_ZN10layer_norm31ln_parallel_residual_bwd_kernelINS_13Kernel_traitsI6__halfS2_S2_S2_fjLj768ELj1ELj4ELj1ELj16ENS_18Kernel_traits_baseILj768ES2_S2_S2_S2_fjLj128EEEEELb0ELb1ELb1EEEvNS_9BwdParamsE)
        /*09d4*/ 	.word	0x00000000


	//----- nvinfo : EIATTR_REGCOUNT
	.align		4
.L_419:
        /*09d8*/ 	.byte	0x04, 0x2f
        /*09da*/ 	.short	(.L_421 - .L_420)
	.align		4
.L_420:
        /*09dc*/ 	.word	index@(_ZN10layer_norm31ln_parallel_residual_bwd_kernelINS_13Kernel_traitsI6__halfS2_S2_S2_fjLj768ELj1ELj4ELj1ELj16ENS_18Kernel_traits_baseILj768ES2_S2_S2_S2_fjLj128EEEEELb0ELb1ELb0EEEvNS_9BwdParamsE)
        /*09e0*/ 	.word	0x000000a6


	//----- nvinfo : EIATTR_FRAME_SIZE
	.align		4
.L_421:
        /*09e4*/ 	.byte	0x04, 0x11
        /*09e6*/ 	.short	(.L_423 - .L_422)
	.align		4
.L_422:
        /*09e8*/ 	.word	index@(_ZN10layer_norm31ln_parallel_residual_bwd_kernelINS_13Kernel_traitsI6__halfS2_S2_S2_fjLj768ELj1ELj4ELj1ELj16ENS_18Kernel_traits_baseILj768ES2_S2_S2_S2_fjLj128EEEEELb0ELb1ELb0EEEvNS_9BwdParamsE)
        /*09ec*/ 	.word	0x00000000


	//----- nvinfo : EIATTR_REGCOUNT
	.align		4
.L_423:
        /*09f0*/ 	.byte	0x04, 0x2f
        /*09f2*/ 	.short	(.L_425 - .L_424)
	.align		4
.L_424:
        /*09f4*/ 	.word	index@(_ZN10layer_norm31ln_parallel_residual_bwd_kernelINS_13Kernel_traitsI6__halfS2_S2_S2_fjLj768ELj1ELj4ELj1ELj16ENS_18Kernel_traits_baseILj768ES2_S2_S2_S2_fjLj128EEEEELb0ELb0ELb1EEEvNS_9BwdParamsE)
        /*09f8*/ 	.word	0x000000f8


	//----- nvinfo : EIATTR_FRAME_SIZE
	.align		4
.L_425:
        /*09fc*/ 	.byte	0x04, 0x11
        /*09fe*/ 	.short	(.L_427 - .L_426)
	.align		4
.L_426:
        /*0a00*/ 	.word	index@(_ZN10layer_norm31ln_parallel_residual_bwd_kernelINS_13Kernel_traitsI6__halfS2_S2_S2_fjLj768ELj1ELj4ELj1ELj16ENS_18Kernel_traits_baseILj768ES2_S2_S2_S2_fjLj128EEEEELb0ELb0ELb1EEEvNS_9BwdParamsE)
        /*0a04*/ 	.word	0x00000000


	//----- nvinfo : EIATTR_REGCOUNT
	.align		4
.L_427:
        /*0a08*/ 	.byte	0x04, 0x2f
        /*0a0a*/ 	.short	(.L_429 - .L_428)
	.align		4
.L_428:
        /*0a0c*/ 	.word	index@(_ZN10layer_norm31ln_parallel_residual_bwd_kernelINS_13Kernel_traitsI6__halfS2_S2_S2_fjLj768ELj1ELj4ELj1ELj16ENS_18Kernel_traits_baseILj768ES2_S2_S2_S2_fjLj128EEEEELb0ELb0ELb0EEEvNS_9BwdParamsE)
        /*0a10*/ 	.word	0x000000fa


	//----- nvinfo : EIATTR_FRAME_SIZE
	.align		4
.L_429:
        /*0a14*/ 	.byte	0x04, 0x11
        /*0a16*/ 	.short	(.L_431 - .L_430)
	.align		4
.L_430:
        /*0a18*/ 	.word	index@(_ZN10layer_norm31ln_parallel_residual_bwd_kernelINS_13Kernel_traitsI6__halfS2_S2_S2_fjLj768ELj1ELj4ELj1ELj16ENS_18Kernel_traits_baseILj768ES2_S2_S2_S2_fjLj128EEEEELb0ELb0ELb0EEEvNS_9BwdParamsE)
        /*0a1c*/ 	.word	0x00000000


	//----- nvinfo : EIATTR_REGCOUNT
	.align		4
.L_431:
        /*0a20*/ 	.byte	0x04, 0x2f
        /*0a22*/ 	.short	(.L_433 - .L_432)
	.align		4
.L_432:
        /*0a24*/ 	.word	index@(_ZN10layer_norm31ln_parallel_residual_bwd_kernelINS_13Kernel_traitsI13__nv_bfloat16S2_S2_S2_fjLj768ELj1ELj4ELj1ELj16ENS_18Kernel_traits_baseILj768ES2_S2_S2_S2_fjLj128EEEEELb1ELb1ELb1EEEvNS_9BwdParamsE)
        /*0a28*/ 	.word	0x000000b6


	//----- nvinfo : EIATTR_FRAME_SIZE
	.align		4
.L_433:
        /*0a2c*/ 	.byte	0x04, 0x11
        /*0a2e*/ 	.short	(.L_435 - .L_434)
	.align		4
.L_434:
        /*0a30*/ 	.word	index@(_ZN10layer_norm31ln_parallel_residual_bwd_kernelINS_13Kernel_traitsI13__nv_bfloat16S2_S2_S2_fjLj768ELj1ELj4ELj1ELj16ENS_18Kernel_traits_baseILj768ES2_S2_S2_S2_fjLj128EEEEELb1ELb1ELb1EEEvNS_9BwdParamsE)
        /*0a34*/ 	.word	0x00000000


	//----- nvinfo : EIATTR_REGCOUNT
	.align		4
.L_435:
        /*0a38*/ 	.byte	0x04, 0x2f
        /*0a3a*/ 	.short	(.L_437 - .L_436)
	.align		4
.L_436:
        /*0a3c*/ 	.word	index@(_ZN10layer_norm40ln_parallel_residual_bwd_finalize_kernelINS_22Kernel_traits_finalizeILj768E13__nv_bfloat16S2_S2_S2_fjLb0ELj1024ELj4ENS_18Kernel_traits_baseILj768ES2_S2_S2_S2_fjLj1024EEEEELb1EEEvNS_9BwdParamsE)
        /*0a40*/ 	.word	0x00000020


	//----- nvinfo : EIATTR_FRAME_SIZE
	.align		4
.L_437:
        /*0a44*/ 	.byte	0x04, 0x11
        /*0a46*/ 	.short	(.L_439 - .L_438)
	.align		4
.L_438:
        /*0a48*/ 	.word	index@(_ZN10layer_norm40ln_parallel_residual_bwd_finalize_kernelINS_22Kernel_traits_finalizeILj768E13__nv_bfloat16S2_S2_S2_fjLb0ELj1024ELj4ENS_18Kernel_traits_baseILj768ES2_S2_S2_S2_fjLj1024EEEEELb1EEEvNS_9BwdParamsE)
        /*0a4c*/ 	.word	0x00000000


	//----- nvinfo : EIATTR_REGCOUNT
	.align		4
.L_439:
        /*0a50*/ 	.byte	0x04, 0x2f
        /*0a52*/ 	.short	(.L_441 - .L_440)
	.align		4
.L_440:
        /*0a54*/ 	.word	index@(_ZN10layer_norm22ln_bwd_finalize_kernelINS_22Kernel_traits_finalizeILj768E13__nv_bfloat16S2_S2_S2_fjLb0ELj1024ELj4ENS_18Kernel_traits_baseILj768ES2_S2_S2_S2_fjLj1024EEEEELb0ELb1EEEvNS_9BwdParamsE)
        /*0a58*/ 	.word	0x00000020


	//----- nvinfo : EIATTR_FRAME_SIZE
	.align		4
.L_441:
        /*0a5c*/ 	.byte	0x04, 0x11
        /*0a5e*/ 	.short	(.L_443 - .L_442)
	.align		4
.L_442:
        /*0a60*/ 	.word	index@(_ZN10layer_norm22ln_bwd_finalize_kernelINS_22Kernel_traits_finalizeILj768E13__nv_bfloat16S2_S2_S2_fjLb0ELj1024ELj4ENS_18Kernel_traits_baseILj768ES2_S2_S2_S2_fjLj1024EEEEELb0ELb1EEEvNS_9BwdParamsE)
        /*0a64*/ 	.word	0x00000000


	//----- nvinfo : EIATTR_REGCOUNT
	.align		4
.L_443:
        /*0a68*/ 	.byte	0x04, 0x2f
        /*0a6a*/ 	.short	(.L_445 - .L_444)
	.align		4
.L_444:
        /*0a6c*/ 	.word	index@(_ZN10layer_norm31ln_parallel_residual_bwd_kernelINS_13Kernel_traitsI13__nv_bfloat16S2_S2_S2_fjLj768ELj1ELj4ELj1ELj16ENS_18Kernel_traits_baseILj768ES2_S2_S2_S2_fjLj128EEEEELb1ELb1ELb0EEEvNS_9BwdParamsE)
        /*0a70*/ 	.word	0x000000be


	//----- nvinfo : EIATTR_FRAME_SIZE
	.align		4
.L_445:
        /*0a74*/ 	.byte	0x04, 0x11
        /*0a76*/ 	.short	(.L_447 - .L_446)
	.align		4
.L_446:
        /*0a78*/ 	.word	index@(_ZN10layer_norm31ln_parallel_residual_bwd_kernelINS_13Kernel_traitsI13__nv_bfloat16S2_S2_S2_fjLj768ELj1ELj4ELj1ELj16ENS_18Kernel_traits_baseILj768ES2_S2_S2_S2_fjLj128EEEEELb1ELb1ELb0EEEvNS_9BwdParamsE)
        /*0a7c*/ 	.word	0x00000000


	//----- nvinfo : EIATTR_REGCOUNT
	.align		4
.L_447:
        /*0a80*/ 	.byte	0x04, 0x2f
        /*0a82*/ 	.short	(.L_449 - .L_448)
	.align		4
.L_448:
        /*0a84*/ 	.word	index@(_ZN10layer_norm40ln_parallel_residual_bwd_finalize_kernelINS_22Kernel_traits_finalizeILj768E13__nv_bfloat16S2_S2_S2_fjLb0ELj1024ELj4ENS_18Kernel_traits_baseILj768ES2_S2_S2_S2_fjLj1024EEEEELb0EEEvNS_9BwdParamsE)
        /*0a88*/ 	.word	0x00000020


	//----- nvinfo : EIATTR_FRAME_SIZE
	.align		4
.L_449:
        /*0a8c*/ 	.byte	0x04, 0x11
        /*0a8e*/ 	.short	(.L_451 - .L_450)
	.align		4
.L_450:
        /*0a90*/ 	.word	index@(_ZN10layer_norm40ln_parallel_residual_bwd_finalize_kernelINS_22Kernel_traits_finalizeILj768E13__nv_bfloat16S2_S2_S2_fjLb0ELj1024ELj4ENS_18Kernel_traits_baseILj768ES2_S2_S2_S2_fjLj1024EEEEELb0EEEvNS_9BwdParamsE)
        /*0a94*/ 	.word	0x00000000


	//----- nvinfo : EIATTR_REGCOUNT
	.align		4
.L_451:
        /*0a98*/ 	.byte	0x04, 0x2f
        /*0a9a*/ 	.short	(.L_453 - .L_452)
	.align		4
.L_452:
        /*0a9c*/ 	.word	index@(_ZN10layer_norm22ln_bwd_finalize_kernelINS_22Kernel_traits_finalizeILj768E13__nv_bfloat16S2_S2_S2_fjLb0ELj1024ELj4ENS_18Kernel_traits_baseILj768ES2_S2_S2_S2_fjLj1024EEEEELb0ELb0EEEvNS_9BwdParamsE)
        /*0aa0*/ 	.word	0x00000020


	//----- nvinfo : EIATTR_FRAME_SIZE
	.align		4
.L_453:
        /*0aa4*/ 	.byte	0x04, 0x11
        /*0aa6*/ 	.short	(.L_455 - .L_454)
	.align		4
.L_454:
        /*0aa8*/ 	.word	index@(_ZN10layer_norm22ln_bwd_finalize_kernelINS_22Kernel_traits_finalizeILj768E13__nv_bfloat16S2_S2_S2_fjLb0ELj1024ELj4ENS_18Kernel_traits_baseILj768ES2_S2_S2_S2_fjLj1024EEEEELb0ELb0EEEvNS_9BwdParamsE)
        /*0aac*/ 	.word	0x00000000


	//----- nvinfo : EIATTR_REGCOUNT
	.align		4
.L_455:
        /*0ab0*/ 	.byte	0x04, 0x2f
        /*0ab2*/ 	.short	(.L_457 - .L_456)
	.align		4
.L_456:
        /*0ab4*/ 	.word	index@(_ZN10layer_norm31ln_parallel_residual_bwd_kernelINS_13Kernel_traitsI13__nv_bfloat16S2_S2_S2_fjLj768ELj1ELj4ELj1ELj16ENS_18Kernel_traits_baseILj768ES2_S2_S2_S2_fjLj128EEEEELb1ELb0ELb1EEEvNS_9BwdParamsE)
        /*0ab8*/ 	.word	0x000000fe


	//----- nvinfo : EIATTR_FRAME_SIZE
	.align		4
.L_457:
        /*0abc*/ 	.byte	0x04, 0x11
        /*0abe*/ 	.short	(.L_459 - .L_458)
	.align		4
.L_458:
        /*0ac0*/ 	.word	index@(_ZN10layer_norm31ln_parallel_residual_bwd_kernelINS_13Kernel_traitsI13__nv_bfloat16S2_S2_S2_fjLj768ELj1ELj4ELj1ELj16ENS_18Kernel_traits_baseILj768ES2_S2_S2_S2_fjLj128EEEEELb1ELb0ELb1EEEvNS_9BwdParamsE)
        /*0ac4*/ 	.word	0x00000000


	//----- nvinfo : EIATTR_REGCOUNT
	.align		4
.L_459:
        /*0ac8*/ 	.byte	0x04, 0x2f
        /*0aca*/ 	.short	(.L_461 - .L_460)
	.align		4
.L_460:
        /*0acc*/ 	.word	index@(_ZN10layer_norm31ln_parallel_residual_bwd_kernelINS_13Kernel_traitsI13__nv_bfloat16S2_S2_S2_fjLj768ELj1ELj4ELj1ELj16ENS_18Kernel_traits_baseILj768ES2_S2_S2_S2_fjLj128EEEEELb1ELb0ELb0EEEvNS_9BwdParamsE)
        /*0ad0*/ 	.word	0x000000fd


	//----- nvinfo : EIATTR_FRAME_SIZE
	.align		4
.L_461:
        /*0ad4*/ 	.byte	0x04, 0x11
        /*0ad6*/ 	.short	(.L_463 - .L_462)
	.align		4
.L_462:
        /*0ad8*/ 	.word	index@(_ZN10layer_norm31ln_parallel_residual_bwd_kernelINS_13Kernel_traitsI13__nv_bfloat16S2_S2_S2_fjLj768ELj1ELj4ELj1ELj16ENS_18Kernel_traits_baseILj768ES2_S2_S2_S2_fjLj128EEEEELb1ELb0ELb0EEEvNS_9BwdParamsE)
        /*0adc*/ 	.word	0x00000000


	//----- nvinfo : EIATTR_REGCOUNT
	.align		4
.L_463:
        /*0ae0*/ 	.byte	0x04, 0x2f
        /*0ae2*/ 	.short	(.L_465 - .L_464)
	.align		4
.L_464:
        /*0ae4*/ 	.word	index@(_ZN10layer_norm31ln_parallel_residual_bwd_kernelINS_13Kernel_traitsI13__nv_bfloat16S2_S2_S2_fjLj768ELj1ELj4ELj1ELj16ENS_18Kernel_traits_baseILj768ES2_S2_S2_S2_fjLj128EEEEELb0ELb1ELb1EEEvNS_9BwdParamsE)
        /*0ae8*/ 	.word	0x000000a8


	//----- nvinfo : EIATTR_FRAME_SIZE
	.align		4
.L_465:
        /*0aec*/ 	.byte	0x04, 0x11
        /*0aee*/ 	.short	(.L_467 - .L_466)
	.align		4
.L_466:
        /*0af0*/ 	.word	index@(_ZN10layer_norm31ln_parallel_residual_bwd_kernelINS_13Kernel_traitsI13__nv_bfloat16S2_S2_S2_fjLj768ELj1ELj4ELj1ELj16ENS_18Kernel_traits_baseILj768ES2_S2_S2_S2_fjLj128EEEEELb0ELb1ELb1EEEvNS_9BwdParamsE)
        /*0af4*/ 	.word	0x00000000


	//----- nvinfo : EIATTR_REGCOUNT
	.align		4
.L_467:
        /*0af8*/ 	.byte	0x04, 0x2f
        /*0afa*/ 	.short	(.L_469 - .L_468)
	.align		4
.L_468:
        /*0afc*/ 	.word	index@(_ZN10layer_norm31ln_parallel_residual_bwd_kernelINS_13Kernel_traitsI13__nv_bfloat16S2_S2_S2_fjLj768ELj1ELj4ELj1ELj16ENS_18Kernel_traits_baseILj768ES2_S2_S2_S2_fjLj128EEEEELb0ELb1ELb0EEEvNS_9BwdParamsE)
        /*0b00*/ 	.word	0x000000a7


	//----- nvinfo : EIATTR_FRAME_SIZE
	.align		4
.L_469:
        /*0b04*/ 	.byte	0x04, 0x11
        /*0b06*/ 	.short	(.L_471 - .L_470)
	.align		4
.L_470:
        /*0b08*/ 	.word	index@(_ZN10layer_norm31ln_parallel_residual_bwd_kernelINS_13Kernel_traitsI13__nv_bfloat16S2_S2_S2_fjLj768ELj1ELj4ELj1ELj16ENS_18Kernel_traits_baseILj768ES2_S2_S2_S2_fjLj128EEEEELb0ELb1ELb0EEEvNS_9BwdParamsE)
        /*0b0c*/ 	.word	0x00000000


	//----- nvinfo : EIATTR_REGCOUNT
	.align		4
.L_471:
        /*0b10*/ 	.byte	0x04, 0x2f
        /*0b12*/ 	.short	(.L_473 - .L_472)
	.align		4
.L_472:
        /*0b14*/ 	.word	index@(_ZN10layer_norm31ln_parallel_residual_bwd_kernelINS_13Kernel_traitsI13__nv_bfloat16S2_S2_S2_fjLj768ELj1ELj4ELj1ELj16ENS_18Kernel_traits_baseILj768ES2_S2_S2_S2_fjLj128EEEEELb0ELb0ELb1EEEvNS_9BwdParamsE)
        /*0b18*/ 	.word	0x000000f2


	//----- nvinfo : EIATTR_FRAME_SIZE
	.align		4
.L_473:
        /*0b1c*/ 	.byte	0x04, 0x11
        /*0b1e*/ 	.short	(.L_475 - .L_474)
	.align		4
.L_474:
        /*0b20*/ 	.word	index@(_ZN10layer_norm31ln_parallel_residual_bwd_kernelINS_13Kernel_traitsI13__nv_bfloat16S2_S2_S2_fjLj768ELj1ELj4ELj1ELj16ENS_18Kernel_traits_baseILj768ES2_S2_S2_S2_fjLj128EEEEELb0ELb0ELb1EEEvNS_9BwdParamsE)
        /*0b24*/ 	.word	0x00000000


	//----- nvinfo : EIATTR_REGCOUNT
	.align		4
.L_475:
        /*0b28*/ 	.byte	0x04, 0x2f
        /*0b2a*/ 	.short	(.L_477 - .L_476)
	.align		4
.L_476:
        /*0b2c*/ 	.word	index@(_ZN10layer_norm31ln_parallel_residual_bwd_kernelINS_13Kernel_traitsI13__nv_bfloat16S2_S2_S2_fjLj768ELj1ELj4ELj1ELj16ENS_18Kernel_traits_baseILj768ES2_S2_S2_S2_fjLj128EEEEELb0ELb0ELb0EEEvNS_9BwdParamsE)
        /*0b30*/ 	.word	0x000000f4


	//----- nvinfo : EIATTR_FRAME_SIZE
	.align		4
.L_477:
        /*0b34*/ 	.byte	0x04, 0x11
        /*0b36*/ 	.short	(.L_479 - .L_478)
	.align		4
.L_478:
        /*0b38*/ 	.word	index@(_ZN10layer_norm31ln_parallel_residual_bwd_kernelINS_13Kernel_traitsI13__nv_bfloat16S2_S2_S2_fjLj768ELj1ELj4ELj1ELj16ENS_18Kernel_traits_baseILj768ES2_S2_S2_S2_fjLj128EEEEELb0ELb0ELb0EEEvNS_9BwdParamsE)
        /*0b3c*/ 	.word	0x00000000


	//----- nvinfo : EIATTR_MIN_STACK_SIZE
	.align		4
.L_479:
        /*0b40*/ 	.byte	0x04, 0x12
        /*0b42*/ 	.short	(.L_481 - .L_480)
	.align		4
.L_480:
        /*0b44*/ 	.word	index@(_ZN10layer_norm31ln_parallel_residual_bwd_kernelINS_13Kernel_traitsI13__nv_bfloat16S2_S2_S2_fjLj768ELj1ELj4ELj1ELj16ENS_18Kernel_traits_baseILj768ES2_S2_S2_S2_fjLj128EEEEELb0ELb0ELb0EEEvNS_9BwdParamsE)
        /*0b48*/ 	.word	0x00000000


	//----- nvinfo : EIATTR_MIN_STACK_SIZE
	.align		4
.L_481:
        /*0b4c*/ 	.byte	0x04, 0x12
        /*0b4e*/ 	.short	(.L_483 - .L_482)
	.align		4
.L_482:
        /*0b50*/ 	.word	index@(_ZN10layer_norm31ln_parallel_residual_bwd_kernelINS_13Kernel_traitsI13__nv_bfloat16S2_S2_S2_fjLj768ELj1ELj4ELj1ELj16ENS_18Kernel_traits_baseILj768ES2_S2_S2_S2_fjLj128EEEEELb0ELb0ELb1EEEvNS_9BwdParamsE)
        /*0b54*/ 	.word	0x00000000


	//----- nvinfo : EIATTR_MIN_STACK_SIZE
	.align		4
.L_483:
        /*0b58*/ 	.byte	0x04, 0x12
        /*0b5a*/ 	.short	(.L_485 - .L_484)
	.align		4
.L_484:
        /*0b5c*/ 	.word	index@(_ZN10layer_norm31ln_parallel_residual_bwd_kernelINS_13Kernel_traitsI13__nv_bfloat16S2_S2_S2_fjLj768ELj1ELj4ELj1ELj16ENS_18Kernel_traits_baseILj768ES2_S2_S2_S2_fjLj128EEEEELb0ELb1ELb0EEEvNS_9BwdParamsE)
        /*0b60*/ 	.word	0x00000000


	//----- nvinfo : EIATTR_MIN_STACK_SIZE
	.align		4
.L_485:
        /*0b64*/ 	.byte	0x04, 0x12
        /*0b66*/ 	.short	(.L_487 - .L_486)
	.align		4
.L_486:
        /*0b68*/ 	.word	index@(_ZN10layer_norm31ln_parallel_residual_bwd_kernelINS_13Kernel_traitsI13__nv_bfloat16S2_S2_S2_fjLj768ELj1ELj4ELj1ELj16ENS_18Kernel_traits_baseILj768ES2_S2_S2_S2_fjLj128EEEEELb0ELb1ELb1EEEvNS_9BwdParamsE)
        /*0b6c*/ 	.word	0x00000000


	//----- nvinfo : EIATTR_MIN_STACK_SIZE
	.align		4
.L_487:
        /*0b70*/ 	.byte	0x04, 0x12
        /*0b72*/ 	.short	(.L_489 - .L_488)
	.align		4
.L_488:
        /*0b74*/ 	.word	index@(_ZN10layer_norm31ln_parallel_residual_bwd_kernelINS_13Kernel_traitsI13__nv_bfloat16S2_S2_S2_fjLj768ELj1ELj4ELj1ELj16ENS_18Kernel_traits_baseILj768ES2_S2_S2_S2_fjLj128EEEEELb1ELb0ELb0EEEvNS_9BwdParamsE)
        /*0b78*/ 	.word	0x00000000


	//----- nvinfo : EIATTR_MIN_STACK_SIZE
	.align		4
.L_489:
        /*0b7c*/ 	.byte	0x04, 0x12
        /*0b7e*/ 	.short	(.L_491 - .L_490)
	.align		4
.L_490:
        /*0b80*/ 	.word	index@(_ZN10layer_norm31ln_parallel_residual_bwd_kernelINS_13Kernel_traitsI13__nv_bfloat16S2_S2_S2_fjLj768ELj1ELj4ELj1ELj16ENS_18Kernel_traits_baseILj768ES2_S2_S2_S2_fjLj128EEEEELb1ELb0ELb1EEEvNS_9BwdParamsE)
        /*0b84*/ 	.word	0x00000000


	//----- nvinfo : EIATTR_MIN_STACK_SIZE
	.align		4
.L_491:
        /*0b88*/ 	.byte	0x04, 0x12
        /*0b8a*/ 	.short	(.L_493 - .L_492)
	.align		4
.L_492:
        /*0b8c*/ 	.word	index@(_ZN10layer_norm22ln_bwd_finalize_kernelINS_22Kernel_traits_finalizeILj768E13__nv_bfloat16S2_S2_S2_fjLb0ELj1024ELj4ENS_18Kernel_traits_baseILj768ES2_S2_S2_S2_fjLj1024EEEEELb0ELb0EEEvNS_9BwdParamsE)
        /*0b90*/ 	.word	0x00000000


	//----- nvinfo : EIATTR_MIN_STACK_SIZE
	.align		4
.L_493:
        /*0b94*/ 	.byte	0x04, 0x12
        /*0b96*/ 	.short	(.L_495 - .L_494)
	.align		4
.L_494:
        /*0b98*/ 	.word	index@(_ZN10layer_norm40ln_parallel_residual_bwd_finalize_kernelINS_22Kernel_traits_finalizeILj768E13__nv_bfloat16S2_S2_S2_fjLb0ELj1024ELj4ENS_18Kernel_traits_baseILj768ES2_S2_S2_S2_fjLj1024EEEEELb0EEEvNS_9BwdParamsE)
        /*0b9c*/ 	.word	0x00000000


	//----- nvinfo : EIATTR_MIN_STACK_SIZE
	.align		4
.L_495:
        /*0ba0*/ 	.byte	0x04, 0x12
        /*0ba2*/ 	.short	(.L_497 - .L_496)
	.align		4
.L_496:
        /*0ba4*/ 	.word	index@(_ZN10layer_norm31ln_parallel_residual_bwd_kernelINS_13Kernel_traitsI13__nv_bfloat16S2_S2_S2_fjLj768ELj1ELj4ELj1ELj16ENS_18Kernel_traits_baseILj768ES2_S2_S2_S2_fjLj128EEEEELb1ELb1ELb0EEEvNS_9BwdParamsE)
        /*0ba8*/ 	.word	0x00000000


	//----- nvinfo : EIATTR_MIN_STACK_SIZE
	.align		4
.L_497:
        /*0bac*/ 	.byte	0x04, 0x12
        /*0bae*/ 	.short	(.L_499 - .L_498)
	.align		4
.L_498:
        /*0bb0*/ 	.word	index@(_ZN10layer_norm22ln_bwd_finalize_kernelINS_22Kernel_traits_finalizeILj768E13__nv_bfloat16S2_S2_S2_fjLb0ELj1024ELj4ENS_18Kernel_traits_baseILj768ES2_S2_S2_S2_fjLj1024EEEEELb0ELb1EEEvNS_9BwdParamsE)
        /*0bb4*/ 	.word	0x00000000


	//----- nvinfo : EIATTR_MIN_STACK_SIZE
	.align		4
.L_499:
        /*0bb8*/ 	.byte	0x04, 0x12
        /*0bba*/ 	.short	(.L_501 - .L_500)
	.align		4
.L_500:
        /*0bbc*/ 	.word	index@(_ZN10layer_norm40ln_parallel_residual_bwd_finalize_kernelINS_22Kernel_traits_finalizeILj768E13__nv_bfloat16S2_S2_S2_fjLb0ELj1024ELj4ENS_18Kernel_traits_baseILj768ES2_S2_S2_S2_fjLj1024EEEEELb1EEEvNS_9BwdParamsE)
        /*0bc0*/ 	.word	0x00000000


	//----- nvinfo : EIATTR_MIN_STACK_SIZE
	.align		4
.L_501:
        /*0bc4*/ 	.byte	0x04, 0x12
        /*0bc6*/ 	.short	(.L_503 - .L_502)
	.align		4
.L_502:
        /*0bc8*/ 	.word	index@(_ZN10layer_norm31ln_parallel_residual_bwd_kernelINS_13Kernel_traitsI13__nv_bfloat16S2_S2_S2_fjLj768ELj1ELj4ELj1ELj16ENS_18Kernel_traits_baseILj768ES2_S2_S2_S2_fjLj128EEEEELb1ELb1ELb1EEEvNS_9BwdParamsE)
        /*0bcc*/ 	.word	0x00000000


	//----- nvinfo : EIATTR_MIN_STACK_SIZE
	.align		4
.L_503:
        /*0bd0*/ 	.byte	0x04, 0x12
        /*0bd2*/ 	.short	(.L_505 - .L_504)
	.align		4
.L_504:
        /*0bd4*/ 	.word	index@(_ZN10layer_norm31ln_parallel_residual_bwd_kernelINS_13Kernel_traitsI6__halfS2_S2_S2_fjLj768ELj1ELj4ELj1ELj16ENS_18Kernel_traits_baseILj768ES2_S2_S2_S2_fjLj128EEEEELb0ELb0ELb0EEEvNS_9BwdParamsE)
        /*0bd8*/ 	.word	0x00000000


	//----- nvinfo : EIATTR_MIN_STACK_SIZE
	.align		4
.L_505:
        /*0bdc*/ 	.byte	0x04, 0x12
        /*0bde*/ 	.short	(.L_507 - .L_506)
	.align		4
.L_506:
        /*0be0*/ 	.word	index@(_ZN10layer_norm31ln_parallel_residual_bwd_kernelINS_13Kernel_traitsI6__halfS2_S2_S2_fjLj768ELj1ELj4ELj1ELj16ENS_18Kernel_traits_baseILj768ES2_S2_S2_S2_fjLj128EEEEELb0ELb0ELb1EEEvNS_9BwdParamsE)
        /*0be4*/ 	.word	0x00000000


	//----- nvinfo : EIATTR_MIN_STACK_SIZE
	.align		4
.L_507:
        /*0be8*/ 	.byte	0x04, 0x12
        /*0bea*/ 	.short	(.L_509 - .L_508)
	.align		4
.L_508:
        /*0bec*/ 	.word	index@(_ZN10layer_norm31ln_parallel_residual_bwd_kernelINS_13Kernel_traitsI6__halfS2_S2_S2_fjLj768ELj1ELj4ELj1ELj16ENS_18Kernel_traits_baseILj768ES2_S2_S2_S2_fjLj128EEEEELb0ELb1ELb0EEEvNS_9BwdParamsE)
        /*0bf0*/ 	.word	0x00000000


	//----- nvinfo : EIATTR_MIN_STACK_SIZE
	.align		4
.L_509:
        /*0bf4*/ 	.byte	0x04, 0x12
        /*0bf6*/ 	.short	(.L_511 - .L_510)
	.align		4
.L_510:
        /*0bf8*/ 	.word	index@(_ZN10layer_norm31ln_parallel_residual_bwd_kernelINS_13Kernel_traitsI6__halfS2_S2_S2_fjLj768ELj1ELj4ELj1ELj16ENS_18Kernel_traits_baseILj768ES2_S2_S2_S2_fjLj128EEEEELb0ELb1ELb1EEEvNS_9BwdParamsE)
        /*0bfc*/ 	.word	0x00000000


	//----- nvinfo : EIATTR_MIN_STACK_SIZE
	.align		4
.L_511:
        /*0c00*/ 	.byte	0x04, 0x12
        /*0c02*/ 	.short	(.L_513 - .L_512)
	.align		4
.L_512:
        /*0c04*/ 	.word	index@(_ZN10layer_norm31ln_parallel_residual_bwd_kernelINS_13Kernel_traitsI6__halfS2_S2_S2_fjLj768ELj1ELj4ELj1ELj16ENS_18Kernel_traits_baseILj768ES2_S2_S2_S2_fjLj128EEEEELb1ELb0ELb0EEEvNS_9BwdParamsE)
        /*0c08*/ 	.word	0x00000000


	//----- nvinfo : EIATTR_MIN_STACK_SIZE
	.align		4
.L_513:
        /*0c0c*/ 	.byte	0x04, 0x12
        /*0c0e*/ 	.short	(.L_515 - .L_514)
	.align		4
.L_514:
        /*0c10*/ 	.word	index@(_ZN10layer_norm31ln_parallel_residual_bwd_kernelINS_13Kernel_traitsI6__halfS2_S2_S2_fjLj768ELj1ELj4ELj1ELj16ENS_18Kernel_traits_baseILj768ES2_S2_S2_S2_fjLj128EEEEELb1ELb0ELb1EEEvNS_9BwdParamsE)
        /*0c14*/ 	.word	0x00000000


	//----- nvinfo : EIATTR_MIN_STACK_SIZE
	.align		4
.L_515:
        /*0c18*/ 	.byte	0x04, 0x12
        /*0c1a*/ 	.short	(.L_517 - .L_516)
	.align		4
.L_516:
        /*0c1c*/ 	.word	index@(_ZN10layer_norm22ln_bwd_finalize_kernelINS_22Kernel_traits_finalizeILj768E6__halfS2_S2_S2_fjLb0ELj1024ELj4ENS_18Kernel_traits_baseILj768ES2_S2_S2_S2_fjLj1024EEEEELb0ELb0EEEvNS_9BwdParamsE)
        /*0c20*/ 	.word	0x00000000


	//----- nvinfo : EIATTR_MIN_STACK_SIZE
	.align		4
.L_517:
        /*0c24*/ 	.byte	0x04, 0x12
        /*0c26*/ 	.short	(.L_519 - .L_518)
	.align		4
.L_518:
        /*0c28*/ 	.word	index@(_ZN10layer_norm40ln_parallel_residual_bwd_finalize_kernelINS_22Kernel_traits_finalizeILj768E6__halfS2_S2_S2_fjLb0ELj1024ELj4ENS_18Kernel_traits_baseILj768ES2_S2_S2_S2_fjLj1024EEEEELb0EEEvNS_9BwdParamsE)
        /*0c2c*/ 	.word	0x00000000


	//----- nvinfo : EIATTR_MIN_STACK_SIZE
	.align		4
.L_519:
        /*0c30*/ 	.byte	0x04, 0x12
        /*0c32*/ 	.short	(.L_521 - .L_520)
	.align		4
.L_520:
        /*0c34*/ 	.word	index@(_ZN10layer_norm31ln_parallel_residual_bwd_kernelINS_13Kernel_traitsI6__halfS2_S2_S2_fjLj768ELj1ELj4ELj1ELj16ENS_18Kernel_traits_baseILj768ES2_S2_S2_S2_fjLj128EEEEELb1ELb1ELb0EEEvNS_9BwdParamsE)
        /*0c38*/ 	.word	0x00000000


	//----- nvinfo : EIATTR_MIN_STACK_SIZE
	.align		4
.L_521:
        /*0c3c*/ 	.byte	0x04, 0x12
        /*0c3e*/ 	.short	(.L_523 - .L_522)
	.align		4
.L_522:
        /*0c40*/ 	.word	index@(_ZN10layer_norm22ln_bwd_finalize_kernelINS_22Kernel_traits_finalizeILj768E6__halfS2_S2_S2_fjLb0ELj1024ELj4ENS_18Kernel_traits_baseILj768ES2_S2_S2_S2_fjLj1024EEEEELb0ELb1EEEvNS_9BwdParamsE)
        /*0c44*/ 	.word	0x00000000


	//----- nvinfo : EIATTR_MIN_STACK_SIZE
	.align		4
.L_523:
        /*0c48*/ 	.byte	0x04, 0x12
        /*0c4a*/ 	.short	(.L_525 - .L_524)
	.align		4
.L_524:
        /*0c4c*/ 	.word	index@(_ZN10layer_norm40ln_parallel_residual_bwd_finalize_kernelINS_22Kernel_traits_finalizeILj768E6__halfS2_S2_S2_fjLb0ELj1024ELj4ENS_18Kernel_traits_baseILj768ES2_S2_S2_S2_fjLj1024EEEEELb1EEEvNS_9BwdParamsE)
        /*0c50*/ 	.word	0x00000000


	//----- nvinfo : EIATTR_MIN_STACK_SIZE
	.align		4
.L_525:
        /*0c54*/ 	.byte	0x04, 0x12
        /*0c56*/ 	.short	(.L_527 - .L_526)
	.align		4
.L_526:
        /*0c58*/ 	.word	index@(_ZN10layer_norm31ln_parallel_residual_bwd_kernelINS_13Kernel_traitsI6__halfS2_S2_S2_fjLj768ELj1ELj4ELj1ELj16ENS_18Kernel_traits_baseILj768ES2_S2_S2_S2_fjLj128EEEEELb1ELb1ELb1EEEvNS_9BwdParamsE)
        /*0c5c*/ 	.word	0x00000000


	//----- nvinfo : EIATTR_MIN_STACK_SIZE
	.align		4
.L_527:
        /*0c60*/ 	.byte	0x04, 0x12
        /*0c62*/ 	.short	(.L_529 - .L_528)
	.align		4
.L_528:
        /*0c64*/ 	.word	index@(_ZN10layer_norm31ln_parallel_residual_bwd_kernelINS_13Kernel_traitsIf13__nv_bfloat16S2_S2_fjLj768ELj1ELj4ELj1ELj16ENS_18Kernel_traits_baseILj768EfS2_S2_S2_fjLj128EEEEELb0ELb0ELb0EEEvNS_9BwdParamsE)
        /*0c68*/ 	.word	0x00000000


	//----- nvinfo : EIATTR_MIN_STACK_SIZE
	.align		4
.L_529:
        /*0c6c*/ 	.byte	0x04, 0x12
        /*0c6e*/ 	.short	(.L_531 - .L_530)
	.align		4
.L_530:
        /*0c70*/ 	.word	index@(_ZN10layer_norm31ln_parallel_residual_bwd_kernelINS_13Kernel_traitsIf13__nv_bfloat16S2_S2_fjLj768ELj1ELj4ELj1ELj16ENS_18Kernel_traits_baseILj768EfS2_S2_S2_fjLj128EEEEELb0ELb0ELb1EEEvNS_9BwdParamsE)
        /*0c74*/ 	.word	0x00000000


	//----- nvinfo : EIATTR_MIN_STACK_SIZE
	.align		4
.L_531:
        /*0c78*/ 	.byte	0x04, 0x12
        /*0c7a*/ 	.short	(.L_533 - .L_532)
	.align		4
.L_532:
        /*0c7c*/ 	.word	index@(_ZN10layer_norm31ln_parallel_residual_bwd_kernelINS_13Kernel_traitsIf13__nv_bfloat16S2_S2_fjLj768ELj1ELj4ELj1ELj16ENS_18Kernel_traits_baseILj768EfS2_S2_S2_fjLj128EEEEELb0ELb1ELb0EEEvNS_9BwdParamsE)
        /*0c80*/ 	.word	0x00000000


	//----- nvinfo : EIATTR_MIN_STACK_SIZE
	.align		4
.L_533:
        /*0c84*/ 	.byte	0x04, 0x12
        /*0c86*/ 	.short	(.L_535 - .L_534)
	.align		4
.L_534:
        /*0c88*/ 	.word	index@(_ZN10layer_norm31ln_parallel_residual_bwd_kernelINS_13Kernel_traitsIf13__nv_bfloat16S2_S2_fjLj768ELj1ELj4ELj1ELj16ENS_18Kernel_traits_baseILj768EfS2_S2_S2_fjLj128EEEEELb0ELb1ELb1EEEvNS_9BwdParamsE)
        /*0c8c*/ 	.word	0x00000000


	//----- nvinfo : EIATTR_MIN_STACK_SIZE
	.align		4
.L_535:
        /*0c90*/ 	.byte	0x04, 0x12
        /*0c92*/ 	.short	(.L_537 - .L_536)
	.align		4
.L_536:
        /*0c94*/ 	.word	index@(_ZN10layer_norm31ln_parallel_residual_bwd_kernelINS_13Kernel_traitsIf13__nv_bfloat16S2_S2_fjLj768ELj1ELj4ELj1ELj16ENS_18Kernel_traits_baseILj768EfS2_S2_S2_fjLj128EEEEELb1ELb0ELb0EEEvNS_9BwdParamsE)
        /*0c98*/ 	.word	0x00000000


	//----- nvinfo : EIATTR_MIN_STACK_SIZE
	.align		4
.L_537:
        /*0c9c*/ 	.byte	0x04, 0x12
        /*0c9e*/ 	.short	(.L_539 - .L_538)
	.align		4
.L_538:
        /*0ca0*/ 	.word	index@(_ZN10layer_norm31ln_parallel_residual_bwd_kernelINS_13Kernel_traitsIf13__nv_bfloat16S2_S2_fjLj768ELj1ELj4ELj1ELj16ENS_18Kernel_traits_baseILj768EfS2_S2_S2_fjLj128EEEEELb1ELb0ELb1EEEvNS_9BwdParamsE)
        /*0ca4*/ 	.word	0x00000000


	//----- nvinfo : EIATTR_MIN_STACK_SIZE
	.align		4
.L_539:
        /*0ca8*/ 	.byte	0x04, 0x12
        /*0caa*/ 	.short	(.L_541 - .L_540)
	.align		4
.L_540:
        /*0cac*/ 	.word	index@(_ZN10layer_norm22ln_bwd_finalize_kernelINS_22Kernel_traits_finalizeILj768Ef13__nv_bfloat16S2_S2_fjLb0ELj1024ELj4ENS_18Kernel_traits_baseILj768EfS2_S2_S2_fjLj1024EEEEELb0ELb0EEEvNS_9BwdParamsE)
        /*0cb0*/ 	.word	0x00000000


	//----- nvinfo : EIATTR_MIN_STACK_SIZE
	.align		4
.L_541:
        /*0cb4*/ 	.byte	0x04, 0x12
        /*0cb6*/ 	.short	(.L_543 - .L_542)
	.align		4
.L_542:
        /*0cb8*/ 	.word	index@(_ZN10layer_norm40ln_parallel_residual_bwd_finalize_kernelINS_22Kernel_traits_finalizeILj768Ef13__nv_bfloat16S2_S2_fjLb0ELj1024ELj4ENS_18Kernel_traits_baseILj768EfS2_S2_S2_fjLj1024EEEEELb0EEEvNS_9BwdParamsE)
        /*0cbc*/ 	.word	0x00000000


	//----- nvinfo : EIATTR_MIN_STACK_SIZE
	.align		4
.L_543:
        /*0cc0*/ 	.byte	0x04, 0x12
        /*0cc2*/ 	.short	(.L_545 - .L_544)
	.align		4
.L_544:
        /*0cc4*/ 	.word	index@(_ZN10layer_norm31ln_parallel_residual_bwd_kernelINS_13Kernel_traitsIf13__nv_bfloat16S2_S2_fjLj768ELj1ELj4ELj1ELj16ENS_18Kernel_traits_baseILj768EfS2_S2_S2_fjLj128EEEEELb1ELb1ELb0EEEvNS_9BwdParamsE)
        /*0cc8*/ 	.word	0x00000000


	//----- nvinfo : EIATTR_MIN_STACK_SIZE
	.align		4
.L_545:
        /*0ccc*/ 	.byte	0x04, 0x12
        /*0cce*/ 	.short	(.L_547 - .L_546)
	.align		4
.L_546:
        /*0cd0*/ 	.word	index@(_ZN10layer_norm22ln_bwd_finalize_kernelINS_22Kernel_traits_finalizeILj768Ef13__nv_bfloat16S2_S2_fjLb0ELj1024ELj4ENS_18Kernel_traits_baseILj768EfS2_S2_S2_fjLj1024EEEEELb0ELb1EEEvNS_9BwdParamsE)
        /*0cd4*/ 	.word	0x00000000


	//----- nvinfo : EIATTR_MIN_STACK_SIZE
	.align		4
.L_547:
        /*0cd8*/ 	.byte	0x04, 0x12
        /*0cda*/ 	.short	(.L_549 - .L_548)
	.align		4
.L_548:
        /*0cdc*/ 	.word	index@(_ZN10layer_norm40ln_parallel_residual_bwd_finalize_kernelINS_22Kernel_traits_finalizeILj768Ef13__nv_bfloat16S2_S2_fjLb0ELj1024ELj4ENS_18Kernel_traits_baseILj768EfS2_S2_S2_fjLj1024EEEEELb1EEEvNS_9BwdParamsE)
        /*0ce0*/ 	.word	0x00000000


	//----- nvinfo : EIATTR_MIN_STACK_SIZE
	.align		4
.L_549:
        /*0ce4*/ 	.byte	0x04, 0x12
        /*0ce6*/ 	.short	(.L_551 - .L_550)
	.align		4
.L_550:
        /*0ce8*/ 	.word	index@(_ZN10layer_norm31ln_parallel_residual_bwd_kernelINS_13Kernel_traitsIf13__nv_bfloat16S2_S2_fjLj768ELj1ELj4ELj1ELj16ENS_18Kernel_traits_baseILj768EfS2_S2_S2_fjLj128EEEEELb1ELb1ELb1EEEvNS_9BwdParamsE)
        /*0cec*/ 	.word	0x00000000


	//----- nvinfo : EIATTR_MIN_STACK_SIZE
	.align		4
.L_551:
        /*0cf0*/ 	.byte	0x04, 0x12
        /*0cf2*/ 	.short	(.L_553 - .L_552)
	.align		4
.L_552:
        /*0cf4*/ 	.word	index@(_ZN10layer_norm31ln_parallel_residual_bwd_kernelINS_13Kernel_traitsI13__nv_bfloat16S2_fS2_fjLj768ELj1ELj4ELj1ELj16ENS_18Kernel_traits_baseILj768ES2_S2_fS2_fjLj128EEEEELb0ELb0ELb0EEEvNS_9BwdParamsE)
        /*0cf8*/ 	.word	0x00000000


	//----- nvinfo : EIATTR_MIN_STACK_SIZE
	.align		4
.L_553:
        /*0cfc*/ 	.byte	0x04, 0x12
        /*0cfe*/ 	.short	(.L_555 - .L_554)
	.align		4
.L_554:
        /*0d00*/ 	.word	index@(_ZN10layer_norm31ln_parallel_residual_bwd_kernelINS_13Kernel_traitsI13__nv_bfloat16S2_fS2_fjLj768ELj1ELj4ELj1ELj16ENS_18Kernel_traits_baseILj768ES2_S2_fS2_fjLj128EEEEELb0ELb0ELb1EEEvNS_9BwdParamsE)
        /*0d04*/ 	.word	0x00000000


	//----- nvinfo : EIATTR_MIN_STACK_SIZE
	.align		4
.L_555:
        /*0d08*/ 	.byte	0x04, 0x12
        /*0d0a*/ 	.short	(.L_557 - .L_556)
	.align		4
.L_556:
        /*0d0c*/ 	.word	index@(_ZN10layer_norm31ln_parallel_residual_bwd_kernelINS_13Kernel_traitsI13__nv_bfloat16S2_fS2_fjLj768ELj1ELj4ELj1ELj16ENS_18Kernel_traits_baseILj768ES2_S2_fS2_fjLj128EEEEELb0ELb1ELb0EEEvNS_9BwdParamsE)
        /*0d10*/ 	.word	0x00000000


	//----- nvinfo : EIATTR_MIN_STACK_SIZE
	.align		4
.L_557:
        /*0d14*/ 	.byte	0x04, 0x12
        /*0d16*/ 	.short	(.L_559 - .L_558)
	.align		4
.L_558:
        /*0d18*/ 	.word	index@(_ZN10layer_norm31ln_parallel_residual_bwd_kernelINS_13Kernel_traitsI13__nv_bfloat16S2_fS2_fjLj768ELj1ELj4ELj1ELj16ENS_18Kernel_traits_baseILj768ES2_S2_fS2_fjLj128EEEEELb0ELb1ELb1EEEvNS_9BwdParamsE)
        /*0d1c*/ 	.word	0x00000000


	//----- nvinfo : EIATTR_MIN_STACK_SIZE
	.align		4
.L_559:
        /*0d20*/ 	.byte	0x04, 0x12
        /*0d22*/ 	.short	(.L_561 - .L_560)
	.align		4
.L_560:
        /*0d24*/ 	.word	index@(_ZN10layer_norm31ln_parallel_residual_bwd_kernelINS_13Kernel_traitsI13__nv_bfloat16S2_fS2_fjLj768ELj1ELj4ELj1ELj16ENS_18Kernel_traits_baseILj768ES2_S2_fS2_fjLj128EEEEELb1ELb0ELb0EEEvNS_9BwdParamsE)
        /*0d28*/ 	.word	0x00000038


	//----- nvinfo : EIATTR_MIN_STACK_SIZE
	.align		4
.L_561:
        /*0d2c*/ 	.byte	0x04, 0x12
        /*0d2e*/ 	.short	(.L_563 - .L_562)
	.align		4
.L_562:
        /*0d30*/ 	.word	index@(_ZN10layer_norm31ln_parallel_residual_bwd_kernelINS_13Kernel_traitsI13__nv_bfloat16S2_fS2_fjLj768ELj1ELj4ELj1ELj16ENS_18Kernel_traits_baseILj768ES2_S2_fS2_fjLj128EEEEELb1ELb0ELb1EEEvNS_9BwdParamsE)
        /*0d34*/ 	.word	0x00000000


	//----- nvinfo : EIATTR_MIN_STACK_SIZE
	.align		4
.L_563:
        /*0d38*/ 	.byte	0x04, 0x12
        /*0d3a*/ 	.short	(.L_565 - .L_564)
	.align		4
.L_564:
        /*0d3c*/ 	.word	index@(_ZN10layer_norm22ln_bwd_finalize_kernelINS_22Kernel_traits_finalizeILj768E13__nv_bfloat16S2_fS2_fjLb0ELj1024ELj4ENS_18Kernel_traits_baseILj768ES2_S2_fS2_fjLj1024EEEEELb0ELb0EEEvNS_9BwdParamsE)
        /*0d40*/ 	.word	0x00000000


	//----- nvinfo : EIATTR_MIN_STACK_SIZE
	.align		4
.L_565:
        /*0d44*/ 	.byte	0x04, 0x12
        /*0d46*/ 	.short	(.L_567 - .L_566)
	.align		4
.L_566:
        /*0d48*/ 	.word	index@(_ZN10layer_norm40ln_parallel_residual_bwd_finalize_kernelINS_22Kernel_traits_finalizeILj768E13__nv_bfloat16S2_fS2_fjLb0ELj1024ELj4ENS_18Kernel_traits_baseILj768ES2_S2_fS2_fjLj1024EEEEELb0EEEvNS_9BwdParamsE)
        /*0d4c*/ 	.word	0x00000000


	//----- nvinfo : EIATTR_MIN_STACK_SIZE
	.align		4
.L_567:
        /*0d50*/ 	.byte	0x04, 0x12
        /*0d52*/ 	.short	(.L_569 - .L_568)
	.align		4
.L_568:
        /*0d54*/ 	.word	index@(_ZN10layer_norm31ln_parallel_residual_bwd_kernelINS_13Kernel_traitsI13__nv_bfloat16S2_fS2_fjLj768ELj1ELj4ELj1ELj16ENS_18Kernel_traits_baseILj768ES2_S2_fS2_fjLj128EEEEELb1ELb1ELb0EEEvNS_9BwdParamsE)
        /*0d58*/ 	.word	0x00000000


	//----- nvinfo : EIATTR_MIN_STACK_SIZE
	.align		4
.L_569:
        /*0d5c*/ 	.byte	0x04, 0x12
        /*0d5e*/ 	.short	(.L_571 - .L_570)
	.align		4
.L_570:
        /*0d60*/ 	.word	index@(_ZN10layer_norm22ln_bwd_finalize_kernelINS_22Kernel_traits_finalizeILj768E13__nv_bfloat16S2_fS2_fjLb0ELj1024ELj4ENS_18Kernel_traits_baseILj768ES2_S2_fS2_fjLj1024EEEEELb0ELb1EEEvNS_9BwdParamsE)
        /*0d64*/ 	.word	0x00000000


	//----- nvinfo : EIATTR_MIN_STACK_SIZE
	.align		4
.L_571:
        /*0d68*/ 	.byte	0x04, 0x12
        /*0d6a*/ 	.short	(.L_573 - .L_572)
	.align		4
.L_572:
        /*0d6c*/ 	.word	index@(_ZN10layer_norm40ln_parallel_residual_bwd_finalize_kernelINS_22Kernel_traits_finalizeILj768E13__nv_bfloat16S2_fS2_fjLb0ELj1024ELj4ENS_18Kernel_traits_baseILj768ES2_S2_fS2_fjLj1024EEEEELb1EEEvNS_9BwdParamsE)
        /*0d70*/ 	.word	0x00000000


	//----- nvinfo : EIATTR_MIN_STACK_SIZE
	.align		4
.L_573:
        /*0d74*/ 	.byte	0x04, 0x12
        /*0d76*/ 	.short	(.L_575 - .L_574)
	.align		4
.L_574:
        /*0d78*/ 	.word	index@(_ZN10layer_norm31ln_parallel_residual_bwd_kernelINS_13Kernel_traitsI13__nv_bfloat16S2_fS2_fjLj768ELj1ELj4ELj1ELj16ENS_18Kernel_traits_baseILj768ES2_S2_fS2_fjLj128EEEEELb1ELb1ELb1EEEvNS_9BwdParamsE)
        /*0d7c*/ 	.word	0x00000000


	//----- nvinfo : EIATTR_MIN_STACK_SIZE
	.align		4
.L_575:
        /*0d80*/ 	.byte	0x04, 0x12
        /*0d82*/ 	.short	(.L_577 - .L_576)
	.align		4
.L_576:
        /*0d84*/ 	.word	index@(_ZN10layer_norm31ln_parallel_residual_bwd_kernelINS_13Kernel_traitsIf13__nv_bfloat16fS2_fjLj768ELj1ELj4ELj1ELj16ENS_18Kernel_traits_baseILj768EfS2_fS2_fjLj128EEEEELb0ELb0ELb0EEEvNS_9BwdParamsE)
        /*0d88*/ 	.word	0x00000000


	//----- nvinfo : EIATTR_MIN_STACK_SIZE
	.align		4
.L_577:
        /*0d8c*/ 	.byte	0x04, 0x12
        /*0d8e*/ 	.short	(.L_579 - .L_578)
	.align		4
.L_578:
        /*0d90*/ 	.word	index@(_ZN10layer_norm31ln_parallel_residual_bwd_kernelINS_13Kernel_traitsIf13__nv_bfloat16fS2_fjLj768ELj1ELj4ELj1ELj16ENS_18Kernel_traits_baseILj768EfS2_fS2_fjLj128EEEEELb0ELb0ELb1EEEvNS_9BwdParamsE)
        /*0d94*/ 	.word	0x00000000


	//----- nvinfo : EIATTR_MIN_STACK_SIZE
	.align		4
.L_579:
        /*0d98*/ 	.byte	0x04, 0x12
        /*0d9a*/ 	.short	(.L_581 - .L_580)
	.align		4
.L_580:
        /*0d9c*/ 	.word	index@(_ZN10layer_norm31ln_parallel_residual_bwd_kernelINS_13Kernel_traitsIf13__nv_bfloat16fS2_fjLj768ELj1ELj4ELj1ELj16ENS_18Kernel_traits_baseILj768EfS2_fS2_fjLj128EEEEELb0ELb1ELb0EEEvNS_9BwdParamsE)
        /*0da0*/ 	.word	0x00000000


	//----- nvinfo : EIATTR_MIN_STACK_SIZE
	.align		4
.L_581:
        /*0da4*/ 	.byte	0x04, 0x12
        /*0da6*/ 	.short	(.L_583 - .L_582)
	.align		4
.L_582:
        /*0da8*/ 	.word	index@(_ZN10layer_norm31ln_parallel_residual_bwd_kernelINS_13Kernel_traitsIf13__nv_bfloat16fS2_fjLj768ELj1ELj4ELj1ELj16ENS_18Kernel_traits_baseILj768EfS2_fS2_fjLj128EEEEELb0ELb1ELb1EEEvNS_9BwdParamsE)
        /*0dac*/ 	.word	0x00000000


	//----- nvinfo : EIATTR_MIN_STACK_SIZE
	.align		4
.L_583:
        /*0db0*/ 	.byte	0x04, 0x12
        /*0db2*/ 	.short	(.L_585 - .L_584)
	.align		4
.L_584:
        /*0db4*/ 	.word	index@(_ZN10layer_norm31ln_parallel_residual_bwd_kernelINS_13Kernel_traitsIf13__nv_bfloat16fS2_fjLj768ELj1ELj4ELj1ELj16ENS_18Kernel_traits_baseILj768EfS2_fS2_fjLj128EEEEELb1ELb0ELb0EEEvNS_9BwdParamsE)
        /*0db8*/ 	.word	0x00000038


	//----- nvinfo : EIATTR_MIN_STACK_SIZE
	.align		4
.L_585:
        /*0dbc*/ 	.byte	0x04, 0x12
        /*0dbe*/ 	.short	(.L_587 - .L_586)
	.align		4
.L_586:
        /*0dc0*/ 	.word	index@(_ZN10layer_norm31ln_parallel_residual_bwd_kernelINS_13Kernel_traitsIf13__nv_bfloat16fS2_fjLj768ELj1ELj4ELj1ELj16ENS_18Kernel_traits_baseILj768EfS2_fS2_fjLj128EEEEELb1ELb0ELb1EEEvNS_9BwdParamsE)
        /*0dc4*/ 	.word	0x00000000


	//----- nvinfo : EIATTR_MIN_STACK_SIZE
	.align		4
.L_587:
        /*0dc8*/ 	.byte	0x04, 0x12
        /*0dca*/ 	.short	(.L_589 - .L_588)
	.align		4
.L_588:
        /*0dcc*/ 	.word	index@(_ZN10layer_norm22ln_bwd_finalize_kernelINS_22Kernel_traits_finalizeILj768Ef13__nv_bfloat16fS2_fjLb0ELj1024ELj4ENS_18Kernel_traits_baseILj768EfS2_fS2_fjLj1024EEEEELb0ELb0EEEvNS_9BwdParamsE)
        /*0dd0*/ 	.word	0x00000000


	//----- nvinfo : EIATTR_MIN_STACK_SIZE
	.align		4
.L_589:
        /*0dd4*/ 	.byte	0x04, 0x12
        /*0dd6*/ 	.short	(.L_591 - .L_590)
	.align		4
.L_590:
        /*0dd8*/ 	.word	index@(_ZN10layer_norm40ln_parallel_residual_bwd_finalize_kernelINS_22Kernel_traits_finalizeILj768Ef13__nv_bfloat16fS2_fjLb0ELj1024ELj4ENS_18Kernel_traits_baseILj768EfS2_fS2_fjLj1024EEEEELb0EEEvNS_9BwdParamsE)
        /*0ddc*/ 	.word	0x00000000


	//----- nvinfo : EIATTR_MIN_STACK_SIZE
	.align		4
.L_591:
        /*0de0*/ 	.byte	0x04, 0x12
        /*0de2*/ 	.short	(.L_593 - .L_592)
	.align		4
.L_592:
        /*0de4*/ 	.word	index@(_ZN10layer_norm31ln_parallel_residual_bwd_kernelINS_13Kernel_traitsIf13__nv_bfloat16fS2_fjLj768ELj1ELj4ELj1ELj16ENS_18Kernel_traits_baseILj768EfS2_fS2_fjLj128EEEEELb1ELb1ELb0EEEvNS_9BwdParamsE)
        /*0de8*/ 	.word	0x00000000


	//----- nvinfo : EIATTR_MIN_STACK_SIZE
	.align		4
.L_593:
        /*0dec*/ 	.byte	0x04, 0x12
        /*0dee*/ 	.short	(.L_595 - .L_594)
	.align		4
.L_594:
        /*0df0*/ 	.word	index@(_ZN10layer_norm22ln_bwd_finalize_kernelINS_22Kernel_traits_finalizeILj768Ef13__nv_bfloat16fS2_fjLb0ELj1024ELj4ENS_18Kernel_traits_baseILj768EfS2_fS2_fjLj1024EEEEELb0ELb1EEEvNS_9BwdParamsE)
        /*0df4*/ 	.word	0x00000000


	//----- nvinfo : EIATTR_MIN_STACK_SIZE
	.align		4
.L_595:
        /*0df8*/ 	.byte	0x04, 0x12
        /*0dfa*/ 	.short	(.L_597 - .L_596)
	.align		4
.L_596:
        /*0dfc*/ 	.word	index@(_ZN10layer_norm40ln_parallel_residual_bwd_finalize_kernelINS_22Kernel_traits_finalizeILj768Ef13__nv_bfloat16fS2_fjLb0ELj1024ELj4ENS_18Kernel_traits_baseILj768EfS2_fS2_fjLj1024EEEEELb1EEEvNS_9BwdParamsE)
        /*0e00*/ 	.word	0x00000000


	//----- nvinfo : EIATTR_MIN_STACK_SIZE
	.align		4
.L_597:
        /*0e04*/ 	.byte	0x04, 0x12
        /*0e06*/ 	.short	(.L_599 - .L_598)
	.align		4
.L_598:
        /*0e08*/ 	.word	index@(_ZN10layer_norm31ln_parallel_residual_bwd_kernelINS_13Kernel_traitsIf13__nv_bfloat16fS2_fjLj768ELj1ELj4ELj1ELj16ENS_18Kernel_traits_baseILj768EfS2_fS2_fjLj128EEEEELb1ELb1ELb1EEEvNS_9BwdParamsE)
        /*0e0c*/ 	.word	0x00000000


	//----- nvinfo : EIATTR_MIN_STACK_SIZE
	.align		4
.L_599:
        /*0e10*/ 	.byte	0x04, 0x12
        /*0e12*/ 	.short	(.L_601 - .L_600)
	.align		4
.L_600:
        /*0e14*/ 	.word	index@(_ZN10layer_norm31ln_parallel_residual_bwd_kernelINS_13Kernel_traitsIf6__halfS2_S2_fjLj768ELj1ELj4ELj1ELj16ENS_18Kernel_traits_baseILj768EfS2_S2_S2_fjLj128EEEEELb0ELb0ELb0EEEvNS_9BwdParamsE)
        /*0e18*/ 	.word	0x00000000


	//----- nvinfo : EIATTR_MIN_STACK_SIZE
	.align		4
.L_601:
        /*0e1c*/ 	.byte	0x04, 0x12
        /*0e1e*/ 	.short	(.L_603 - .L_602)
	.align		4
.L_602:
        /*0e20*/ 	.word	index@(_ZN10layer_norm31ln_parallel_residual_bwd_kernelINS_13Kernel_traitsIf6__halfS2_S2_fjLj768ELj1ELj4ELj1ELj16ENS_18Kernel_traits_baseILj768EfS2_S2_S2_fjLj128EEEEELb0ELb0ELb1EEEvNS_9BwdParamsE)
        /*0e24*/ 	.word	0x00000000


	//----- nvinfo : EIATTR_MIN_STACK_SIZE
	.align		4
.L_603:
        /*0e28*/ 	.byte	0x04, 0x12
        /*0e2a*/ 	.short	(.L_605 - .L_604)
	.align		4
.L_604:
        /*0e2c*/ 	.word	index@(_ZN10layer_norm31ln_parallel_residual_bwd_kernelINS_13Kernel_traitsIf6__halfS2_S2_fjLj768ELj1ELj4ELj1ELj16ENS_18Kernel_traits_baseILj768EfS2_S2_S2_fjLj128EEEEELb0ELb1ELb0EEEvNS_9BwdParamsE)
        /*0e30*/ 	.word	0x00000000


	//----- nvinfo : EIATTR_MIN_STACK_SIZE
	.align		4
.L_605:
        /*0e34*/ 	.byte	0x04, 0x12
        /*0e36*/ 	.short	(.L_607 - .L_606)
	.align		4
.L_606:
        /*0e38*/ 	.word	index@(_ZN10layer_norm31ln_parallel_residual_bwd_kernelINS_13Kernel_traitsIf6__halfS2_S2_fjLj768ELj1ELj4ELj1ELj16ENS_18Kernel_traits_baseILj768EfS2_S2_S2_fjLj128EEEEELb0ELb1ELb1EEEvNS_9BwdParamsE)
        /*0e3c*/ 	.word	0x00000000


	//----- nvinfo : EIATTR_MIN_STACK_SIZE
	.align		4
.L_607:
        /*0e40*/ 	.byte	0x04, 0x12
        /*0e42*/ 	.short	(.L_609 - .L_608)
	.align		4
.L_608:
        /*0e44*/ 	.word	index@(_ZN10layer_norm31ln_parallel_residual_bwd_kernelINS_13Kernel_traitsIf6__halfS2_S2_fjLj768ELj1ELj4ELj1ELj16ENS_18Kernel_traits_baseILj768EfS2_S2_S2_fjLj128EEEEELb1ELb0ELb0EEEvNS_9BwdParamsE)
        /*0e48*/ 	.word	0x00000000


	//----- nvinfo : EIATTR_MIN_STACK_SIZE
	.align		4
.L_609:
        /*0e4c*/ 	.byte	0x04, 0x12
        /*0e4e*/ 	.short	(.L_611 - .L_610)
	.align		4
.L_610:
        /*0e50*/ 	.word	index@(_ZN10layer_norm31ln_parallel_residual_bwd_kernelINS_13Kernel_traitsIf6__halfS2_S2_fjLj768ELj1ELj4ELj1ELj16ENS_18Kernel_traits_baseILj768EfS2_S2_S2_fjLj128EEEEELb1ELb0ELb1EEEvNS_9BwdParamsE)
        /*0e54*/ 	.word	0x00000000


	//----- nvinfo : EIATTR_MIN_STACK_SIZE
	.align		4
.L_611:
        /*0e58*/ 	.byte	0x04, 0x12
        /*0e5a*/ 	.short	(.L_613 - .L_612)
	.align		4
.L_612:
        /*0e5c*/ 	.word	index@(_ZN10layer_norm22ln_bwd_finalize_kernelINS_22Kernel_traits_finalizeILj768Ef6__halfS2_S2_fjLb0ELj1024ELj4ENS_18Kernel_traits_baseILj768EfS2_S2_S2_fjLj1024EEEEELb0ELb0EEEvNS_9BwdParamsE)
        /*0e60*/ 	.word	0x00000000


	//----- nvinfo : EIATTR_MIN_STACK_SIZE
	.align		4
.L_613:
        /*0e64*/ 	.byte	0x04, 0x12
        /*0e66*/ 	.short	(.L_615 - .L_614)
	.align		4
.L_614:
        /*0e68*/ 	.word	index@(_ZN10layer_norm40ln_parallel_residual_bwd_finalize_kernelINS_22Kernel_traits_finalizeILj768Ef6__halfS2_S2_fjLb0ELj1024ELj4ENS_18Kernel_traits_baseILj768EfS2_S2_S2_fjLj1024EEEEELb0EEEvNS_9BwdParamsE)
        /*0e6c*/ 	.word	0x00000000


	//----- nvinfo : EIATTR_MIN_STACK_SIZE
	.align		4
.L_615:
        /*0e70*/ 	.byte	0x04, 0x12
        /*0e72*/ 	.short	(.L_617 - .L_616)
	.align		4
.L_616:
        /*0e74*/ 	.word	index@(_ZN10layer_norm31ln_parallel_residual_bwd_kernelINS_13Kernel_traitsIf6__halfS2_S2_fjLj768ELj1ELj4ELj1ELj16ENS_18Kernel_traits_baseILj768EfS2_S2_S2_fjLj128EEEEELb1ELb1ELb0EEEvNS_9BwdParamsE)
        /*0e78*/ 	.word	0x00000000


	//----- nvinfo : EIATTR_MIN_STACK_SIZE
	.align		4
.L_617:
        /*0e7c*/ 	.byte	0x04, 0x12
        /*0e7e*/ 	.short	(.L_619 - .L_618)
	.align		4
.L_618:
        /*0e80*/ 	.word	index@(_ZN10layer_norm22ln_bwd_finalize_kernelINS_22Kernel_traits_finalizeILj768Ef6__halfS2_S2_fjLb0ELj1024ELj4ENS_18Kernel_traits_baseILj768EfS2_S2_S2_fjLj1024EEEEELb0ELb1EEEvNS_9BwdParamsE)
        /*0e84*/ 	.word	0x00000000


	//----- nvinfo : EIATTR_MIN_STACK_SIZE
	.align		4
.L_619:
        /*0e88*/ 	.byte	0x04, 0x12
        /*0e8a*/ 	.short	(.L_621 - .L_620)
	.align		4
.L_620:
        /*0e8c*/ 	.word	index@(_ZN10layer_norm40ln_parallel_residual_bwd_finalize_kernelINS_22Kernel_traits_finalizeILj768Ef6__halfS2_S2_fjLb0ELj1024ELj4ENS_18Kernel_traits_baseILj768EfS2_S2_S2_fjLj1024EEEEELb1EEEvNS_9BwdParamsE)
        /*0e90*/ 	.word	0x00000000


	//----- nvinfo : EIATTR_MIN_STACK_SIZE
	.align		4
.L_621:
        /*0e94*/ 	.byte	0x04, 0x12
        /*0e96*/ 	.short	(.L_623 - .L_622)
	.align		4
.L_622:
        /*0e98*/ 	.word	index@(_ZN10layer_norm31ln_parallel_residual_bwd_kernelINS_13Kernel_traitsIf6__halfS2_S2_fjLj768ELj1ELj4ELj1ELj16ENS_18Kernel_traits_baseILj768EfS2_S2_S2_fjLj128EEEEELb1ELb1ELb1EEEvNS_9BwdParamsE)
        /*0e9c*/ 	.word	0x00000000


	//----- nvinfo : EIATTR_MIN_STACK_SIZE
	.align		4
.L_623:
        /*0ea0*/ 	.byte	0x04, 0x12
        /*0ea2*/ 	.short	(.L_625 - .L_624)
	.align		4
.L_624:
        /*0ea4*/ 	.word	index@(_ZN10layer_norm31ln_parallel_residual_bwd_kernelINS_13Kernel_traitsI6__halfS2_fS2_fjLj768ELj1ELj4ELj1ELj16ENS_18Kernel_traits_baseILj768ES2_S2_fS2_fjLj128EEEEELb0ELb0ELb0EEEvNS_9BwdParamsE)
        /*0ea8*/ 	.word	0x00000000


	//----- nvinfo : EIATTR_MIN_STACK_SIZE
	.align		4
.L_625:
        /*0eac*/ 	.byte	0x04, 0x12
        /*0eae*/ 	.short	(.L_627 - .L_626)
	.align		4
.L_626:
        /*0eb0*/ 	.word	index@(_ZN10layer_norm31ln_parallel_residual_bwd_kernelINS_13Kernel_traitsI6__halfS2_fS2_fjLj768ELj1ELj4ELj1ELj16ENS_18Kernel_traits_baseILj768ES2_S2_fS2_fjLj128EEEEELb0ELb0ELb1EEEvNS_9BwdParamsE)
        /*0eb4*/ 	.word	0x00000000


	//----- nvinfo : EIATTR_MIN_STACK_SIZE
	.align		4
.L_627:
        /*0eb8*/ 	.byte	0x04, 0x12
        /*0eba*/ 	.short	(.L_629 - .L_628)
	.align		4
.L_628:
        /*0ebc*/ 	.word	index@(_ZN10layer_norm31ln_parallel_residual_bwd_kernelINS_13Kernel_traitsI6__halfS2_fS2_fjLj768ELj1ELj4ELj1ELj16ENS_18Kernel_traits_baseILj768ES2_S2_fS2_fjLj128EEEEELb0ELb1ELb0EEEvNS_9BwdParamsE)
        /*0ec0*/ 	.word	0x00000000


	//----- nvinfo : EIATTR_MIN_STACK_SIZE
	.align		4
.L_629:
        /*0ec4*/ 	.byte	0x04, 0x12
        /*0ec6*/ 	.short	(.L_631 - .L_630)
	.align		4
.L_630:
        /*0ec8*/ 	.word	index@(_ZN10layer_norm31ln_parallel_residual_bwd_kernelINS_13Kernel_traitsI6__halfS2_fS2_fjLj768ELj1ELj4ELj1ELj16ENS_18Kernel_traits_baseILj768ES2_S2_fS2_fjLj128EEEEELb0ELb1ELb1EEEvNS_9BwdParamsE)
        /*0ecc*/ 	.word	0x00000000


	//----- nvinfo : EIATTR_MIN_STACK_SIZE
	.align		4
.L_631:
        /*0ed0*/ 	.byte	0x04, 0x12
        /*0ed2*/ 	.short	(.L_633 - .L_632)
	.align		4
.L_632:
        /*0ed4*/ 	.word	index@(_ZN10layer_norm31ln_parallel_residual_bwd_kernelINS_13Kernel_traitsI6__halfS2_fS2_fjLj768ELj1ELj4ELj1ELj16ENS_18Kernel_traits_baseILj768ES2_S2_fS2_fjLj128EEEEELb1ELb0ELb0EEEvNS_9BwdParamsE)
        /*0ed8*/ 	.word	0x00000038


	//----- nvinfo : EIATTR_MIN_STACK_SIZE
	.align		4
.L_633:
        /*0edc*/ 	.byte	0x04, 0x12
        /*0ede*/ 	.short	(.L_635 - .L_634)
	.align		4
.L_634:
        /*0ee0*/ 	.word	index@(_ZN10layer_norm31ln_parallel_residual_bwd_kernelINS_13Kernel_traitsI6__halfS2_fS2_fjLj768ELj1ELj4ELj1ELj16ENS_18Kernel_traits_baseILj768ES2_S2_fS2_fjLj128EEEEELb1ELb0ELb1EEEvNS_9BwdParamsE)
        /*0ee4*/ 	.word	0x00000000


	//----- nvinfo : EIATTR_MIN_STACK_SIZE
	.align		4
.L_635:
        /*0ee8*/ 	.byte	0x04, 0x12
        /*0eea*/ 	.short	(.L_637 - .L_636)
	.align		4
.L_636:
        /*0eec*/ 	.word	index@(_ZN10layer_norm22ln_bwd_finalize_kernelINS_22Kernel_traits_finalizeILj768E6__halfS2_fS2_fjLb0ELj1024ELj4ENS_18Kernel_traits_baseILj768ES2_S2_fS2_fjLj1024EEEEELb0ELb0EEEvNS_9BwdParamsE)
        /*0ef0*/ 	.word	0x00000000


	//----- nvinfo : EIATTR_MIN_STACK_SIZE
	.align		4
.L_637:
        /*0ef4*/ 	.byte	0x04, 0x12
        /*0ef6*/ 	.short	(.L_639 - .L_638)
	.align		4
.L_638:
        /*0ef8*/ 	.word	index@(_ZN10layer_norm40ln_parallel_residual_bwd_finalize_kernelINS_22Kernel_traits_finalizeILj768E6__halfS2_fS2_fjLb0ELj1024ELj4ENS_18Kernel_traits_baseILj768ES2_S2_fS2_fjLj1024EEEEELb0EEEvNS_9BwdParamsE)
        /*0efc*/ 	.word	0x00000000


	//----- nvinfo : EIATTR_MIN_STACK_SIZE
	.align		4
.L_639:
        /*0f00*/ 	.byte	0x04, 0x12
        /*0f02*/ 	.short	(.L_641 - .L_640)
	.align		4
.L_640:
        /*0f04*/ 	.word	index@(_ZN10layer_norm31ln_parallel_residual_bwd_kernelINS_13Kernel_traitsI6__halfS2_fS2_fjLj768ELj1ELj4ELj1ELj16ENS_18Kernel_traits_baseILj768ES2_S2_fS2_fjLj128EEEEELb1ELb1ELb0EEEvNS_9BwdParamsE)
        /*0f08*/ 	.word	0x00000000


	//----- nvinfo : EIATTR_MIN_STACK_SIZE
	.align		4
.L_641:
        /*0f0c*/ 	.byte	0x04, 0x12
        /*0f0e*/ 	.short	(.L_643 - .L_642)
	.align		4
.L_642:
        /*0f10*/ 	.word	index@(_ZN10layer_norm22ln_bwd_finalize_kernelINS_22Kernel_traits_finalizeILj768E6__halfS2_fS2_fjLb0ELj1024ELj4ENS_18Kernel_traits_baseILj768ES2_S2_fS2_fjLj1024EEEEELb0ELb1EEEvNS_9BwdParamsE)
        /*0f14*/ 	.word	0x00000000


	//----- nvinfo : EIATTR_MIN_STACK_SIZE
	.align		4
.L_643:
        /*0f18*/ 	.byte	0x04, 0x12
        /*0f1a*/ 	.short	(.L_645 - .L_644)
	.align		4
.L_644:
        /*0f1c*/ 	.word	index@(_ZN10layer_norm40ln_parallel_residual_bwd_finalize_kernelINS_22Kernel_traits_finalizeILj768E6__halfS2_fS2_fjLb0ELj1024ELj4ENS_18Kernel_traits_baseILj768ES2_S2_fS2_fjLj1024EEEEELb1EEEvNS_9BwdParamsE)
        /*0f20*/ 	.word	0x00000000


	//----- nvinfo : EIATTR_MIN_STACK_SIZE
	.align		4
.L_645:
        /*0f24*/ 	.byte	0x04, 0x12
        /*0f26*/ 	.short	(.L_647 - .L_646)
	.align		4
.L_646:
        /*0f28*/ 	.word	index@(_ZN10layer_norm31ln_parallel_residual_bwd_kernelINS_13Kernel_traitsI6__halfS2_fS2_fjLj768ELj1ELj4ELj1ELj16ENS_18Kernel_traits_baseILj768ES2_S2_fS2_fjLj128EEEEELb1ELb1ELb1EEEvNS_9BwdParamsE)
        /*0f2c*/ 	.word	0x00000000


	//----- nvinfo : EIATTR_MIN_STACK_SIZE
	.align		4
.L_647:
        /*0f30*/ 	.byte	0x04, 0x12
        /*0f32*/ 	.short	(.L_649 - .L_648)
	.align		4
.L_648:
        /*0f34*/ 	.word	index@(_ZN10layer_norm31ln_parallel_residual_bwd_kernelINS_13Kernel_traitsIf6__halffS2_fjLj768ELj1ELj4ELj1ELj16ENS_18Kernel_traits_baseILj768EfS2_fS2_fjLj128EEEEELb0ELb0ELb0EEEvNS_9BwdParamsE)
        /*0f38*/ 	.word	0x00000000


	//----- nvinfo : EIATTR_MIN_STACK_SIZE
	.align		4
.L_649:
        /*0f3c*/ 	.byte	0x04, 0x12
        /*0f3e*/ 	.short	(.L_651 - .L_650)
	.align		4
.L_650:
        /*0f40*/ 	.word	index@(_ZN10layer_norm31ln_parallel_residual_bwd_kernelINS_13Kernel_traitsIf6__halffS2_fjLj768ELj1ELj4ELj1ELj16ENS_18Kernel_traits_baseILj768EfS2_fS2_fjLj128EEEEELb0ELb0ELb1EEEvNS_9BwdParamsE)
        /*0f44*/ 	.word	0x00000000


	//----- nvinfo : EIATTR_MIN_STACK_SIZE
	.align		4
.L_651:
        /*0f48*/ 	.byte	0x04, 0x12
        /*0f4a*/ 	.short	(.L_653 - .L_652)
	.align		4
.L_652:
        /*0f4c*/ 	.word	index@(_ZN10layer_norm31ln_parallel_residual_bwd_kernelINS_13Kernel_traitsIf6__halffS2_fjLj768ELj1ELj4ELj1ELj16ENS_18Kernel_traits_baseILj768EfS2_fS2_fjLj128EEEEELb0ELb1ELb0EEEvNS_9BwdParamsE)
        /*0f50*/ 	.word	0x00000000


	//----- nvinfo : EIATTR_MIN_STACK_SIZE
	.align		4
.L_653:
        /*0f54*/ 	.byte	0x04, 0x12
        /*0f56*/ 	.short	(.L_655 - .L_654)
	.align		4
.L_654:
        /*0f58*/ 	.word	index@(_ZN10layer_norm31ln_parallel_residual_bwd_kernelINS_13Kernel_traitsIf6__halffS2_fjLj768ELj1ELj4ELj1ELj16ENS_18Kernel_traits_baseILj768EfS2_fS2_fjLj128EEEEELb0ELb1ELb1EEEvNS_9BwdParamsE)
        /*0f5c*/ 	.word	0x00000000


	//----- nvinfo : EIATTR_MIN_STACK_SIZE
	.align		4
.L_655:
        /*0f60*/ 	.byte	0x04, 0x12
        /*0f62*/ 	.short	(.L_657 - .L_656)
	.align		4
.L_656:
        /*0f64*/ 	.word	index@(_ZN10layer_norm31ln_parallel_residual_bwd_kernelINS_13Kernel_traitsIf6__halffS2_fjLj768ELj1ELj4ELj1ELj16ENS_18Kernel_traits_baseILj768EfS2_fS2_fjLj128EEEEELb1ELb0ELb0EEEvNS_9BwdParamsE)
        /*0f68*/ 	.word	0x00000038


	//----- nvinfo : EIATTR_MIN_STACK_SIZE
	.align		4
.L_657:
        /*0f6c*/ 	.byte	0x04, 0x12
        /*0f6e*/ 	.short	(.L_659 - .L_658)
	.align		4
.L_658:
        /*0f70*/ 	.word	index@(_ZN10layer_norm31ln_parallel_residual_bwd_kernelINS_13Kernel_traitsIf6__halffS2_fjLj768ELj1ELj4ELj1ELj16ENS_18Kernel_traits_baseILj768EfS2_fS2_fjLj128EEEEELb1ELb0ELb1EEEvNS_9BwdParamsE)
        /*0f74*/ 	.word	0x00000000


	//----- nvinfo : EIATTR_MIN_STACK_SIZE
	.align		4
.L_659:
        /*0f78*/ 	.byte	0x04, 0x12
        /*0f7a*/ 	.short	(.L_661 - .L_660)
	.align		4
.L_660:
        /*0f7c*/ 	.word	index@(_ZN10layer_norm22ln_bwd_finalize_kernelINS_22Kernel_traits_finalizeILj768Ef6__halffS2_fjLb0ELj1024ELj4ENS_18Kernel_traits_baseILj768EfS2_fS2_fjLj1024EEEEELb0ELb0EEEvNS_9BwdParamsE)
        /*0f80*/ 	.word	0x00000000


	//----- nvinfo : EIATTR_MIN_STACK_SIZE
	.align		4
.L_661:
        /*0f84*/ 	.byte	0x04, 0x12
        /*0f86*/ 	.short	(.L_663 - .L_662)
	.align		4
.L_662:
        /*0f88*/ 	.word	index@(_ZN10layer_norm40ln_parallel_residual_bwd_finalize_kernelINS_22Kernel_traits_finalizeILj768Ef6__halffS2_fjLb0ELj1024ELj4ENS_18Kernel_traits_baseILj768EfS2_fS2_fjLj1024EEEEELb0EEEvNS_9BwdParamsE)
        /*0f8c*/ 	.word	0x00000000


	//----- nvinfo : EIATTR_MIN_STACK_SIZE
	.align		4
.L_663:
        /*0f90*/ 	.byte	0x04, 0x12
        /*0f92*/ 	.short	(.L_665 - .L_664)
	.align		4
.L_664:
        /*0f94*/ 	.word	index@(_ZN10layer_norm31ln_parallel_residual_bwd_kernelINS_13Kernel_traitsIf6__halffS2_fjLj768ELj1ELj4ELj1ELj16ENS_18Kernel_traits_baseILj768EfS2_fS2_fjLj128EEEEELb1ELb1ELb0EEEvNS_9BwdParamsE)
        /*0f98*/ 	.word	0x00000000


	//----- nvinfo : EIATTR_MIN_STACK_SIZE
	.align		4
.L_665:
        /*0f9c*/ 	.byte	0x04, 0x12
        /*0f9e*/ 	.short	(.L_667 - .L_666)
	.align		4
.L_666:
        /*0fa0*/ 	.word	index@(_ZN10layer_norm22ln_bwd_finalize_kernelINS_22Kernel_traits_finalizeILj768Ef6__halffS2_fjLb0ELj1024ELj4ENS_18Kernel_traits_baseILj768EfS2_fS2_fjLj1024EEEEELb0ELb1EEEvNS_9BwdParamsE)
        /*0fa4*/ 	.word	0x00000000


	//----- nvinfo : EIATTR_MIN_STACK_SIZE
	.align		4
.L_667:
        /*0fa8*/ 	.byte	0x04, 0x12
        /*0faa*/ 	.short	(.L_669 - .L_668)
	.align		4
.L_668:
        /*0fac*/ 	.word	index@(_ZN10layer_norm40ln_parallel_residual_bwd_finalize_kernelINS_22Kernel_traits_finalizeILj768Ef6__halffS2_fjLb0ELj1024ELj4ENS_18Kernel_traits_baseILj768EfS2_fS2_fjLj1024EEEEELb1EEEvNS_9BwdParamsE)
        /*0fb0*/ 	.word	0x00000000


	//----- nvinfo : EIATTR_MIN_STACK_SIZE
	.align		4
.L_669:
        /*0fb4*/ 	.byte	0x04, 0x12
        /*0fb6*/ 	.short	(.L_671 - .L_670)
	.align		4
.L_670:
        /*0fb8*/ 	.word	index@(_ZN10layer_norm31ln_parallel_residual_bwd_kernelINS_13Kernel_traitsIf6__halffS2_fjLj768ELj1ELj4ELj1ELj16ENS_18Kernel_traits_baseILj768EfS2_fS2_fjLj128EEEEELb1ELb1ELb1EEEvNS_9BwdParamsE)
        /*0fbc*/ 	.word	0x00000000


	//----- nvinfo : EIATTR_MIN_STACK_SIZE
	.align		4
.L_671:
        /*0fc0*/ 	.byte	0x04, 0x12
        /*0fc2*/ 	.short	(.L_673 - .L_672)
	.align		4
.L_672:
        /*0fc4*/ 	.word	index@(_ZN10layer_norm31ln_parallel_residual_bwd_kernelINS_13Kernel_traitsI6__halfffffjLj768ELj1ELj4ELj1ELj16ENS_18Kernel_traits_baseILj768ES2_ffffjLj128EEEEELb0ELb0ELb0EEEvNS_9BwdParamsE)
        /*0fc8*/ 	.word	0x00000000


	//----- nvinfo : EIATTR_MIN_STACK_SIZE
	.align		4
.L_673:
        /*0fcc*/ 	.byte	0x04, 0x12
        /*0fce*/ 	.short	(.L_675 - .L_674)
	.align		4
.L_674:
        /*0fd0*/ 	.word	index@(_ZN10layer_norm31ln_parallel_residual_bwd_kernelINS_13Kernel_traitsI6__halfffffjLj768ELj1ELj4ELj1ELj16ENS_18Kernel_traits_baseILj768ES2_ffffjLj128EEEEELb0ELb0ELb1EEEvNS_9BwdParamsE)
        /*0fd4*/ 	.word	0x00000010


	//----- nvinfo : EIATTR_MIN_STACK_SIZE
	.align		4
.L_675:
        /*0fd8*/ 	.byte	0x04, 0x12
        /*0fda*/ 	.short	(.L_677 - .L_676)
	.align		4
.L_676:
        /*0fdc*/ 	.word	index@(_ZN10layer_norm31ln_parallel_residual_bwd_kernelINS_13Kernel_traitsI6__halfffffjLj768ELj1ELj4ELj1ELj16ENS_18Kernel_traits_baseILj768ES2_ffffjLj128EEEEELb0ELb1ELb0EEEvNS_9BwdParamsE)
        /*0fe0*/ 	.word	0x00000000


	//----- nvinfo : EIATTR_MIN_STACK_SIZE
	.align		4
.L_677:
        /*0fe4*/ 	.byte	0x04, 0x12
        /*0fe6*/ 	.short	(.L_679 - .L_678)
	.align		4
.L_678:
        /*0fe8*/ 	.word	index@(_ZN10layer_norm31ln_parallel_residual_bwd_kernelINS_13Kernel_traitsI6__halfffffjLj768ELj1ELj4ELj1ELj16ENS_18Kernel_traits_baseILj768ES2_ffffjLj128EEEEELb0ELb1ELb1EEEvNS_9BwdParamsE)
        /*0fec*/ 	.word	0x00000000


	//----- nvinfo : EIATTR_MIN_STACK_SIZE
	.align		4
.L_679:
        /*0ff0*/ 	.byte	0x04, 0x12
        /*0ff2*/ 	.short	(.L_681 - .L_680)
	.align		4
.L_680:
        /*0ff4*/ 	.word	index@(_ZN10layer_norm31ln_parallel_residual_bwd_kernelINS_13Kernel_traitsI6__halfffffjLj768ELj1ELj4ELj1ELj16ENS_18Kernel_traits_baseILj768ES2_ffffjLj128EEEEELb1ELb0ELb0EEEvNS_9BwdParamsE)
        /*0ff8*/ 	.word	0x00000010


	//----- nvinfo : EIATTR_MIN_STACK_SIZE
	.align		4
.L_681:
        /*0ffc*/ 	.byte	0x04, 0x12
        /*0ffe*/ 	.short	(.L_683 - .L_682)
	.align		4
.L_682:
        /*1000*/ 	.word	index@(_ZN10layer_norm31ln_parallel_residual_bwd_kernelINS_13Kernel_traitsI6__halfffffjLj768ELj1ELj4ELj1ELj16ENS_18Kernel_traits_baseILj768ES2_ffffjLj128EEEEELb1ELb0ELb1EEEvNS_9BwdParamsE)
        /*1004*/ 	.word	0x00000058


	//----- nvinfo : EIATTR_MIN_STACK_SIZE
	.align		4
.L_683:
        /*1008*/ 	.byte	0x04, 0x12
        /*100a*/ 	.short	(.L_685 - .L_684)
	.align		4
.L_684:
        /*100c*/ 	.word	index@(_ZN10layer_norm22ln_bwd_finalize_kernelINS_22Kernel_traits_finalizeILj768E6__halfffffjLb0ELj1024ELj4ENS_18Kernel_traits_baseILj768ES2_ffffjLj1024EEEEELb0ELb0EEEvNS_9BwdParamsE)
        /*1010*/ 	.word	0x00000000


	//----- nvinfo : EIATTR_MIN_STACK_SIZE
	.align		4
.L_685:
        /*1014*/ 	.byte	0x04, 0x12
        /*1016*/ 	.short	(.L_687 - .L_686)
	.align		4
.L_686:
        /*1018*/ 	.word	index@(_ZN10layer_norm40ln_parallel_residual_bwd_finalize_kernelINS_22Kernel_traits_finalizeILj768E6__halfffffjLb0ELj1024ELj4ENS_18Kernel_traits_baseILj768ES2_ffffjLj1024EEEEELb0EEEvNS_9BwdParamsE)
        /*101c*/ 	.word	0x00000000


	//----- nvinfo : EIATTR_MIN_STACK_SIZE
	.align		4
.L_687:
        /*1020*/ 	.byte	0x04, 0x12
        /*1022*/ 	.short	(.L_689 - .L_688)
	.align		4
.L_688:
        /*1024*/ 	.word	index@(_ZN10layer_norm31ln_parallel_residual_bwd_kernelINS_13Kernel_traitsI6__halfffffjLj768ELj1ELj4ELj1ELj16ENS_18Kernel_traits_baseILj768ES2_ffffjLj128EEEEELb1ELb1ELb0EEEvNS_9BwdParamsE)
        /*1028*/ 	.word	0x00000000


	//----- nvinfo : EIATTR_MIN_STACK_SIZE
	.align		4
.L_689:
        /*102c*/ 	.byte	0x04, 0x12
        /*102e*/ 	.short	(.L_691 - .L_690)
	.align		4
.L_690:
        /*1030*/ 	.word	index@(_ZN10layer_norm22ln_bwd_finalize_kernelINS_22Kernel_traits_finalizeILj768E6__halfffffjLb0ELj1024ELj4ENS_18Kernel_traits_baseILj768ES2_ffffjLj1024EEEEELb0ELb1EEEvNS_9BwdParamsE)
        /*1034*/ 	.word	0x00000000


	//----- nvinfo : EIATTR_MIN_STACK_SIZE
	.align		4
.L_691:
        /*1038*/ 	.byte	0x04, 0x12
        /*103a*/ 	.short	(.L_693 - .L_692)
	.align		4
.L_692:
        /*103c*/ 	.word	index@(_ZN10layer_norm40ln_parallel_residual_bwd_finalize_kernelINS_22Kernel_traits_finalizeILj768E6__halfffffjLb0ELj1024ELj4ENS_18Kernel_traits_baseILj768ES2_ffffjLj1024EEEEELb1EEEvNS_9BwdParamsE)
        /*1040*/ 	.word	0x00000000


	//----- nvinfo : EIATTR_MIN_STACK_SIZE
	.align		4
.L_693:
        /*1044*/ 	.byte	0x04, 0x12
        /*1046*/ 	.short	(.L_695 - .L_694)
	.align		4
.L_694:
        /*1048*/ 	.word	index@(_ZN10layer_norm31ln_parallel_residual_bwd_kernelINS_13Kernel_traitsI6__halfffffjLj768ELj1ELj4ELj1ELj16ENS_18Kernel_traits_baseILj768ES2_ffffjLj128EEEEELb1ELb1ELb1EEEvNS_9BwdParamsE)
        /*104c*/ 	.word	0x00000000


	//----- nvinfo : EIATTR_MIN_STACK_SIZE
	.align		4
.L_695:
        /*1050*/ 	.byte	0x04, 0x12
        /*1052*/ 	.short	(.L_697 - .L_696)
	.align		4
.L_696:
        /*1054*/ 	.word	index@(_ZN10layer_norm31ln_parallel_residual_bwd_kernelINS_13Kernel_traitsIfffffjLj768ELj1ELj4ELj1ELj16ENS_18Kernel_traits_baseILj768EfffffjLj128EEEEELb0ELb0ELb0EEEvNS_9BwdParamsE)
        /*1058*/ 	.word	0x00000000


	//----- nvinfo : EIATTR_MIN_STACK_SIZE
	.align		4
.L_697:
        /*105c*/ 	.byte	0x04, 0x12
        /*105e*/ 	.short	(.L_699 - .L_698)
	.align		4
.L_698:
        /*1060*/ 	.word	index@(_ZN10layer_norm31ln_parallel_residual_bwd_kernelINS_13Kernel_traitsIfffffjLj768ELj1ELj4ELj1ELj16ENS_18Kernel_traits_baseILj768EfffffjLj128EEEEELb0ELb0ELb1EEEvNS_9BwdParamsE)
        /*1064*/ 	.word	0x00000000


	//----- nvinfo : EIATTR_MIN_STACK_SIZE
	.align		4
.L_699:
        /*1068*/ 	.byte	0x04, 0x12
        /*106a*/ 	.short	(.L_701 - .L_700)
	.align		4
.L_700:
        /*106c*/ 	.word	index@(_ZN10layer_norm31ln_parallel_residual_bwd_kernelINS_13Kernel_traitsIfffffjLj768ELj1ELj4ELj1ELj16ENS_18Kernel_traits_baseILj768EfffffjLj128EEEEELb0ELb1ELb0EEEvNS_9BwdParamsE)
        /*1070*/ 	.word	0x00000000


	//----- nvinfo : EIATTR_MIN_STACK_SIZE
	.align		4
.L_701:
        /*1074*/ 	.byte	0x04, 0x12
        /*1076*/ 	.short	(.L_703 - .L_702)
	.align		4
.L_702:
        /*1078*/ 	.word	index@(_ZN10layer_norm31ln_parallel_residual_bwd_kernelINS_13Kernel_traitsIfffffjLj768ELj1ELj4ELj1ELj16ENS_18Kernel_traits_baseILj768EfffffjLj128EEEEELb0ELb1ELb1EEEvNS_9BwdParamsE)
        /*107c*/ 	.word	0x00000000


	//----- nvinfo : EIATTR_MIN_STACK_SIZE
	.align		4
.L_703:
        /*1080*/ 	.byte	0x04, 0x12
        /*1082*/ 	.short	(.L_705 - .L_704)
	.align		4
.L_704:
        /*1084*/ 	.word	index@(_ZN10layer_norm31ln_parallel_residual_bwd_kernelINS_13Kernel_traitsIfffffjLj768ELj1ELj4ELj1ELj16ENS_18Kernel_traits_baseILj768EfffffjLj128EEEEELb1ELb0ELb0EEEvNS_9BwdParamsE)
        /*1088*/ 	.word	0x00000008


	//----- nvinfo : EIATTR_MIN_STACK_SIZE
	.align		4
.L_705:
        /*108c*/ 	.byte	0x04, 0x12
        /*108e*/ 	.short	(.L_707 - .L_706)
	.align		4
.L_706:
        /*1090*/ 	.word	index@(_ZN10layer_norm31ln_parallel_residual_bwd_kernelINS_13Kernel_traitsIfffffjLj768ELj1ELj4ELj1ELj16ENS_18Kernel_traits_baseILj768EfffffjLj128EEEEELb1ELb0ELb1EEEvNS_9BwdParamsE)
        /*1094*/ 	.word	0x00000058


	//----- nvinfo : EIATTR_MIN_STACK_SIZE
	.align		4
.L_707:
        /*1098*/ 	.byte	0x04, 0x12
        /*109a*/ 	.short	(.L_709 - .L_708)
	.align		4
.L_708:
        /*109c*/ 	.word	index@(_ZN10layer_norm22ln_bwd_finalize_kernelINS_22Kernel_traits_finalizeILj768EfffffjLb0ELj1024ELj4ENS_18Kernel_traits_baseILj768EfffffjLj1024EEEEELb0ELb0EEEvNS_9BwdParamsE)
        /*10a0*/ 	.word	0x00000000


	//----- nvinfo : EIATTR_MIN_STACK_SIZE
	.align		4
.L_709:
        /*10a4*/ 	.byte	0x04, 0x12
        /*10a6*/ 	.short	(.L_711 - .L_710)
	.align		4
.L_710:
        /*10a8*/ 	.word	index@(_ZN10layer_norm40ln_parallel_residual_bwd_finalize_kernelINS_22Kernel_traits_finalizeILj768EfffffjLb0ELj1024ELj4ENS_18Kernel_traits_baseILj768EfffffjLj1024EEEEELb0EEEvNS_9BwdParamsE)
        /*10ac*/ 	.word	0x00000000


	//----- nvinfo : EIATTR_MIN_STACK_SIZE
	.align		4
.L_711:
        /*10b0*/ 	.byte	0x04, 0x12
        /*10b2*/ 	.short	(.L_713 - .L_712)
	.align		4
.L_712:
        /*10b4*/ 	.word	index@(_ZN10layer_norm31ln_parallel_residual_bwd_kernelINS_13Kernel_traitsIfffffjLj768ELj1ELj4ELj1ELj16ENS_18Kernel_traits_baseILj768EfffffjLj128EEEEELb1ELb1ELb0EEEvNS_9BwdParamsE)
        /*10b8*/ 	.word	0x00000000


	//----- nvinfo : EIATTR_MIN_STACK_SIZE
	.align		4
.L_713:
        /*10bc*/ 	.byte	0x04, 0x12
        /*10be*/ 	.short	(.L_715 - .L_714)
	.align		4
.L_714:
        /*10c0*/ 	.word	index@(_ZN10layer_norm22ln_bwd_finalize_kernelINS_22Kernel_traits_finalizeILj768EfffffjLb0ELj1024ELj4ENS_18Kernel_traits_baseILj768EfffffjLj1024EEEEELb0ELb1EEEvNS_9BwdParamsE)
        /*10c4*/ 	.word	0x00000000


	//----- nvinfo : EIATTR_MIN_STACK_SIZE
	.align		4
.L_715:
        /*10c8*/ 	.byte	0x04, 0x12
        /*10ca*/ 	.short	(.L_717 - .L_716)
	.align		4
.L_716:
        /*10cc*/ 	.word	index@(_ZN10layer_norm40ln_parallel_residual_bwd_finalize_kernelINS_22Kernel_traits_finalizeILj768EfffffjLb0ELj1024ELj4ENS_18Kernel_traits_baseILj768EfffffjLj1024EEEEELb1EEEvNS_9BwdParamsE)
        /*10d0*/ 	.word	0x00000000


	//----- nvinfo : EIATTR_MIN_STACK_SIZE
	.align		4
.L_717:
        /*10d4*/ 	.byte	0x04, 0x12
        /*10d6*/ 	.short	(.L_719 - .L_718)
	.align		4
.L_718:
        /*10d8*/ 	.word	index@(_ZN10layer_norm31ln_parallel_residual_bwd_kernelINS_13Kernel_traitsIfffffjLj768ELj1ELj4ELj1ELj16ENS_18Kernel_traits_baseILj768EfffffjLj128EEEEELb1ELb1ELb1EEEvNS_9BwdParamsE)
        /*10dc*/ 	.word	0x00000000
.L_719:


//--------------------- .nv.compat                --------------------------
	.section	.nv.compat,"",@"SHT_CUDA_COMPAT_INFO"
	.align	4
        /*0000*/ 	.byte	0x02, 0x09, 0x01, 0x00, 0x02, 0x02, 0x01, 0x00, 0x02, 0x05, 0x05, 0x00, 0x03, 0x07, 0x01, 0x01
        /*0010*/ 	.byte	0x02, 0x03, 0x00, 0x00, 0x02, 0x06, 0x01, 0x00, 0x04, 0x0b, 0x08, 0x00, 0x00, 0x00, 0x00, 0x00
        /*0020*/ 	.byte	0x00, 0x00, 0x00, 0x00


//--------------------- .nv.info._ZN10layer_norm31ln_parallel_residual_bwd_kernelINS_13Kernel_traitsI13__nv_bfloat16S2_S2_S2_fjLj768ELj1ELj4ELj1ELj16ENS_18Kernel_traits_baseILj768ES2_S2_S2_S2_fjLj128EEEEELb0ELb0ELb0EEEvNS_9BwdParamsE --------------------------
	.section	.nv.info._ZN10layer_norm31ln_parallel_residual_bwd_kernelINS_13Kernel_traitsI13__nv_bfloat16S2_S2_S2_fjLj768ELj1ELj4ELj1ELj16ENS_18Kernel_traits_baseILj768ES2_S2_S2_S2_fjLj128EEEEELb0ELb0ELb0EEEvNS_9BwdParamsE,"",@"SHT_CUDA_INFO"
	.sectionflags	@""
	.align	4


	//----- nvinfo : EIATTR_CUDA_API_VERSION
	.align		4
        /*0000*/ 	.byte	0x04, 0x37
        /*0002*/ 	.short	(.L_721 - .L_720)
.L_720:
        /*0004*/ 	.word	0x00000082


	//----- nvinfo : EIATTR_KPARAM_INFO
	.align		4
.L_721:
        /*0008*/ 	.byte	0x04, 0x17
        /*000a*/ 	.short	(.L_723 - .L_722)
.L_722:
        /*000c*/ 	.word	0x00000000
        /*0010*/ 	.short	0x0000
        /*0012*/ 	.short	0x0000
        /*0014*/ 	.byte	0x00, 0xf0, 0xa1, 0x04


	//----- nvinfo : EIATTR_SPARSE_MMA_MASK
	.align		4
.L_723:
        /*0018*/ 	.byte	0x03, 0x50
        /*001a*/ 	.short	0x0000


	//----- nvinfo : EIATTR_MAXREG_COUNT
	.align		4
        /*001c*/ 	.byte	0x03, 0x1b
        /*001e*/ 	.short	0x00ff


	//----- nvinfo : EIATTR_NUM_BARRIERS
	.align		4
        /*0020*/ 	.byte	0x02, 0x4c
        /*0022*/ 	.byte	0x01
	.zero		1


	//----- nvinfo : EIATTR_MERCURY_ISA_VERSION
	.align		4
        /*0024*/ 	.byte	0x03, 0x5f
        /*0026*/ 	.short	0x0101


	//----- nvinfo : EIATTR_COOP_GROUP_MASK_REGIDS
	.align		4
        /*0028*/ 	.byte	0x04, 0x29
        /*002a*/ 	.short	(.L_725 - .L_724)


	//   ....[0]....
.L_724:
        /*002c*/ 	.word	0xffffffff


	//   ....[1]....
        /*0030*/ 	.word	0xffffffff


	//   ....[2]....
        /*0034*/ 	.word	0xffffffff


	//   ....[3]....
        /*0038*/ 	.word	0xffffffff


	//   ....[4]....
        /*003c*/ 	.word	0xffffffff


	//   ....[5]....
        /*0040*/ 	.word	0xffffffff


	//   ....[6]....
        /*0044*/ 	.word	0xffffffff


	//   ....[7]....
        /*0048*/ 	.word	0xffffffff


	//   ....[8]....
        /*004c*/ 	.word	0xffffffff


	//   ....[9]....
        /*0050*/ 	.word	0xffffffff


	//   ....[10]....
        /*0054*/ 	.word	0x0500009c


	//   ....[11]....
        /*0058*/ 	.word	0x0500009c


	//   ....[12]....
        /*005c*/ 	.word	0x0500009c


	//   ....[13]....
        /*0060*/ 	.word	0x0500009c


	//   ....[14]....
        /*0064*/ 	.word	0x0500009c


	//   ....[15]....
        /*0068*/ 	.word	0x0500009c


	//   ....[16]....
        /*006c*/ 	.word	0x0500009c


	//   ....[17]....
        /*0070*/ 	.word	0x0500009c


	//   ....[18]....
        /*0074*/ 	.word	0x0500009c


	//   ....[19]....
        /*0078*/ 	.word	0x0500009c


	//----- nvinfo : EIATTR_COOP_GROUP_INSTR_OFFSETS
	.align		4
.L_725:
        /*007c*/ 	.byte	0x04, 0x28
        /*007e*/ 	.short	(.L_727 - .L_726)


	//   ....[0]....
.L_726:
        /*0080*/ 	.word	0x00002500


	//   ....[1]....
        /*0084*/ 	.word	0x00002510


	//   ....[2]....
        /*0088*/ 	.word	0x00002540


	//   ....[3]....
        /*008c*/ 	.word	0x00002550


	//   ....[4]....
        /*0090*/ 	.word	0x00002580


	//   ....[5]....
        /*0094*/ 	.word	0x00002590


	//   ....[6]....
        /*0098*/ 	.word	0x000025c0


	//   ....[7]....
        /*009c*/ 	.word	0x000025d0


	//   ....[8]....
        /*00a0*/ 	.word	0x00002600


	//   ....[9]....
        /*00a4*/ 	.word	0x00002610


	//   ....[10]....
        /*00a8*/ 	.word	0x00005220


	//   ....[11]....
        /*00ac*/ 	.word	0x000052c0


	//   ....[12]....
        /*00b0*/ 	.word	0x00005320


	//   ....[13]....
        /*00b4*/ 	.word	0x00005380


	//   ....[14]....
        /*00b8*/ 	.word	0x000053f0


	//   ....[15]....
        /*00bc*/ 	.word	0x00005450


	//   ....[16]....
        /*00c0*/ 	.word	0x000054c0


	//   ....[17]....
        /*00c4*/ 	.word	0x00005520


	//   ....[18]....
        /*00c8*/ 	.word	0x00005590


	//   ....[19]....
        /*00cc*/ 	.word	0x000055f0


	//----- nvinfo : EIATTR_EXIT_INSTR_OFFSETS
	.align		4
.L_727:
        /*00d0*/ 	.byte	0x04, 0x1c
        /*00d2*/ 	.short	(.L_729 - .L_728)


	//   ....[0]....
.L_728:
        /*00d4*/ 	.word	0x00005110


	//   ....[1]....
        /*00d8*/ 	.word	0x000051c0


	//----- nvinfo : EIATTR_MAX_THREADS
	.align		4
.L_729:
        /*00dc*/ 	.byte	0x04, 0x05
        /*00de*/ 	.short	(.L_731 - .L_730)
.L_730:
        /*00e0*/ 	.word	0x00000080
        /*00e4*/ 	.word	0x00000001
        /*00e8*/ 	.word	0x00000001


	//----- nvinfo : EIATTR_CRS_STACK_SIZE
	.align		4
.L_731:
        /*00ec*/ 	.byte	0x04, 0x1e
        /*00ee*/ 	.short	(.L_733 - .L_732)
.L_732:
        /*00f0*/ 	.word	0x00000000


	//----- nvinfo : EIATTR_CBANK_PARAM_SIZE
	.align		4
.L_733:
        /*00f4*/ 	.byte	0x03, 0x19
        /*00f6*/ 	.short	0x0128


	//----- nvinfo : EIATTR_PARAM_CBANK
	.align		4
        /*00f8*/ 	.byte	0x04, 0x0a
        /*00fa*/ 	.short	(.L_735 - .L_734)
	.align		4
.L_734:
        /*00fc*/ 	.word	index@(.nv.constant0._ZN10layer_norm31ln_parallel_residual_bwd_kernelINS_13Kernel_traitsI13__nv_bfloat16S2_S2_S2_fjLj768ELj1ELj4ELj1ELj16ENS_18Kernel_traits_baseILj768ES2_S2_S2_S2_fjLj128EEEEELb0ELb0ELb0EEEvNS_9BwdParamsE)
        /*0100*/ 	.short	0x0210
        /*0102*/ 	.short	0x0128


	//----- nvinfo : EIATTR_SW_WAR
	.align		4
.L_735:
        /*0104*/ 	.byte	0x04, 0x36
        /*0106*/ 	.short	(.L_737 - .L_736)
.L_736:
        /*0108*/ 	.word	0x00000008
.L_737:


//--------------------- .nv.info._ZN10layer_norm31ln_parallel_residual_bwd_kernelINS_13Kernel_traitsI13__nv_bfloat16S2_S2_S2_fjLj768ELj1ELj4ELj1ELj16ENS_18Kernel_traits_baseILj768ES2_S2_S2_S2_fjLj128EEEEELb0ELb0ELb1EEEvNS_9BwdParamsE --------------------------
	.section	.nv.info._ZN10layer_norm31ln_parallel_residual_bwd_kernelINS_13Kernel_traitsI13__nv_bfloat16S2_S2_S2_fjLj768ELj1ELj4ELj1ELj16ENS_18Kernel_traits_baseILj768ES2_S2_S2_S2_fjLj128EEEEELb0ELb0ELb1EEEvNS_9BwdParamsE,"",@"SHT_CUDA_INFO"
	.sectionflags	@""
	.align	4


	//----- nvinfo : EIATTR_CUDA_API_VERSION
	.align		4
        /*0000*/ 	.byte	0x04, 0x37
        /*0002*/ 	.short	(.L_739 - .L_738)
.L_738:
        /*0004*/ 	.word	0x00000082


	//----- nvinfo : EIATTR_KPARAM_INFO
	.align		4
.L_739:
        /*0008*/ 	.byte	0x04, 0x17
        /*000a*/ 	.short	(.L_741 - .L_740)
.L_740:
        /*000c*/ 	.word	0x00000000
        /*0010*/ 	.short	0x0000
        /*0012*/ 	.short	0x0000
        /*0014*/ 	.byte	0x00, 0xf0, 0xa1, 0x04


	//----- nvinfo : EIATTR_SPARSE_MMA_MASK
	.align		4
.L_741:
        /*0018*/ 	.byte	0x03, 0x50
        /*001a*/ 	.short	0x0000


	//----- nvinfo : EIATTR_MAXREG_COUNT
	.align		4
        /*001c*/ 	.byte	0x03, 0x1b
        /*001e*/ 	.short	0x00ff


	//----- nvinfo : EIATTR_NUM_BARRIERS
	.align		4
        /*0020*/ 	.byte	0x02, 0x4c
        /*0022*/ 	.byte	0x01
	.zero		1


	//----- nvinfo : EIATTR_MERCURY_ISA_VERSION
	.align		4
        /*0024*/ 	.byte	0x03, 0x5f
        /*0026*/ 	.short	0x0101


	//----- nvinfo : EIATTR_COOP_GROUP_MASK_REGIDS
	.align		4
        /*0028*/ 	.byte	0x04, 0x29
        /*002a*/ 	.short	(.L_743 - .L_742)


	//   ....[0]....
.L_742:
        /*002c*/ 	.word	0xffffffff


	//   ....[1]....
        /*0030*/ 	.word	0xffffffff


	//   ....[2]....
        /*0034*/ 	.word	0xffffffff


	//   ....[3]....
        /*0038*/ 	.word	0xffffffff


	//   ....[4]....
        /*003c*/ 	.word	0xffffffff


	//   ....[5]....
        /*0040*/ 	.word	0xffffffff


	//   ....[6]....
        /*0044*/ 	.word	0xffffffff


	//   ....[7]....
        /*0048*/ 	.word	0xffffffff


	//   ....[8]....
        /*004c*/ 	.word	0xffffffff


	//   ....[9]....
        /*0050*/ 	.word	0xffffffff


	//   ....[10]....
        /*0054*/ 	.word	0x050000e3


	//   ....[11]....
        /*0058*/ 	.word	0x050000e3


	//   ....[12]....
        /*005c*/ 	.word	0x050000e3


	//   ....[13]....
        /*0060*/ 	.word	0x050000e3


	//   ....[14]....
        /*0064*/ 	.word	0x050000e3


	//   ....[15]....
        /*0068*/ 	.word	0x050000e3


	//   ....[16]....
        /*006c*/ 	.word	0x050000e3


	//   ....[17]....
        /*0070*/ 	.word	0x050000e3


	//   ....[18]....
        /*0074*/ 	.word	0x050000e3


	//   ....[19]....
        /*0078*/ 	.word	0x050000e3


	//----- nvinfo : EIATTR_COOP_GROUP_INSTR_OFFSETS
	.align		4
.L_743:
        /*007c*/ 	.byte	0x04, 0x28
        /*007e*/ 	.short	(.L_745 - .L_744)


	//   ....[0]....
.L_744:
        /*0080*/ 	.word	0x00002580


	//   ....[1]....
        /*0084*/ 	.word	0x00002590


	//   ....[2]....
        /*0088*/ 	.word	0x000025c0


	//   ....[3]....
        /*008c*/ 	.word	0x000025d0


	//   ....[4]....
        /*0090*/ 	.word	0x00002600


	//   ....[5]....
        /*0094*/ 	.word	0x00002610


	//   ....[6]....
        /*0098*/ 	.word	0x00002640


	//   ....[7]....
        /*009c*/ 	.word	0x00002650


	//   ....[8]....
        /*00a0*/ 	.word	0x00002680


	//   ....[9]....
        /*00a4*/ 	.word	0x00002690


	//   ....[10]....
        /*00a8*/ 	.word	0x00004ea0


	//   ....[11]....
        /*00ac*/ 	.word	0x00004f30


	//   ....[12]....
        /*00b0*/ 	.word	0x00004fa0


	//   ....[13]....
        /*00b4*/ 	.word	0x00005000


	//   ....[14]....
        /*00b8*/ 	.word	0x00005070


	//   ....[15]....
        /*00bc*/ 	.word	0x000050d0


	//   ....[16]....
        /*00c0*/ 	.word	0x00005140


	//   ....[17]....
        /*00c4*/ 	.word	0x000051a0


	//   ....[18]....
        /*00c8*/ 	.word	0x00005210


	//   ....[19]....
        /*00cc*/ 	.word	0x00005270


	//----- nvinfo : EIATTR_EXIT_INSTR_OFFSETS
	.align		4
.L_745:
        /*00d0*/ 	.byte	0x04, 0x1c
        /*00d2*/ 	.short	(.L_747 - .L_746)


	//   ....[0]....
.L_746:
        /*00d4*/ 	.word	0x00004e30


	//----- nvinfo : EIATTR_MAX_THREADS
	.align		4
.L_747:
        /*00d8*/ 	.byte	0x04, 0x05
        /*00da*/ 	.short	(.L_749 - .L_748)
.L_748:
        /*00dc*/ 	.word	0x00000080
        /*00e0*/ 	.word	0x00000001
        /*00e4*/ 	.word	0x00000001


	//----- nvinfo : EIATTR_CRS_STACK_SIZE
	.align		4
.L_749:
        /*00e8*/ 	.byte	0x04, 0x1e
        /*00ea*/ 	.short	(.L_751 - .L_750)
.L_750:
        /*00ec*/ 	.word	0x00000000


	//----- nvinfo : EIATTR_CBANK_PARAM_SIZE
	.align		4
.L_751:
        /*00f0*/ 	.byte	0x03, 0x19
        /*00f2*/ 	.short	0x0128


	//----- nvinfo : EIATTR_PARAM_CBANK
	.align		4
        /*00f4*/ 	.byte	0x04, 0x0a
        /*00f6*/ 	.short	(.L_753 - .L_752)
	.align		4
.L_752:
        /*00f8*/ 	.word	index@(.nv.constant0._ZN10layer_norm31ln_parallel_residual_bwd_kernelINS_13Kernel_traitsI13__nv_bfloat16S2_S2_S2_fjLj768ELj1ELj4ELj1ELj16ENS_18Kernel_traits_baseILj768ES2_S2_S2_S2_fjLj128EEEEELb0ELb0ELb1EEEvNS_9BwdParamsE)
        /*00fc*/ 	.short	0x0210
        /*00fe*/ 	.short	0x0128


	//----- nvinfo : EIATTR_SW_WAR
	.align		4
.L_753:
        /*0100*/ 	.byte	0x04, 0x36
        /*0102*/ 	.short	(.L_755 - .L_754)
.L_754:
        /*0104*/ 	.word	0x00000008
.L_755:


//--------------------- .nv.info._ZN10layer_norm31ln_parallel_residual_bwd_kernelINS_13Kernel_traitsI13__nv_bfloat16S2_S2_S2_fjLj768ELj1ELj4ELj1ELj16ENS_18Kernel_traits_baseILj768ES2_S2_S2_S2_fjLj128EEEEELb0ELb1ELb0EEEvNS_9BwdParamsE --------------------------
	.section	.nv.info._ZN10layer_norm31ln_parallel_residual_bwd_kernelINS_13Kernel_traitsI13__nv_bfloat16S2_S2_S2_fjLj768ELj1ELj4ELj1ELj16ENS_18Kernel_traits_baseILj768ES2_S2_S2_S2_fjLj128EEEEELb0ELb1ELb0EEEvNS_9BwdParamsE,"",@"SHT_CUDA_INFO"
	.sectionflags	@""
	.align	4


	//----- nvinfo : EIATTR_CUDA_API_VERSION
	.align		4
        /*0000*/ 	.byte	0x04, 0x37
        /*0002*/ 	.short	(.L_757 - .L_756)
.L_756:
        /*0004*/ 	.word	0x00000082


	//----- nvinfo : EIATTR_KPARAM_INFO
	.align		4
.L_757:
        /*0008*/ 	.byte	0x04, 0x17
        /*000a*/ 	.short	(.L_759 - .L_758)
.L_758:
        /*000c*/ 	.word	0x00000000
        /*0010*/ 	.short	0x0000
        /*0012*/ 	.short	0x0000
        /*0014*/ 	.byte	0x00, 0xf0, 0xa1, 0x04


	//----- nvinfo : EIATTR_SPARSE_MMA_MASK
	.align		4
.L_759:
        /*0018*/ 	.byte	0x03, 0x50
        /*001a*/ 	.short	0x0000


	//----- nvinfo : EIATTR_MAXREG_COUNT
	.align		4
        /*001c*/ 	.byte	0x03, 0x1b
        /*001e*/ 	.short	0x00ff


	//----- nvinfo : EIATTR_NUM_BARRIERS
	.align		4
        /*0020*/ 	.byte	0x02, 0x4c
        /*0022*/ 	.byte	0x01
	.zero		1


	//----- nvinfo : EIATTR_MERCURY_ISA_VERSION
	.align		4
        /*0024*/ 	.byte	0x03, 0x5f
        /*0026*/ 	.short	0x0101


	//----- nvinfo : EIATTR_COOP_GROUP_MASK_REGIDS
	.align		4
        /*0028*/ 	.byte	0x04, 0x29
        /*002a*/ 	.short	(.L_761 - .L_760)


	//   ....[0]....
.L_760:
        /*002c*/ 	.word	0xffffffff


	//   ....[1]....
        /*0030*/ 	.word	0xffffffff


	//   ....[2]....
        /*0034*/ 	.word	0xffffffff


	//   ....[3]....
        /*0038*/ 	.word	0xffffffff


	//   ....[4]....
        /*003c*/ 	.word	0xffffffff


	//   ....[5]....
        /*0040*/ 	.word	0xffffffff


	//   ....[6]....
        /*0044*/ 	.word	0xffffffff


	//   ....[7]....
        /*0048*/ 	.word	0xffffffff


	//   ....[8]....
        /*004c*/ 	.word	0xffffffff


	//   ....[9]....
        /*0050*/ 	.word	0xffffffff


	//   ....[10]....
        /*0054*/ 	.word	0x0500009a


	//   ....[11]....
        /*0058*/ 	.word	0x0500009a


	//   ....[12]....
        /*005c*/ 	.word	0x0500009a


	//   ....[13]....
        /*0060*/ 	.word	0x0500009a


	//   ....[14]....
        /*0064*/ 	.word	0x0500009a


	//   ....[15]....
        /*0068*/ 	.word	0x0500009a


	//   ....[16]....
        /*006c*/ 	.word	0x0500009a


	//   ....[17]....
        /*0070*/ 	.word	0x0500009a


	//   ....[18]....
        /*0074*/ 	.word	0x0500009a


	//   ....[19]....
        /*0078*/ 	.word	0x0500009a


	//----- nvinfo : EIATTR_COOP_GROUP_INSTR_OFFSETS
	.align		4
.L_761:
        /*007c*/ 	.byte	0x04, 0x28
        /*007e*/ 	.short	(.L_763 - .L_762)


	//   ....[0]....
.L_762:
        /*0080*/ 	.word	0x00001920


	//   ....[1]....
        /*0084*/ 	.word	0x00001930


	//   ....[2]....
        /*0088*/ 	.word	0x00001960


	//   ....[3]....
        /*008c*/ 	.word	0x00001970


	//   ....[4]....
        /*0090*/ 	.word	0x000019a0


	//   ....[5]....
        /*0094*/ 	.word	0x000019b0


	//   ....[6]....
        /*0098*/ 	.word	0x000019e0


	//   ....[7]....
        /*009c*/ 	.word	0x000019f0


	//   ....[8]....
        /*00a0*/ 	.word	0x00001a20


	//   ....[9]....
        /*00a4*/ 	.word	0x00001a30


	//   ....[10]....
        /*00a8*/ 	.word	0x00003a70


	//   ....[11]....
        /*00ac*/ 	.word	0x00003b10


	//   ....[12]....
        /*00b0*/ 	.word	0x00003b70


	//   ....[13]....
        /*00b4*/ 	.word	0x00003bd0


	//   ....[14]....
        /*00b8*/ 	.word	0x00003c40


	//   ....[15]....
        /*00bc*/ 	.word	0x00003ca0


	//   ....[16]....
        /*00c0*/ 	.word	0x00003d10


	//   ....[17]....
        /*00c4*/ 	.word	0x00003d70


	//   ....[18]....
        /*00c8*/ 	.word	0x00003de0


	//   ....[19]....
        /*00cc*/ 	.word	0x00003e40


	//----- nvinfo : EIATTR_EXIT_INSTR_OFFSETS
	.align		4
.L_763:
        /*00d0*/ 	.byte	0x04, 0x1c
        /*00d2*/ 	.short	(.L_765 - .L_764)


	//   ....[0]....
.L_764:
        /*00d4*/ 	.word	0x000039e0


	//   ....[1]....
        /*00d8*/ 	.word	0x00003a10


	//----- nvinfo : EIATTR_MAX_THREADS
	.align		4
.L_765:
        /*00dc*/ 	.byte	0x04, 0x05
        /*00de*/ 	.short	(.L_767 - .L_766)
.L_766:
        /*00e0*/ 	.word	0x00000080
        /*00e4*/ 	.word	0x00000001
        /*00e8*/ 	.word	0x00000001


	//----- nvinfo : EIATTR_CRS_STACK_SIZE
	.align		4
.L_767:
        /*00ec*/ 	.byte	0x04, 0x1e
        /*00ee*/ 	.short	(.L_769 - .L_768)
.L_768:
        /*00f0*/ 	.word	0x00000000


	//----- nvinfo : EIATTR_CBANK_PARAM_SIZE
	.align		4
.L_769:
        /*00f4*/ 	.byte	0x03, 0x19
        /*00f6*/ 	.short	0x0128


	//----- nvinfo : EIATTR_PARAM_CBANK
	.align		4
        /*00f8*/ 	.byte	0x04, 0x0a
        /*00fa*/ 	.short	(.L_771 - .L_770)
	.align		4
.L_770:
        /*00fc*/ 	.word	index@(.nv.constant0._ZN10layer_norm31ln_parallel_residual_bwd_kernelINS_13Kernel_traitsI13__nv_bfloat16S2_S2_S2_fjLj768ELj1ELj4ELj1ELj16ENS_18Kernel_traits_baseILj768ES2_S2_S2_S2_fjLj128EEEEELb0ELb1ELb0EEEvNS_9BwdParamsE)
        /*0100*/ 	.short	0x0210
        /*0102*/ 	.short	0x0128


	//----- nvinfo : EIATTR_SW_WAR
	.align		4
.L_771:
        /*0104*/ 	.byte	0x04, 0x36
        /*0106*/ 	.short	(.L_773 - .L_772)
.L_772:
        /*0108*/ 	.word	0x00000008
.L_773:


//--------------------- .nv.info._ZN10layer_norm31ln_parallel_residual_bwd_kernelINS_13Kernel_traitsI13__nv_bfloat16S2_S2_S2_fjLj768ELj1ELj4ELj1ELj16ENS_18Kernel_traits_baseILj768ES2_S2_S2_S2_fjLj128EEEEELb0ELb1ELb1EEEvNS_9BwdParamsE --------------------------
	.section	.nv.info._ZN10layer_norm31ln_parallel_residual_bwd_kernelINS_13Kernel_traitsI13__nv_bfloat16S2_S2_S2_fjLj768ELj1ELj4ELj1ELj16ENS_18Kernel_traits_baseILj768ES2_S2_S2_S2_fjLj128EEEEELb0ELb1ELb1EEEvNS_9BwdParamsE,"",@"SHT_CUDA_INFO"
	.sectionflags	@""
	.align	4


	//----- nvinfo : EIATTR_CUDA_API_VERSION
	.align		4
        /*0000*/ 	.byte	0x04, 0x37
        /*0002*/ 	.short	(.L_775 - .L_774)
.L_774:
        /*0004*/ 	.word	0x00000082


	//----- nvinfo : EIATTR_KPARAM_INFO
	.align		4
.L_775:
        /*0008*/ 	.byte	0x04, 0x17
        /*000a*/ 	.short	(.L_777 - .L_776)
.L_776:
        /*000c*/ 	.word	0x00000000
        /*0010*/ 	.short	0x0000
        /*0012*/ 	.short	0x0000
        /*0014*/ 	.byte	0x00, 0xf0, 0xa1, 0x04


	//----- nvinfo : EIATTR_SPARSE_MMA_MASK
	.align		4
.L_777:
        /*0018*/ 	.byte	0x03, 0x50
        /*001a*/ 	.short	0x0000


	//----- nvinfo : EIATTR_MAXREG_COUNT
	.align		4
        /*001c*/ 	.byte	0x03, 0x1b
        /*001e*/ 	.short	0x00ff


	//----- nvinfo : EIATTR_NUM_BARRIERS
	.align		4
        /*0020*/ 	.byte	0x02, 0x4c
        /*0022*/ 	.byte	0x01
	.zero		1


	//----- nvinfo : EIATTR_MERCURY_ISA_VERSION
	.align		4
        /*0024*/ 	.byte	0x03, 0x5f
        /*0026*/ 	.short	0x0101


	//----- nvinfo : EIATTR_COOP_GROUP_MASK_REGIDS
	.align		4
        /*0028*/ 	.byte	0x04, 0x29
        /*002a*/ 	.short	(.L_779 - .L_778)


	//   ....[0]....
.L_778:
        /*002c*/ 	.word	0xffffffff


	//   ....[1]....
        /*0030*/ 	.word	0xffffffff


	//   ....[2]....
        /*0034*/ 	.word	0xffffffff


	//   ....[3]....
        /*0038*/ 	.word	0xffffffff


	//   ....[4]....
        /*003c*/ 	.word	0xffffffff


	//   ....[5]....
        /*0040*/ 	.word	0xffffffff


	//   ....[6]....
        /*0044*/ 	.word	0xffffffff


	//   ....[7]....
        /*0048*/ 	.word	0xffffffff


	//   ....[8]....
        /*004c*/ 	.word	0xffffffff


	//   ....[9]....
        /*0050*/ 	.word	0xffffffff


	//   ....[10]....
        /*0054*/ 	.word	0x0500009c


	//   ....[11]....
        /*0058*/ 	.word	0x0500009c


	//   ....[12]....
        /*005c*/ 	.word	0x0500009c


	//   ....[13]....
        /*0060*/ 	.word	0x0500009c


	//   ....[14]....
        /*0064*/ 	.word	0x0500009c


	//   ....[15]....
        /*0068*/ 	.word	0x0500009c


	//   ....[16]....
        /*006c*/ 	.word	0x0500009c


	//   ....[17]....
        /*0070*/ 	.word	0x0500009c


	//   ....[18]....
        /*0074*/ 	.word	0x0500009c


	//   ....[19]....
        /*0078*/ 	.word	0x0500009c


	//----- nvinfo : EIATTR_COOP_GROUP_INSTR_OFFSETS
	.align		4
.L_779:
        /*007c*/ 	.byte	0x04, 0x28
        /*007e*/ 	.short	(.L_781 - .L_780)


	//   ....[0]....
.L_780:
        /*0080*/ 	.word	0x00001890


	//   ....[1]....
        /*0084*/ 	.word	0x000018a0


	//   ....[2]....
        /*0088*/ 	.word	0x000018d0


	//   ....[3]....
        /*008c*/ 	.word	0x000018e0


	//   ....[4]....
        /*0090*/ 	.word	0x00001910


	//   ....[5]....
        /*0094*/ 	.word	0x00001920


	//   ....[6]....
        /*0098*/ 	.word	0x00001950


	//   ....[7]....
        /*009c*/ 	.word	0x00001960


	//   ....[8]....
        /*00a0*/ 	.word	0x00001990


	//   ....[9]....
        /*00a4*/ 	.word	0x000019a0


	//   ....[10]....
        /*00a8*/ 	.word	0x000037c0


	//   ....[11]....
        /*00ac*/ 	.word	0x00003850


	//   ....[12]....
        /*00b0*/ 	.word	0x000038c0


	//   ....[13]....
        /*00b4*/ 	.word	0x00003920


	//   ....[14]....
        /*00b8*/ 	.word	0x00003990


	//   ....[15]....
        /*00bc*/ 	.word	0x000039f0


	//   ....[16]....
        /*00c0*/ 	.word	0x00003a60


	//   ....[17]....
        /*00c4*/ 	.word	0x00003ac0


	//   ....[18]....
        /*00c8*/ 	.word	0x00003b30


	//   ....[19]....
        /*00cc*/ 	.word	0x00003b90


	//----- nvinfo : EIATTR_EXIT_INSTR_OFFSETS
	.align		4
.L_781:
        /*00d0*/ 	.byte	0x04, 0x1c
        /*00d2*/ 	.short	(.L_783 - .L_782)


	//   ....[0]....
.L_782:
        /*00d4*/ 	.word	0x00003750


	//----- nvinfo : EIATTR_MAX_THREADS
	.align		4
.L_783:
        /*00d8*/ 	.byte	0x04, 0x05
        /*00da*/ 	.short	(.L_785 - .L_784)
.L_784:
        /*00dc*/ 	.word	0x00000080
        /*00e0*/ 	.word	0x00000001
        /*00e4*/ 	.word	0x00000001


	//----- nvinfo : EIATTR_CRS_STACK_SIZE
	.align		4
.L_785:
        /*00e8*/ 	.byte	0x04, 0x1e
        /*00ea*/ 	.short	(.L_787 - .L_786)
.L_786:
        /*00ec*/ 	.word	0x00000000


	//----- nvinfo : EIATTR_CBANK_PARAM_SIZE
	.align		4
.L_787:
        /*00f0*/ 	.byte	0x03, 0x19
        /*00f2*/ 	.short	0x0128


	//----- nvinfo : EIATTR_PARAM_CBANK
	.align		4
        /*00f4*/ 	.byte	0x04, 0x0a
        /*00f6*/ 	.short	(.L_789 - .L_788)
	.align		4
.L_788:
        /*00f8*/ 	.word	index@(.nv.constant0._ZN10layer_norm31ln_parallel_residual_bwd_kernelINS_13Kernel_traitsI13__nv_bfloat16S2_S2_S2_fjLj768ELj1ELj4ELj1ELj16ENS_18Kernel_traits_baseILj768ES2_S2_S2_S2_fjLj128EEEEELb0ELb1ELb1EEEvNS_9BwdParamsE)
        /*00fc*/ 	.short	0x0210
        /*00fe*/ 	.short	0x0128


	//----- nvinfo : EIATTR_SW_WAR
	.align		4
.L_789:
        /*0100*/ 	.byte	0x04, 0x36
        /*0102*/ 	.short	(.L_791 - .L_790)
.L_790:
        /*0104*/ 	.word	0x00000008
.L_791:


//--------------------- .nv.info._ZN10layer_norm31ln_parallel_residual_bwd_kernelINS_13Kernel_traitsI13__nv_bfloat16S2_S2_S2_fjLj768ELj1ELj4ELj1ELj16ENS_18Kernel_traits_baseILj768ES2_S2_S2_S2_fjLj128EEEEELb1ELb0ELb0EEEvNS_9BwdParamsE --------------------------
	.section	.nv.info._ZN10layer_norm31ln_parallel_residual_bwd_kernelINS_13Kernel_traitsI13__nv_bfloat16S2_S2_S2_fjLj768ELj1ELj4ELj1ELj16ENS_18Kernel_traits_baseILj768ES2_S2_S2_S2_fjLj128EEEEELb1ELb0ELb0EEEvNS_9BwdParamsE,"",@"SHT_CUDA_INFO"
	.sectionflags	@""
	.align	4


	//----- nvinfo : EIATTR_CUDA_API_VERSION
	.align		4
        /*0000*/ 	.byte	0x04, 0x37
        /*0002*/ 	.short	(.L_793 - .L_792)
.L_792:
        /*0004*/ 	.word	0x00000082


	//----- nvinfo : EIATTR_KPARAM_INFO
	.align		4
.L_793:
        /*0008*/ 	.byte	0x04, 0x17
        /*000a*/ 	.short	(.L_795 - .L_794)
.L_794:
        /*000c*/ 	.word	0x00000000
        /*0010*/ 	.short	0x0000
        /*0012*/ 	.short	0x0000
        /*0014*/ 	.byte	0x00, 0xf0, 0xa1, 0x04


	//----- nvinfo : EIATTR_SPARSE_MMA_MASK
	.align		4
.L_795:
        /*0018*/ 	.byte	0x03, 0x50
        /*001a*/ 	.short	0x0000


	//----- nvinfo : EIATTR_MAXREG_COUNT
	.align		4
        /*001c*/ 	.byte	0x03, 0x1b
        /*001e*/ 	.short	0x00ff


	//----- nvinfo : EIATTR_NUM_BARRIERS
	.align		4
        /*0020*/ 	.byte	0x02, 0x4c
        /*0022*/ 	.byte	0x01
	.zero		1


	//----- nvinfo : EIATTR_MERCURY_ISA_VERSION
	.align		4
        /*0024*/ 	.byte	0x03, 0x5f
        /*0026*/ 	.short	0x0101


	//----- nvinfo : EIATTR_COOP_GROUP_MASK_REGIDS
	.align		4
        /*0028*/ 	.byte	0x04, 0x29
        /*002a*/ 	.short	(.L_797 - .L_796)


	//   ....[0]....
.L_796:
        /*002c*/ 	.word	0xffffffff


	//   ....[1]....
        /*0030*/ 	.word	0xffffffff


	//   ....[2]....
        /*0034*/ 	.word	0xffffffff


	//   ....[3]....
        /*0038*/ 	.word	0xffffffff


	//   ....[4]....
        /*003c*/ 	.word	0xffffffff


	//   ....[5]....
        /*0040*/ 	.word	0xffffffff


	//   ....[6]....
        /*0044*/ 	.word	0xffffffff


	//   ....[7]....
        /*0048*/ 	.word	0xffffffff


	//   ....[8]....
        /*004c*/ 	.word	0xffffffff


	//   ....[9]....
        /*0050*/ 	.word	0xffffffff


	//   ....[10]....
        /*0054*/ 	.word	0x0500009c


	//   ....[11]....
        /*0058*/ 	.word	0x0500009c


	//   ....[12]....
        /*005c*/ 	.word	0x0500009c


	//   ....[13]....
        /*0060*/ 	.word	0x0500009c


	//   ....[14]....
        /*0064*/ 	.word	0x0500009c


	//   ....[15]....
        /*0068*/ 	.word	0x0500009c


	//   ....[16]....
        /*006c*/ 	.word	0x0500009c


	//   ....[17]....
        /*0070*/ 	.word	0x0500009c


	//   ....[18]....
        /*0074*/ 	.word	0x0500009c


	//   ....[19]....
        /*0078*/ 	.word	0x0500009c


	//----- nvinfo : EIATTR_COOP_GROUP_INSTR_OFFSETS
	.align		4
.L_797:
        /*007c*/ 	.byte	0x04, 0x28
        /*007e*/ 	.short	(.L_799 - .L_798)


	//   ....[0]....
.L_798:
        /*0080*/ 	.word	0x00002720


	//   ....[1]....
        /*0084*/ 	.word	0x00002730


	//   ....[2]....
        /*0088*/ 	.word	0x00002760


	//   ....[3]....
        /*008c*/ 	.word	0x00002770


	//   ....[4]....
        /*0090*/ 	.word	0x000027a0


	//   ....[5]....
        /*0094*/ 	.word	0x000027b0


	//   ....[6]....
        /*0098*/ 	.word	0x000027e0


	//   ....[7]....
        /*009c*/ 	.word	0x000027f0


	//   ....[8]....
        /*00a0*/ 	.word	0x00002820


	//   ....[9]....
        /*00a4*/ 	.word	0x00002830


	//   ....[10]....
        /*00a8*/ 	.word	0x00005c60


	//   ....[11]....
        /*00ac*/ 	.word	0x00005d00


	//   ....[12]....
        /*00b0*/ 	.word	0x00005d60


	//   ....[13]....
        /*00b4*/ 	.word	0x00005dc0


	//   ....[14]....
        /*00b8*/ 	.word	0x00005e30


	//   ....[15]....
        /*00bc*/ 	.word	0x00005e90


	//   ....[16]....
        /*00c0*/ 	.word	0x00005f00


	//   ....[17]....
        /*00c4*/ 	.word	0x00005f60


	//   ....[18]....
        /*00c8*/ 	.word	0x00005fd0


	//   ....[19]....
        /*00cc*/ 	.word	0x00006030


	//----- nvinfo : EIATTR_EXIT_INSTR_OFFSETS
	.align		4
.L_799:
        /*00d0*/ 	.byte	0x04, 0x1c
        /*00d2*/ 	.short	(.L_801 - .L_800)


	//   ....[0]....
.L_800:
        /*00d4*/ 	.word	0x00005b50


	//   ....[1]....
        /*00d8*/ 	.word	0x00005c00


	//----- nvinfo : EIATTR_MAX_THREADS
	.align		4
.L_801:
        /*00dc*/ 	.byte	0x04, 0x05
        /*00de*/ 	.short	(.L_803 - .L_802)
.L_802:
        /*00e0*/ 	.word	0x00000080
        /*00e4*/ 	.word	0x00000001
        /*00e8*/ 	.word	0x00000001


	//----- nvinfo : EIATTR_CRS_STACK_SIZE
	.align		4
.L_803:
        /*00ec*/ 	.byte	0x04, 0x1e
        /*00ee*/ 	.short	(.L_805 - .L_804)
.L_804:
        /*00f0*/ 	.word	0x00000000


	//----- nvinfo : EIATTR_CBANK_PARAM_SIZE
	.align		4
.L_805:
        /*00f4*/ 	.byte	0x03, 0x19
        /*00f6*/ 	.short	0x0128


	//----- nvinfo : EIATTR_PARAM_CBANK
	.align		4
        /*00f8*/ 	.byte	0x04, 0x0a
        /*00fa*/ 	.short	(.L_807 - .L_806)
	.align		4
.L_806:
        /*00fc*/ 	.word	index@(.nv.constant0._ZN10layer_norm31ln_parallel_residual_bwd_kernelINS_13Kernel_traitsI13__nv_bfloat16S2_S2_S2_fjLj768ELj1ELj4ELj1ELj16ENS_18Kernel_traits_baseILj768ES2_S2_S2_S2_fjLj128EEEEELb1ELb0ELb0EEEvNS_9BwdParamsE)
        /*0100*/ 	.short	0x0210
        /*0102*/ 	.short	0x0128


	//----- nvinfo : EIATTR_SW_WAR
	.align		4
.L_807:
        /*0104*/ 	.byte	0x04, 0x36
        /*0106*/ 	.short	(.L_809 - .L_808)
.L_808:
        /*0108*/ 	.word	0x00000008
.L_809:


//--------------------- .nv.info._ZN10layer_norm31ln_parallel_residual_bwd_kernelINS_13Kernel_traitsI13__nv_bfloat16S2_S2_S2_fjLj768ELj1ELj4ELj1ELj16ENS_18Kernel_traits_baseILj768ES2_S2_S2_S2_fjLj128EEEEELb1ELb0ELb1EEEvNS_9BwdParamsE --------------------------
	.section	.nv.info._ZN10layer_norm31ln_parallel_residual_bwd_kernelINS_13Kernel_traitsI13__nv_bfloat16S2_S2_S2_fjLj768ELj1ELj4ELj1ELj16ENS_18Kernel_traits_baseILj768ES2_S2_S2_S2_fjLj128EEEEELb1ELb0ELb1EEEvNS_9BwdParamsE,"",@"SHT_CUDA_INFO"
	.sectionflags	@""
	.align	4


	//----- nvinfo : EIATTR_CUDA_API_VERSION
	.align		4
        /*0000*/ 	.byte	0x04, 0x37
        /*0002*/ 	.short	(.L_811 - .L_810)
.L_810:
        /*0004*/ 	.word	0x00000082


	//----- nvinfo : EIATTR_KPARAM_INFO
	.align		4
.L_811:
        /*0008*/ 	.byte	0x04, 0x17
        /*000a*/ 	.short	(.L_813 - .L_812)
.L_812:
        /*000c*/ 	.word	0x00000000
        /*0010*/ 	.short	0x0000
        /*0012*/ 	.short	0x0000
        /*0014*/ 	.byte	0x00, 0xf0, 0xa1, 0x04


	//----- nvinfo : EIATTR_SPARSE_MMA_MASK
	.align		4
.L_813:
        /*0018*/ 	.byte	0x03, 0x50
        /*001a*/ 	.short	0x0000


	//----- nvinfo : EIATTR_MAXREG_COUNT
	.align		4
        /*001c*/ 	.byte	0x03, 0x1b
        /*001e*/ 	.short	0x00ff


	//----- nvinfo : EIATTR_NUM_BARRIERS
	.align		4
        /*0020*/ 	.byte	0x02, 0x4c
        /*0022*/ 	.byte	0x01
	.zero		1


	//----- nvinfo : EIATTR_MERCURY_ISA_VERSION
	.align		4
        /*0024*/ 	.byte	0x03, 0x5f
        /*0026*/ 	.short	0x0101


	//----- nvinfo : EIATTR_COOP_GROUP_MASK_REGIDS
	.align		4
        /*0028*/ 	.byte	0x04, 0x29
        /*002a*/ 	.short	(.L_815 - .L_814)


	//   ....[0]....
.L_814:
        /*002c*/ 	.word	0xffffffff


	//   ....[1]....
        /*0030*/ 	.word	0xffffffff


	//   ....[2]....
        /*0034*/ 	.word	0xffffffff


	//   ....[3]....
        /*0038*/ 	.word	0xffffffff


	//   ....[4]....
        /*003c*/ 	.word	0xffffffff


	//   ....[5]....
        /*0040*/ 	.word	0xffffffff


	//   ....[6]....
        /*0044*/ 	.word	0xffffffff


	//   ....[7]....
        /*0048*/ 	.word	0xffffffff


	//   ....[8]....
        /*004c*/ 	.word	0xffffffff


	//   ....[9]....
        /*0050*/ 	.word	0xffffffff


	//   ....[10]....
        /*0054*/ 	.word	0x050000f1


	//   ....[11]....
        /*0058*/ 	.word	0x050000f1


	//   ....[12]....
        /*005c*/ 	.word	0x050000f1


	//   ....[13]....
        /*0060*/ 	.word	0x050000f1


	//   ....[14]....
        /*0064*/ 	.word	0x050000f1


	//   ....[15]....
        /*0068*/ 	.word	0x050000f1


	//   ....[16]....
        /*006c*/ 	.word	0x050000f1


	//   ....[17]....
        /*0070*/ 	.word	0x050000f1


	//   ....[18]....
        /*0074*/ 	.word	0x050000f1


	//   ....[19]....
        /*0078*/ 	.word	0x050000f1


	//----- nvinfo : EIATTR_COOP_GROUP_INSTR_OFFSETS
	.align		4
.L_815:
        /*007c*/ 	.byte	0x04, 0x28
        /*007e*/ 	.short	(.L_817 - .L_816)


	//   ....[0]....
.L_816:
        /*0080*/ 	.word	0x000026b0


	//   ....[1]....
        /*0084*/ 	.word	0x000026c0


	//   ....[2]....
        /*0088*/ 	.word	0x000026f0


	//   ....[3]....
        /*008c*/ 	.word	0x00002700


	//   ....[4]....
        /*0090*/ 	.word	0x00002730


	//   ....[5]....
        /*0094*/ 	.word	0x00002740


	//   ....[6]....
        /*0098*/ 	.word	0x00002770


	//   ....[7]....
        /*009c*/ 	.word	0x00002780


	//   ....[8]....
        /*00a0*/ 	.word	0x000027b0


	//   ....[9]....
        /*00a4*/ 	.word	0x000027c0


	//   ....[10]....
        /*00a8*/ 	.word	0x000058a0


	//   ....[11]....
        /*00ac*/ 	.word	0x00005930


	//   ....[12]....
        /*00b0*/ 	.word	0x00005990


	//   ....[13]....
        /*00b4*/ 	.word	0x000059f0


	//   ....[14]....
        /*00b8*/ 	.word	0x00005a50


	//   ....[15]....
        /*00bc*/ 	.word	0x00005ab0


	//   ....[16]....
        /*00c0*/ 	.word	0x00005b10


	//   ....[17]....
        /*00c4*/ 	.word	0x00005b70


	//   ....[18]....
        /*00c8*/ 	.word	0x00005bd0


	//   ....[19]....
        /*00cc*/ 	.word	0x00005c30


	//----- nvinfo : EIATTR_EXIT_INSTR_OFFSETS
	.align		4
.L_817:
        /*00d0*/ 	.byte	0x04, 0x1c
        /*00d2*/ 	.short	(.L_819 - .L_818)


	//   ....[0]....
.L_818:
        /*00d4*/ 	.word	0x00005840


	//----- nvinfo : EIATTR_MAX_THREADS
	.align		4
.L_819:
        /*00d8*/ 	.byte	0x04, 0x05
        /*00da*/ 	.short	(.L_821 - .L_820)
.L_820:
        /*00dc*/ 	.word	0x00000080
        /*00e0*/ 	.word	0x00000001
        /*00e4*/ 	.word	0x00000001


	//----- nvinfo : EIATTR_CRS_STACK_SIZE
	.align		4
.L_821:
        /*00e8*/ 	.byte	0x04, 0x1e
        /*00ea*/ 	.short	(.L_823 - .L_822)
.L_822:
        /*00ec*/ 	.word	0x00000000


	//----- nvinfo : EIATTR_CBANK_PARAM_SIZE
	.align		4
.L_823:
        /*00f0*/ 	.byte	0x03, 0x19
        /*00f2*/ 	.short	0x0128


	//----- nvinfo : EIATTR_PARAM_CBANK
	.align		4
        /*00f4*/ 	.byte	0x04, 0x0a
        /*00f6*/ 	.short	(.L_825 - .L_824)
	.align		4
.L_824:
        /*00f8*/ 	.word	index@(.nv.constant0._ZN10layer_norm31ln_parallel_residual_bwd_kernelINS_13Kernel_traitsI13__nv_bfloat16S2_S2_S2_fjLj768ELj1ELj4ELj1ELj16ENS_18Kernel_traits_baseILj768ES2_S2_S2_S2_fjLj128EEEEELb1ELb0ELb1EEEvNS_9BwdParamsE)
        /*00fc*/ 	.short	0x0210
        /*00fe*/ 	.short	0x0128


	//----- nvinfo : EIATTR_SW_WAR
	.align		4
.L_825:
        /*0100*/ 	.byte	0x04, 0x36
        /*0102*/ 	.short	(.L_827 - .L_826)
.L_826:
        /*0104*/ 	.word	0x00000008
.L_827:


//--------------------- .nv.info._ZN10layer_norm22ln_bwd_finalize_kernelINS_22Kernel_traits_finalizeILj768E13__nv_bfloat16S2_S2_S2_fjLb0ELj1024ELj4ENS_18Kernel_traits_baseILj768ES2_S2_S2_S2_fjLj1024EEEEELb0ELb0EEEvNS_9BwdParamsE --------------------------
	.section	.nv.info._ZN10layer_norm22ln_bwd_finalize_kernelINS_22Kernel_traits_finalizeILj768E13__nv_bfloat16S2_S2_S2_fjLb0ELj1024ELj4ENS_18Kernel_traits_baseILj768ES2_S2_S2_S2_fjLj1024EEEEELb0ELb0EEEvNS_9BwdParamsE,"",@"SHT_CUDA_INFO"
	.sectionflags	@""
	.align	4


	//----- nvinfo : EIATTR_CUDA_API_VERSION
	.align		4
        /*0000*/ 	.byte	0x04, 0x37
        /*0002*/ 	.short	(.L_829 - .L_828)
.L_828:
        /*0004*/ 	.word	0x00000082


	//----- nvinfo : EIATTR_KPARAM_INFO
	.align		4
.L_829:
        /*0008*/ 	.byte	0x04, 0x17
        /*000a*/ 	.short	(.L_831 - .L_830)
.L_830:
        /*000c*/ 	.word	0x00000000
        /*0010*/ 	.short	0x0000
        /*0012*/ 	.short	0x0000
        /*0014*/ 	.byte	0x00, 0xf0, 0xa1, 0x04


	//----- nvinfo : EIATTR_SPARSE_MMA_MASK
	.align		4
.L_831:
        /*0018*/ 	.byte	0x03, 0x50
        /*001a*/ 	.short	0x0000


	//----- nvinfo : EIATTR_MAXREG_COUNT
	.align		4
        /*001c*/ 	.byte	0x03, 0x1b
        /*001e*/ 	.short	0x0040


	//----- nvinfo : EIATTR_NUM_BARRIERS
	.align		4
        /*0020*/ 	.byte	0x02, 0x4c
        /*0022*/ 	.byte	0x01
	.zero		1


	//----- nvinfo : EIATTR_MERCURY_ISA_VERSION
	.align		4
        /*0024*/ 	.byte	0x03, 0x5f
        /*0026*/ 	.short	0x0101


	//----- nvinfo : EIATTR_COOP_GROUP_MASK_REGIDS
	.align		4
        /*0028*/ 	.byte	0x04, 0x29
        /*002a*/ 	.short	(.L_833 - .L_832)


	//   ....[0]....
.L_832:
        /*002c*/ 	.word	0xffffffff


	//   ....[1]....
        /*0030*/ 	.word	0xffffffff


	//   ....[2]....
        /*0034*/ 	.word	0xffffffff


	//   ....[3]....
        /*0038*/ 	.word	0xffffffff


	//   ....[4]....
        /*003c*/ 	.word	0xffffffff


	//   ....[5]....
        /*0040*/ 	.word	0xffffffff


	//   ....[6]....
        /*0044*/ 	.word	0xffffffff


	//   ....[7]....
        /*0048*/ 	.word	0xffffffff


	//   ....[8]....
        /*004c*/ 	.word	0xffffffff


	//   ....[9]....
        /*0050*/ 	.word	0xffffffff


	//   ....[10]....
        /*0054*/ 	.word	0x05000013


	//   ....[11]....
        /*0058*/ 	.word	0x05000013


	//   ....[12]....
        /*005c*/ 	.word	0x05000013


	//   ....[13]....
        /*0060*/ 	.word	0x05000013


	//   ....[14]....
        /*0064*/ 	.word	0x05000013


	//   ....[15]....
        /*0068*/ 	.word	0x05000013


	//   ....[16]....
        /*006c*/ 	.word	0x05000013


	//   ....[17]....
        /*0070*/ 	.word	0x05000013


	//   ....[18]....
        /*0074*/ 	.word	0x05000013


	//   ....[19]....
        /*0078*/ 	.word	0x05000013


	//----- nvinfo : EIATTR_COOP_GROUP_INSTR_OFFSETS
	.align		4
.L_833:
        /*007c*/ 	.byte	0x04, 0x28
        /*007e*/ 	.short	(.L_835 - .L_834)


	//   ....[0]....
.L_834:
        /*0080*/ 	.word	0x000008e0


	//   ....[1]....
        /*0084*/ 	.word	0x000008f0


	//   ....[2]....
        /*0088*/ 	.word	0x00000920


	//   ....[3]....
        /*008c*/ 	.word	0x00000930


	//   ....[4]....
        /*0090*/ 	.word	0x00000960


	//   ....[5]....
        /*0094*/ 	.word	0x00000970


	//   ....[6]....
        /*0098*/ 	.word	0x000009a0


	//   ....[7]....
        /*009c*/ 	.word	0x000009b0


	//   ....[8]....
        /*00a0*/ 	.word	0x000009e0


	//   ....[9]....
        /*00a4*/ 	.word	0x000009f0


	//   ....[10]....
        /*00a8*/ 	.word	0x00000c10


	//   ....[11]....
        /*00ac*/ 	.word	0x00000c80


	//   ....[12]....
        /*00b0*/ 	.word	0x00000cf0


	//   ....[13]....
        /*00b4*/ 	.word	0x00000d60


	//   ....[14]....
        /*00b8*/ 	.word	0x00000dd0


	//   ....[15]....
        /*00bc*/ 	.word	0x00000e30


	//   ....[16]....
        /*00c0*/ 	.word	0x00000ea0


	//   ....[17]....
        /*00c4*/ 	.word	0x00000f10


	//   ....[18]....
        /*00c8*/ 	.word	0x00000f80


	//   ....[19]....
        /*00cc*/ 	.word	0x00000ff0


	//----- nvinfo : EIATTR_EXIT_INSTR_OFFSETS
	.align		4
.L_835:
        /*00d0*/ 	.byte	0x04, 0x1c
        /*00d2*/ 	.short	(.L_837 - .L_836)


	//   ....[0]....
.L_836:
        /*00d4*/ 	.word	0x00000070


	//   ....[1]....
        /*00d8*/ 	.word	0x00000bb0


	//----- nvinfo : EIATTR_MAX_THREADS
	.align		4
.L_837:
        /*00dc*/ 	.byte	0x04, 0x05
        /*00de*/ 	.short	(.L_839 - .L_838)
.L_838:
        /*00e0*/ 	.word	0x00000400
        /*00e4*/ 	.word	0x00000001
        /*00e8*/ 	.word	0x00000001


	//----- nvinfo : EIATTR_CRS_STACK_SIZE
	.align		4
.L_839:
        /*00ec*/ 	.byte	0x04, 0x1e
        /*00ee*/ 	.short	(.L_841 - .L_840)
.L_840:
        /*00f0*/ 	.word	0x00000000


	//----- nvinfo : EIATTR_CBANK_PARAM_SIZE
	.align		4
.L_841:
        /*00f4*/ 	.byte	0x03, 0x19
        /*00f6*/ 	.short	0x0128


	//----- nvinfo : EIATTR_PARAM_CBANK
	.align		4
        /*00f8*/ 	.byte	0x04, 0x0a
        /*00fa*/ 	.short	(.L_843 - .L_842)
	.align		4
.L_842:
        /*00fc*/ 	.word	index@(.nv.constant0._ZN10layer_norm22ln_bwd_finalize_kernelINS_22Kernel_traits_finalizeILj768E13__nv_bfloat16S2_S2_S2_fjLb0ELj1024ELj4ENS_18Kernel_traits_baseILj768ES2_S2_S2_S2_fjLj1024EEEEELb0ELb0EEEvNS_9BwdParamsE)
        /*0100*/ 	.short	0x0210
        /*0102*/ 	.short	0x0128


	//----- nvinfo : EIATTR_SW_WAR
	.align		4
.L_843:
        /*0104*/ 	.byte	0x04, 0x36
        /*0106*/ 	.short	(.L_845 - .L_844)
.L_844:
        /*0108*/ 	.word	0x00000008
.L_845:


//--------------------- .nv.info._ZN10layer_norm40ln_parallel_residual_bwd_finalize_kernelINS_22Kernel_traits_finalizeILj768E13__nv_bfloat16S2_S2_S2_fjLb0ELj1024ELj4ENS_18Kernel_traits_baseILj768ES2_S2_S2_S2_fjLj1024EEEEELb0EEEvNS_9BwdParamsE --------------------------
	.section	.nv.info._ZN10layer_norm40ln_parallel_residual_bwd_finalize_kernelINS_22Kernel_traits_finalizeILj768E13__nv_bfloat16S2_S2_S2_fjLb0ELj1024ELj4ENS_18Kernel_traits_baseILj768ES2_S2_S2_S2_fjLj1024EEEEELb0EEEvNS_9BwdParamsE,"",@"SHT_CUDA_INFO"
	.sectionflags	@""
	.align	4


	//----- nvinfo : EIATTR_CUDA_API_VERSION
	.align		4
        /*0000*/ 	.byte	0x04, 0x37
        /*0002*/ 	.short	(.L_847 - .L_846)
.L_846:
        /*0004*/ 	.word	0x00000082


	//----- nvinfo : EIATTR_KPARAM_INFO
	.align		4
.L_847:
        /*0008*/ 	.byte	0x04, 0x17
        /*000a*/ 	.short	(.L_849 - .L_848)
.L_848:
        /*000c*/ 	.word	0x00000000
        /*0010*/ 	.short	0x0000
        /*0012*/ 	.short	0x0000
        /*0014*/ 	.byte	0x00, 0xf0, 0xa1, 0x04


	//----- nvinfo : EIATTR_SPARSE_MMA_MASK
	.align		4
.L_849:
        /*0018*/ 	.byte	0x03, 0x50
        /*001a*/ 	.short	0x0000


	//----- nvinfo : EIATTR_MAXREG_COUNT
	.align		4
        /*001c*/ 	.byte	0x03, 0x1b
        /*001e*/ 	.short	0x0040


	//----- nvinfo : EIATTR_NUM_BARRIERS
	.align		4
        /*0020*/ 	.byte	0x02, 0x4c
        /*0022*/ 	.byte	0x01
	.zero		1


	//----- nvinfo : EIATTR_MERCURY_ISA_VERSION
	.align		4
        /*0024*/ 	.byte	0x03, 0x5f
        /*0026*/ 	.short	0x0101


	//----- nvinfo : EIATTR_COOP_GROUP_MASK_REGIDS
	.align		4
        /*0028*/ 	.byte	0x04, 0x29
        /*002a*/ 	.short	(.L_851 - .L_850)


	//   ....[0]....
.L_850:
        /*002c*/ 	.word	0xffffffff


	//   ....[1]....
        /*0030*/ 	.word	0xffffffff


	//   ....[2]....
        /*0034*/ 	.word	0xffffffff


	//   ....[3]....
        /*0038*/ 	.word	0xffffffff


	//   ....[4]....
        /*003c*/ 	.word	0xffffffff


	//   ....[5]....
        /*0040*/ 	.word	0xffffffff


	//   ....[6]....
        /*0044*/ 	.word	0xffffffff


	//   ....[7]....
        /*0048*/ 	.word	0xffffffff


	//   ....[8]....
        /*004c*/ 	.word	0xffffffff


	//   ....[9]....
        /*0050*/ 	.word	0xffffffff


	//   ....[10]....
        /*0054*/ 	.word	0xffffffff


	//   ....[11]....
        /*0058*/ 	.word	0xffffffff


	//   ....[12]....
        /*005c*/ 	.word	0xffffffff


	//   ....[13]....
        /*0060*/ 	.word	0xffffffff


	//   ....[14]....
        /*0064*/ 	.word	0xffffffff


	//   ....[15]....
        /*0068*/ 	.word	0xffffffff


	//   ....[16]....
        /*006c*/ 	.word	0xffffffff


	//   ....[17]....
        /*0070*/ 	.word	0xffffffff


	//   ....[18]....
        /*0074*/ 	.word	0xffffffff


	//   ....[19]....
        /*0078*/ 	.word	0xffffffff


	//   ....[20]....
        /*007c*/ 	.word	0x0500000c


	//   ....[21]....
        /*0080*/ 	.word	0x0500000c


	//   ....[22]....
        /*0084*/ 	.word	0x0500000c


	//   ....[23]....
        /*0088*/ 	.word	0x0500000c


	//   ....[24]....
        /*008c*/ 	.word	0x0500000c


	//   ....[25]....
        /*0090*/ 	.word	0x0500000c


	//   ....[26]....
        /*0094*/ 	.word	0x0500000c


	//   ....[27]....
        /*0098*/ 	.word	0x0500000c


	//   ....[28]....
        /*009c*/ 	.word	0x0500000c


	//   ....[29]....
        /*00a0*/ 	.word	0x0500000c


	//   ....[30]....
        /*00a4*/ 	.word	0x0500000c


	//   ....[31]....
        /*00a8*/ 	.word	0x0500000c


	//   ....[32]....
        /*00ac*/ 	.word	0x0500000c


	//   ....[33]....
        /*00b0*/ 	.word	0x0500000c


	//   ....[34]....
        /*00b4*/ 	.word	0x0500000c


	//   ....[35]....
        /*00b8*/ 	.word	0x0500000c


	//   ....[36]....
        /*00bc*/ 	.word	0x0500000c


	//   ....[37]....
        /*00c0*/ 	.word	0x0500000c


	//   ....[38]....
        /*00c4*/ 	.word	0x0500000c


	//   ....[39]....
        /*00c8*/ 	.word	0x0500000c


	//----- nvinfo : EIATTR_COOP_GROUP_INSTR_OFFSETS
	.align		4
.L_851:
        /*00cc*/ 	.byte	0x04, 0x28
        /*00ce*/ 	.short	(.L_853 - .L_852)


	//   ....[0]....
.L_852:
        /*00d0*/ 	.word	0x00000ce0


	//   ....[1]....
        /*00d4*/ 	.word	0x00000cf0


	//   ....[2]....
        /*00d8*/ 	.word	0x00000d00


	//   ....[3]....
        /*00dc*/ 	.word	0x00000d10


	//   ....[4]....
        /*00e0*/ 	.word	0x00000d40


	//   ....[5]....
        /*00e4*/ 	.word	0x00000d70


	//   ....[6]....
        /*00e8*/ 	.word	0x00000d80


	//   ....[7]....
        /*00ec*/ 	.word	0x00000d90


	//   ....[8]....
        /*00f0*/ 	.word	0x00000db0


	//   ....[9]....
        /*00f4*/ 	.word	0x00000df0


	//   ....[10]....
        /*00f8*/ 	.word	0x00000e00


	//   ....[11]....
        /*00fc*/ 	.word	0x00000e10


	//   ....[12]....
        /*0100*/ 	.word	0x00000e30


	//   ....[13]....
        /*0104*/ 	.word	0x00000e70


	//   ....[14]....
        /*0108*/ 	.word	0x00000e80


	//   ....[15]....
        /*010c*/ 	.word	0x00000e90


	//   ....[16]....
        /*0110*/ 	.word	0x00000eb0


	//   ....[17]....
        /*0114*/ 	.word	0x00000ee0


	//   ....[18]....
        /*0118*/ 	.word	0x00000f00


	//   ....[19]....
        /*011c*/ 	.word	0x00000f10


	//   ....[20]....
        /*0120*/ 	.word	0x00001230


	//   ....[21]....
        /*0124*/ 	.word	0x00001290


	//   ....[22]....
        /*0128*/ 	.word	0x000012f0


	//   ....[23]....
        /*012c*/ 	.word	0x00001350


	//   ....[24]....
        /*0130*/ 	.word	0x000013b0


	//   ....[25]....
        /*0134*/ 	.word	0x00001410


	//   ....[26]....
        /*0138*/ 	.word	0x00001480


	//   ....[27]....
        /*013c*/ 	.word	0x000014f0


	//   ....[28]....
        /*0140*/ 	.word	0x00001560


	//   ....[29]....
        /*0144*/ 	.word	0x000015d0


	//   ....[30]....
        /*0148*/ 	.word	0x00001630


	//   ....[31]....
        /*014c*/ 	.word	0x000016a0


	//   ....[32]....
        /*0150*/ 	.word	0x00001710


	//   ....[33]....
        /*0154*/ 	.word	0x00001780


	//   ....[34]....
        /*0158*/ 	.word	0x000017f0


	//   ....[35]....
        /*015c*/ 	.word	0x00001850


	//   ....[36]....
        /*0160*/ 	.word	0x000018c0


	//   ....[37]....
        /*0164*/ 	.word	0x00001930


	//   ....[38]....
        /*0168*/ 	.word	0x000019a0


	//   ....[39]....
        /*016c*/ 	.word	0x00001a10


	//----- nvinfo : EIATTR_EXIT_INSTR_OFFSETS
	.align		4
.L_853:
        /*0170*/ 	.byte	0x04, 0x1c
        /*0172*/ 	.short	(.L_855 - .L_854)


	//   ....[0]....
.L_854:
        /*0174*/ 	.word	0x00000070


	//   ....[1]....
        /*0178*/ 	.word	0x000011d0


	//----- nvinfo : EIATTR_MAX_THREADS
	.align		4
.L_855:
        /*017c*/ 	.byte	0x04, 0x05
        /*017e*/ 	.short	(.L_857 - .L_856)
.L_856:
        /*0180*/ 	.word	0x00000400
        /*0184*/ 	.word	0x00000001
        /*0188*/ 	.word	0x00000001


	//----- nvinfo : EIATTR_CRS_STACK_SIZE
	.align		4
.L_857:
        /*018c*/ 	.byte	0x04, 0x1e
        /*018e*/ 	.short	(.L_859 - .L_858)
.L_858:
        /*0190*/ 	.word	0x00000000


	//----- nvinfo : EIATTR_CBANK_PARAM_SIZE
	.align		4
.L_859:
        /*0194*/ 	.byte	0x03, 0x19
        /*0196*/ 	.short	0x0128


	//----- nvinfo : EIATTR_PARAM_CBANK
	.align		4
        /*0198*/ 	.byte	0x04, 0x0a
        /*019a*/ 	.short	(.L_861 - .L_860)
	.align		4
.L_860:
        /*019c*/ 	.word	index@(.nv.constant0._ZN10layer_norm40ln_parallel_residual_bwd_finalize_kernelINS_22Kernel_traits_finalizeILj768E13__nv_bfloat16S2_S2_S2_fjLb0ELj1024ELj4ENS_18Kernel_traits_baseILj768ES2_S2_S2_S2_fjLj1024EEEEELb0EEEvNS_9BwdParamsE)
        /*01a0*/ 	.short	0x0210
        /*01a2*/ 	.short	0x0128


	//----- nvinfo : EIATTR_SW_WAR
	.align		4
.L_861:
        /*01a4*/ 	.byte	0x04, 0x36
        /*01a6*/ 	.short	(.L_863 - .L_862)
.L_862:
        /*01a8*/ 	.word	0x00000008
.L_863:


//--------------------- .nv.info._ZN10layer_norm31ln_parallel_residual_bwd_kernelINS_13Kernel_traitsI13__nv_bfloat16S2_S2_S2_fjLj768ELj1ELj4ELj1ELj16ENS_18Kernel_traits_baseILj768ES2_S2_S2_S2_fjLj128EEEEELb1ELb1ELb0EEEvNS_9BwdParamsE --------------------------
	.section	.nv.info._ZN10layer_norm31ln_parallel_residual_bwd_kernelINS_13Kernel_traitsI13__nv_bfloat16S2_S2_S2_fjLj768ELj1ELj4ELj1ELj16ENS_18Kernel_traits_baseILj768ES2_S2_S2_S2_fjLj128EEEEELb1ELb1ELb0EEEvNS_9BwdParamsE,"",@"SHT_CUDA_INFO"
	.sectionflags	@""
	.align	4


	//----- nvinfo : EIATTR_CUDA_API_VERSION
	.align		4
        /*0000*/ 	.byte	0x04, 0x37
        /*0002*/ 	.short	(.L_865 - .L_864)
.L_864:
        /*0004*/ 	.word	0x00000082


	//----- nvinfo : EIATTR_KPARAM_INFO
	.align		4
.L_865:
        /*0008*/ 	.byte	0x04, 0x17
        /*000a*/ 	.short	(.L_867 - .L_866)
.L_866:
        /*000c*/ 	.word	0x00000000
        /*0010*/ 	.short	0x0000
        /*0012*/ 	.short	0x0000
        /*0014*/ 	.byte	0x00, 0xf0, 0xa1, 0x04


	//----- nvinfo : EIATTR_SPARSE_MMA_MASK
	.align		4
.L_867:
        /*0018*/ 	.byte	0x03, 0x50
        /*001a*/ 	.short	0x0000


	//----- nvinfo : EIATTR_MAXREG_COUNT
	.align		4
        /*001c*/ 	.byte	0x03, 0x1b
        /*001e*/ 	.short	0x00ff


	//----- nvinfo : EIATTR_NUM_BARRIERS
	.align		4
        /*0020*/ 	.byte	0x02, 0x4c
        /*0022*/ 	.byte	0x01
	.zero		1


	//----- nvinfo : EIATTR_MERCURY_ISA_VERSION
	.align		4
        /*0024*/ 	.byte	0x03, 0x5f
        /*0026*/ 	.short	0x0101


	//----- nvinfo : EIATTR_COOP_GROUP_MASK_REGIDS
	.align		4
        /*0028*/ 	.byte	0x04, 0x29
        /*002a*/ 	.short	(.L_869 - .L_868)


	//   ....[0]....
.L_868:
        /*002c*/ 	.word	0xffffffff


	//   ....[1]....
        /*0030*/ 	.word	0xffffffff


	//   ....[2]....
        /*0034*/ 	.word	0xffffffff


	//   ....[3]....
        /*0038*/ 	.word	0xffffffff


	//   ....[4]....
        /*003c*/ 	.word	0xffffffff


	//   ....[5]....
        /*0040*/ 	.word	0xffffffff


	//   ....[6]....
        /*0044*/ 	.word	0xffffffff


	//   ....[7]....
        /*0048*/ 	.word	0xffffffff


	//   ....[8]....
        /*004c*/ 	.word	0xffffffff


	//   ....[9]....
        /*0050*/ 	.word	0xffffffff


	//   ....[10]....
        /*0054*/ 	.word	0x050000a6


	//   ....[11]....
        /*0058*/ 	.word	0x050000a6


	//   ....[12]....
        /*005c*/ 	.word	0x050000a6


	//   ....[13]....
        /*0060*/ 	.word	0x050000a6


	//   ....[14]....
        /*0064*/ 	.word	0x050000a6


	//   ....[15]....
        /*0068*/ 	.word	0x050000a6


	//   ....[16]....
        /*006c*/ 	.word	0x050000a6


	//   ....[17]....
        /*0070*/ 	.word	0x050000a6


	//   ....[18]....
        /*0074*/ 	.word	0x050000a6


	//   ....[19]....
        /*0078*/ 	.word	0x050000a6


	//----- nvinfo : EIATTR_COOP_GROUP_INSTR_OFFSETS
	.align		4
.L_869:
        /*007c*/ 	.byte	0x04, 0x28
        /*007e*/ 	.short	(.L_871 - .L_870)


	//   ....[0]....
.L_870:
        /*0080*/ 	.word	0x00001b50


	//   ....[1]....
        /*0084*/ 	.word	0x00001b60


	//   ....[2]....
        /*0088*/ 	.word	0x00001b90


	//   ....[3]....
        /*008c*/ 	.word	0x00001ba0


	//   ....[4]....
        /*0090*/ 	.word	0x00001bd0


	//   ....[5]....
        /*0094*/ 	.word	0x00001be0


	//   ....[6]....
        /*0098*/ 	.word	0x00001c10


	//   ....[7]....
        /*009c*/ 	.word	0x00001c20


	//   ....[8]....
        /*00a0*/ 	.word	0x00001c50


	//   ....[9]....
        /*00a4*/ 	.word	0x00001c60


	//   ....[10]....
        /*00a8*/ 	.word	0x000044b0


	//   ....[11]....
        /*00ac*/ 	.word	0x00004540


	//   ....[12]....
        /*00b0*/ 	.word	0x000045b0


	//   ....[13]....
        /*00b4*/ 	.word	0x00004610


	//   ....[14]....
        /*00b8*/ 	.word	0x00004680


	//   ....[15]....
        /*00bc*/ 	.word	0x000046e0


	//   ....[16]....
        /*00c0*/ 	.word	0x00004750


	//   ....[17]....
        /*00c4*/ 	.word	0x000047b0


	//   ....[18]....
        /*00c8*/ 	.word	0x00004820


	//   ....[19]....
        /*00cc*/ 	.word	0x00004880


	//----- nvinfo : EIATTR_EXIT_INSTR_OFFSETS
	.align		4
.L_871:
        /*00d0*/ 	.byte	0x04, 0x1c
        /*00d2*/ 	.short	(.L_873 - .L_872)


	//   ....[0]....
.L_872:
        /*00d4*/ 	.word	0x00004410


	//   ....[1]....
        /*00d8*/ 	.word	0x00004440


	//----- nvinfo : EIATTR_MAX_THREADS
	.align		4
.L_873:
        /*00dc*/ 	.byte	0x04, 0x05
        /*00de*/ 	.short	(.L_875 - .L_874)
.L_874:
        /*00e0*/ 	.word	0x00000080
        /*00e4*/ 	.word	0x00000001
        /*00e8*/ 	.word	0x00000001


	//----- nvinfo : EIATTR_CRS_STACK_SIZE
	.align		4
.L_875:
        /*00ec*/ 	.byte	0x04, 0x1e
        /*00ee*/ 	.short	(.L_877 - .L_876)
.L_876:
        /*00f0*/ 	.word	0x00000000


	//----- nvinfo : EIATTR_CBANK_PARAM_SIZE
	.align		4
.L_877:
        /*00f4*/ 	.byte	0x03, 0x19
        /*00f6*/ 	.short	0x0128


	//----- nvinfo : EIATTR_PARAM_CBANK
	.align		4
        /*00f8*/ 	.byte	0x04, 0x0a
        /*00fa*/ 	.short	(.L_879 - .L_878)
	.align		4
.L_878:
        /*00fc*/ 	.word	index@(.nv.constant0._ZN10layer_norm31ln_parallel_residual_bwd_kernelINS_13Kernel_traitsI13__nv_bfloat16S2_S2_S2_fjLj768ELj1ELj4ELj1ELj16ENS_18Kernel_traits_baseILj768ES2_S2_S2_S2_fjLj128EEEEELb1ELb1ELb0EEEvNS_9BwdParamsE)
        /*0100*/ 	.short	0x0210
        /*0102*/ 	.short	0x0128


	//----- nvinfo : EIATTR_SW_WAR
	.align		4
.L_879:
        /*0104*/ 	.byte	0x04, 0x36
        /*0106*/ 	.short	(.L_881 - .L_880)
.L_880:
        /*0108*/ 	.word	0x00000008
.L_881:


//--------------------- .nv.info._ZN10layer_norm22ln_bwd_finalize_kernelINS_22Kernel_traits_finalizeILj768E13__nv_bfloat16S2_S2_S2_fjLb0ELj1024ELj4ENS_18Kernel_traits_baseILj768ES2_S2_S2_S2_fjLj1024EEEEELb0ELb1EEEvNS_9BwdParamsE --------------------------
	.section	.nv.info._ZN10layer_norm22ln_bwd_finalize_kernelINS_22Kernel_traits_finalizeILj768E13__nv_bfloat16S2_S2_S2_fjLb0ELj1024ELj4ENS_18Kernel_traits_baseILj768ES2_S2_S2_S2_fjLj1024EEEEELb0ELb1EEEvNS_9BwdParamsE,"",@"SHT_CUDA_INFO"
	.sectionflags	@""
	.align	4


	//----- nvinfo : EIATTR_CUDA_API_VERSION
	.align		4
        /*0000*/ 	.byte	0x04, 0x37
        /*0002*/ 	.short	(.L_883 - .L_882)
.L_882:
        /*0004*/ 	.word	0x00000082


	//----- nvinfo : EIATTR_KPARAM_INFO
	.align		4
.L_883:
        /*0008*/ 	.byte	0x04, 0x17
        /*000a*/ 	.short	(.L_885 - .L_884)
.L_884:
        /*000c*/ 	.word	0x00000000
        /*0010*/ 	.short	0x0000
        /*0012*/ 	.short	0x0000
        /*0014*/ 	.byte	0x00, 0xf0, 0xa1, 0x04


	//----- nvinfo : EIATTR_SPARSE_MMA_MASK
	.align		4
.L_885:
        /*0018*/ 	.byte	0x03, 0x50
        /*001a*/ 	.short	0x0000


	//----- nvinfo : EIATTR_MAXREG_COUNT
	.align		4
        /*001c*/ 	.byte	0x03, 0x1b
        /*001e*/ 	.short	0x0040


	//----- nvinfo : EIATTR_NUM_BARRIERS
	.align		4
        /*0020*/ 	.byte	0x02, 0x4c
        /*0022*/ 	.byte	0x01
	.zero		1


	//----- nvinfo : EIATTR_MERCURY_ISA_VERSION
	.align		4
        /*0024*/ 	.byte	0x03, 0x5f
        /*0026*/ 	.short	0x0101


	//----- nvinfo : EIATTR_COOP_GROUP_MASK_REGIDS
	.align		4
        /*0028*/ 	.byte	0x04, 0x29
        /*002a*/ 	.short	(.L_887 - .L_886)


	//   ....[0]....
.L_886:
        /*002c*/ 	.word	0xffffffff


	//   ....[1]....
        /*0030*/ 	.word	0xffffffff


	//   ....[2]....
        /*0034*/ 	.word	0xffffffff


	//   ....[3]....
        /*0038*/ 	.word	0xffffffff


	//   ....[4]....
        /*003c*/ 	.word	0xffffffff


	//   ....[5]....
        /*0040*/ 	.word	0xffffffff


	//   ....[6]....
        /*0044*/ 	.word	0xffffffff


	//   ....[7]....
        /*0048*/ 	.word	0xffffffff


	//   ....[8]....
        /*004c*/ 	.word	0xffffffff


	//   ....[9]....
        /*0050*/ 	.word	0xffffffff


	//   ....[10]....
        /*0054*/ 	.word	0x05000011


	//   ....[11]....
        /*0058*/ 	.word	0x05000011


	//   ....[12]....
        /*005c*/ 	.word	0x05000011


	//   ....[13]....
        /*0060*/ 	.word	0x05000011


	//   ....[14]....
        /*0064*/ 	.word	0x05000011


	//   ....[15]....
        /*0068*/ 	.word	0x05000011


	//   ....[16]....
        /*006c*/ 	.word	0x05000011


	//   ....[17]....
        /*0070*/ 	.word	0x05000011


	//   ....[18]....
        /*0074*/ 	.word	0x05000011


	//   ....[19]....
        /*0078*/ 	.word	0x05000011


	//----- nvinfo : EIATTR_COOP_GROUP_INSTR_OFFSETS
	.align		4
.L_887:
        /*007c*/ 	.byte	0x04, 0x28
        /*007e*/ 	.short	(.L_889 - .L_888)


	//   ....[0]....
.L_888:
        /*0080*/ 	.word	0x000008e0


	//   ....[1]....
        /*0084*/ 	.word	0x000008f0


	//   ....[2]....
        /*0088*/ 	.word	0x00000920


	//   ....[3]....
        /*008c*/ 	.word	0x00000930


	//   ....[4]....
        /*0090*/ 	.word	0x00000960


	//   ....[5]....
        /*0094*/ 	.word	0x00000970


	//   ....[6]....
        /*0098*/ 	.word	0x000009a0


	//   ....[7]....
        /*009c*/ 	.word	0x000009b0


	//   ....[8]....
        /*00a0*/ 	.word	0x000009e0


	//   ....[9]....
        /*00a4*/ 	.word	0x000009f0


	//   ....[10]....
        /*00a8*/ 	.word	0x00000bf0


	//   ....[11]....
        /*00ac*/ 	.word	0x00000c60


	//   ....[12]....
        /*00b0*/ 	.word	0x00000cd0


	//   ....[13]....
        /*00b4*/ 	.word	0x00000d40


	//   ....[14]....
        /*00b8*/ 	.word	0x00000db0


	//   ....[15]....
        /*00bc*/ 	.word	0x00000e10


	//   ....[16]....
        /*00c0*/ 	.word	0x00000e80


	//   ....[17]....
        /*00c4*/ 	.word	0x00000ef0


	//   ....[18]....
        /*00c8*/ 	.word	0x00000f60


	//   ....[19]....
        /*00cc*/ 	.word	0x00000fd0


	//----- nvinfo : EIATTR_EXIT_INSTR_OFFSETS
	.align		4
.L_889:
        /*00d0*/ 	.byte	0x04, 0x1c
        /*00d2*/ 	.short	(.L_891 - .L_890)


	//   ....[0]....
.L_890:
        /*00d4*/ 	.word	0x00000070


	//   ....[1]....
        /*00d8*/ 	.word	0x00000b90


	//----- nvinfo : EIATTR_MAX_THREADS
	.align		4
.L_891:
        /*00dc*/ 	.byte	0x04, 0x05
        /*00de*/ 	.short	(.L_893 - .L_892)
.L_892:
        /*00e0*/ 	.word	0x00000400
        /*00e4*/ 	.word	0x00000001
        /*00e8*/ 	.word	0x00000001


	//----- nvinfo : EIATTR_CRS_STACK_SIZE
	.align		4
.L_893:
        /*00ec*/ 	.byte	0x04, 0x1e
        /*00ee*/ 	.short	(.L_895 - .L_894)
.L_894:
        /*00f0*/ 	.word	0x00000000


	//----- nvinfo : EIATTR_CBANK_PARAM_SIZE
	.align		4
.L_895:
        /*00f4*/ 	.byte	0x03, 0x19
        /*00f6*/ 	.short	0x0128


	//----- nvinfo : EIATTR_PARAM_CBANK
	.align		4
        /*00f8*/ 	.byte	0x04, 0x0a
        /*00fa*/ 	.short	(.L_897 - .L_896)
	.align		4
.L_896:
        /*00fc*/ 	.word	index@(.nv.constant0._ZN10layer_norm22ln_bwd_finalize_kernelINS_22Kernel_traits_finalizeILj768E13__nv_bfloat16S2_S2_S2_fjLb0ELj1024ELj4ENS_18Kernel_traits_baseILj768ES2_S2_S2_S2_fjLj1024EEEEELb0ELb1EEEvNS_9BwdParamsE)
        /*0100*/ 	.short	0x0210
        /*0102*/ 	.short	0x0128


	//----- nvinfo : EIATTR_SW_WAR
	.align		4
.L_897:
        /*0104*/ 	.byte	0x04, 0x36
        /*0106*/ 	.short	(.L_899 - .L_898)
.L_898:
        /*0108*/ 	.word	0x00000008
.L_899:


//--------------------- .nv.info._ZN10layer_norm40ln_parallel_residual_bwd_finalize_kernelINS_22Kernel_traits_finalizeILj768E13__nv_bfloat16S2_S2_S2_fjLb0ELj1024ELj4ENS_18Kernel_traits_baseILj768ES2_S2_S2_S2_fjLj1024EEEEELb1EEEvNS_9BwdParamsE --------------------------
	.section	.nv.info._ZN10layer_norm40ln_parallel_residual_bwd_finalize_kernelINS_22Kernel_traits_finalizeILj768E13__nv_bfloat16S2_S2_S2_fjLb0ELj1024ELj4ENS_18Kernel_traits_baseILj768ES2_S2_S2_S2_fjLj1024EEEEELb1EEEvNS_9BwdParamsE,"",@"SHT_CUDA_INFO"
	.sectionflags	@""
	.align	4


	//----- nvinfo : EIATTR_CUDA_API_VERSION
	.align		4
        /*0000*/ 	.byte	0x04, 0x37
        /*0002*/ 	.short	(.L_901 - .L_900)
.L_900:
        /*0004*/ 	.word	0x00000082


	//----- nvinfo : EIATTR_KPARAM_INFO
	.align		4
.L_901:
        /*0008*/ 	.byte	0x04, 0x17
        /*000a*/ 	.short	(.L_903 - .L_902)
.L_902:
        /*000c*/ 	.word	0x00000000
        /*0010*/ 	.short	0x0000
        /*0012*/ 	.short	0x0000
        /*0014*/ 	.byte	0x00, 0xf0, 0xa1, 0x04


	//----- nvinfo : EIATTR_SPARSE_MMA_MASK
	.align		4
.L_903:
        /*0018*/ 	.byte	0x03, 0x50
        /*001a*/ 	.short	0x0000


	//----- nvinfo : EIATTR_MAXREG_COUNT
	.align		4
        /*001c*/ 	.byte	0x03, 0x1b
        /*001e*/ 	.short	0x0040


	//----- nvinfo : EIATTR_NUM_BARRIERS
	.align		4
        /*0020*/ 	.byte	0x02, 0x4c
        /*0022*/ 	.byte	0x01
	.zero		1


	//----- nvinfo : EIATTR_MERCURY_ISA_VERSION
	.align		4
        /*0024*/ 	.byte	0x03, 0x5f
        /*0026*/ 	.short	0x0101


	//----- nvinfo : EIATTR_COOP_GROUP_MASK_REGIDS
	.align		4
        /*0028*/ 	.byte	0x04, 0x29
        /*002a*/ 	.short	(.L_905 - .L_904)


	//   ....[0]....
.L_904:
        /*002c*/ 	.word	0xffffffff


	//   ....[1]....
        /*0030*/ 	.word	0xffffffff


	//   ....[2]....
        /*0034*/ 	.word	0xffffffff


	//   ....[3]....
        /*0038*/ 	.word	0xffffffff


	//   ....[4]....
        /*003c*/ 	.word	0xffffffff


	//   ....[5]....
        /*0040*/ 	.word	0xffffffff


	//   ....[6]....
        /*0044*/ 	.word	0xffffffff


	//   ....[7]....
        /*0048*/ 	.word	0xffffffff


	//   ....[8]....
        /*004c*/ 	.word	0xffffffff


	//   ....[9]....
        /*0050*/ 	.word	0xffffffff


	//   ....[10]....
        /*0054*/ 	.word	0xffffffff


	//   ....[11]....
        /*0058*/ 	.word	0xffffffff


	//   ....[12]....
        /*005c*/ 	.word	0xffffffff


	//   ....[13]....
        /*0060*/ 	.word	0xffffffff


	//   ....[14]....
        /*0064*/ 	.word	0xffffffff


	//   ....[15]....
        /*0068*/ 	.word	0xffffffff


	//   ....[16]....
        /*006c*/ 	.word	0xffffffff


	//   ....[17]....
        /*0070*/ 	.word	0xffffffff


	//   ....[18]....
        /*0074*/ 	.word	0xffffffff


	//   ....[19]....
        /*0078*/ 	.word	0xffffffff


	//   ....[20]....
        /*007c*/ 	.word	0x0500000b


	//   ....[21]....
        /*0080*/ 	.word	0x0500000b


	//   ....[22]....
        /*0084*/ 	.word	0x0500000b


	//   ....[23]....
        /*0088*/ 	.word	0x0500000b


	//   ....[24]....
        /*008c*/ 	.word	0x0500000b


	//   ....[25]....
        /*0090*/ 	.word	0x0500000b


	//   ....[26]....
        /*0094*/ 	.word	0x0500000b


	//   ....[27]....
        /*0098*/ 	.word	0x0500000b


	//   ....[28]....
        /*009c*/ 	.word	0x0500000b


	//   ....[29]....
        /*00a0*/ 	.word	0x0500000b


	//   ....[30]....
        /*00a4*/ 	.word	0x0500000b


	//   ....[31]....
        /*00a8*/ 	.word	0x0500000b


	//   ....[32]....
        /*00ac*/ 	.word	0x0500000b


	//   ....[33]....
        /*00b0*/ 	.word	0x0500000b


	//   ....[34]....
        /*00b4*/ 	.word	0x0500000b


	//   ....[35]....
        /*00b8*/ 	.word	0x0500000b


	//   ....[36]....
        /*00bc*/ 	.word	0x0500000b


	//   ....[37]....
        /*00c0*/ 	.word	0x0500000b


	//   ....[38]....
        /*00c4*/ 	.word	0x0500000b


	//   ....[39]....
        /*00c8*/ 	.word	0x0500000b


	//----- nvinfo : EIATTR_COOP_GROUP_INSTR_OFFSETS
	.align		4
.L_905:
        /*00cc*/ 	.byte	0x04, 0x28
        /*00ce*/ 	.short	(.L_907 - .L_906)


	//   ....[0]....
.L_906:
        /*00d0*/ 	.word	0x00000ce0


	//   ....[1]....
        /*00d4*/ 	.word	0x00000cf0


	//   ....[2]....
        /*00d8*/ 	.word	0x00000d00


	//   ....[3]....
        /*00dc*/ 	.word	0x00000d10


	//   ....[4]....
        /*00e0*/ 	.word	0x00000d40


	//   ....[5]....
        /*00e4*/ 	.word	0x00000d70


	//   ....[6]....
        /*00e8*/ 	.word	0x00000d80


	//   ....[7]....
        /*00ec*/ 	.word	0x00000d90


	//   ....[8]....
        /*00f0*/ 	.word	0x00000db0


	//   ....[9]....
        /*00f4*/ 	.word	0x00000df0


	//   ....[10]....
        /*00f8*/ 	.word	0x00000e00


	//   ....[11]....
        /*00fc*/ 	.word	0x00000e10


	//   ....[12]....
        /*0100*/ 	.word	0x00000e30


	//   ....[13]....
        /*0104*/ 	.word	0x00000e70


	//   ....[14]....
        /*0108*/ 	.word	0x00000e80


	//   ....[15]....
        /*010c*/ 	.word	0x00000e90


	//   ....[16]....
        /*0110*/ 	.word	0x00000eb0


	//   ....[17]....
        /*0114*/ 	.word	0x00000ee0


	//   ....[18]....
        /*0118*/ 	.word	0x00000f00


	//   ....[19]....
        /*011c*/ 	.word	0x00000f10


	//   ....[20]....
        /*0120*/ 	.word	0x00001210


	//   ....[21]....
        /*0124*/ 	.word	0x00001270


	//   ....[22]....
        /*0128*/ 	.word	0x000012d0


	//   ....[23]....
        /*012c*/ 	.word	0x00001330


	//   ....[24]....
        /*0130*/ 	.word	0x00001390


	//   ....[25]....
        /*0134*/ 	.word	0x000013f0


	//   ....[26]....
        /*0138*/ 	.word	0x00001460


	//   ....[27]....
        /*013c*/ 	.word	0x000014d0


	//   ....[28]....
        /*0140*/ 	.word	0x00001540


	//   ....[29]....
        /*0144*/ 	.word	0x000015b0


	//   ....[30]....
        /*0148*/ 	.word	0x00001610


	//   ....[31]....
        /*014c*/ 	.word	0x00001680


	//   ....[32]....
        /*0150*/ 	.word	0x000016f0


	//   ....[33]....
        /*0154*/ 	.word	0x00001760


	//   ....[34]....
        /*0158*/ 	.word	0x000017d0


	//   ....[35]....
        /*015c*/ 	.word	0x00001830


	//   ....[36]....
        /*0160*/ 	.word	0x000018a0


	//   ....[37]....
        /*0164*/ 	.word	0x00001910


	//   ....[38]....
        /*0168*/ 	.word	0x00001980


	//   ....[39]....
        /*016c*/ 	.word	0x000019f0


	//----- nvinfo : EIATTR_EXIT_INSTR_OFFSETS
	.align		4
.L_907:
        /*0170*/ 	.byte	0x04, 0x1c
        /*0172*/ 	.short	(.L_909 - .L_908)


	//   ....[0]....
.L_908:
        /*0174*/ 	.word	0x00000070


	//   ....[1]....
        /*0178*/ 	.word	0x000011b0


	//----- nvinfo : EIATTR_MAX_THREADS
	.align		4
.L_909:
        /*017c*/ 	.byte	0x04, 0x05
        /*017e*/ 	.short	(.L_911 - .L_910)
.L_910:
        /*0180*/ 	.word	0x00000400
        /*0184*/ 	.word	0x00000001
        /*0188*/ 	.word	0x00000001


	//----- nvinfo : EIATTR_CRS_STACK_SIZE
	.align		4
.L_911:
        /*018c*/ 	.byte	0x04, 0x1e
        /*018e*/ 	.short	(.L_913 - .L_912)
.L_912:
        /*0190*/ 	.word	0x00000000


	//----- nvinfo : EIATTR_CBANK_PARAM_SIZE
	.align		4
.L_913:
        /*0194*/ 	.byte	0x03, 0x19
        /*0196*/ 	.short	0x0128


	//----- nvinfo : EIATTR_PARAM_CBANK
	.align		4
        /*0198*/ 	.byte	0x04, 0x0a
        /*019a*/ 	.short	(.L_915 - .L_914)
	.align		4
.L_914:
        /*019c*/ 	.word	index@(.nv.constant0._ZN10layer_norm40ln_parallel_residual_bwd_finalize_kernelINS_22Kernel_traits_finalizeILj768E13__nv_bfloat16S2_S2_S2_fjLb0ELj1024ELj4ENS_18Kernel_traits_baseILj768ES2_S2_S2_S2_fjLj1024EEEEELb1EEEvNS_9BwdParamsE)
        /*01a0*/ 	.short	0x0210
        /*01a2*/ 	.short	0x0128


	//----- nvinfo : EIATTR_SW_WAR
	.align		4
.L_915:
        /*01a4*/ 	.byte	0x04, 0x36
        /*01a6*/ 	.short	(.L_917 - .L_916)
.L_916:
        /*01a8*/ 	.word	0x00000008
.L_917:


//--------------------- .nv.info._ZN10layer_norm31ln_parallel_residual_bwd_kernelINS_13Kernel_traitsI13__nv_bfloat16S2_S2_S2_fjLj768ELj1ELj4ELj1ELj16ENS_18Kernel_traits_baseILj768ES2_S2_S2_S2_fjLj128EEEEELb1ELb1ELb1EEEvNS_9BwdParamsE --------------------------
	.section	.nv.info._ZN10layer_norm31ln_parallel_residual_bwd_kernelINS_13Kernel_traitsI13__nv_bfloat16S2_S2_S2_fjLj768ELj1ELj4ELj1ELj16ENS_18Kernel_traits_baseILj768ES2_S2_S2_S2_fjLj128EEEEELb1ELb1ELb1EEEvNS_9BwdParamsE,"",@"SHT_CUDA_INFO"
	.sectionflags	@""
	.align	4


	//----- nvinfo : EIATTR_CUDA_API_VERSION
	.align		4
        /*0000*/ 	.byte	0x04, 0x37
        /*0002*/ 	.short	(.L_919 - .L_918)
.L_918:
        /*0004*/ 	.word	0x00000082


	//----- nvinfo : EIATTR_KPARAM_INFO
	.align		4
.L_919:
        /*0008*/ 	.byte	0x04, 0x17
        /*000a*/ 	.short	(.L_921 - .L_920)
.L_920:
        /*000c*/ 	.word	0x00000000
        /*0010*/ 	.short	0x0000
        /*0012*/ 	.short	0x0000
        /*0014*/ 	.byte	0x00, 0xf0, 0xa1, 0x04


	//----- nvinfo : EIATTR_SPARSE_MMA_MASK
	.align		4
.L_921:
        /*0018*/ 	.byte	0x03, 0x50
        /*001a*/ 	.short	0x0000


	//----- nvinfo : EIATTR_MAXREG_COUNT
	.align		4
        /*001c*/ 	.byte	0x03, 0x1b
        /*001e*/ 	.short	0x00ff


	//----- nvinfo : EIATTR_NUM_BARRIERS
	.align		4
        /*0020*/ 	.byte	0x02, 0x4c
        /*0022*/ 	.byte	0x01
	.zero		1


	//----- nvinfo : EIATTR_MERCURY_ISA_VERSION
	.align		4
        /*0024*/ 	.byte	0x03, 0x5f
        /*0026*/ 	.short	0x0101


	//----- nvinfo : EIATTR_COOP_GROUP_MASK_REGIDS
	.align		4
        /*0028*/ 	.byte	0x04, 0x29
        /*002a*/ 	.short	(.L_923 - .L_922)


	//   ....[0]....
.L_922:
        /*002c*/ 	.word	0xffffffff


	//   ....[1]....
        /*0030*/ 	.word	0xffffffff


	//   ....[2]....
        /*0034*/ 	.word	0xffffffff


	//   ....[3]....
        /*0038*/ 	.word	0xffffffff


	//   ....[4]....
        /*003c*/ 	.word	0xffffffff


	//   ....[5]....
        /*0040*/ 	.word	0xffffffff


	//   ....[6]....
        /*0044*/ 	.word	0xffffffff


	//   ....[7]....
        /*0048*/ 	.word	0xffffffff


	//   ....[8]....
        /*004c*/ 	.word	0xffffffff


	//   ....[9]....
        /*0050*/ 	.word	0xffffffff


	//   ....[10]....
        /*0054*/ 	.word	0x050000ac


	//   ....[11]....
        /*0058*/ 	.word	0x050000ac


	//   ....[12]....
        /*005c*/ 	.word	0x050000ac


	//   ....[13]....
        /*0060*/ 	.word	0x050000ac


	//   ....[14]....
        /*0064*/ 	.word	0x050000ac


	//   ....[15]....
        /*0068*/ 	.word	0x050000ac


	//   ....[16]....
        /*006c*/ 	.word	0x050000ac


	//   ....[17]....
        /*0070*/ 	.word	0x050000ac


	//   ....[18]....
        /*0074*/ 	.word	0x050000ac


	//   ....[19]....
        /*0078*/ 	.word	0x050000ac


	//----- nvinfo : EIATTR_COOP_GROUP_INSTR_OFFSETS
	.align		4
.L_923:
        /*007c*/ 	.byte	0x04, 0x28
        /*007e*/ 	.short	(.L_925 - .L_924)


	//   ....[0]....
.L_924:
        /*0080*/ 	.word	0x000019e0


	//   ....[1]....
        /*0084*/ 	.word	0x000019f0


	//   ....[2]....
        /*0088*/ 	.word	0x00001a20


	//   ....[3]....
        /*008c*/ 	.word	0x00001a30


	//   ....[4]....
        /*0090*/ 	.word	0x00001a90


	//   ....[5]....
        /*0094*/ 	.word	0x00001aa0


	//   ....[6]....
        /*0098*/ 	.word	0x00001ae0


	//   ....[7]....
        /*009c*/ 	.word	0x00001af0


	//   ....[8]....
        /*00a0*/ 	.word	0x00001b30


	//   ....[9]....
        /*00a4*/ 	.word	0x00001b50


	//   ....[10]....
        /*00a8*/ 	.word	0x000040f0


	//   ....[11]....
        /*00ac*/ 	.word	0x00004180


	//   ....[12]....
        /*00b0*/ 	.word	0x000041f0


	//   ....[13]....
        /*00b4*/ 	.word	0x00004250


	//   ....[14]....
        /*00b8*/ 	.word	0x000042e0


	//   ....[15]....
        /*00bc*/ 	.word	0x00004350


	//   ....[16]....
        /*00c0*/ 	.word	0x000043d0


	//   ....[17]....
        /*00c4*/ 	.word	0x00004430


	//   ....[18]....
        /*00c8*/ 	.word	0x000044b0


	//   ....[19]....
        /*00cc*/ 	.word	0x00004520


	//----- nvinfo : EIATTR_EXIT_INSTR_OFFSETS
	.align		4
.L_925:
        /*00d0*/ 	.byte	0x04, 0x1c
        /*00d2*/ 	.short	(.L_927 - .L_926)


	//   ....[0]....
.L_926:
        /*00d4*/ 	.word	0x00004080


	//----- nvinfo : EIATTR_MAX_THREADS
	.align		4
.L_927:
        /*00d8*/ 	.byte	0x04, 0x05
        /*00da*/ 	.short	(.L_929 - .L_928)
.L_928:
        /*00dc*/ 	.word	0x00000080
        /*00e0*/ 	.word	0x00000001
        /*00e4*/ 	.word	0x00000001


	//----- nvinfo : EIATTR_CRS_STACK_SIZE
	.align		4
.L_929:
        /*00e8*/ 	.byte	0x04, 0x1e
        /*00ea*/ 	.short	(.L_931 - .L_930)
.L_930:
        /*00ec*/ 	.word	0x00000000


	//----- nvinfo : EIATTR_CBANK_PARAM_SIZE
	.align		4
.L_931:
        /*00f0*/ 	.byte	0x03, 0x19
        /*00f2*/ 	.short	0x0128


	//----- nvinfo : EIATTR_PARAM_CBANK
	.align		4
        /*00f4*/ 	.byte	0x04, 0x0a
        /*00f6*/ 	.short	(.L_933 - .L_932)
	.align		4
.L_932:
        /*00f8*/ 	.word	index@(.nv.constant0._ZN10layer_norm31ln_parallel_residual_bwd_kernelINS_13Kernel_traitsI13__nv_bfloat16S2_S2_S2_fjLj768ELj1ELj4ELj1ELj16ENS_18Kernel_traits_baseILj768ES2_S2_S2_S2_fjLj128EEEEELb1ELb1ELb1EEEvNS_9BwdParamsE)
        /*00fc*/ 	.short	0x0210
        /*00fe*/ 	.short	0x0128


	//----- nvinfo : EIATTR_SW_WAR
	.align		4
.L_933:
        /*0100*/ 	.byte	0x04, 0x36
        /*0102*/ 	.short	(.L_935 - .L_934)
.L_934:
        /*0104*/ 	.word	0x00000008
.L_935:


//--------------------- .nv.info._ZN10layer_norm31ln_parallel_residual_bwd_kernelINS_13Kernel_traitsI6__halfS2_S2_S2_fjLj768ELj1ELj4ELj1ELj16ENS_18Kernel_traits_baseILj768ES2_S2_S2_S2_fjLj128EEEEELb0ELb0ELb0EEEvNS_9BwdParamsE --------------------------
	.section	.nv.info._ZN10layer_norm31ln_parallel_residual_bwd_kernelINS_13Kernel_traitsI6__halfS2_S2_S2_fjLj768ELj1ELj4ELj1ELj16ENS_18Kernel_traits_baseILj768ES2_S2_S2_S2_fjLj128EEEEELb0ELb0ELb0EEEvNS_9BwdParamsE,"",@"SHT_CUDA_INFO"
	.sectionflags	@""
	.align	4


	//----- nvinfo : EIATTR_CUDA_API_VERSION
	.align		4
        /*0000*/ 	.byte	0x04, 0x37
        /*0002*/ 	.short	(.L_937 - .L_936)
.L_936:
        /*0004*/ 	.word	0x00000082


	//----- nvinfo : EIATTR_KPARAM_INFO
	.align		4
.L_937:
        /*0008*/ 	.byte	0x04, 0x17
        /*000a*/ 	.short	(.L_939 - .L_938)
.L_938:
        /*000c*/ 	.word	0x00000000
        /*0010*/ 	.short	0x0000
        /*0012*/ 	.short	0x0000
        /*0014*/ 	.byte	0x00, 0xf0, 0xa1, 0x04


	//----- nvinfo : EIATTR_SPARSE_MMA_MASK
	.align		4
.L_939:
        /*0018*/ 	.byte	0x03, 0x50
        /*001a*/ 	.short	0x0000


	//----- nvinfo : EIATTR_MAXREG_COUNT
	.align		4
        /*001c*/ 	.byte	0x03, 0x1b
        /*001e*/ 	.short	0x00ff


	//----- nvinfo : EIATTR_NUM_BARRIERS
	.align		4
        /*0020*/ 	.byte	0x02, 0x4c
        /*0022*/ 	.byte	0x01
	.zero		1


	//----- nvinfo : EIATTR_MERCURY_ISA_VERSION
	.align		4
        /*0024*/ 	.byte	0x03, 0x5f
        /*0026*/ 	.short	0x0101


	//----- nvinfo : EIATTR_COOP_GROUP_MASK_REGIDS
	.align		4
        /*0028*/ 	.byte	0x04, 0x29
        /*002a*/ 	.short	(.L_941 - .L_940)


	//   ....[0]....
.L_940:
        /*002c*/ 	.word	0xffffffff


	//   ....[1]....
        /*0030*/ 	.word	0xffffffff


	//   ....[2]....
        /*0034*/ 	.word	0xffffffff


	//   ....[3]....
        /*0038*/ 	.word	0xffffffff


	//   ....[4]....
        /*003c*/ 	.word	0xffffffff


	//   ....[5]....
        /*0040*/ 	.word	0xffffffff


	//   ....[6]....
        /*0044*/ 	.word	0xffffffff


	//   ....[7]....
        /*0048*/ 	.word	0xffffffff


	//   ....[8]....
        /*004c*/ 	.word	0xffffffff


	//   ....[9]....
        /*0050*/ 	.word	0xffffffff


	//   ....[10]....
        /*0054*/ 	.word	0x0500009c


	//   ....[11]....
        /*0058*/ 	.word	0x0500009c


	//   ....[12]....
        /*005c*/ 	.word	0x0500009c


	//   ....[13]....
        /*0060*/ 	.word	0x0500009c


	//   ....[14]....
        /*0064*/ 	.word	0x0500009c


	//   ....[15]....
        /*0068*/ 	.word	0x0500009c


	//   ....[16]....
        /*006c*/ 	.word	0x0500009c


	//   ....[17]....
        /*0070*/ 	.word	0x0500009c


	//   ....[18]....
        /*0074*/ 	.word	0x0500009c


	//   ....[19]....
        /*0078*/ 	.word	0x0500009c


	//----- nvinfo : EIATTR_COOP_GROUP_INSTR_OFFSETS
	.align		4
.L_941:
        /*007c*/ 	.byte	0x04, 0x28
        /*007e*/ 	.short	(.L_943 - .L_942)


	//   ....[0]....
.L_942:
        /*0080*/ 	.word	0x00002140


	//   ....[1]....
        /*0084*/ 	.word	0x00002150


	//   ....[2]....
        /*0088*/ 	.word	0x00002180


	//   ....[3]....
        /*008c*/ 	.word	0x00002190


	//   ....[4]....
        /*0090*/ 	.word	0x000021c0


	//   ....[5]....
        /*0094*/ 	.word	0x000021d0


	//   ....[6]....
        /*0098*/ 	.word	0x00002200


	//   ....[7]....
        /*009c*/ 	.word	0x00002210


	//   ....[8]....
        /*00a0*/ 	.word	0x00002240


	//   ....[9]....
        /*00a4*/ 	.word	0x00002250


	//   ....[10]....
        /*00a8*/ 	.word	0x00004da0


	//   ....[11]....
        /*00ac*/ 	.word	0x00004e40


	//   ....[12]....
        /*00b0*/ 	.word	0x00004ea0


	//   ....[13]....
        /*00b4*/ 	.word	0x00004f00


	//   ....[14]....
        /*00b8*/ 	.word	0x00004f70


	//   ....[15]....
        /*00bc*/ 	.word	0x00004fd0


	//   ....[16]....
        /*00c0*/ 	.word	0x00005040


	//   ....[17]....
        /*00c4*/ 	.word	0x000050a0


	//   ....[18]....
        /*00c8*/ 	.word	0x00005110


	//   ....[19]....
        /*00cc*/ 	.word	0x00005170


	//----- nvinfo : EIATTR_EXIT_INSTR_OFFSETS
	.align		4
.L_943:
        /*00d0*/ 	.byte	0x04, 0x1c
        /*00d2*/ 	.short	(.L_945 - .L_944)


	//   ....[0]....
.L_944:
        /*00d4*/ 	.word	0x00004c90


	//   ....[1]....
        /*00d8*/ 	.word	0x00004d40


	//----- nvinfo : EIATTR_MAX_THREADS
	.align		4
.L_945:
        /*00dc*/ 	.byte	0x04, 0x05
        /*00de*/ 	.short	(.L_947 - .L_946)
.L_946:
        /*00e0*/ 	.word	0x00000080
        /*00e4*/ 	.word	0x00000001
        /*00e8*/ 	.word	0x00000001


	//----- nvinfo : EIATTR_CRS_STACK_SIZE
	.align		4
.L_947:
        /*00ec*/ 	.byte	0x04, 0x1e
        /*00ee*/ 	.short	(.L_949 - .L_948)
.L_948:
        /*00f0*/ 	.word	0x00000000


	//----- nvinfo : EIATTR_CBANK_PARAM_SIZE
	.align		4
.L_949:
        /*00f4*/ 	.byte	0x03, 0x19
        /*00f6*/ 	.short	0x0128


	//----- nvinfo : EIATTR_PARAM_CBANK
	.align		4
        /*00f8*/ 	.byte	0x04, 0x0a
        /*00fa*/ 	.short	(.L_951 - .L_950)
	.align		4
.L_950:
        /*00fc*/ 	.word	index@(.nv.constant0._ZN10layer_norm31ln_parallel_residual_bwd_kernelINS_13Kernel_traitsI6__halfS2_S2_S2_fjLj768ELj1ELj4ELj1ELj16ENS_18Kernel_traits_baseILj768ES2_S2_S2_S2_fjLj128EEEEELb0ELb0ELb0EEEvNS_9BwdParamsE)
        /*0100*/ 	.short	0x0210
        /*0102*/ 	.short	0x0128


	//----- nvinfo : EIATTR_SW_WAR
	.align		4
.L_951:
        /*0104*/ 	.byte	0x04, 0x36
        /*0106*/ 	.short	(.L_953 - .L_952)
.L_952:
        /*0108*/ 	.word	0x00000008
.L_953:


//--------------------- .nv.info._ZN10layer_norm31ln_parallel_residual_bwd_kernelINS_13Kernel_traitsI6__halfS2_S2_S2_fjLj768ELj1ELj4ELj1ELj16ENS_18Kernel_traits_baseILj768ES2_S2_S2_S2_fjLj128EEEEELb0ELb0ELb1EEEvNS_9BwdParamsE --------------------------
	.section	.nv.info._ZN10layer_norm31ln_parallel_residual_bwd_kernelINS_13Kernel_traitsI6__halfS2_S2_S2_fjLj768ELj1ELj4ELj1ELj16ENS_18Kernel_traits_baseILj768ES2_S2_S2_S2_fjLj128EEEEELb0ELb0ELb1EEEvNS_9BwdParamsE,"",@"SHT_CUDA_INFO"
	.sectionflags	@""
	.align	4


	//----- nvinfo : EIATTR_CUDA_API_VERSION
	.align		4
        /*0000*/ 	.byte	0x04, 0x37
        /*0002*/ 	.short	(.L_955 - .L_954)
.L_954:
        /*0004*/ 	.word	0x00000082


	//----- nvinfo : EIATTR_KPARAM_INFO
	.align		4
.L_955:
        /*0008*/ 	.byte	0x04, 0x17
        /*000a*/ 	.short	(.L_957 - .L_956)
.L_956:
        /*000c*/ 	.word	0x00000000
        /*0010*/ 	.short	0x0000
        /*0012*/ 	.short	0x0000
        /*0014*/ 	.byte	0x00, 0xf0, 0xa1, 0x04


	//----- nvinfo : EIATTR_SPARSE_MMA_MASK
	.align		4
.L_957:
        /*0018*/ 	.byte	0x03, 0x50
        /*001a*/ 	.short	0x0000


	//----- nvinfo : EIATTR_MAXREG_COUNT
	.align		4
        /*001c*/ 	.byte	0x03, 0x1b
        /*001e*/ 	.short	0x00ff


	//----- nvinfo : EIATTR_NUM_BARRIERS
	.align		4
        /*0020*/ 	.byte	0x02, 0x4c
        /*0022*/ 	.byte	0x01
	.zero		1


	//----- nvinfo : EIATTR_MERCURY_ISA_VERSION
	.align		4
        /*0024*/ 	.byte	0x03, 0x5f
        /*0026*/ 	.short	0x0101


	//----- nvinfo : EIATTR_COOP_GROUP_MASK_REGIDS
	.align		4
        /*0028*/ 	.byte	0x04, 0x29
        /*002a*/ 	.short	(.L_959 - .L_958)


	//   ....[0]....
.L_958:
        /*002c*/ 	.word	0xffffffff


	//   ....[1]....
        /*0030*/ 	.word	0xffffffff


	//   ....[2]....
        /*0034*/ 	.word	0xffffffff


	//   ....[3]....
        /*0038*/ 	.word	0xffffffff


	//   ....[4]....
        /*003c*/ 	.word	0xffffffff


	//   ....[5]....
        /*0040*/ 	.word	0xffffffff


	//   ....[6]....
        /*0044*/ 	.word	0xffffffff


	//   ....[7]....
        /*0048*/ 	.word	0xffffffff


	//   ....[8]....
        /*004c*/ 	.word	0xffffffff


	//   ....[9]....
        /*0050*/ 	.word	0xffffffff


	//   ....[10]....
        /*0054*/ 	.word	0x050000e3


	//   ....[11]....
        /*0058*/ 	.word	0x050000e3


	//   ....[12]....
        /*005c*/ 	.word	0x050000e3


	//   ....[13]....
        /*0060*/ 	.word	0x050000e3


	//   ....[14]....
        /*0064*/ 	.word	0x050000e3


	//   ....[15]....
        /*0068*/ 	.word	0x050000e3


	//   ....[16]....
        /*006c*/ 	.word	0x050000e3


	//   ....[17]....
        /*0070*/ 	.word	0x050000e3


	//   ....[18]....
        /*0074*/ 	.word	0x050000e3


	//   ....[19]....
        /*0078*/ 	.word	0x050000e3


	//----- nvinfo : EIATTR_COOP_GROUP_INSTR_OFFSETS
	.align		4
.L_959:
        /*007c*/ 	.byte	0x04, 0x28
        /*007e*/ 	.short	(.L_961 - .L_960)


	//   ....[0]....
.L_960:
        /*0080*/ 	.word	0x000021c0


	//   ....[1]....
        /*0084*/ 	.word	0x000021d0


	//   ....[2]....
        /*0088*/ 	.word	0x00002200


	//   ....[3]....
        /*008c*/ 	.word	0x00002210


	//   ....[4]....
        /*0090*/ 	.word	0x00002240


	//   ....[5]....
        /*0094*/ 	.word	0x00002250


	//   ....[6]....
        /*0098*/ 	.word	0x00002280


	//   ....[7]....
        /*009c*/ 	.word	0x00002290


	//   ....[8]....
        /*00a0*/ 	.word	0x000022c0


	//   ....[9]....
        /*00a4*/ 	.word	0x000022d0


	//   ....[10]....
        /*00a8*/ 	.word	0x00004a20


	//   ....[11]....
        /*00ac*/ 	.word	0x00004ab0


	//   ....[12]....
        /*00b0*/ 	.word	0x00004b20


	//   ....[13]....
        /*00b4*/ 	.word	0x00004b80


	//   ....[14]....
        /*00b8*/ 	.word	0x00004bf0


	//   ....[15]....
        /*00bc*/ 	.word	0x00004c50


	//   ....[16]....
        /*00c0*/ 	.word	0x00004cc0


	//   ....[17]....
        /*00c4*/ 	.word	0x00004d20


	//   ....[18]....
        /*00c8*/ 	.word	0x00004d90


	//   ....[19]....
        /*00cc*/ 	.word	0x00004df0


	//----- nvinfo : EIATTR_EXIT_INSTR_OFFSETS
	.align		4
.L_961:
        /*00d0*/ 	.byte	0x04, 0x1c
        /*00d2*/ 	.short	(.L_963 - .L_962)


	//   ....[0]....
.L_962:
        /*00d4*/ 	.word	0x000049b0


	//----- nvinfo : EIATTR_MAX_THREADS
	.align		4
.L_963:
        /*00d8*/ 	.byte	0x04, 0x05
        /*00da*/ 	.short	(.L_965 - .L_964)
.L_964:
        /*00dc*/ 	.word	0x00000080
        /*00e0*/ 	.word	0x00000001
        /*00e4*/ 	.word	0x00000001


	//----- nvinfo : EIATTR_CRS_STACK_SIZE
	.align		4
.L_965:
        /*00e8*/ 	.byte	0x04, 0x1e
        /*00ea*/ 	.short	(.L_967 - .L_966)
.L_966:
        /*00ec*/ 	.word	0x00000000


	//----- nvinfo : EIATTR_CBANK_PARAM_SIZE
	.align		4
.L_967:
        /*00f0*/ 	.byte	0x03, 0x19
        /*00f2*/ 	.short	0x0128


	//----- nvinfo : EIATTR_PARAM_CBANK
	.align		4
        /*00f4*/ 	.byte	0x04, 0x0a
        /*00f6*/ 	.short	(.L_969 - .L_968)
	.align		4
.L_968:
        /*00f8*/ 	.word	index@(.nv.constant0._ZN10layer_norm31ln_parallel_residual_bwd_kernelINS_13Kernel_traitsI6__halfS2_S2_S2_fjLj768ELj1ELj4ELj1ELj16ENS_18Kernel_traits_baseILj768ES2_S2_S2_S2_fjLj128EEEEELb0ELb0ELb1EEEvNS_9BwdParamsE)
        /*00fc*/ 	.short	0x0210
        /*00fe*/ 	.short	0x0128


	//----- nvinfo : EIATTR_SW_WAR
	.align		4
.L_969:
        /*0100*/ 	.byte	0x04, 0x36
        /*0102*/ 	.short	(.L_971 - .L_970)
.L_970:
        /*0104*/ 	.word	0x00000008
.L_971:


//--------------------- .nv.info._ZN10layer_norm31ln_parallel_residual_bwd_kernelINS_13Kernel_traitsI6__halfS2_S2_S2_fjLj768ELj1ELj4ELj1ELj16ENS_18Kernel_traits_baseILj768ES2_S2_S2_S2_fjLj128EEEEELb0ELb1ELb0EEEvNS_9BwdParamsE --------------------------
	.section	.nv.info._ZN10layer_norm31ln_parallel_residual_bwd_kernelINS_13Kernel_traitsI6__halfS2_S2_S2_fjLj768ELj1ELj4ELj1ELj16ENS_18Kernel_traits_baseILj768ES2_S2_S2_S2_fjLj128EEEEELb0ELb1ELb0EEEvNS_9BwdParamsE,"",@"SHT_CUDA_INFO"
	.sectionflags	@""
	.align	4


	//----- nvinfo : EIATTR_CUDA_API_VERSION
	.align		4
        /*0000*/ 	.byte	0x04, 0x37
        /*0002*/ 	.short	(.L_973 - .L_972)
.L_972:
        /*0004*/ 	.word	0x00000082


	//----- nvinfo : EIATTR_KPARAM_INFO
	.align		4
.L_973:
        /*0008*/ 	.byte	0x04, 0x17
        /*000a*/ 	.short	(.L_975 - .L_974)
.L_974:
        /*000c*/ 	.word	0x00000000
        /*0010*/ 	.short	0x0000
        /*0012*/ 	.short	0x0000
        /*0014*/ 	.byte	0x00, 0xf0, 0xa1, 0x04


	//----- nvinfo : EIATTR_SPARSE_MMA_MASK
	.align		4
.L_975:
        /*0018*/ 	.byte	0x03, 0x50
        /*001a*/ 	.short	0x0000


	//----- nvinfo : EIATTR_MAXREG_COUNT
	.align		4
        /*001c*/ 	.byte	0x03, 0x1b
        /*001e*/ 	.short	0x00ff


	//----- nvinfo : EIATTR_NUM_BARRIERS
	.align		4
        /*0020*/ 	.byte	0x02, 0x4c
        /*0022*/ 	.byte	0x01
	.zero		1


	//----- nvinfo : EIATTR_MERCURY_ISA_VERSION
	.align		4
        /*0024*/ 	.byte	0x03, 0x5f
        /*0026*/ 	.short	0x0101


	//----- nvinfo : EIATTR_COOP_GROUP_MASK_REGIDS
	.align		4
        /*0028*/ 	.byte	0x04, 0x29
        /*002a*/ 	.short	(.L_977 - .L_976)


	//   ....[0]....
.L_976:
        /*002c*/ 	.word	0xffffffff


	//   ....[1]....
        /*0030*/ 	.word	0xffffffff


	//   ....[2]....
        /*0034*/ 	.word	0xffffffff


	//   ....[3]....
        /*0038*/ 	.word	0xffffffff


	//   ....[4]....
        /*003c*/ 	.word	0xffffffff


	//   ....[5]....
        /*0040*/ 	.word	0xffffffff


	//   ....[6]....
        /*0044*/ 	.word	0xffffffff


	//   ....[7]....
        /*0048*/ 	.word	0xffffffff


	//   ....[8]....
        /*004c*/ 	.word	0xffffffff


	//   ....[9]....
        /*0050*/ 	.word	0xffffffff


	//   ....[10]....
        /*0054*/ 	.word	0x05000099


	//   ....[11]....
        /*0058*/ 	.word	0x05000099


	//   ....[12]....
        /*005c*/ 	.word	0x05000099


	//   ....[13]....
        /*0060*/ 	.word	0x05000099


	//   ....[14]....
        /*0064*/ 	.word	0x05000099


	//   ....[15]....
        /*0068*/ 	.word	0x05000099


	//   ....[16]....
        /*006c*/ 	.word	0x05000099


	//   ....[17]....
        /*0070*/ 	.word	0x05000099


	//   ....[18]....
        /*0074*/ 	.word	0x05000099


	//   ....[19]....
        /*0078*/ 	.word	0x05000099


	//----- nvinfo : EIATTR_COOP_GROUP_INSTR_OFFSETS
	.align		4
.L_977:
        /*007c*/ 	.byte	0x04, 0x28
        /*007e*/ 	.short	(.L_979 - .L_978)


	//   ....[0]....
.L_978:
        /*0080*/ 	.word	0x000016e0


	//   ....[1]....
        /*0084*/ 	.word	0x000016f0


	//   ....[2]....
        /*0088*/ 	.word	0x00001720


	//   ....[3]....
        /*008c*/ 	.word	0x00001730


	//   ....[4]....
        /*0090*/ 	.word	0x00001760


	//   ....[5]....
        /*0094*/ 	.word	0x00001770


	//   ....[6]....
        /*0098*/ 	.word	0x000017a0


	//   ....[7]....
        /*009c*/ 	.word	0x000017b0


	//   ....[8]....
        /*00a0*/ 	.word	0x000017e0


	//   ....[9]....
        /*00a4*/ 	.word	0x000017f0


	//   ....[10]....
        /*00a8*/ 	.word	0x00003780


	//   ....[11]....
        /*00ac*/ 	.word	0x00003810


	//   ....[12]....
        /*00b0*/ 	.word	0x00003880


	//   ....[13]....
        /*00b4*/ 	.word	0x000038e0


	//   ....[14]....
        /*00b8*/ 	.word	0x00003950


	//   ....[15]....
        /*00bc*/ 	.word	0x000039b0


	//   ....[16]....
        /*00c0*/ 	.word	0x00003a20


	//   ....[17]....
        /*00c4*/ 	.word	0x00003a80


	//   ....[18]....
        /*00c8*/ 	.word	0x00003af0


	//   ....[19]....
        /*00cc*/ 	.word	0x00003b50


	//----- nvinfo : EIATTR_EXIT_INSTR_OFFSETS
	.align		4
.L_979:
        /*00d0*/ 	.byte	0x04, 0x1c
        /*00d2*/ 	.short	(.L_981 - .L_980)


	//   ....[0]....
.L_980:
        /*00d4*/ 	.word	0x000036e0


	//   ....[1]....
        /*00d8*/ 	.word	0x00003710


	//----- nvinfo : EIATTR_MAX_THREADS
	.align		4
.L_981:
        /*00dc*/ 	.byte	0x04, 0x05
        /*00de*/ 	.short	(.L_983 - .L_982)
.L_982:
        /*00e0*/ 	.word	0x00000080
        /*00e4*/ 	.word	0x00000001
        /*00e8*/ 	.word	0x00000001


	//----- nvinfo : EIATTR_CRS_STACK_SIZE
	.align		4
.L_983:
        /*00ec*/ 	.byte	0x04, 0x1e
        /*00ee*/ 	.short	(.L_985 - .L_984)
.L_984:
        /*00f0*/ 	.word	0x00000000


	//----- nvinfo : EIATTR_CBANK_PARAM_SIZE
	.align		4
.L_985:
        /*00f4*/ 	.byte	0x03, 0x19
        /*00f6*/ 	.short	0x0128


	//----- nvinfo : EIATTR_PARAM_CBANK
	.align		4
        /*00f8*/ 	.byte	0x04, 0x0a
        /*00fa*/ 	.short	(.L_987 - .L_986)
	.align		4
.L_986:
        /*00fc*/ 	.word	index@(.nv.constant0._ZN10layer_norm31ln_parallel_residual_bwd_kernelINS_13Kernel_traitsI6__halfS2_S2_S2_fjLj768ELj1ELj4ELj1ELj16ENS_18Kernel_traits_baseILj768ES2_S2_S2_S2_fjLj128EEEEELb0ELb1ELb0EEEvNS_9BwdParamsE)
        /*0100*/ 	.short	0x0210
        /*0102*/ 	.short	0x0128


	//----- nvinfo : EIATTR_SW_WAR
	.align		4
.L_987:
        /*0104*/ 	.byte	0x04, 0x36
        /*0106*/ 	.short	(.L_989 - .L_988)
.L_988:
        /*0108*/ 	.word	0x00000008
.L_989:


//--------------------- .nv.info._ZN10layer_norm31ln_parallel_residual_bwd_kernelINS_13Kernel_traitsI6__halfS2_S2_S2_fjLj768ELj1ELj4ELj1ELj16ENS_18Kernel_traits_baseILj768ES2_S2_S2_S2_fjLj128EEEEELb0ELb1ELb1EEEvNS_9BwdParamsE --------------------------
	.section	.nv.info._ZN10layer_norm31ln_parallel_residual_bwd_kernelINS_13Kernel_traitsI6__halfS2_S2_S2_fjLj768ELj1ELj4ELj1ELj16ENS_18Kernel_traits_baseILj768ES2_S2_S2_S2_fjLj128EEEEELb0ELb1ELb1EEEvNS_9BwdParamsE,"",@"SHT_CUDA_INFO"
	.sectionflags	@""
	.align	4


	//----- nvinfo : EIATTR_CUDA_API_VERSION
	.align		4
        /*0000*/ 	.byte	0x04, 0x37
        /*0002*/ 	.short	(.L_991 - .L_990)
.L_990:
        /*0004*/ 	.word	0x00000082


	//----- nvinfo : EIATTR_KPARAM_INFO
	.align		4
.L_991:
        /*0008*/ 	.byte	0x04, 0x17
        /*000a*/ 	.short	(.L_993 - .L_992)
.L_992:
        /*000c*/ 	.word	0x00000000
        /*0010*/ 	.short	0x0000
        /*0012*/ 	.short	0x0000
        /*0014*/ 	.byte	0x00, 0xf0, 0xa1, 0x04


	//----- nvinfo : EIATTR_SPARSE_MMA_MASK
	.align		4
.L_993:
        /*0018*/ 	.byte	0x03, 0x50
        /*001a*/ 	.short	0x0000


	//----- nvinfo : EIATTR_MAXREG_COUNT
	.align		4
        /*001c*/ 	.byte	0x03, 0x1b
        /*001e*/ 	.short	0x00ff


	//----- nvinfo : EIATTR_NUM_BARRIERS
	.align		4
        /*0020*/ 	.byte	0x02, 0x4c
        /*0022*/ 	.byte	0x01
	.zero		1


	//----- nvinfo : EIATTR_MERCURY_ISA_VERSION
	.align		4
        /*0024*/ 	.byte	0x03, 0x5f
        /*0026*/ 	.short	0x0101


	//----- nvinfo : EIATTR_COOP_GROUP_MASK_REGIDS
	.align		4
        /*0028*/ 	.byte	0x04, 0x29
        /*002a*/ 	.short	(.L_995 - .L_994)


	//   ....[0]....
.L_994:
        /*002c*/ 	.word	0xffffffff


	//   ....[1]....
        /*0030*/ 	.word	0xffffffff


	//   ....[2]....
        /*0034*/ 	.word	0xffffffff


	//   ....[3]....
        /*0038*/ 	.word	0xffffffff


	//   ....[4]....
        /*003c*/ 	.word	0xffffffff


	//   ....[5]....
        /*0040*/ 	.word	0xffffffff


	//   ....[6]....
        /*0044*/ 	.word	0xffffffff


	//   ....[7]....
        /*0048*/ 	.word	0xffffffff


	//   ....[8]....
        /*004c*/ 	.word	0xffffffff


	//   ....[9]....
        /*0050*/ 	.word	0xffffffff


	//   ....[10]....
        /*0054*/ 	.word	0x05000098


	//   ....[11]....
        /*0058*/ 	.word	0x05000098


	//   ....[12]....
        /*005c*/ 	.word	0x05000098


	//   ....[13]....
        /*0060*/ 	.word	0x05000098


	//   ....[14]....
        /*0064*/ 	.word	0x05000098


	//   ....[15]....
        /*0068*/ 	.word	0x05000098


	//   ....[16]....
        /*006c*/ 	.word	0x05000098


	//   ....[17]....
        /*0070*/ 	.word	0x05000098


	//   ....[18]....
        /*0074*/ 	.word	0x05000098


	//   ....[19]....
        /*0078*/ 	.word	0x05000098


	//----- nvinfo : EIATTR_COOP_GROUP_INSTR_OFFSETS
	.align		4
.L_995:
        /*007c*/ 	.byte	0x04, 0x28
        /*007e*/ 	.short	(.L_997 - .L_996)


	//   ....[0]....
.L_996:
        /*0080*/ 	.word	0x00001650


	//   ....[1]....
        /*0084*/ 	.word	0x00001660


	//   ....[2]....
        /*0088*/ 	.word	0x00001690


	//   ....[3]....
        /*008c*/ 	.word	0x000016a0


	//   ....[4]....
        /*0090*/ 	.word	0x000016d0


	//   ....[5]....
        /*0094*/ 	.word	0x000016e0


	//   ....[6]....
        /*0098*/ 	.word	0x00001710


	//   ....[7]....
        /*009c*/ 	.word	0x00001720


	//   ....[8]....
        /*00a0*/ 	.word	0x00001750


	//   ....[9]....
        /*00a4*/ 	.word	0x00001760


	//   ....[10]....
        /*00a8*/ 	.word	0x000034c0


	//   ....[11]....
        /*00ac*/ 	.word	0x00003550


	//   ....[12]....
        /*00b0*/ 	.word	0x000035c0


	//   ....[13]....
        /*00b4*/ 	.word	0x00003620


	//   ....[14]....
        /*00b8*/ 	.word	0x00003690


	//   ....[15]....
        /*00bc*/ 	.word	0x000036f0


	//   ....[16]....
        /*00c0*/ 	.word	0x00003760


	//   ....[17]....
        /*00c4*/ 	.word	0x000037c0


	//   ....[18]....
        /*00c8*/ 	.word	0x00003830


	//   ....[19]....
        /*00cc*/ 	.word	0x00003890


	//----- nvinfo : EIATTR_EXIT_INSTR_OFFSETS
	.align		4
.L_997:
        /*00d0*/ 	.byte	0x04, 0x1c
        /*00d2*/ 	.short	(.L_999 - .L_998)


	//   ....[0]....
.L_998:
        /*00d4*/ 	.word	0x00003450


	//----- nvinfo : EIATTR_MAX_THREADS
	.align		4
.L_999:
        /*00d8*/ 	.byte	0x04, 0x05
        /*00da*/ 	.short	(.L_1001 - .L_1000)
.L_1000:
        /*00dc*/ 	.word	0x00000080
        /*00e0*/ 	.word	0x00000001
        /*00e4*/ 	.word	0x00000001


	//----- nvinfo : EIATTR_CRS_STACK_SIZE
	.align		4
.L_1001:
        /*00e8*/ 	.byte	0x04, 0x1e
        /*00ea*/ 	.short	(.L_1003 - .L_1002)
.L_1002:
        /*00ec*/ 	.word	0x00000000


	//----- nvinfo : EIATTR_CBANK_PARAM_SIZE
	.align		4
.L_1003:
        /*00f0*/ 	.byte	0x03, 0x19
        /*00f2*/ 	.short	0x0128


	//----- nvinfo : EIATTR_PARAM_CBANK
	.align		4
        /*00f4*/ 	.byte	0x04, 0x0a
        /*00f6*/ 	.short	(.L_1005 - .L_1004)
	.align		4
.L_1004:
        /*00f8*/ 	.word	index@(.nv.constant0._ZN10layer_norm31ln_parallel_residual_bwd_kernelINS_13Kernel_traitsI6__halfS2_S2_S2_fjLj768ELj1ELj4ELj1ELj16ENS_18Kernel_traits_baseILj768ES2_S2_S2_S2_fjLj128EEEEELb0ELb1ELb1EEEvNS_9BwdParamsE)
        /*00fc*/ 	.short	0x0210
        /*00fe*/ 	.short	0x0128


	//----- nvinfo : EIATTR_SW_WAR
	.align		4
.L_1005:
        /*0100*/ 	.byte	0x04, 0x36
        /*0102*/ 	.short	(.L_1007 - .L_1006)
.L_1006:
        /*0104*/ 	.word	0x00000008
.L_1007:


//--------------------- .nv.info._ZN10layer_norm31ln_parallel_residual_bwd_kernelINS_13Kernel_traitsI6__halfS2_S2_S2_fjLj768ELj1ELj4ELj1ELj16ENS_18Kernel_traits_baseILj768ES2_S2_S2_S2_fjLj128EEEEELb1ELb0ELb0EEEvNS_9BwdParamsE --------------------------
	.section	.nv.info._ZN10layer_norm31ln_parallel_residual_bwd_kernelINS_13Kernel_traitsI6__halfS2_S2_S2_fjLj768ELj1ELj4ELj1ELj16ENS_18Kernel_traits_baseILj768ES2_S2_S2_S2_fjLj128EEEEELb1ELb0ELb0EEEvNS_9BwdParamsE,"",@"SHT_CUDA_INFO"
	.sectionflags	@""
	.align	4


	//----- nvinfo : EIATTR_CUDA_API_VERSION
	.align		4
        /*0000*/ 	.byte	0x04, 0x37
        /*0002*/ 	.short	(.L_1009 - .L_1008)
.L_1008:
        /*0004*/ 	.word	0x00000082


	//----- nvinfo : EIATTR_KPARAM_INFO
	.align		4
.L_1009:
        /*0008*/ 	.byte	0x04, 0x17
        /*000a*/ 	.short	(.L_1011 - .L_1010)
.L_1010:
        /*000c*/ 	.word	0x00000000
        /*0010*/ 	.short	0x0000
        /*0012*/ 	.short	0x0000
        /*0014*/ 	.byte	0x00, 0xf0, 0xa1, 0x04


	//----- nvinfo : EIATTR_SPARSE_MMA_MASK
	.align		4
.L_1011:
        /*0018*/ 	.byte	0x03, 0x50
        /*001a*/ 	.short	0x0000


	//----- nvinfo : EIATTR_MAXREG_COUNT
	.align		4
        /*001c*/ 	.byte	0x03, 0x1b
        /*001e*/ 	.short	0x00ff


	//----- nvinfo : EIATTR_NUM_BARRIERS
	.align		4
        /*0020*/ 	.byte	0x02, 0x4c
        /*0022*/ 	.byte	0x01
	.zero		1


	//----- nvinfo : EIATTR_MERCURY_ISA_VERSION
	.align		4
        /*0024*/ 	.byte	0x03, 0x5f
        /*0026*/ 	.short	0x0101


	//----- nvinfo : EIATTR_COOP_GROUP_MASK_REGIDS
	.align		4
        /*0028*/ 	.byte	0x04, 0x29
        /*002a*/ 	.short	(.L_1013 - .L_1012)


	//   ....[0]....
.L_1012:
        /*002c*/ 	.word	0xffffffff


	//   ....[1]....
        /*0030*/ 	.word	0xffffffff


	//   ....[2]....
        /*0034*/ 	.word	0xffffffff


	//   ....[3]....
        /*0038*/ 	.word	0xffffffff


	//   ....[4]....
        /*003c*/ 	.word	0xffffffff


	//   ....[5]....
        /*0040*/ 	.word	0xffffffff


	//   ....[6]....
        /*0044*/ 	.word	0xffffffff


	//   ....[7]....
        /*0048*/ 	.word	0xffffffff


	//   ....[8]....
        /*004c*/ 	.word	0xffffffff


	//   ....[9]....
        /*0050*/ 	.word	0xffffffff


	//   ....[10]....
        /*0054*/ 	.word	0x0500009c


	//   ....[11]....
        /*0058*/ 	.word	0x0500009c


	//   ....[12]....
        /*005c*/ 	.word	0x0500009c


	//   ....[13]....
        /*0060*/ 	.word	0x0500009c


	//   ....[14]....
        /*0064*/ 	.word	0x0500009c


	//   ....[15]....
        /*0068*/ 	.word	0x0500009c


	//   ....[16]....
        /*006c*/ 	.word	0x0500009c


	//   ....[17]....
        /*0070*/ 	.word	0x0500009c


	//   ....[18]....
        /*0074*/ 	.word	0x0500009c


	//   ....[19]....
        /*0078*/ 	.word	0x0500009c


	//----- nvinfo : EIATTR_COOP_GROUP_INSTR_OFFSETS
	.align		4
.L_1013:
        /*007c*/ 	.byte	0x04, 0x28
        /*007e*/ 	.short	(.L_1015 - .L_1014)


	//   ....[0]....
.L_1014:
        /*0080*/ 	.word	0x00002360


	//   ....[1]....
        /*0084*/ 	.word	0x00002370


	//   ....[2]....
        /*0088*/ 	.word	0x000023a0


	//   ....[3]....
        /*008c*/ 	.word	0x000023b0


	//   ....[4]....
        /*0090*/ 	.word	0x000023e0


	//   ....[5]....
        /*0094*/ 	.word	0x000023f0


	//   ....[6]....
        /*0098*/ 	.word	0x00002420


	//   ....[7]....
        /*009c*/ 	.word	0x00002430


	//   ....[8]....
        /*00a0*/ 	.word	0x00002460


	//   ....[9]....
        /*00a4*/ 	.word	0x00002470


	//   ....[10]....
        /*00a8*/ 	.word	0x000057e0


	//   ....[11]....
        /*00ac*/ 	.word	0x00005880


	//   ....[12]....
        /*00b0*/ 	.word	0x000058e0


	//   ....[13]....
        /*00b4*/ 	.word	0x00005940


	//   ....[14]....
        /*00b8*/ 	.word	0x000059b0


	//   ....[15]....
        /*00bc*/ 	.word	0x00005a10


	//   ....[16]....
        /*00c0*/ 	.word	0x00005a80


	//   ....[17]....
        /*00c4*/ 	.word	0x00005ae0


	//   ....[18]....
        /*00c8*/ 	.word	0x00005b50


	//   ....[19]....
        /*00cc*/ 	.word	0x00005bb0


	//----- nvinfo : EIATTR_EXIT_INSTR_OFFSETS
	.align		4
.L_1015:
        /*00d0*/ 	.byte	0x04, 0x1c
        /*00d2*/ 	.short	(.L_1017 - .L_1016)


	//   ....[0]....
.L_1016:
        /*00d4*/ 	.word	0x000056d0


	//   ....[1]....
        /*00d8*/ 	.word	0x00005780


	//----- nvinfo : EIATTR_MAX_THREADS
	.align		4
.L_1017:
        /*00dc*/ 	.byte	0x04, 0x05
        /*00de*/ 	.short	(.L_1019 - .L_1018)
.L_1018:
        /*00e0*/ 	.word	0x00000080
        /*00e4*/ 	.word	0x00000001
        /*00e8*/ 	.word	0x00000001


	//----- nvinfo : EIATTR_CRS_STACK_SIZE
	.align		4
.L_1019:
        /*00ec*/ 	.byte	0x04, 0x1e
        /*00ee*/ 	.short	(.L_1021 - .L_1020)
.L_1020:
        /*00f0*/ 	.word	0x00000000


	//----- nvinfo : EIATTR_CBANK_PARAM_SIZE
	.align		4
.L_1021:
        /*00f4*/ 	.byte	0x03, 0x19
        /*00f6*/ 	.short	0x0128


	//----- nvinfo : EIATTR_PARAM_CBANK
	.align		4
        /*00f8*/ 	.byte	0x04, 0x0a
        /*00fa*/ 	.short	(.L_1023 - .L_1022)
	.align		4
.L_1022:
        /*00fc*/ 	.word	index@(.nv.constant0._ZN10layer_norm31ln_parallel_residual_bwd_kernelINS_13Kernel_traitsI6__halfS2_S2_S2_fjLj768ELj1ELj4ELj1ELj16ENS_18Kernel_traits_baseILj768ES2_S2_S2_S2_fjLj128EEEEELb1ELb0ELb0EEEvNS_9BwdParamsE)
        /*0100*/ 	.short	0x0210
        /*0102*/ 	.short	0x0128


	//----- nvinfo : EIATTR_SW_WAR
	.align		4
.L_1023:
        /*0104*/ 	.byte	0x04, 0x36
        /*0106*/ 	.short	(.L_1025 - .L_1024)
.L_1024:
        /*0108*/ 	.word	0x00000008
.L_1025:


//--------------------- .nv.info._ZN10layer_norm31ln_parallel_residual_bwd_kernelINS_13Kernel_traitsI6__halfS2_S2_S2_fjLj768ELj1ELj4ELj1ELj16ENS_18Kernel_traits_baseILj768ES2_S2_S2_S2_fjLj128EEEEELb1ELb0ELb1EEEvNS_9BwdParamsE --------------------------
	.section	.nv.info._ZN10layer_norm31ln_parallel_residual_bwd_kernelINS_13Kernel_traitsI6__halfS2_S2_S2_fjLj768ELj1ELj4ELj1ELj16ENS_18Kernel_traits_baseILj768ES2_S2_S2_S2_fjLj128EEEEELb1ELb0ELb1EEEvNS_9BwdParamsE,"",@"SHT_CUDA_INFO"
	.sectionflags	@""
	.align	4


	//----- nvinfo : EIATTR_CUDA_API_VERSION
	.align		4
        /*0000*/ 	.byte	0x04, 0x37
        /*0002*/ 	.short	(.L_1027 - .L_1026)
.L_1026:
        /*0004*/ 	.word	0x00000082


	//----- nvinfo : EIATTR_KPARAM_INFO
	.align		4
.L_1027:
        /*0008*/ 	.byte	0x04, 0x17
        /*000a*/ 	.short	(.L_1029 - .L_1028)
.L_1028:
        /*000c*/ 	.word	0x00000000
        /*0010*/ 	.short	0x0000
        /*0012*/ 	.short	0x0000
        /*0014*/ 	.byte	0x00, 0xf0, 0xa1, 0x04


	//----- nvinfo : EIATTR_SPARSE_MMA_MASK
	.align		4
.L_1029:
        /*0018*/ 	.byte	0x03, 0x50
        /*001a*/ 	.short	0x0000


	//----- nvinfo : EIATTR_MAXREG_COUNT
	.align		4
        /*001c*/ 	.byte	0x03, 0x1b
        /*001e*/ 	.short	0x00ff


	//----- nvinfo : EIATTR_NUM_BARRIERS
	.align		4
        /*0020*/ 	.byte	0x02, 0x4c
        /*0022*/ 	.byte	0x01
	.zero		1


	//----- nvinfo : EIATTR_MERCURY_ISA_VERSION
	.align		4
        /*0024*/ 	.byte	0x03, 0x5f
        /*0026*/ 	.short	0x0101


	//----- nvinfo : EIATTR_COOP_GROUP_MASK_REGIDS
	.align		4
        /*0028*/ 	.byte	0x04, 0x29
        /*002a*/ 	.short	(.L_1031 - .L_1030)


	//   ....[0]....
.L_1030:
        /*002c*/ 	.word	0xffffffff


	//   ....[1]....
        /*0030*/ 	.word	0xffffffff


	//   ....[2]....
        /*0034*/ 	.word	0xffffffff


	//   ....[3]....
        /*0038*/ 	.word	0xffffffff


	//   ....[4]....
        /*003c*/ 	.word	0xffffffff


	//   ....[5]....
        /*0040*/ 	.word	0xffffffff


	//   ....[6]....
        /*0044*/ 	.word	0xffffffff


	//   ....[7]....
        /*0048*/ 	.word	0xffffffff


	//   ....[8]....
        /*004c*/ 	.word	0xffffffff


	//   ....[9]....
        /*0050*/ 	.word	0xffffffff


	//   ....[10]....
        /*0054*/ 	.word	0x050000f9


	//   ....[11]....
        /*0058*/ 	.word	0x050000f9


	//   ....[12]....
        /*005c*/ 	.word	0x050000f9


	//   ....[13]....
        /*0060*/ 	.word	0x050000f9


	//   ....[14]....
        /*0064*/ 	.word	0x050000f9


	//   ....[15]....
        /*0068*/ 	.word	0x050000f9


	//   ....[16]....
        /*006c*/ 	.word	0x050000f9


	//   ....[17]....
        /*0070*/ 	.word	0x050000f9


	//   ....[18]....
        /*0074*/ 	.word	0x050000f9


	//   ....[19]....
        /*0078*/ 	.word	0x050000f9


	//----- nvinfo : EIATTR_COOP_GROUP_INSTR_OFFSETS
	.align		4
.L_1031:
        /*007c*/ 	.byte	0x04, 0x28
        /*007e*/ 	.short	(.L_1033 - .L_1032)


	//   ....[0]....
.L_1032:
        /*0080*/ 	.word	0x000022f0


	//   ....[1]....
        /*0084*/ 	.word	0x00002300


	//   ....[2]....
        /*0088*/ 	.word	0x00002330


	//   ....[3]....
        /*008c*/ 	.word	0x00002340


	//   ....[4]....
        /*0090*/ 	.word	0x00002370


	//   ....[5]....
        /*0094*/ 	.word	0x00002380


	//   ....[6]....
        /*0098*/ 	.word	0x000023b0


	//   ....[7]....
        /*009c*/ 	.word	0x000023c0


	//   ....[8]....
        /*00a0*/ 	.word	0x000023f0


	//   ....[9]....
        /*00a4*/ 	.word	0x00002400


	//   ....[10]....
        /*00a8*/ 	.word	0x00005420


	//   ....[11]....
        /*00ac*/ 	.word	0x000054b0


	//   ....[12]....
        /*00b0*/ 	.word	0x00005510


	//   ....[13]....
        /*00b4*/ 	.word	0x00005570


	//   ....[14]....
        /*00b8*/ 	.word	0x000055d0


	//   ....[15]....
        /*00bc*/ 	.word	0x00005630


	//   ....[16]....
        /*00c0*/ 	.word	0x00005690


	//   ....[17]....
        /*00c4*/ 	.word	0x000056f0


	//   ....[18]....
        /*00c8*/ 	.word	0x00005750


	//   ....[19]....
        /*00cc*/ 	.word	0x000057b0


	//----- nvinfo : EIATTR_EXIT_INSTR_OFFSETS
	.align		4
.L_1033:
        /*00d0*/ 	.byte	0x04, 0x1c
        /*00d2*/ 	.short	(.L_1035 - .L_1034)


	//   ....[0]....
.L_1034:
        /*00d4*/ 	.word	0x000053c0


	//----- nvinfo : EIATTR_MAX_THREADS
	.align		4
.L_1035:
        /*00d8*/ 	.byte	0x04, 0x05
        /*00da*/ 	.short	(.L_1037 - .L_1036)
.L_1036:
        /*00dc*/ 	.word	0x00000080
        /*00e0*/ 	.word	0x00000001
        /*00e4*/ 	.word	0x00000001


	//----- nvinfo : EIATTR_CRS_STACK_SIZE
	.align		4
.L_1037:
        /*00e8*/ 	.byte	0x04, 0x1e
        /*00ea*/ 	.short	(.L_1039 - .L_1038)
.L_1038:
        /*00ec*/ 	.word	0x00000000


	//----- nvinfo : EIATTR_CBANK_PARAM_SIZE
	.align		4
.L_1039:
        /*00f0*/ 	.byte	0x03, 0x19
        /*00f2*/ 	.short	0x0128


	//----- nvinfo : EIATTR_PARAM_CBANK
	.align		4
        /*00f4*/ 	.byte	0x04, 0x0a
        /*00f6*/ 	.short	(.L_1041 - .L_1040)
	.align		4
.L_1040:
        /*00f8*/ 	.word	index@(.nv.constant0._ZN10layer_norm31ln_parallel_residual_bwd_kernelINS_13Kernel_traitsI6__halfS2_S2_S2_fjLj768ELj1ELj4ELj1ELj16ENS_18Kernel_traits_baseILj768ES2_S2_S2_S2_fjLj128EEEEELb1ELb0ELb1EEEvNS_9BwdParamsE)
        /*00fc*/ 	.short	0x0210
        /*00fe*/ 	.short	0x0128


	//----- nvinfo : EIATTR_SW_WAR
	.align		4
.L_1041:
        /*0100*/ 	.byte	0x04, 0x36
        /*0102*/ 	.short	(.L_1043 - .L_1042)
.L_1042:
        /*0104*/ 	.word	0x00000008
.L_1043:


//--------------------- .nv.info._ZN10layer_norm22ln_bwd_finalize_kernelINS_22Kernel_traits_finalizeILj768E6__halfS2_S2_S2_fjLb0ELj1024ELj4ENS_18Kernel_traits_baseILj768ES2_S2_S2_S2_fjLj1024EEEEELb0ELb0EEEvNS_9BwdParamsE --------------------------
	.section	.nv.info._ZN10layer_norm22ln_bwd_finalize_kernelINS_22Kernel_traits_finalizeILj768E6__halfS2_S2_S2_fjLb0ELj1024ELj4ENS_18Kernel_traits_baseILj768ES2_S2_S2_S2_fjLj1024EEEEELb0ELb0EEEvNS_9BwdParamsE,"",@"SHT_CUDA_INFO"
	.sectionflags	@""
	.align	4


	//----- nvinfo : EIATTR_CUDA_API_VERSION
	.align		4
        /*0000*/ 	.byte	0x04, 0x37
        /*0002*/ 	.short	(.L_1045 - .L_1044)
.L_1044:
        /*0004*/ 	.word	0x00000082


	//----- nvinfo : EIATTR_KPARAM_INFO
	.align		4
.L_1045:
        /*0008*/ 	.byte	0x04, 0x17
        /*000a*/ 	.short	(.L_1047 - .L_1046)
.L_1046:
        /*000c*/ 	.word	0x00000000
        /*0010*/ 	.short	0x0000
        /*0012*/ 	.short	0x0000
        /*0014*/ 	.byte	0x00, 0xf0, 0xa1, 0x04


	//----- nvinfo : EIATTR_SPARSE_MMA_MASK
	.align		4
.L_1047:
        /*0018*/ 	.byte	0x03, 0x50
        /*001a*/ 	.short	0x0000


	//----- nvinfo : EIATTR_MAXREG_COUNT
	.align		4
        /*001c*/ 	.byte	0x03, 0x1b
        /*001e*/ 	.short	0x0040


	//----- nvinfo : EIATTR_NUM_BARRIERS
	.align		4
        /*0020*/ 	.byte	0x02, 0x4c
        /*0022*/ 	.byte	0x01
	.zero		1


	//----- nvinfo : EIATTR_MERCURY_ISA_VERSION
	.align		4
        /*0024*/ 	.byte	0x03, 0x5f
        /*0026*/ 	.short	0x0101


	//----- nvinfo : EIATTR_COOP_GROUP_MASK_REGIDS
	.align		4
        /*0028*/ 	.byte	0x04, 0x29
        /*002a*/ 	.short	(.L_1049 - .L_1048)


	//   ....[0]....
.L_1048:
        /*002c*/ 	.word	0xffffffff


	//   ....[1]....
        /*0030*/ 	.word	0xffffffff


	//   ....[2]....
        /*0034*/ 	.word	0xffffffff


	//   ....[3]....
        /*0038*/ 	.word	0xffffffff


	//   ....[4]....
        /*003c*/ 	.word	0xffffffff


	//   ....[5]....
        /*0040*/ 	.word	0xffffffff


	//   ....[6]....
        /*0044*/ 	.word	0xffffffff


	//   ....[7]....
        /*0048*/ 	.word	0xffffffff


	//   ....[8]....
        /*004c*/ 	.word	0xffffffff


	//   ....[9]....
        /*0050*/ 	.word	0xffffffff


	//   ....[10]....
        /*0054*/ 	.word	0x05000013


	//   ....[11]....
        /*0058*/ 	.word	0x05000013


	//   ....[12]....
        /*005c*/ 	.word	0x05000013


	//   ....[13]....
        /*0060*/ 	.word	0x05000013


	//   ....[14]....
        /*0064*/ 	.word	0x05000013


	//   ....[15]....
        /*0068*/ 	.word	0x05000013


	//   ....[16]....
        /*006c*/ 	.word	0x05000013


	//   ....[17]....
        /*0070*/ 	.word	0x05000013


	//   ....[18]....
        /*0074*/ 	.word	0x05000013


	//   ....[19]....
        /*0078*/ 	.word	0x05000013


	//----- nvinfo : EIATTR_COOP_GROUP_INSTR_OFFSETS
	.align		4
.L_1049:
        /*007c*/ 	.byte	0x04, 0x28
        /*007e*/ 	.short	(.L_1051 - .L_1050)


	//   ....[0]....
.L_1050:
        /*0080*/ 	.word	0x000008e0


	//   ....[1]....
        /*0084*/ 	.word	0x000008f0


	//   ....[2]....
        /*0088*/ 	.word	0x00000920


	//   ....[3]....
        /*008c*/ 	.word	0x00000930


	//   ....[4]....
        /*0090*/ 	.word	0x00000960


	//   ....[5]....
        /*0094*/ 	.word	0x00000970


	//   ....[6]....
        /*0098*/ 	.word	0x000009a0


	//   ....[7]....
        /*009c*/ 	.word	0x000009b0


	//   ....[8]....
        /*00a0*/ 	.word	0x000009e0


	//   ....[9]....
        /*00a4*/ 	.word	0x000009f0


	//   ....[10]....
        /*00a8*/ 	.word	0x00000c10


	//   ....[11]....
        /*00ac*/ 	.word	0x00000c80


	//   ....[12]....
        /*00b0*/ 	.word	0x00000cf0


	//   ....[13]....
        /*00b4*/ 	.word	0x00000d60


	//   ....[14]....
        /*00b8*/ 	.word	0x00000dd0


	//   ....[15]....
        /*00bc*/ 	.word	0x00000e30


	//   ....[16]....
        /*00c0*/ 	.word	0x00000ea0


	//   ....[17]....
        /*00c4*/ 	.word	0x00000f10


	//   ....[18]....
        /*00c8*/ 	.word	0x00000f80


	//   ....[19]....
        /*00cc*/ 	.word	0x00000ff0


	//----- nvinfo : EIATTR_EXIT_INSTR_OFFSETS
	.align		4
.L_1051:
        /*00d0*/ 	.byte	0x04, 0x1c
        /*00d2*/ 	.short	(.L_1053 - .L_1052)


	//   ....[0]....
.L_1052:
        /*00d4*/ 	.word	0x00000070


	//   ....[1]....
        /*00d8*/ 	.word	0x00000bb0


	//----- nvinfo : EIATTR_MAX_THREADS
	.align		4
.L_1053:
        /*00dc*/ 	.byte	0x04, 0x05
        /*00de*/ 	.short	(.L_1055 - .L_1054)
.L_1054:
        /*00e0*/ 	.word	0x00000400
        /*00e4*/ 	.word	0x00000001
        /*00e8*/ 	.word	0x00000001


	//----- nvinfo : EIATTR_CRS_STACK_SIZE
	.align		4
.L_1055:
        /*00ec*/ 	.byte	0x04, 0x1e
        /*00ee*/ 	.short	(.L_1057 - .L_1056)
.L_1056:
        /*00f0*/ 	.word	0x00000000


	//----- nvinfo : EIATTR_CBANK_PARAM_SIZE
	.align		4
.L_1057:
        /*00f4*/ 	.byte	0x03, 0x19
        /*00f6*/ 	.short	0x0128


	//----- nvinfo : EIATTR_PARAM_CBANK
	.align		4
        /*00f8*/ 	.byte	0x04, 0x0a
        /*00fa*/ 	.short	(.L_1059 - .L_1058)
	.align		4
.L_1058:
        /*00fc*/ 	.word	index@(.nv.constant0._ZN10layer_norm22ln_bwd_finalize_kernelINS_22Kernel_traits_finalizeILj768E6__halfS2_S2_S2_fjLb0ELj1024ELj4ENS_18Kernel_traits_baseILj768ES2_S2_S2_S2_fjLj1024EEEEELb0ELb0EEEvNS_9BwdParamsE)
        /*0100*/ 	.short	0x0210
        /*0102*/ 	.short	0x0128


	//----- nvinfo : EIATTR_SW_WAR
	.align		4
.L_1059:
        /*0104*/ 	.byte	0x04, 0x36
        /*0106*/ 	.short	(.L_1061 - .L_1060)
.L_1060:
        /*0108*/ 	.word	0x00000008
.L_1061:


//--------------------- .nv.info._ZN10layer_norm40ln_parallel_residual_bwd_finalize_kernelINS_22Kernel_traits_finalizeILj768E6__halfS2_S2_S2_fjLb0ELj1024ELj4ENS_18Kernel_traits_baseILj768ES2_S2_S2_S2_fjLj1024EEEEELb0EEEvNS_9BwdParamsE --------------------------
	.section	.nv.info._ZN10layer_norm40ln_parallel_residual_bwd_finalize_kernelINS_22Kernel_traits_finalizeILj768E6__halfS2_S2_S2_fjLb0ELj1024ELj4ENS_18Kernel_traits_baseILj768ES2_S2_S2_S2_fjLj1024EEEEELb0EEEvNS_9BwdParamsE,"",@"SHT_CUDA_INFO"
	.sectionflags	@""
	.align	4


	//----- nvinfo : EIATTR_CUDA_API_VERSION
	.align		4
        /*0000*/ 	.byte	0x04, 0x37
        /*0002*/ 	.short	(.L_1063 - .L_1062)
.L_1062:
        /*0004*/ 	.word	0x00000082


	//----- nvinfo : EIATTR_KPARAM_INFO
	.align		4
.L_1063:
        /*0008*/ 	.byte	0x04, 0x17
        /*000a*/ 	.short	(.L_1065 - .L_1064)
.L_1064:
        /*000c*/ 	.word	0x00000000
        /*0010*/ 	.short	0x0000
        /*0012*/ 	.short	0x0000
        /*0014*/ 	.byte	0x00, 0xf0, 0xa1, 0x04


	//----- nvinfo : EIATTR_SPARSE_MMA_MASK
	.align		4
.L_1065:
        /*0018*/ 	.byte	0x03, 0x50
        /*001a*/ 	.short	0x0000


	//----- nvinfo : EIATTR_MAXREG_COUNT
	.align		4
        /*001c*/ 	.byte	0x03, 0x1b
        /*001e*/ 	.short	0x0040


	//----- nvinfo : EIATTR_NUM_BARRIERS
	.align		4
        /*0020*/ 	.byte	0x02, 0x4c
        /*0022*/ 	.byte	0x01
	.zero		1


	//----- nvinfo : EIATTR_MERCURY_ISA_VERSION
	.align		4
        /*0024*/ 	.byte	0x03, 0x5f
        /*0026*/ 	.short	0x0101


	//----- nvinfo : EIATTR_COOP_GROUP_MASK_REGIDS
	.align		4
        /*0028*/ 	.byte	0x04, 0x29
        /*002a*/ 	.short	(.L_1067 - .L_1066)


	//   ....[0]....
.L_1066:
        /*002c*/ 	.word	0xffffffff


	//   ....[1]....
        /*0030*/ 	.word	0xffffffff


	//   ....[2]....
        /*0034*/ 	.word	0xffffffff


	//   ....[3]....
        /*0038*/ 	.word	0xffffffff


	//   ....[4]....
        /*003c*/ 	.word	0xffffffff


	//   ....[5]....
        /*0040*/ 	.word	0xffffffff


	//   ....[6]....
        /*0044*/ 	.word	0xffffffff


	//   ....[7]....
        /*0048*/ 	.word	0xffffffff


	//   ....[8]....
        /*004c*/ 	.word	0xffffffff


	//   ....[9]....
        /*0050*/ 	.word	0xffffffff


	//   ....[10]....
        /*0054*/ 	.word	0xffffffff


	//   ....[11]....
        /*0058*/ 	.word	0xffffffff


	//   ....[12]....
        /*005c*/ 	.word	0xffffffff


	//   ....[13]....
        /*0060*/ 	.word	0xffffffff


	//   ....[14]....
        /*0064*/ 	.word	0xffffffff


	//   ....[15]....
        /*0068*/ 	.word	0xffffffff


	//   ....[16]....
        /*006c*/ 	.word	0xffffffff


	//   ....[17]....
        /*0070*/ 	.word	0xffffffff


	//   ....[18]....
        /*0074*/ 	.word	0xffffffff


	//   ....[19]....
        /*0078*/ 	.word	0xffffffff


	//   ....[20]....
        /*007c*/ 	.word	0x0500000c


	//   ....[21]....
        /*0080*/ 	.word	0x0500000c


	//   ....[22]....
        /*0084*/ 	.word	0x0500000c


	//   ....[23]....
        /*0088*/ 	.word	0x0500000c


	//   ....[24]....
        /*008c*/ 	.word	0x0500000c


	//   ....[25]....
        /*0090*/ 	.word	0x0500000c


	//   ....[26]....
        /*0094*/ 	.word	0x0500000c


	//   ....[27]....
        /*0098*/ 	.word	0x0500000c


	//   ....[28]....
        /*009c*/ 	.word	0x0500000c


	//   ....[29]....
        /*00a0*/ 	.word	0x0500000c


	//   ....[30]....
        /*00a4*/ 	.word	0x0500000c


	//   ....[31]....
        /*00a8*/ 	.word	0x0500000c


	//   ....[32]....
        /*00ac*/ 	.word	0x0500000c


	//   ....[33]....
        /*00b0*/ 	.word	0x0500000c


	//   ....[34]....
        /*00b4*/ 	.word	0x0500000c


	//   ....[35]....
        /*00b8*/ 	.word	0x0500000c


	//   ....[36]....
        /*00bc*/ 	.word	0x0500000c


	//   ....[37]....
        /*00c0*/ 	.word	0x0500000c


	//   ....[38]....
        /*00c4*/ 	.word	0x0500000c


	//   ....[39]....
        /*00c8*/ 	.word	0x0500000c


	//----- nvinfo : EIATTR_COOP_GROUP_INSTR_OFFSETS
	.align		4
.L_1067:
        /*00cc*/ 	.byte	0x04, 0x28
        /*00ce*/ 	.short	(.L_1069 - .L_1068)


	//   ....[0]....
.L_1068:
        /*00d0*/ 	.word	0x00000ce0


	//   ....[1]....
        /*00d4*/ 	.word	0x00000cf0


	//   ....[2]....
        /*00d8*/ 	.word	0x00000d00


	//   ....[3]....
        /*00dc*/ 	.word	0x00000d10


	//   ....[4]....
        /*00e0*/ 	.word	0x00000d40


	//   ....[5]....
        /*00e4*/ 	.word	0x00000d70


	//   ....[6]....
        /*00e8*/ 	.word	0x00000d80


	//   ....[7]....
        /*00ec*/ 	.word	0x00000d90


	//   ....[8]....
        /*00f0*/ 	.word	0x00000db0


	//   ....[9]....
        /*00f4*/ 	.word	0x00000df0


	//   ....[10]....
        /*00f8*/ 	.word	0x00000e00


	//   ....[11]....
        /*00fc*/ 	.word	0x00000e10


	//   ....[12]....
        /*0100*/ 	.word	0x00000e30


	//   ....[13]....
        /*0104*/ 	.word	0x00000e70


	//   ....[14]....
        /*0108*/ 	.word	0x00000e80


	//   ....[15]....
        /*010c*/ 	.word	0x00000e90


	//   ....[16]....
        /*0110*/ 	.word	0x00000eb0


	//   ....[17]....
        /*0114*/ 	.word	0x00000ee0


	//   ....[18]....
        /*0118*/ 	.word	0x00000f00


	//   ....[19]....
        /*011c*/ 	.word	0x00000f10


	//   ....[20]....
        /*0120*/ 	.word	0x00001230


	//   ....[21]....
        /*0124*/ 	.word	0x00001290


	//   ....[22]....
        /*0128*/ 	.word	0x000012f0


	//   ....[23]....
        /*012c*/ 	.word	0x00001350


	//   ....[24]....
        /*0130*/ 	.word	0x000013b0


	//   ....[25]....
        /*0134*/ 	.word	0x00001410


	//   ....[26]....
        /*0138*/ 	.word	0x00001480


	//   ....[27]....
        /*013c*/ 	.word	0x000014f0


	//   ....[28]....
        /*0140*/ 	.word	0x00001560


	//   ....[29]....
        /*0144*/ 	.word	0x000015d0


	//   ....[30]....
        /*0148*/ 	.word	0x00001630


	//   ....[31]....
        /*014c*/ 	.word	0x000016a0


	//   ....[32]....
        /*0150*/ 	.word	0x00001710


	//   ....[33]....
        /*0154*/ 	.word	0x00001780


	//   ....[34]....
        /*0158*/ 	.word	0x000017f0


	//   ....[35]....
        /*015c*/ 	.word	0x00001850


	//   ....[36]....
        /*0160*/ 	.word	0x000018c0


	//   ....[37]....
        /*0164*/ 	.word	0x00001930


	//   ....[38]....
        /*0168*/ 	.word	0x000019a0


	//   ....[39]....
        /*016c*/ 	.word	0x00001a10


	//----- nvinfo : EIATTR_EXIT_INSTR_OFFSETS
	.align		4
.L_1069:
        /*0170*/ 	.byte	0x04, 0x1c
        /*0172*/ 	.short	(.L_1071 - .L_1070)


	//   ....[0]....
.L_1070:
        /*0174*/ 	.word	0x00000070


	//   ....[1]....
        /*0178*/ 	.word	0x000011d0


	//----- nvinfo : EIATTR_MAX_THREADS
	.align		4
.L_1071:
        /*017c*/ 	.byte	0x04, 0x05
        /*017e*/ 	.short	(.L_1073 - .L_1072)
.L_1072:
        /*0180*/ 	.word	0x00000400
        /*0184*/ 	.word	0x00000001
        /*0188*/ 	.word	0x00000001


	//----- nvinfo : EIATTR_CRS_STACK_SIZE
	.align		4
.L_1073:
        /*018c*/ 	.byte	0x04, 0x1e
        /*018e*/ 	.short	(.L_1075 - .L_1074)
.L_1074:
        /*0190*/ 	.word	0x00000000


	//----- nvinfo : EIATTR_CBANK_PARAM_SIZE
	.align		4
.L_1075:
        /*0194*/ 	.byte	0x03, 0x19
        /*0196*/ 	.short	0x0128


	//----- nvinfo : EIATTR_PARAM_CBANK
	.align		4
        /*0198*/ 	.byte	0x04, 0x0a
        /*019a*/ 	.short	(.L_1077 - .L_1076)
	.align		4
.L_1076:
        /*019c*/ 	.word	index@(.nv.constant0._ZN10layer_norm40ln_parallel_residual_bwd_finalize_kernelINS_22Kernel_traits_finalizeILj768E6__halfS2_S2_S2_fjLb0ELj1024ELj4ENS_18Kernel_traits_baseILj768ES2_S2_S2_S2_fjLj1024EEEEELb0EEEvNS_9BwdParamsE)
        /*01a0*/ 	.short	0x0210
        /*01a2*/ 	.short	0x0128


	//----- nvinfo : EIATTR_SW_WAR
	.align		4
.L_1077:
        /*01a4*/ 	.byte	0x04, 0x36
        /*01a6*/ 	.short	(.L_1079 - .L_1078)
.L_1078:
        /*01a8*/ 	.word	0x00000008
.L_1079:


//--------------------- .nv.info._ZN10layer_norm31ln_parallel_residual_bwd_kernelINS_13Kernel_traitsI6__halfS2_S2_S2_fjLj768ELj1ELj4ELj1ELj16ENS_18Kernel_traits_baseILj768ES2_S2_S2_S2_fjLj128EEEEELb1ELb1ELb0EEEvNS_9BwdParamsE --------------------------
	.section	.nv.info._ZN10layer_norm31ln_parallel_residual_bwd_kernelINS_13Kernel_traitsI6__halfS2_S2_S2_fjLj768ELj1ELj4ELj1ELj16ENS_18Kernel_traits_baseILj768ES2_S2_S2_S2_fjLj128EEEEELb1ELb1ELb0EEEvNS_9BwdParamsE,"",@"SHT_CUDA_INFO"
	.sectionflags	@""
	.align	4


	//----- nvinfo : EIATTR_CUDA_API_VERSION
	.align		4
        /*0000*/ 	.byte	0x04, 0x37
        /*0002*/ 	.short	(.L_1081 - .L_1080)
.L_1080:
        /*0004*/ 	.word	0x00000082


	//----- nvinfo : EIATTR_KPARAM_INFO
	.align		4
.L_1081:
        /*0008*/ 	.byte	0x04, 0x17
        /*000a*/ 	.short	(.L_1083 - .L_1082)
.L_1082:
        /*000c*/ 	.word	0x00000000
        /*0010*/ 	.short	0x0000
        /*0012*/ 	.short	0x0000
        /*0014*/ 	.byte	0x00, 0xf0, 0xa1, 0x04


	//----- nvinfo : EIATTR_SPARSE_MMA_MASK
	.align		4
.L_1083:
        /*0018*/ 	.byte	0x03, 0x50
        /*001a*/ 	.short	0x0000


	//----- nvinfo : EIATTR_MAXREG_COUNT
	.align		4
        /*001c*/ 	.byte	0x03, 0x1b
        /*001e*/ 	.short	0x00ff


	//----- nvinfo : EIATTR_NUM_BARRIERS
	.align		4
        /*0020*/ 	.byte	0x02, 0x4c
        /*0022*/ 	.byte	0x01
	.zero		1


	//----- nvinfo : EIATTR_MERCURY_ISA_VERSION
	.align		4
        /*0024*/ 	.byte	0x03, 0x5f
        /*0026*/ 	.short	0x0101


	//----- nvinfo : EIATTR_COOP_GROUP_MASK_REGIDS
	.align		4
        /*0028*/ 	.byte	0x04, 0x29
        /*002a*/ 	.short	(.L_1085 - .L_1084)


	//   ....[0]....
.L_1084:
        /*002c*/ 	.word	0xffffffff


	//   ....[1]....
        /*0030*/ 	.word	0xffffffff


	//   ....[2]....
        /*0034*/ 	.word	0xffffffff


	//   ....[3]....
        /*0038*/ 	.word	0xffffffff


	//   ....[4]....
        /*003c*/ 	.word	0xffffffff


	//   ....[5]....
        /*0040*/ 	.word	0xffffffff


	//   ....[6]....
        /*0044*/ 	.word	0xffffffff


	//   ....[7]....
        /*0048*/ 	.word	0xffffffff


	//   ....[8]....
        /*004c*/ 	.word	0xffffffff


	//   ....[9]....
        /*0050*/ 	.word	0xffffffff


	//   ....[10]....
        /*0054*/ 	.word	0x050000a5


	//   ....[11]....
        /*0058*/ 	.word	0x050000a5


	//   ....[12]....
        /*005c*/ 	.word	0x050000a5


	//   ....[13]....
        /*0060*/ 	.word	0x050000a5


	//   ....[14]....
        /*0064*/ 	.word	0x050000a5


	//   ....[15]....
        /*0068*/ 	.word	0x050000a5


	//   ....[16]....
        /*006c*/ 	.word	0x050000a5


	//   ....[17]....
        /*0070*/ 	.word	0x050000a5


	//   ....[18]....
        /*0074*/ 	.word	0x050000a5


	//   ....[19]....
        /*0078*/ 	.word	0x050000a5


	//----- nvinfo : EIATTR_COOP_GROUP_INSTR_OFFSETS
	.align		4
.L_1085:
        /*007c*/ 	.byte	0x04, 0x28
        /*007e*/ 	.short	(.L_1087 - .L_1086)


	//   ....[0]....
.L_1086:
        /*0080*/ 	.word	0x00001910


	//   ....[1]....
        /*0084*/ 	.word	0x00001920


	//   ....[2]....
        /*0088*/ 	.word	0x00001950


	//   ....[3]....
        /*008c*/ 	.word	0x00001960


	//   ....[4]....
        /*0090*/ 	.word	0x00001990


	//   ....[5]....
        /*0094*/ 	.word	0x000019a0


	//   ....[6]....
        /*0098*/ 	.word	0x000019d0


	//   ....[7]....
        /*009c*/ 	.word	0x000019e0


	//   ....[8]....
        /*00a0*/ 	.word	0x00001a10


	//   ....[9]....
        /*00a4*/ 	.word	0x00001a20


	//   ....[10]....
        /*00a8*/ 	.word	0x000041b0


	//   ....[11]....
        /*00ac*/ 	.word	0x00004240


	//   ....[12]....
        /*00b0*/ 	.word	0x000042b0


	//   ....[13]....
        /*00b4*/ 	.word	0x00004310


	//   ....[14]....
        /*00b8*/ 	.word	0x00004380


	//   ....[15]....
        /*00bc*/ 	.word	0x000043e0


	//   ....[16]....
        /*00c0*/ 	.word	0x00004450


	//   ....[17]....
        /*00c4*/ 	.word	0x000044b0


	//   ....[18]....
        /*00c8*/ 	.word	0x00004520


	//   ....[19]....
        /*00cc*/ 	.word	0x00004580


	//----- nvinfo : EIATTR_EXIT_INSTR_OFFSETS
	.align		4
.L_1087:
        /*00d0*/ 	.byte	0x04, 0x1c
        /*00d2*/ 	.short	(.L_1089 - .L_1088)


	//   ....[0]....
.L_1088:
        /*00d4*/ 	.word	0x00004110


	//   ....[1]....
        /*00d8*/ 	.word	0x00004140


	//----- nvinfo : EIATTR_MAX_THREADS
	.align		4
.L_1089:
        /*00dc*/ 	.byte	0x04, 0x05
        /*00de*/ 	.short	(.L_1091 - .L_1090)
.L_1090:
        /*00e0*/ 	.word	0x00000080
        /*00e4*/ 	.word	0x00000001
        /*00e8*/ 	.word	0x00000001


	//----- nvinfo : EIATTR_CRS_STACK_SIZE
	.align		4
.L_1091:
        /*00ec*/ 	.byte	0x04, 0x1e
        /*00ee*/ 	.short	(.L_1093 - .L_1092)
.L_1092:
        /*00f0*/ 	.word	0x00000000


	//----- nvinfo : EIATTR_CBANK_PARAM_SIZE
	.align		4
.L_1093:
        /*00f4*/ 	.byte	0x03, 0x19
        /*00f6*/ 	.short	0x0128


	//----- nvinfo : EIATTR_PARAM_CBANK
	.align		4
        /*00f8*/ 	.byte	0x04, 0x0a
        /*00fa*/ 	.short	(.L_1095 - .L_1094)
	.align		4
.L_1094:
        /*00fc*/ 	.word	index@(.nv.constant0._ZN10layer_norm31ln_parallel_residual_bwd_kernelINS_13Kernel_traitsI6__halfS2_S2_S2_fjLj768ELj1ELj4ELj1ELj16ENS_18Kernel_traits_baseILj768ES2_S2_S2_S2_fjLj128EEEEELb1ELb1ELb0EEEvNS_9BwdParamsE)
        /*0100*/ 	.short	0x0210
        /*0102*/ 	.short	0x0128


	//----- nvinfo : EIATTR_SW_WAR
	.align		4
.L_1095:
        /*0104*/ 	.byte	0x04, 0x36
        /*0106*/ 	.short	(.L_1097 - .L_1096)
.L_1096:
        /*0108*/ 	.word	0x00000008
.L_1097:


//--------------------- .nv.info._ZN10layer_norm22ln_bwd_finalize_kernelINS_22Kernel_traits_finalizeILj768E6__halfS2_S2_S2_fjLb0ELj1024ELj4ENS_18Kernel_traits_baseILj768ES2_S2_S2_S2_fjLj1024EEEEELb0ELb1EEEvNS_9BwdParamsE --------------------------
	.section	.nv.info._ZN10layer_norm22ln_bwd_finalize_kernelINS_22Kernel_traits_finalizeILj768E6__halfS2_S2_S2_fjLb0ELj1024ELj4ENS_18Kernel_traits_baseILj768ES2_S2_S2_S2_fjLj1024EEEEELb0ELb1EEEvNS_9BwdParamsE,"",@"SHT_CUDA_INFO"
	.sectionflags	@""
	.align	4


	//----- nvinfo : EIATTR_CUDA_API_VERSION
	.align		4
        /*0000*/ 	.byte	0x04, 0x37
        /*0002*/ 	.short	(.L_1099 - .L_1098)
.L_1098:
        /*0004*/ 	.word	0x00000082


	//----- nvinfo : EIATTR_KPARAM_INFO
	.align		4
.L_1099:
        /*0008*/ 	.byte	0x04, 0x17
        /*000a*/ 	.short	(.L_1101 - .L_1100)
.L_1100:
        /*000c*/ 	.word	0x00000000
        /*0010*/ 	.short	0x0000
        /*0012*/ 	.short	0x0000
        /*0014*/ 	.byte	0x00, 0xf0, 0xa1, 0x04


	//----- nvinfo : EIATTR_SPARSE_MMA_MASK
	.align		4
.L_1101:
        /*0018*/ 	.byte	0x03, 0x50
        /*001a*/ 	.short	0x0000


	//----- nvinfo : EIATTR_MAXREG_COUNT
	.align		4
        /*001c*/ 	.byte	0x03, 0x1b
        /*001e*/ 	.short	0x0040


	//----- nvinfo : EIATTR_NUM_BARRIERS
	.align		4
        /*0020*/ 	.byte	0x02, 0x4c
        /*0022*/ 	.byte	0x01
	.zero		1


	//----- nvinfo : EIATTR_MERCURY_ISA_VERSION
	.align		4
        /*0024*/ 	.byte	0x03, 0x5f
        /*0026*/ 	.short	0x0101


	//----- nvinfo : EIATTR_COOP_GROUP_MASK_REGIDS
	.align		4
        /*0028*/ 	.byte	0x04, 0x29
        /*002a*/ 	.short	(.L_1103 - .L_1102)


	//   ....[0]....
.L_1102:
        /*002c*/ 	.word	0xffffffff


	//   ....[1]....
        /*0030*/ 	.word	0xffffffff


	//   ....[2]....
        /*0034*/ 	.word	0xffffffff


	//   ....[3]....
        /*0038*/ 	.word	0xffffffff


	//   ....[4]....
        /*003c*/ 	.word	0xffffffff


	//   ....[5]....
        /*0040*/ 	.word	0xffffffff


	//   ....[6]....
        /*0044*/ 	.word	0xffffffff


	//   ....[7]....
        /*0048*/ 	.word	0xffffffff


	//   ....[8]....
        /*004c*/ 	.word	0xffffffff


	//   ....[9]....
        /*0050*/ 	.word	0xffffffff


	//   ....[10]....
        /*0054*/ 	.word	0x05000011


	//   ....[11]....
        /*0058*/ 	.word	0x05000011


	//   ....[12]....
        /*005c*/ 	.word	0x05000011


	//   ....[13]....
        /*0060*/ 	.word	0x05000011


	//   ....[14]....
        /*0064*/ 	.word	0x05000011


	//   ....[15]....
        /*0068*/ 	.word	0x05000011


	//   ....[16]....
        /*006c*/ 	.word	0x05000011


	//   ....[17]....
        /*0070*/ 	.word	0x05000011


	//   ....[18]....
        /*0074*/ 	.word	0x05000011


	//   ....[19]....
        /*0078*/ 	.word	0x05000011


	//----- nvinfo : EIATTR_COOP_GROUP_INSTR_OFFSETS
	.align		4
.L_1103:
        /*007c*/ 	.byte	0x04, 0x28
        /*007e*/ 	.short	(.L_1105 - .L_1104)


	//   ....[0]....
.L_1104:
        /*0080*/ 	.word	0x000008e0


	//   ....[1]....
        /*0084*/ 	.word	0x000008f0


	//   ....[2]....
        /*0088*/ 	.word	0x00000920


	//   ....[3]....
        /*008c*/ 	.word	0x00000930


	//   ....[4]....
        /*0090*/ 	.word	0x00000960


	//   ....[5]....
        /*0094*/ 	.word	0x00000970


	//   ....[6]....
        /*0098*/ 	.word	0x000009a0


	//   ....[7]....
        /*009c*/ 	.word	0x000009b0


	//   ....[8]....
        /*00a0*/ 	.word	0x000009e0


	//   ....[9]....
        /*00a4*/ 	.word	0x000009f0


	//   ....[10]....
        /*00a8*/ 	.word	0x00000bf0


	//   ....[11]....
        /*00ac*/ 	.word	0x00000c60


	//   ....[12]....
        /*00b0*/ 	.word	0x00000cd0


	//   ....[13]....
        /*00b4*/ 	.word	0x00000d40


	//   ....[14]....
        /*00b8*/ 	.word	0x00000db0


	//   ....[15]....
        /*00bc*/ 	.word	0x00000e10


	//   ....[16]....
        /*00c0*/ 	.word	0x00000e80


	//   ....[17]....
        /*00c4*/ 	.word	0x00000ef0


	//   ....[18]....
        /*00c8*/ 	.word	0x00000f60


	//   ....[19]....
        /*00cc*/ 	.word	0x00000fd0


	//----- nvinfo : EIATTR_EXIT_INSTR_OFFSETS
	.align		4
.L_1105:
        /*00d0*/ 	.byte	0x04, 0x1c
        /*00d2*/ 	.short	(.L_1107 - .L_1106)


	//   ....[0]....
.L_1106:
        /*00d4*/ 	.word	0x00000070


	//   ....[1]....
        /*00d8*/ 	.word	0x00000b90


	//----- nvinfo : EIATTR_MAX_THREADS
	.align		4
.L_1107:
        /*00dc*/ 	.byte	0x04, 0x05
        /*00de*/ 	.short	(.L_1109 - .L_1108)
.L_1108:
        /*00e0*/ 	.word	0x00000400
        /*00e4*/ 	.word	0x00000001
        /*00e8*/ 	.word	0x00000001


	//----- nvinfo : EIATTR_CRS_STACK_SIZE
	.align		4
.L_1109:
        /*00ec*/ 	.byte	0x04, 0x1e
        /*00ee*/ 	.short	(.L_1111 - .L_1110)
.L_1110:
        /*00f0*/ 	.word	0x00000000


	//----- nvinfo : EIATTR_CBANK_PARAM_SIZE
	.align		4
.L_1111:
        /*00f4*/ 	.byte	0x03, 0x19
        /*00f6*/ 	.short	0x0128


	//----- nvinfo : EIATTR_PARAM_CBANK
	.align		4
        /*00f8*/ 	.byte	0x04, 0x0a
        /*00fa*/ 	.short	(.L_1113 - .L_1112)
	.align		4
.L_1112:
        /*00fc*/ 	.word	index@(.nv.constant0._ZN10layer_norm22ln_bwd_finalize_kernelINS_22Kernel_traits_finalizeILj768E6__halfS2_S2_S2_fjLb0ELj1024ELj4ENS_18Kernel_traits_baseILj768ES2_S2_S2_S2_fjLj1024EEEEELb0ELb1EEEvNS_9BwdParamsE)
        /*0100*/ 	.short	0x0210
        /*0102*/ 	.short	0x0128


	//----- nvinfo : EIATTR_SW_WAR
	.align		4
.L_1113:
        /*0104*/ 	.byte	0x04, 0x36
        /*0106*/ 	.short	(.L_1115 - .L_1114)
.L_1114:
        /*0108*/ 	.word	0x00000008
.L_1115:


//--------------------- .nv.info._ZN10layer_norm40ln_parallel_residual_bwd_finalize_kernelINS_22Kernel_traits_finalizeILj768E6__halfS2_S2_S2_fjLb0ELj1024ELj4ENS_18Kernel_traits_baseILj768ES2_S2_S2_S2_fjLj1024EEEEELb1EEEvNS_9BwdParamsE --------------------------
	.section	.nv.info._ZN10layer_norm40ln_parallel_residual_bwd_finalize_kernelINS_22Kernel_traits_finalizeILj768E6__halfS2_S2_S2_fjLb0ELj1024ELj4ENS_18Kernel_traits_baseILj768ES2_S2_S2_S2_fjLj1024EEEEELb1EEEvNS_9BwdParamsE,"",@"SHT_CUDA_INFO"
	.sectionflags	@""
	.align	4


	//----- nvinfo : EIATTR_CUDA_API_VERSION
	.align		4
        /*0000*/ 	.byte	0x04, 0x37
        /*0002*/ 	.short	(.L_1117 - .L_1116)
.L_1116:
        /*0004*/ 	.word	0x00000082


	//----- nvinfo : EIATTR_KPARAM_INFO
	.align		4
.L_1117:
        /*0008*/ 	.byte	0x04, 0x17
        /*000a*/ 	.short	(.L_1119 - .L_1118)
.L_1118:
        /*000c*/ 	.word	0x00000000
        /*0010*/ 	.short	0x0000
        /*0012*/ 	.short	0x0000
        /*0014*/ 	.byte	0x00, 0xf0, 0xa1, 0x04


	//----- nvinfo : EIATTR_SPARSE_MMA_MASK
	.align		4
.L_1119:
        /*0018*/ 	.byte	0x03, 0x50
        /*001a*/ 	.short	0x0000


	//----- nvinfo : EIATTR_MAXREG_COUNT
	.align		4
        /*001c*/ 	.byte	0x03, 0x1b
        /*001e*/ 	.short	0x0040


	//----- nvinfo : EIATTR_NUM_BARRIERS
	.align		4
        /*0020*/ 	.byte	0x02, 0x4c
        /*0022*/ 	.byte	0x01
	.zero		1


	//----- nvinfo : EIATTR_MERCURY_ISA_VERSION
	.align		4
        /*0024*/ 	.byte	0x03, 0x5f
        /*0026*/ 	.short	0x0101


	//----- nvinfo : EIATTR_COOP_GROUP_MASK_REGIDS
	.align		4
        /*0028*/ 	.byte	0x04, 0x29
        /*002a*/ 	.short	(.L_1121 - .L_1120)


	//   ....[0]....
.L_1120:
        /*002c*/ 	.word	0xffffffff


	//   ....[1]....
        /*0030*/ 	.word	0xffffffff


	//   ....[2]....
        /*0034*/ 	.word	0xffffffff


	//   ....[3]....
        /*0038*/ 	.word	0xffffffff


	//   ....[4]....
        /*003c*/ 	.word	0xffffffff


	//   ....[5]....
        /*0040*/ 	.word	0xffffffff


	//   ....[6]....
        /*0044*/ 	.word	0xffffffff


	//   ....[7]....
        /*0048*/ 	.word	0xffffffff


	//   ....[8]....
        /*004c*/ 	.word	0xffffffff


	//   ....[9]....
        /*0050*/ 	.word	0xffffffff


	//   ....[10]....
        /*0054*/ 	.word	0xffffffff


	//   ....[11]....
        /*0058*/ 	.word	0xffffffff


	//   ....[12]....
        /*005c*/ 	.word	0xffffffff


	//   ....[13]....
        /*0060*/ 	.word	0xffffffff


	//   ....[14]....
        /*0064*/ 	.word	0xffffffff


	//   ....[15]....
        /*0068*/ 	.word	0xffffffff


	//   ....[16]....
        /*006c*/ 	.word	0xffffffff


	//   ....[17]....
        /*0070*/ 	.word	0xffffffff


	//   ....[18]....
        /*0074*/ 	.word	0xffffffff


	//   ....[19]....
        /*0078*/ 	.word	0xffffffff


	//   ....[20]....
        /*007c*/ 	.word	0x0500000b


	//   ....[21]....
        /*0080*/ 	.word	0x0500000b


	//   ....[22]....
        /*0084*/ 	.word	0x0500000b


	//   ....[23]....
        /*0088*/ 	.word	0x0500000b


	//   ....[24]....
        /*008c*/ 	.word	0x0500000b


	//   ....[25]....
        /*0090*/ 	.word	0x0500000b


	//   ....[26]....
        /*0094*/ 	.word	0x0500000b


	//   ....[27]....
        /*0098*/ 	.word	0x0500000b


	//   ....[28]....
        /*009c*/ 	.word	0x0500000b


	//   ....[29]....
        /*00a0*/ 	.word	0x0500000b


	//   ....[30]....
        /*00a4*/ 	.word	0x0500000b


	//   ....[31]....
        /*00a8*/ 	.word	0x0500000b


	//   ....[32]....
        /*00ac*/ 	.word	0x0500000b


	//   ....[33]....
        /*00b0*/ 	.word	0x0500000b


	//   ....[34]....
        /*00b4*/ 	.word	0x0500000b


	//   ....[35]....
        /*00b8*/ 	.word	0x0500000b


	//   ....[36]....
        /*00bc*/ 	.word	0x0500000b


	//   ....[37]....
        /*00c0*/ 	.word	0x0500000b


	//   ....[38]....
        /*00c4*/ 	.word	0x0500000b


	//   ....[39]....
        /*00c8*/ 	.word	0x0500000b


	//----- nvinfo : EIATTR_COOP_GROUP_INSTR_OFFSETS
	.align		4
.L_1121:
        /*00cc*/ 	.byte	0x04, 0x28
        /*00ce*/ 	.short	(.L_1123 - .L_1122)


	//   ....[0]....
.L_1122:
        /*00d0*/ 	.word	0x00000ce0


	//   ....[1]....
        /*00d4*/ 	.word	0x00000cf0


	//   ....[2]....
        /*00d8*/ 	.word	0x00000d00


	//   ....[3]....
        /*00dc*/ 	.word	0x00000d10


	//   ....[4]....
        /*00e0*/ 	.word	0x00000d40


	//   ....[5]....
        /*00e4*/ 	.word	0x00000d70


	//   ....[6]....
        /*00e8*/ 	.word	0x00000d80


	//   ....[7]....
        /*00ec*/ 	.word	0x00000d90


	//   ....[8]....
        /*00f0*/ 	.word	0x00000db0


	//   ....[9]....
        /*00f4*/ 	.word	0x00000df0


	//   ....[10]....
        /*00f8*/ 	.word	0x00000e00


	//   ....[11]....
        /*00fc*/ 	.word	0x00000e10


	//   ....[12]....
        /*0100*/ 	.word	0x00000e30


	//   ....[13]....
        /*0104*/ 	.word	0x00000e70


	//   ....[14]....
        /*0108*/ 	.word	0x00000e80


	//   ....[15]....
        /*010c*/ 	.word	0x00000e90


	//   ....[16]....
        /*0110*/ 	.word	0x00000eb0


	//   ....[17]....
        /*0114*/ 	.word	0x00000ee0


	//   ....[18]....
        /*0118*/ 	.word	0x00000f00


	//   ....[19]....
        /*011c*/ 	.word	0x00000f10


	//   ....[20]....
        /*0120*/ 	.word	0x00001210


	//   ....[21]....
        /*0124*/ 	.word	0x00001270


	//   ....[22]....
        /*0128*/ 	.word	0x000012d0


	//   ....[23]....
        /*012c*/ 	.word	0x00001330


	//   ....[24]....
        /*0130*/ 	.word	0x00001390


	//   ....[25]....
        /*0134*/ 	.word	0x000013f0


	//   ....[26]....
        /*0138*/ 	.word	0x00001460


	//   ....[27]....
        /*013c*/ 	.word	0x000014d0


	//   ....[28]....
        /*0140*/ 	.word	0x00001540


	//   ....[29]....
        /*0144*/ 	.word	0x000015b0


	//   ....[30]....
        /*0148*/ 	.word	0x00001610


	//   ....[31]....
        /*014c*/ 	.word	0x00001680


	//   ....[32]....
        /*0150*/ 	.word	0x000016f0


	//   ....[33]....
        /*0154*/ 	.word	0x00001760


	//   ....[34]....
        /*0158*/ 	.word	0x000017d0


	//   ....[35]....
        /*015c*/ 	.word	0x00001830


	//   ....[36]....
        /*0160*/ 	.word	0x000018a0


	//   ....[37]....
        /*0164*/ 	.word	0x00001910


	//   ....[38]....
        /*0168*/ 	.word	0x00001980


	//   ....[39]....
        /*016c*/ 	.word	0x000019f0


	//----- nvinfo : EIATTR_EXIT_INSTR_OFFSETS
	.align		4
.L_1123:
        /*0170*/ 	.byte	0x04, 0x1c
        /*0172*/ 	.short	(.L_1125 - .L_1124)


	//   ....[0]....
.L_1124:
        /*0174*/ 	.word	0x00000070


	//   ....[1]....
        /*0178*/ 	.word	0x000011b0


	//----- nvinfo : EIATTR_MAX_THREADS
	.align		4
.L_1125:
        /*017c*/ 	.byte	0x04, 0x05
        /*017e*/ 	.short	(.L_1127 - .L_1126)
.L_1126:
        /*0180*/ 	.word	0x00000400
        /*0184*/ 	.word	0x00000001
        /*0188*/ 	.word	0x00000001


	//----- nvinfo : EIATTR_CRS_STACK_SIZE
	.align		4
.L_1127:
        /*018c*/ 	.byte	0x04, 0x1e
        /*018e*/ 	.short	(.L_1129 - .L_1128)
.L_1128:
        /*0190*/ 	.word	0x00000000


	//----- nvinfo : EIATTR_CBANK_PARAM_SIZE
	.align		4
.L_1129:
        /*0194*/ 	.byte	0x03, 0x19
        /*0196*/ 	.short	0x0128


	//----- nvinfo : EIATTR_PARAM_CBANK
	.align		4
        /*0198*/ 	.byte	0x04, 0x0a
        /*019a*/ 	.short	(.L_1131 - .L_1130)
	.align		4
.L_1130:
        /*019c*/ 	.word	index@(.nv.constant0._ZN10layer_norm40ln_parallel_residual_bwd_finalize_kernelINS_22Kernel_traits_finalizeILj768E6__halfS2_S2_S2_fjLb0ELj1024ELj4ENS_18Kernel_traits_baseILj768ES2_S2_S2_S2_fjLj1024EEEEELb1EEEvNS_9BwdParamsE)
        /*01a0*/ 	.short	0x0210
        /*01a2*/ 	.short	0x0128


	//----- nvinfo : EIATTR_SW_WAR
	.align		4
.L_1131:
        /*01a4*/ 	.byte	0x04, 0x36
        /*01a6*/ 	.short	(.L_1133 - .L_1132)
.L_1132:
        /*01a8*/ 	.word	0x00000008
.L_1133:


//--------------------- .nv.info._ZN10layer_norm31ln_parallel_residual_bwd_kernelINS_13Kernel_traitsI6__halfS2_S2_S2_fjLj768ELj1ELj4ELj1ELj16ENS_18Kernel_traits_baseILj768ES2_S2_S2_S2_fjLj128EEEEELb1ELb1ELb1EEEvNS_9BwdParamsE --------------------------
	.section	.nv.info._ZN10layer_norm31ln_parallel_residual_bwd_kernelINS_13Kernel_traitsI6__halfS2_S2_S2_fjLj768ELj1ELj4ELj1ELj16ENS_18Kernel_traits_baseILj768ES2_S2_S2_S2_fjLj128EEEEELb1ELb1ELb1EEEvNS_9BwdParamsE,"",@"SHT_CUDA_INFO"
	.sectionflags	@""
	.align	4


	//----- nvinfo : EIATTR_CUDA_API_VERSION
	.align		4
        /*0000*/ 	.byte	0x04, 0x37
        /*0002*/ 	.short	(.L_1135 - .L_1134)
.L_1134:
        /*0004*/ 	.word	0x00000082


	//----- nvinfo : EIATTR_KPARAM_INFO
	.align		4
.L_1135:
        /*0008*/ 	.byte	0x04, 0x17
        /*000a*/ 	.short	(.L_1137 - .L_1136)
.L_1136:
        /*000c*/ 	.word	0x00000000
        /*0010*/ 	.short	0x0000
        /*0012*/ 	.short	0x0000
        /*0014*/ 	.byte	0x00, 0xf0, 0xa1, 0x04


	//----- nvinfo : EIATTR_SPARSE_MMA_MASK
	.align		4
.L_1137:
        /*0018*/ 	.byte	0x03, 0x50
        /*001a*/ 	.short	0x0000


	//----- nvinfo : EIATTR_MAXREG_COUNT
	.align		4
        /*001c*/ 	.byte	0x03, 0x1b
        /*001e*/ 	.short	0x00ff


	//----- nvinfo : EIATTR_NUM_BARRIERS
	.align		4
        /*0020*/ 	.byte	0x02, 0x4c
        /*0022*/ 	.byte	0x01
	.zero		1


	//----- nvinfo : EIATTR_MERCURY_ISA_VERSION
	.align		4
        /*0024*/ 	.byte	0x03, 0x5f
        /*0026*/ 	.short	0x0101


	//----- nvinfo : EIATTR_COOP_GROUP_MASK_REGIDS
	.align		4
        /*0028*/ 	.byte	0x04, 0x29
        /*002a*/ 	.short	(.L_1139 - .L_1138)


	//   ....[0]....
.L_1138:
        /*002c*/ 	.word	0xffffffff


	//   ....[1]....
        /*0030*/ 	.word	0xffffffff


	//   ....[2]....
        /*0034*/ 	.word	0xffffffff


	//   ....[3]....
        /*0038*/ 	.word	0xffffffff


	//   ....[4]....
        /*003c*/ 	.word	0xffffffff


	//   ....[5]....
        /*0040*/ 	.word	0xffffffff


	//   ....[6]....
        /*0044*/ 	.word	0xffffffff


	//   ....[7]....
        /*0048*/ 	.word	0xffffffff


	//   ....[8]....
        /*004c*/ 	.word	0xffffffff


	//   ....[9]....
        /*0050*/ 	.word	0xffffffff


	//   ....[10]....
        /*0054*/ 	.word	0x050000ae


	//   ....[11]....
        /*0058*/ 	.word	0x050000ae


	//   ....[12]....
        /*005c*/ 	.word	0x050000ae


	//   ....[13]....
        /*0060*/ 	.word	0x050000ae


	//   ....[14]....
        /*0064*/ 	.word	0x050000ae


	//   ....[15]....
        /*0068*/ 	.word	0x050000ae


	//   ....[16]....
        /*006c*/ 	.word	0x050000ae


	//   ....[17]....
        /*0070*/ 	.word	0x050000ae


	//   ....[18]....
        /*0074*/ 	.word	0x050000ae


	//   ....[19]....
        /*0078*/ 	.word	0x050000ae


	//----- nvinfo : EIATTR_COOP_GROUP_INSTR_OFFSETS
	.align		4
.L_1139:
        /*007c*/ 	.byte	0x04, 0x28
        /*007e*/ 	.short	(.L_1141 - .L_1140)


	//   ....[0]....
.L_1140:
        /*0080*/ 	.word	0x000017b0


	//   ....[1]....
        /*0084*/ 	.word	0x000017e0


	//   ....[2]....
        /*0088*/ 	.word	0x00001810


	//   ....[3]....
        /*008c*/ 	.word	0x00001820


	//   ....[4]....
        /*0090*/ 	.word	0x00001860


	//   ....[5]....
        /*0094*/ 	.word	0x00001880


	//   ....[6]....
        /*0098*/ 	.word	0x000018e0


	//   ....[7]....
        /*009c*/ 	.word	0x000018f0


	//   ....[8]....
        /*00a0*/ 	.word	0x00001940


	//   ....[9]....
        /*00a4*/ 	.word	0x00001970


	//   ....[10]....
        /*00a8*/ 	.word	0x00003e30


	//   ....[11]....
        /*00ac*/ 	.word	0x00003ed0


	//   ....[12]....
        /*00b0*/ 	.word	0x00003f50


	//   ....[13]....
        /*00b4*/ 	.word	0x00003fb0


	//   ....[14]....
        /*00b8*/ 	.word	0x00004030


	//   ....[15]....
        /*00bc*/ 	.word	0x000040a0


	//   ....[16]....
        /*00c0*/ 	.word	0x00004130


	//   ....[17]....
        /*00c4*/ 	.word	0x000041a0


	//   ....[18]....
        /*00c8*/ 	.word	0x00004220


	//   ....[19]....
        /*00cc*/ 	.word	0x000042b0


	//----- nvinfo : EIATTR_EXIT_INSTR_OFFSETS
	.align		4
.L_1141:
        /*00d0*/ 	.byte	0x04, 0x1c
        /*00d2*/ 	.short	(.L_1143 - .L_1142)


	//   ....[0]....
.L_1142:
        /*00d4*/ 	.word	0x00003dc0


	//----- nvinfo : EIATTR_MAX_THREADS
	.align		4
.L_1143:
        /*00d8*/ 	.byte	0x04, 0x05
        /*00da*/ 	.short	(.L_1145 - .L_1144)
.L_1144:
        /*00dc*/ 	.word	0x00000080
        /*00e0*/ 	.word	0x00000001
        /*00e4*/ 	.word	0x00000001


	//----- nvinfo : EIATTR_CRS_STACK_SIZE
	.align		4
.L_1145:
        /*00e8*/ 	.byte	0x04, 0x1e
        /*00ea*/ 	.short	(.L_1147 - .L_1146)
.L_1146:
        /*00ec*/ 	.word	0x00000000


	//----- nvinfo : EIATTR_CBANK_PARAM_SIZE
	.align		4
.L_1147:
        /*00f0*/ 	.byte	0x03, 0x19
        /*00f2*/ 	.short	0x0128


	//----- nvinfo : EIATTR_PARAM_CBANK
	.align		4
        /*00f4*/ 	.byte	0x04, 0x0a
        /*00f6*/ 	.short	(.L_1149 - .L_1148)
	.align		4
.L_1148:
        /*00f8*/ 	.word	index@(.nv.constant0._ZN10layer_norm31ln_parallel_residual_bwd_kernelINS_13Kernel_traitsI6__halfS2_S2_S2_fjLj768ELj1ELj4ELj1ELj16ENS_18Kernel_traits_baseILj768ES2_S2_S2_S2_fjLj128EEEEELb1ELb1ELb1EEEvNS_9BwdParamsE)
        /*00fc*/ 	.short	0x0210
        /*00fe*/ 	.short	0x0128


	//----- nvinfo : EIATTR_SW_WAR
	.align		4
.L_1149:
        /*0100*/ 	.byte	0x04, 0x36
        /*0102*/ 	.short	(.L_1151 - .L_1150)
.L_1150:
        /*0104*/ 	.word	0x00000008
.L_1151:


//--------------------- .nv.info._ZN10layer_norm31ln_parallel_residual_bwd_kernelINS_13Kernel_traitsIf13__nv_bfloat16S2_S2_fjLj768ELj1ELj4ELj1ELj16ENS_18Kernel_traits_baseILj768EfS2_S2_S2_fjLj128EEEEELb0ELb0ELb0EEEvNS_9BwdParamsE --------------------------
	.section	.nv.info._ZN10layer_norm31ln_parallel_residual_bwd_kernelINS_13Kernel_traitsIf13__nv_bfloat16S2_S2_fjLj768ELj1ELj4ELj1ELj16ENS_18Kernel_traits_baseILj768EfS2_S2_S2_fjLj128EEEEELb0ELb0ELb0EEEvNS_9BwdParamsE,"",@"SHT_CUDA_INFO"
	.sectionflags	@""
	.align	4


	//----- nvinfo : EIATTR_CUDA_API_VERSION
	.align		4
        /*0000*/ 	.byte	0x04, 0x37
        /*0002*/ 	.short	(.L_1153 - .L_1152)
.L_1152:
        /*0004*/ 	.word	0x00000082


	//----- nvinfo : EIATTR_KPARAM_INFO
	.align		4
.L_1153:
        /*0008*/ 	.byte	0x04, 0x17
        /*000a*/ 	.short	(.L_1155 - .L_1154)
.L_1154:
        /*000c*/ 	.word	0x00000000
        /*0010*/ 	.short	0x0000
        /*0012*/ 	.short	0x0000
        /*0014*/ 	.byte	0x00, 0xf0, 0xa1, 0x04


	//----- nvinfo : EIATTR_SPARSE_MMA_MASK
	.align		4
.L_1155:
        /*0018*/ 	.byte	0x03, 0x50
        /*001a*/ 	.short	0x0000


	//----- nvinfo : EIATTR_MAXREG_COUNT
	.align		4
        /*001c*/ 	.byte	0x03, 0x1b
        /*001e*/ 	.short	0x00ff


	//----- nvinfo : EIATTR_NUM_BARRIERS
	.align		4
        /*0020*/ 	.byte	0x02, 0x4c
        /*0022*/ 	.byte	0x01
	.zero		1


	//----- nvinfo : EIATTR_MERCURY_ISA_VERSION
	.align		4
        /*0024*/ 	.byte	0x03, 0x5f
        /*0026*/ 	.short	0x0101


	//----- nvinfo : EIATTR_COOP_GROUP_MASK_REGIDS
	.align		4
        /*0028*/ 	.byte	0x04, 0x29
        /*002a*/ 	.short	(.L_1157 - .L_1156)


	//   ....[0]....
.L_1156:
        /*002c*/ 	.word	0xffffffff


	//   ....[1]....
        /*0030*/ 	.word	0xffffffff


	//   ....[2]....
        /*0034*/ 	.word	0xffffffff


	//   ....[3]....
        /*0038*/ 	.word	0xffffffff


	//   ....[4]....
        /*003c*/ 	.word	0xffffffff


	//   ....[5]....
        /*0040*/ 	.word	0xffffffff


	//   ....[6]....
        /*0044*/ 	.word	0xffffffff


	//   ....[7]....
        /*0048*/ 	.word	0xffffffff


	//   ....[8]....
        /*004c*/ 	.word	0xffffffff


	//   ....[9]....
        /*0050*/ 	.word	0xffffffff


	//   ....[10]....
        /*0054*/ 	.word	0x050000c0


	//   ....[11]....
        /*0058*/ 	.word	0x050000c0


	//   ....[12]....
        /*005c*/ 	.word	0x050000c0


	//   ....[13]....
        /*0060*/ 	.word	0x050000c0


	//   ....[14]....
        /*0064*/ 	.word	0x050000c0


	//   ....[15]....
        /*0068*/ 	.word	0x050000c0


	//   ....[16]....
        /*006c*/ 	.word	0x050000c0


	//   ....[17]....
        /*0070*/ 	.word	0x050000c0


	//   ....[18]....
        /*0074*/ 	.word	0x050000c0


	//   ....[19]....
        /*0078*/ 	.word	0x050000c0


	//----- nvinfo : EIATTR_COOP_GROUP_INSTR_OFFSETS
	.align		4
.L_1157:
        /*007c*/ 	.byte	0x04, 0x28
        /*007e*/ 	.short	(.L_1159 - .L_1158)


	//   ....[0]....
.L_1158:
        /*0080*/ 	.word	0x000020d0


	//   ....[1]....
        /*0084*/ 	.word	0x000020e0


	//   ....[2]....
        /*0088*/ 	.word	0x00002110


	//   ....[3]....
        /*008c*/ 	.word	0x00002120


	//   ....[4]....
        /*0090*/ 	.word	0x00002150


	//   ....[5]....
        /*0094*/ 	.word	0x00002160


	//   ....[6]....
        /*0098*/ 	.word	0x00002190


	//   ....[7]....
        /*009c*/ 	.word	0x000021a0


	//   ....[8]....
        /*00a0*/ 	.word	0x000021d0


	//   ....[9]....
        /*00a4*/ 	.word	0x000021e0


	//   ....[10]....
        /*00a8*/ 	.word	0x00004df0


	//   ....[11]....
        /*00ac*/ 	.word	0x00004e90


	//   ....[12]....
        /*00b0*/ 	.word	0x00004ef0


	//   ....[13]....
        /*00b4*/ 	.word	0x00004f50


	//   ....[14]....
        /*00b8*/ 	.word	0x00004fc0


	//   ....[15]....
        /*00bc*/ 	.word	0x00005020


	//   ....[16]....
        /*00c0*/ 	.word	0x00005090


	//   ....[17]....
        /*00c4*/ 	.word	0x000050f0


	//   ....[18]....
        /*00c8*/ 	.word	0x00005160


	//   ....[19]....
        /*00cc*/ 	.word	0x000051c0


	//----- nvinfo : EIATTR_EXIT_INSTR_OFFSETS
	.align		4
.L_1159:
        /*00d0*/ 	.byte	0x04, 0x1c
        /*00d2*/ 	.short	(.L_1161 - .L_1160)


	//   ....[0]....
.L_1160:
        /*00d4*/ 	.word	0x00004ce0


	//   ....[1]....
        /*00d8*/ 	.word	0x00004d90


	//----- nvinfo : EIATTR_MAX_THREADS
	.align		4
.L_1161:
        /*00dc*/ 	.byte	0x04, 0x05
        /*00de*/ 	.short	(.L_1163 - .L_1162)
.L_1162:
        /*00e0*/ 	.word	0x00000080
        /*00e4*/ 	.word	0x00000001
        /*00e8*/ 	.word	0x00000001


	//----- nvinfo : EIATTR_CRS_STACK_SIZE
	.align		4
.L_1163:
        /*00ec*/ 	.byte	0x04, 0x1e
        /*00ee*/ 	.short	(.L_1165 - .L_1164)
.L_1164:
        /*00f0*/ 	.word	0x00000000


	//----- nvinfo : EIATTR_CBANK_PARAM_SIZE
	.align		4
.L_1165:
        /*00f4*/ 	.byte	0x03, 0x19
        /*00f6*/ 	.short	0x0128


	//----- nvinfo : EIATTR_PARAM_CBANK
	.align		4
        /*00f8*/ 	.byte	0x04, 0x0a
        /*00fa*/ 	.short	(.L_1167 - .L_1166)
	.align		4
.L_1166:
        /*00fc*/ 	.word	index@(.nv.constant0._ZN10layer_norm31ln_parallel_residual_bwd_kernelINS_13Kernel_traitsIf13__nv_bfloat16S2_S2_fjLj768ELj1ELj4ELj1ELj16ENS_18Kernel_traits_baseILj768EfS2_S2_S2_fjLj128EEEEELb0ELb0ELb0EEEvNS_9BwdParamsE)
        /*0100*/ 	.short	0x0210
        /*0102*/ 	.short	0x0128


	//----- nvinfo : EIATTR_SW_WAR
	.align		4
.L_1167:
        /*0104*/ 	.byte	0x04, 0x36
        /*0106*/ 	.short	(.L_1169 - .L_1168)
.L_1168:
        /*0108*/ 	.word	0x00000008
.L_1169:


//--------------------- .nv.info._ZN10layer_norm31ln_parallel_residual_bwd_kernelINS_13Kernel_traitsIf13__nv_bfloat16S2_S2_fjLj768ELj1ELj4ELj1ELj16ENS_18Kernel_traits_baseILj768EfS2_S2_S2_fjLj128EEEEELb0ELb0ELb1EEEvNS_9BwdParamsE --------------------------
	.section	.nv.info._ZN10layer_norm31ln_parallel_residual_bwd_kernelINS_13Kernel_traitsIf13__nv_bfloat16S2_S2_fjLj768ELj1ELj4ELj1ELj16ENS_18Kernel_traits_baseILj768EfS2_S2_S2_fjLj128EEEEELb0ELb0ELb1EEEvNS_9BwdParamsE,"",@"SHT_CUDA_INFO"
	.sectionflags	@""
	.align	4


	//----- nvinfo : EIATTR_CUDA_API_VERSION
	.align		4
        /*0000*/ 	.byte	0x04, 0x37
        /*0002*/ 	.short	(.L_1171 - .L_1170)
.L_1170:
        /*0004*/ 	.word	0x00000082


	//----- nvinfo : EIATTR_KPARAM_INFO
	.align		4
.L_1171:
        /*0008*/ 	.byte	0x04, 0x17
        /*000a*/ 	.short	(.L_1173 - .L_1172)
.L_1172:
        /*000c*/ 	.word	0x00000000
        /*0010*/ 	.short	0x0000
        /*0012*/ 	.short	0x0000
        /*0014*/ 	.byte	0x00, 0xf0, 0xa1, 0x04


	//----- nvinfo : EIATTR_SPARSE_MMA_MASK
	.align		4
.L_1173:
        /*0018*/ 	.byte	0x03, 0x50
        /*001a*/ 	.short	0x0000


	//----- nvinfo : EIATTR_MAXREG_COUNT
	.align		4
        /*001c*/ 	.byte	0x03, 0x1b
        /*001e*/ 	.short	0x00ff


	//----- nvinfo : EIATTR_NUM_BARRIERS
	.align		4
        /*0020*/ 	.byte	0x02, 0x4c
        /*0022*/ 	.byte	0x01
	.zero		1


	//----- nvinfo : EIATTR_MERCURY_ISA_VERSION
	.align		4
        /*0024*/ 	.byte	0x03, 0x5f
        /*0026*/ 	.short	0x0101


	//----- nvinfo : EIATTR_COOP_GROUP_MASK_REGIDS
	.align		4
        /*0028*/ 	.byte	0x04, 0x29
        /*002a*/ 	.short	(.L_1175 - .L_1174)


	//   ....[0]....
.L_1174:
        /*002c*/ 	.word	0xffffffff


	//   ....[1]....
        /*0030*/ 	.word	0xffffffff


	//   ....[2]....
        /*0034*/ 	.word	0xffffffff


	//   ....[3]....
        /*0038*/ 	.word	0xffffffff


	//   ....[4]....
        /*003c*/ 	.word	0xffffffff


	//   ....[5]....
        /*0040*/ 	.word	0xffffffff


	//   ....[6]....
        /*0044*/ 	.word	0xffffffff


	//   ....[7]....
        /*0048*/ 	.word	0xffffffff


	//   ....[8]....
        /*004c*/ 	.word	0xffffffff


	//   ....[9]....
        /*0050*/ 	.word	0xffffffff


	//   ....[10]....
        /*0054*/ 	.word	0x050000e6


	//   ....[11]....
        /*0058*/ 	.word	0x050000e6


	//   ....[12]....
        /*005c*/ 	.word	0x050000e6


	//   ....[13]....
        /*0060*/ 	.word	0x050000e6


	//   ....[14]....
        /*0064*/ 	.word	0x050000e6


	//   ....[15]....
        /*0068*/ 	.word	0x050000e6


	//   ....[16]....
        /*006c*/ 	.word	0x050000e6


	//   ....[17]....
        /*0070*/ 	.word	0x050000e6


	//   ....[18]....
        /*0074*/ 	.word	0x050000e6


	//   ....[19]....
        /*0078*/ 	.word	0x050000e6


	//----- nvinfo : EIATTR_COOP_GROUP_INSTR_OFFSETS
	.align		4
.L_1175:
        /*007c*/ 	.byte	0x04, 0x28
        /*007e*/ 	.short	(.L_1177 - .L_1176)


	//   ....[0]....
.L_1176:
        /*0080*/ 	.word	0x00002160


	//   ....[1]....
        /*0084*/ 	.word	0x00002170


	//   ....[2]....
        /*0088*/ 	.word	0x000021a0


	//   ....[3]....
        /*008c*/ 	.word	0x000021b0


	//   ....[4]....
        /*0090*/ 	.word	0x000021e0


	//   ....[5]....
        /*0094*/ 	.word	0x000021f0


	//   ....[6]....
        /*0098*/ 	.word	0x00002220


	//   ....[7]....
        /*009c*/ 	.word	0x00002230


	//   ....[8]....
        /*00a0*/ 	.word	0x00002260


	//   ....[9]....
        /*00a4*/ 	.word	0x00002270


	//   ....[10]....
        /*00a8*/ 	.word	0x00004b80


	//   ....[11]....
        /*00ac*/ 	.word	0x00004c10


	//   ....[12]....
        /*00b0*/ 	.word	0x00004c80


	//   ....[13]....
        /*00b4*/ 	.word	0x00004ce0


	//   ....[14]....
        /*00b8*/ 	.word	0x00004d50


	//   ....[15]....
        /*00bc*/ 	.word	0x00004db0


	//   ....[16]....
        /*00c0*/ 	.word	0x00004e20


	//   ....[17]....
        /*00c4*/ 	.word	0x00004e80


	//   ....[18]....
        /*00c8*/ 	.word	0x00004ef0


	//   ....[19]....
        /*00cc*/ 	.word	0x00004f50


	//----- nvinfo : EIATTR_EXIT_INSTR_OFFSETS
	.align		4
.L_1177:
        /*00d0*/ 	.byte	0x04, 0x1c
        /*00d2*/ 	.short	(.L_1179 - .L_1178)


	//   ....[0]....
.L_1178:
        /*00d4*/ 	.word	0x00004b10


	//----- nvinfo : EIATTR_MAX_THREADS
	.align		4
.L_1179:
        /*00d8*/ 	.byte	0x04, 0x05
        /*00da*/ 	.short	(.L_1181 - .L_1180)
.L_1180:
        /*00dc*/ 	.word	0x00000080
        /*00e0*/ 	.word	0x00000001
        /*00e4*/ 	.word	0x00000001


	//----- nvinfo : EIATTR_CRS_STACK_SIZE
	.align		4
.L_1181:
        /*00e8*/ 	.byte	0x04, 0x1e
        /*00ea*/ 	.short	(.L_1183 - .L_1182)
.L_1182:
        /*00ec*/ 	.word	0x00000000


	//----- nvinfo : EIATTR_CBANK_PARAM_SIZE
	.align		4
.L_1183:
        /*00f0*/ 	.byte	0x03, 0x19
        /*00f2*/ 	.short	0x0128


	//----- nvinfo : EIATTR_PARAM_CBANK
	.align		4
        /*00f4*/ 	.byte	0x04, 0x0a
        /*00f6*/ 	.short	(.L_1185 - .L_1184)
	.align		4
.L_1184:
        /*00f8*/ 	.word	index@(.nv.constant0._ZN10layer_norm31ln_parallel_residual_bwd_kernelINS_13Kernel_traitsIf13__nv_bfloat16S2_S2_fjLj768ELj1ELj4ELj1ELj16ENS_18Kernel_traits_baseILj768EfS2_S2_S2_fjLj128EEEEELb0ELb0ELb1EEEvNS_9BwdParamsE)
        /*00fc*/ 	.short	0x0210
        /*00fe*/ 	.short	0x0128


	//----- nvinfo : EIATTR_SW_WAR
	.align		4
.L_1185:
        /*0100*/ 	.byte	0x04, 0x36
        /*0102*/ 	.short	(.L_1187 - .L_1186)
.L_1186:
        /*0104*/ 	.word	0x00000008
.L_1187:


//--------------------- .nv.info._ZN10layer_norm31ln_parallel_residual_bwd_kernelINS_13Kernel_traitsIf13__nv_bfloat16S2_S2_fjLj768ELj1ELj4ELj1ELj16ENS_18Kernel_traits_baseILj768EfS2_S2_S2_fjLj128EEEEELb0ELb1ELb0EEEvNS_9BwdParamsE --------------------------
	.section	.nv.info._ZN10layer_norm31ln_parallel_residual_bwd_kernelINS_13Kernel_traitsIf13__nv_bfloat16S2_S2_fjLj768ELj1ELj4ELj1ELj16ENS_18Kernel_traits_baseILj768EfS2_S2_S2_fjLj128EEEEELb0ELb1ELb0EEEvNS_9BwdParamsE,"",@"SHT_CUDA_INFO"
	.sectionflags	@""
	.align	4


	//----- nvinfo : EIATTR_CUDA_API_VERSION
	.align		4
        /*0000*/ 	.byte	0x04, 0x37
        /*0002*/ 	.short	(.L_1189 - .L_1188)
.L_1188:
        /*0004*/ 	.word	0x00000082


	//----- nvinfo : EIATTR_KPARAM_INFO
	.align		4
.L_1189:
        /*0008*/ 	.byte	0x04, 0x17
        /*000a*/ 	.short	(.L_1191 - .L_1190)
.L_1190:
        /*000c*/ 	.word	0x00000000
        /*0010*/ 	.short	0x0000
        /*0012*/ 	.short	0x0000
        /*0014*/ 	.byte	0x00, 0xf0, 0xa1, 0x04


	//----- nvinfo : EIATTR_SPARSE_MMA_MASK
	.align		4
.L_1191:
        /*0018*/ 	.byte	0x03, 0x50
        /*001a*/ 	.short	0x0000


	//----- nvinfo : EIATTR_MAXREG_COUNT
	.align		4
        /*001c*/ 	.byte	0x03, 0x1b
        /*001e*/ 	.short	0x00ff


	//----- nvinfo : EIATTR_NUM_BARRIERS
	.align		4
        /*0020*/ 	.byte	0x02, 0x4c
        /*0022*/ 	.byte	0x01
	.zero		1


	//----- nvinfo : EIATTR_MERCURY_ISA_VERSION
	.align		4
        /*0024*/ 	.byte	0x03, 0x5f
        /*0026*/ 	.short	0x0101


	//----- nvinfo : EIATTR_COOP_GROUP_MASK_REGIDS
	.align		4
        /*0028*/ 	.byte	0x04, 0x29
        /*002a*/ 	.short	(.L_1193 - .L_1192)


	//   ....[0]....
.L_1192:
        /*002c*/ 	.word	0xffffffff


	//   ....[1]....
        /*0030*/ 	.word	0xffffffff


	//   ....[2]....
        /*0034*/ 	.word	0xffffffff


	//   ....[3]....
        /*0038*/ 	.word	0xffffffff


	//   ....[4]....
        /*003c*/ 	.word	0xffffffff


	//   ....[5]....
        /*0040*/ 	.word	0xffffffff


	//   ....[6]....
        /*0044*/ 	.word	0xffffffff


	//   ....[7]....
        /*0048*/ 	.word	0xffffffff


	//   ....[8]....
        /*004c*/ 	.word	0xffffffff


	//   ....[9]....
        /*0050*/ 	.word	0xffffffff


	//   ....[10]....
        /*0054*/ 	.word	0x0500009a


	//   ....[11]....
        /*0058*/ 	.word	0x0500009a


	//   ....[12]....
        /*005c*/ 	.word	0x0500009a


	//   ....[13]....
        /*0060*/ 	.word	0x0500009a


	//   ....[14]....
        /*0064*/ 	.word	0x0500009a


	//   ....[15]....
        /*0068*/ 	.word	0x0500009a


	//   ....[16]....
        /*006c*/ 	.word	0x0500009a


	//   ....[17]....
        /*0070*/ 	.word	0x0500009a


	//   ....[18]....
        /*0074*/ 	.word	0x0500009a


	//   ....[19]....
        /*0078*/ 	.word	0x0500009a


	//----- nvinfo : EIATTR_COOP_GROUP_INSTR_OFFSETS
	.align		4
.L_1193:
        /*007c*/ 	.byte	0x04, 0x28
        /*007e*/ 	.short	(.L_1195 - .L_1194)


	//   ....[0]....
.L_1194:
        /*0080*/ 	.word	0x00001710


	//   ....[1]....
        /*0084*/ 	.word	0x00001720


	//   ....[2]....
        /*0088*/ 	.word	0x00001750


	//   ....[3]....
        /*008c*/ 	.word	0x00001760


	//   ....[4]....
        /*0090*/ 	.word	0x00001790


	//   ....[5]....
        /*0094*/ 	.word	0x000017a0


	//   ....[6]....
        /*0098*/ 	.word	0x000017d0


	//   ....[7]....
        /*009c*/ 	.word	0x000017e0


	//   ....[8]....
        /*00a0*/ 	.word	0x00001810


	//   ....[9]....
        /*00a4*/ 	.word	0x00001820


	//   ....[10]....
        /*00a8*/ 	.word	0x00003860


	//   ....[11]....
        /*00ac*/ 	.word	0x00003900


	//   ....[12]....
        /*00b0*/ 	.word	0x00003960


	//   ....[13]....
        /*00b4*/ 	.word	0x000039c0


	//   ....[14]....
        /*00b8*/ 	.word	0x00003a30


	//   ....[15]....
        /*00bc*/ 	.word	0x00003a90


	//   ....[16]....
        /*00c0*/ 	.word	0x00003b00


	//   ....[17]....
        /*00c4*/ 	.word	0x00003b60


	//   ....[18]....
        /*00c8*/ 	.word	0x00003bd0


	//   ....[19]....
        /*00cc*/ 	.word	0x00003c30


	//----- nvinfo : EIATTR_EXIT_INSTR_OFFSETS
	.align		4
.L_1195:
        /*00d0*/ 	.byte	0x04, 0x1c
        /*00d2*/ 	.short	(.L_1197 - .L_1196)


	//   ....[0]....
.L_1196:
        /*00d4*/ 	.word	0x000037d0


	//   ....[1]....
        /*00d8*/ 	.word	0x00003800


	//----- nvinfo : EIATTR_MAX_THREADS
	.align		4
.L_1197:
        /*00dc*/ 	.byte	0x04, 0x05
        /*00de*/ 	.short	(.L_1199 - .L_1198)
.L_1198:
        /*00e0*/ 	.word	0x00000080
        /*00e4*/ 	.word	0x00000001
        /*00e8*/ 	.word	0x00000001


	//----- nvinfo : EIATTR_CRS_STACK_SIZE
	.align		4
.L_1199:
        /*00ec*/ 	.byte	0x04, 0x1e
        /*00ee*/ 	.short	(.L_1201 - .L_1200)
.L_1200:
        /*00f0*/ 	.word	0x00000000


	//----- nvinfo : EIATTR_CBANK_PARAM_SIZE
	.align		4
.L_1201:
        /*00f4*/ 	.byte	0x03, 0x19
        /*00f6*/ 	.short	0x0128


	//----- nvinfo : EIATTR_PARAM_CBANK
	.align		4
        /*00f8*/ 	.byte	0x04, 0x0a
        /*00fa*/ 	.short	(.L_1203 - .L_1202)
	.align		4
.L_1202:
        /*00fc*/ 	.word	index@(.nv.constant0._ZN10layer_norm31ln_parallel_residual_bwd_kernelINS_13Kernel_traitsIf13__nv_bfloat16S2_S2_fjLj768ELj1ELj4ELj1ELj16ENS_18Kernel_traits_baseILj768EfS2_S2_S2_fjLj128EEEEELb0ELb1ELb0EEEvNS_9BwdParamsE)
        /*0100*/ 	.short	0x0210
        /*0102*/ 	.short	0x0128


	//----- nvinfo : EIATTR_SW_WAR
	.align		4
.L_1203:
        /*0104*/ 	.byte	0x04, 0x36
        /*0106*/ 	.short	(.L_1205 - .L_1204)
.L_1204:
        /*0108*/ 	.word	0x00000008
.L_1205:


//--------------------- .nv.info._ZN10layer_norm31ln_parallel_residual_bwd_kernelINS_13Kernel_traitsIf13__nv_bfloat16S2_S2_fjLj768ELj1ELj4ELj1ELj16ENS_18Kernel_traits_baseILj768EfS2_S2_S2_fjLj128EEEEELb0ELb1ELb1EEEvNS_9BwdParamsE --------------------------
	.section	.nv.info._ZN10layer_norm31ln_parallel_residual_bwd_kernelINS_13Kernel_traitsIf13__nv_bfloat16S2_S2_fjLj768ELj1ELj4ELj1ELj16ENS_18Kernel_traits_baseILj768EfS2_S2_S2_fjLj128EEEEELb0ELb1ELb1EEEvNS_9BwdParamsE,"",@"SHT_CUDA_INFO"
	.sectionflags	@""
	.align	4


	//----- nvinfo : EIATTR_CUDA_API_VERSION
	.align		4
        /*0000*/ 	.byte	0x04, 0x37
        /*0002*/ 	.short	(.L_1207 - .L_1206)
.L_1206:
        /*0004*/ 	.word	0x00000082


	//----- nvinfo : EIATTR_KPARAM_INFO
	.align		4
.L_1207:
        /*0008*/ 	.byte	0x04, 0x17
        /*000a*/ 	.short	(.L_1209 - .L_1208)
.L_1208:
        /*000c*/ 	.word	0x00000000
        /*0010*/ 	.short	0x0000
        /*0012*/ 	.short	0x0000
        /*0014*/ 	.byte	0x00, 0xf0, 0xa1, 0x04


	//----- nvinfo : EIATTR_SPARSE_MMA_MASK
	.align		4
.L_1209:
        /*0018*/ 	.byte	0x03, 0x50
        /*001a*/ 	.short	0x0000


	//----- nvinfo : EIATTR_MAXREG_COUNT
	.align		4
        /*001c*/ 	.byte	0x03, 0x1b
        /*001e*/ 	.short	0x00ff


	//----- nvinfo : EIATTR_NUM_BARRIERS
	.align		4
        /*0020*/ 	.byte	0x02, 0x4c
        /*0022*/ 	.byte	0x01
	.zero		1


	//----- nvinfo : EIATTR_MERCURY_ISA_VERSION
	.align		4
        /*0024*/ 	.byte	0x03, 0x5f
        /*0026*/ 	.short	0x0101


	//----- nvinfo : EIATTR_COOP_GROUP_MASK_REGIDS
	.align		4
        /*0028*/ 	.byte	0x04, 0x29
        /*002a*/ 	.short	(.L_1211 - .L_1210)


	//   ....[0]....
.L_1210:
        /*002c*/ 	.word	0xffffffff


	//   ....[1]....
        /*0030*/ 	.word	0xffffffff


	//   ....[2]....
        /*0034*/ 	.word	0xffffffff


	//   ....[3]....
        /*0038*/ 	.word	0xffffffff


	//   ....[4]....
        /*003c*/ 	.word	0xffffffff


	//   ....[5]....
        /*0040*/ 	.word	0xffffffff


	//   ....[6]....
        /*0044*/ 	.word	0xffffffff


	//   ....[7]....
        /*0048*/ 	.word	0xffffffff


	//   ....[8]....
        /*004c*/ 	.word	0xffffffff


	//   ....[9]....
        /*0050*/ 	.word	0xffffffff


	//   ....[10]....
        /*0054*/ 	.word	0x0500009f


	//   ....[11]....
        /*0058*/ 	.word	0x0500009f


	//   ....[12]....
        /*005c*/ 	.word	0x0500009f


	//   ....[13]....
        /*0060*/ 	.word	0x0500009f


	//   ....[14]....
        /*0064*/ 	.word	0x0500009f


	//   ....[15]....
        /*0068*/ 	.word	0x0500009f


	//   ....[16]....
        /*006c*/ 	.word	0x0500009f


	//   ....[17]....
        /*0070*/ 	.word	0x0500009f


	//   ....[18]....
        /*0074*/ 	.word	0x0500009f


	//   ....[19]....
        /*0078*/ 	.word	0x0500009f


	//----- nvinfo : EIATTR_COOP_GROUP_INSTR_OFFSETS
	.align		4
.L_1211:
        /*007c*/ 	.byte	0x04, 0x28
        /*007e*/ 	.short	(.L_1213 - .L_1212)


	//   ....[0]....
.L_1212:
        /*0080*/ 	.word	0x00001740


	//   ....[1]....
        /*0084*/ 	.word	0x00001750


	//   ....[2]....
        /*0088*/ 	.word	0x00001780


	//   ....[3]....
        /*008c*/ 	.word	0x00001790


	//   ....[4]....
        /*0090*/ 	.word	0x000017c0


	//   ....[5]....
        /*0094*/ 	.word	0x000017d0


	//   ....[6]....
        /*0098*/ 	.word	0x00001800


	//   ....[7]....
        /*009c*/ 	.word	0x00001810


	//   ....[8]....
        /*00a0*/ 	.word	0x00001840


	//   ....[9]....
        /*00a4*/ 	.word	0x00001850


	//   ....[10]....
        /*00a8*/ 	.word	0x00003680


	//   ....[11]....
        /*00ac*/ 	.word	0x00003710


	//   ....[12]....
        /*00b0*/ 	.word	0x00003780


	//   ....[13]....
        /*00b4*/ 	.word	0x000037e0


	//   ....[14]....
        /*00b8*/ 	.word	0x00003850


	//   ....[15]....
        /*00bc*/ 	.word	0x000038b0


	//   ....[16]....
        /*00c0*/ 	.word	0x00003920


	//   ....[17]....
        /*00c4*/ 	.word	0x00003980


	//   ....[18]....
        /*00c8*/ 	.word	0x000039f0


	//   ....[19]....
        /*00cc*/ 	.word	0x00003a50


	//----- nvinfo : EIATTR_EXIT_INSTR_OFFSETS
	.align		4
.L_1213:
        /*00d0*/ 	.byte	0x04, 0x1c
        /*00d2*/ 	.short	(.L_1215 - .L_1214)


	//   ....[0]....
.L_1214:
        /*00d4*/ 	.word	0x00003610


	//----- nvinfo : EIATTR_MAX_THREADS
	.align		4
.L_1215:
        /*00d8*/ 	.byte	0x04, 0x05
        /*00da*/ 	.short	(.L_1217 - .L_1216)
.L_1216:
        /*00dc*/ 	.word	0x00000080
        /*00e0*/ 	.word	0x00000001
        /*00e4*/ 	.word	0x00000001


	//----- nvinfo : EIATTR_CRS_STACK_SIZE
	.align		4
.L_1217:
        /*00e8*/ 	.byte	0x04, 0x1e
        /*00ea*/ 	.short	(.L_1219 - .L_1218)
.L_1218:
        /*00ec*/ 	.word	0x00000000


	//----- nvinfo : EIATTR_CBANK_PARAM_SIZE
	.align		4
.L_1219:
        /*00f0*/ 	.byte	0x03, 0x19
        /*00f2*/ 	.short	0x0128


	//----- nvinfo : EIATTR_PARAM_CBANK
	.align		4
        /*00f4*/ 	.byte	0x04, 0x0a
        /*00f6*/ 	.short	(.L_1221 - .L_1220)
	.align		4
.L_1220:
        /*00f8*/ 	.word	index@(.nv.constant0._ZN10layer_norm31ln_parallel_residual_bwd_kernelINS_13Kernel_traitsIf13__nv_bfloat16S2_S2_fjLj768ELj1ELj4ELj1ELj16ENS_18Kernel_traits_baseILj768EfS2_S2_S2_fjLj128EEEEELb0ELb1ELb1EEEvNS_9BwdParamsE)
        /*00fc*/ 	.short	0x0210
        /*00fe*/ 	.short	0x0128


	//----- nvinfo : EIATTR_SW_WAR
	.align		4
.L_1221:
        /*0100*/ 	.byte	0x04, 0x36
        /*0102*/ 	.short	(.L_1223 - .L_1222)
.L_1222:
        /*0104*/ 	.word	0x00000008
.L_1223:


//--------------------- .nv.info._ZN10layer_norm31ln_parallel_residual_bwd_kernelINS_13Kernel_traitsIf13__nv_bfloat16S2_S2_fjLj768ELj1ELj4ELj1ELj16ENS_18Kernel_traits_baseILj768EfS2_S2_S2_fjLj128EEEEELb1ELb0ELb0EEEvNS_9BwdParamsE --------------------------
	.section	.nv.info._ZN10layer_norm31ln_parallel_residual_bwd_kernelINS_13Kernel_traitsIf13__nv_bfloat16S2_S2_fjLj768ELj1ELj4ELj1ELj16ENS_18Kernel_traits_baseILj768EfS2_S2_S2_fjLj128EEEEELb1ELb0ELb0EEEvNS_9BwdParamsE,"",@"SHT_CUDA_INFO"
	.sectionflags	@""
	.align	4


	//----- nvinfo : EIATTR_CUDA_API_VERSION
	.align		4
        /*0000*/ 	.byte	0x04, 0x37
        /*0002*/ 	.short	(.L_1225 - .L_1224)
.L_1224:
        /*0004*/ 	.word	0x00000082


	//----- nvinfo : EIATTR_KPARAM_INFO
	.align		4
.L_1225:
        /*0008*/ 	.byte	0x04, 0x17
        /*000a*/ 	.short	(.L_1227 - .L_1226)
.L_1226:
        /*000c*/ 	.word	0x00000000
        /*0010*/ 	.short	0x0000
        /*0012*/ 	.short	0x0000
        /*0014*/ 	.byte	0x00, 0xf0, 0xa1, 0x04


	//----- nvinfo : EIATTR_SPARSE_MMA_MASK
	.align		4
.L_1227:
        /*0018*/ 	.byte	0x03, 0x50
        /*001a*/ 	.short	0x0000


	//----- nvinfo : EIATTR_MAXREG_COUNT
	.align		4
        /*001c*/ 	.byte	0x03, 0x1b
        /*001e*/ 	.short	0x00ff


	//----- nvinfo : EIATTR_NUM_BARRIERS
	.align		4
        /*0020*/ 	.byte	0x02, 0x4c
        /*0022*/ 	.byte	0x01
	.zero		1


	//----- nvinfo : EIATTR_MERCURY_ISA_VERSION
	.align		4
        /*0024*/ 	.byte	0x03, 0x5f
        /*0026*/ 	.short	0x0101


	//----- nvinfo : EIATTR_COOP_GROUP_MASK_REGIDS
	.align		4
        /*0028*/ 	.byte	0x04, 0x29
        /*002a*/ 	.short	(.L_1229 - .L_1228)


	//   ....[0]....
.L_1228:
        /*002c*/ 	.word	0xffffffff


	//   ....[1]....
        /*0030*/ 	.word	0xffffffff


	//   ....[2]....
        /*0034*/ 	.word	0xffffffff


	//   ....[3]....
        /*0038*/ 	.word	0xffffffff


	//   ....[4]....
        /*003c*/ 	.word	0xffffffff


	//   ....[5]....
        /*0040*/ 	.word	0xffffffff


	//   ....[6]....
        /*0044*/ 	.word	0xffffffff


	//   ....[7]....
        /*0048*/ 	.word	0xffffffff


	//   ....[8]....
        /*004c*/ 	.word	0xffffffff


	//   ....[9]....
        /*0050*/ 	.word	0xffffffff


	//   ....[10]....
        /*0054*/ 	.word	0x050000e3


	//   ....[11]....
        /*0058*/ 	.word	0x050000e3


	//   ....[12]....
        /*005c*/ 	.word	0x050000e3


	//   ....[13]....
        /*0060*/ 	.word	0x050000e3


	//   ....[14]....
        /*0064*/ 	.word	0x050000e3


	//   ....[15]....
        /*0068*/ 	.word	0x050000e3


	//   ....[16]....
        /*006c*/ 	.word	0x050000e3


	//   ....[17]....
        /*0070*/ 	.word	0x050000e3


	//   ....[18]....
        /*0074*/ 	.word	0x050000e3


	//   ....[19]....
        /*0078*/ 	.word	0x050000e3


	//----- nvinfo : EIATTR_COOP_GROUP_INSTR_OFFSETS
	.align		4
.L_1229:
        /*007c*/ 	.byte	0x04, 0x28
        /*007e*/ 	.short	(.L_1231 - .L_1230)


	//   ....[0]....
.L_1230:
        /*0080*/ 	.word	0x00002300


	//   ....[1]....
        /*0084*/ 	.word	0x00002310


	//   ....[2]....
        /*0088*/ 	.word	0x00002340


	//   ....[3]....
        /*008c*/ 	.word	0x00002350


	//   ....[4]....
        /*0090*/ 	.word	0x00002380


	//   ....[5]....
        /*0094*/ 	.word	0x00002390


	//   ....[6]....
        /*0098*/ 	.word	0x000023c0


	//   ....[7]....
        /*009c*/ 	.word	0x000023d0


	//   ....[8]....
        /*00a0*/ 	.word	0x00002400


	//   ....[9]....
        /*00a4*/ 	.word	0x00002410


	//   ....[10]....
        /*00a8*/ 	.word	0x00005850


	//   ....[11]....
        /*00ac*/ 	.word	0x000058e0


	//   ....[12]....
        /*00b0*/ 	.word	0x00005950


	//   ....[13]....
        /*00b4*/ 	.word	0x000059b0


	//   ....[14]....
        /*00b8*/ 	.word	0x00005a20


	//   ....[15]....
        /*00bc*/ 	.word	0x00005a80


	//   ....[16]....
        /*00c0*/ 	.word	0x00005af0


	//   ....[17]....
        /*00c4*/ 	.word	0x00005b50


	//   ....[18]....
        /*00c8*/ 	.word	0x00005bc0


	//   ....[19]....
        /*00cc*/ 	.word	0x00005c20


	//----- nvinfo : EIATTR_EXIT_INSTR_OFFSETS
	.align		4
.L_1231:
        /*00d0*/ 	.byte	0x04, 0x1c
        /*00d2*/ 	.short	(.L_1233 - .L_1232)


	//   ....[0]....
.L_1232:
        /*00d4*/ 	.word	0x00005730


	//   ....[1]....
        /*00d8*/ 	.word	0x000057e0


	//----- nvinfo : EIATTR_MAX_THREADS
	.align		4
.L_1233:
        /*00dc*/ 	.byte	0x04, 0x05
        /*00de*/ 	.short	(.L_1235 - .L_1234)
.L_1234:
        /*00e0*/ 	.word	0x00000080
        /*00e4*/ 	.word	0x00000001
        /*00e8*/ 	.word	0x00000001


	//----- nvinfo : EIATTR_CRS_STACK_SIZE
	.align		4
.L_1235:
        /*00ec*/ 	.byte	0x04, 0x1e
        /*00ee*/ 	.short	(.L_1237 - .L_1236)
.L_1236:
        /*00f0*/ 	.word	0x00000000


	//----- nvinfo : EIATTR_CBANK_PARAM_SIZE
	.align		4
.L_1237:
        /*00f4*/ 	.byte	0x03, 0x19
        /*00f6*/ 	.short	0x0128


	//----- nvinfo : EIATTR_PARAM_CBANK
	.align		4
        /*00f8*/ 	.byte	0x04, 0x0a
        /*00fa*/ 	.short	(.L_1239 - .L_1238)
	.align		4
.L_1238:
        /*00fc*/ 	.word	index@(.nv.constant0._ZN10layer_norm31ln_parallel_residual_bwd_kernelINS_13Kernel_traitsIf13__nv_bfloat16S2_S2_fjLj768ELj1ELj4ELj1ELj16ENS_18Kernel_traits_baseILj768EfS2_S2_S2_fjLj128EEEEELb1ELb0ELb0EEEvNS_9BwdParamsE)
        /*0100*/ 	.short	0x0210
        /*0102*/ 	.short	0x0128


	//----- nvinfo : EIATTR_SW_WAR
	.align		4
.L_1239:
        /*0104*/ 	.byte	0x04, 0x36
        /*0106*/ 	.short	(.L_1241 - .L_1240)
.L_1240:
        /*0108*/ 	.word	0x00000008
.L_1241:


//--------------------- .nv.info._ZN10layer_norm31ln_parallel_residual_bwd_kernelINS_13Kernel_traitsIf13__nv_bfloat16S2_S2_fjLj768ELj1ELj4ELj1ELj16ENS_18Kernel_traits_baseILj768EfS2_S2_S2_fjLj128EEEEELb1ELb0ELb1EEEvNS_9BwdParamsE --------------------------
	.section	.nv.info._ZN10layer_norm31ln_parallel_residual_bwd_kernelINS_13Kernel_traitsIf13__nv_bfloat16S2_S2_fjLj768ELj1ELj4ELj1ELj16ENS_18Kernel_traits_baseILj768EfS2_S2_S2_fjLj128EEEEELb1ELb0ELb1EEEvNS_9BwdParamsE,"",@"SHT_CUDA_INFO"
	.sectionflags	@""
	.align	4


	//----- nvinfo : EIATTR_CUDA_API_VERSION
	.align		4
        /*0000*/ 	.byte	0x04, 0x37
        /*0002*/ 	.short	(.L_1243 - .L_1242)
.L_1242:
        /*0004*/ 	.word	0x00000082


	//----- nvinfo : EIATTR_KPARAM_INFO
	.align		4
.L_1243:
        /*0008*/ 	.byte	0x04, 0x17
        /*000a*/ 	.short	(.L_1245 - .L_1244)
.L_1244:
        /*000c*/ 	.word	0x00000000
        /*0010*/ 	.short	0x0000
        /*0012*/ 	.short	0x0000
        /*0014*/ 	.byte	0x00, 0xf0, 0xa1, 0x04


	//----- nvinfo : EIATTR_SPARSE_MMA_MASK
	.align		4
.L_1245:
        /*0018*/ 	.byte	0x03, 0x50
        /*001a*/ 	.short	0x0000


	//----- nvinfo : EIATTR_MAXREG_COUNT
	.align		4
        /*001c*/ 	.byte	0x03, 0x1b
        /*001e*/ 	.short	0x00ff


	//----- nvinfo : EIATTR_NUM_BARRIERS
	.align		4
        /*0020*/ 	.byte	0x02, 0x4c
        /*0022*/ 	.byte	0x01
	.zero		1


	//----- nvinfo : EIATTR_MERCURY_ISA_VERSION
	.align		4
        /*0024*/ 	.byte	0x03, 0x5f
        /*0026*/ 	.short	0x0101


	//----- nvinfo : EIATTR_COOP_GROUP_MASK_REGIDS
	.align		4
        /*0028*/ 	.byte	0x04, 0x29
        /*002a*/ 	.short	(.L_1247 - .L_1246)


	//   ....[0]....
.L_1246:
        /*002c*/ 	.word	0xffffffff


	//   ....[1]....
        /*0030*/ 	.word	0xffffffff


	//   ....[2]....
        /*0034*/ 	.word	0xffffffff


	//   ....[3]....
        /*0038*/ 	.word	0xffffffff


	//   ....[4]....
        /*003c*/ 	.word	0xffffffff


	//   ....[5]....
        /*0040*/ 	.word	0xffffffff


	//   ....[6]....
        /*0044*/ 	.word	0xffffffff


	//   ....[7]....
        /*0048*/ 	.word	0xffffffff


	//   ....[8]....
        /*004c*/ 	.word	0xffffffff


	//   ....[9]....
        /*0050*/ 	.word	0xffffffff


	//   ....[10]....
        /*0054*/ 	.word	0x050000ed


	//   ....[11]....
        /*0058*/ 	.word	0x050000ed


	//   ....[12]....
        /*005c*/ 	.word	0x050000ed


	//   ....[13]....
        /*0060*/ 	.word	0x050000ed


	//   ....[14]....
        /*0064*/ 	.word	0x050000ed


	//   ....[15]....
        /*0068*/ 	.word	0x050000ed


	//   ....[16]....
        /*006c*/ 	.word	0x050000ed


	//   ....[17]....
        /*0070*/ 	.word	0x050000ed


	//   ....[18]....
        /*0074*/ 	.word	0x050000ed


	//   ....[19]....
        /*0078*/ 	.word	0x050000ed


	//----- nvinfo : EIATTR_COOP_GROUP_INSTR_OFFSETS
	.align		4
.L_1247:
        /*007c*/ 	.byte	0x04, 0x28
        /*007e*/ 	.short	(.L_1249 - .L_1248)


	//   ....[0]....
.L_1248:
        /*0080*/ 	.word	0x00002290


	//   ....[1]....
        /*0084*/ 	.word	0x000022a0


	//   ....[2]....
        /*0088*/ 	.word	0x000022d0


	//   ....[3]....
        /*008c*/ 	.word	0x000022e0


	//   ....[4]....
        /*0090*/ 	.word	0x00002310


	//   ....[5]....
        /*0094*/ 	.word	0x00002320


	//   ....[6]....
        /*0098*/ 	.word	0x00002350


	//   ....[7]....
        /*009c*/ 	.word	0x00002360


	//   ....[8]....
        /*00a0*/ 	.word	0x00002390


	//   ....[9]....
        /*00a4*/ 	.word	0x000023a0


	//   ....[10]....
        /*00a8*/ 	.word	0x00005480


	//   ....[11]....
        /*00ac*/ 	.word	0x00005510


	//   ....[12]....
        /*00b0*/ 	.word	0x00005570


	//   ....[13]....
        /*00b4*/ 	.word	0x000055d0


	//   ....[14]....
        /*00b8*/ 	.word	0x00005630


	//   ....[15]....
        /*00bc*/ 	.word	0x00005690


	//   ....[16]....
        /*00c0*/ 	.word	0x000056f0


	//   ....[17]....
        /*00c4*/ 	.word	0x00005750


	//   ....[18]....
        /*00c8*/ 	.word	0x000057b0


	//   ....[19]....
        /*00cc*/ 	.word	0x00005810


	//----- nvinfo : EIATTR_EXIT_INSTR_OFFSETS
	.align		4
.L_1249:
        /*00d0*/ 	.byte	0x04, 0x1c
        /*00d2*/ 	.short	(.L_1251 - .L_1250)


	//   ....[0]....
.L_1250:
        /*00d4*/ 	.word	0x00005420


	//----- nvinfo : EIATTR_MAX_THREADS
	.align		4
.L_1251:
        /*00d8*/ 	.byte	0x04, 0x05
        /*00da*/ 	.short	(.L_1253 - .L_1252)
.L_1252:
        /*00dc*/ 	.word	0x00000080
        /*00e0*/ 	.word	0x00000001
        /*00e4*/ 	.word	0x00000001


	//----- nvinfo : EIATTR_CRS_STACK_SIZE
	.align		4
.L_1253:
        /*00e8*/ 	.byte	0x04, 0x1e
        /*00ea*/ 	.short	(.L_1255 - .L_1254)
.L_1254:
        /*00ec*/ 	.word	0x00000000


	//----- nvinfo : EIATTR_CBANK_PARAM_SIZE
	.align		4
.L_1255:
        /*00f0*/ 	.byte	0x03, 0x19
        /*00f2*/ 	.short	0x0128


	//----- nvinfo : EIATTR_PARAM_CBANK
	.align		4
        /*00f4*/ 	.byte	0x04, 0x0a
        /*00f6*/ 	.short	(.L_1257 - .L_1256)
	.align		4
.L_1256:
        /*00f8*/ 	.word	index@(.nv.constant0._ZN10layer_norm31ln_parallel_residual_bwd_kernelINS_13Kernel_traitsIf13__nv_bfloat16S2_S2_fjLj768ELj1ELj4ELj1ELj16ENS_18Kernel_traits_baseILj768EfS2_S2_S2_fjLj128EEEEELb1ELb0ELb1EEEvNS_9BwdParamsE)
        /*00fc*/ 	.short	0x0210
        /*00fe*/ 	.short	0x0128


	//----- nvinfo : EIATTR_SW_WAR
	.align		4
.L_1257:
        /*0100*/ 	.byte	0x04, 0x36
        /*0102*/ 	.short	(.L_1259 - .L_1258)
.L_1258:
        /*0104*/ 	.word	0x00000008
.L_1259:


//--------------------- .nv.info._ZN10layer_norm22ln_bwd_finalize_kernelINS_22Kernel_traits_finalizeILj768Ef13__nv_bfloat16S2_S2_fjLb0ELj1024ELj4ENS_18Kernel_traits_baseILj768EfS2_S2_S2_fjLj1024EEEEELb0ELb0EEEvNS_9BwdParamsE --------------------------
	.section	.nv.info._ZN10layer_norm22ln_bwd_finalize_kernelINS_22Kernel_traits_finalizeILj768Ef13__nv_bfloat16S2_S2_fjLb0ELj1024ELj4ENS_18Kernel_traits_baseILj768EfS2_S2_S2_fjLj1024EEEEELb0ELb0EEEvNS_9BwdParamsE,"",@"SHT_CUDA_INFO"
	.sectionflags	@""
	.align	4


	//----- nvinfo : EIATTR_CUDA_API_VERSION
	.align		4
        /*0000*/ 	.byte	0x04, 0x37
        /*0002*/ 	.short	(.L_1261 - .L_1260)
.L_1260:
        /*0004*/ 	.word	0x00000082


	//----- nvinfo : EIATTR_KPARAM_INFO
	.align		4
.L_1261:
        /*0008*/ 	.byte	0x04, 0x17
        /*000a*/ 	.short	(.L_1263 - .L_1262)
.L_1262:
        /*000c*/ 	.word	0x00000000
        /*0010*/ 	.short	0x0000
        /*0012*/ 	.short	0x0000
        /*0014*/ 	.byte	0x00, 0xf0, 0xa1, 0x04


	//----- nvinfo : EIATTR_SPARSE_MMA_MASK
	.align		4
.L_1263:
        /*0018*/ 	.byte	0x03, 0x50
        /*001a*/ 	.short	0x0000


	//----- nvinfo : EIATTR_MAXREG_COUNT
	.align		4
        /*001c*/ 	.byte	0x03, 0x1b
        /*001e*/ 	.short	0x0040


	//----- nvinfo : EIATTR_NUM_BARRIERS
	.align		4
        /*0020*/ 	.byte	0x02, 0x4c
        /*0022*/ 	.byte	0x01
	.zero		1


	//----- nvinfo : EIATTR_MERCURY_ISA_VERSION
	.align		4
        /*0024*/ 	.byte	0x03, 0x5f
        /*0026*/ 	.short	0x0101


	//----- nvinfo : EIATTR_COOP_GROUP_MASK_REGIDS
	.align		4
        /*0028*/ 	.byte	0x04, 0x29
        /*002a*/ 	.short	(.L_1265 - .L_1264)


	//   ....[0]....
.L_1264:
        /*002c*/ 	.word	0xffffffff


	//   ....[1]....
        /*0030*/ 	.word	0xffffffff


	//   ....[2]....
        /*0034*/ 	.word	0xffffffff


	//   ....[3]....
        /*0038*/ 	.word	0xffffffff


	//   ....[4]....
        /*003c*/ 	.word	0xffffffff


	//   ....[5]....
        /*0040*/ 	.word	0xffffffff


	//   ....[6]....
        /*0044*/ 	.word	0xffffffff


	//   ....[7]....
        /*0048*/ 	.word	0xffffffff


	//   ....[8]....
        /*004c*/ 	.word	0xffffffff


	//   ....[9]....
        /*0050*/ 	.word	0xffffffff


	//   ....[10]....
        /*0054*/ 	.word	0x05000013


	//   ....[11]....
        /*0058*/ 	.word	0x05000013


	//   ....[12]....
        /*005c*/ 	.word	0x05000013


	//   ....[13]....
        /*0060*/ 	.word	0x05000013


	//   ....[14]....
        /*0064*/ 	.word	0x05000013


	//   ....[15]....
        /*0068*/ 	.word	0x05000013


	//   ....[16]....
        /*006c*/ 	.word	0x05000013


	//   ....[17]....
        /*0070*/ 	.word	0x05000013


	//   ....[18]....
        /*0074*/ 	.word	0x05000013


	//   ....[19]....
        /*0078*/ 	.word	0x05000013


	//----- nvinfo : EIATTR_COOP_GROUP_INSTR_OFFSETS
	.align		4
.L_1265:
        /*007c*/ 	.byte	0x04, 0x28
        /*007e*/ 	.short	(.L_1267 - .L_1266)


	//   ....[0]....
.L_1266:
        /*0080*/ 	.word	0x000008e0


	//   ....[1]....
        /*0084*/ 	.word	0x000008f0


	//   ....[2]....
        /*0088*/ 	.word	0x00000920


	//   ....[3]....
        /*008c*/ 	.word	0x00000930


	//   ....[4]....
        /*0090*/ 	.word	0x00000960


	//   ....[5]....
        /*0094*/ 	.word	0x00000970


	//   ....[6]....
        /*0098*/ 	.word	0x000009a0


	//   ....[7]....
        /*009c*/ 	.word	0x000009b0


	//   ....[8]....
        /*00a0*/ 	.word	0x000009e0


	//   ....[9]....
        /*00a4*/ 	.word	0x000009f0


	//   ....[10]....
        /*00a8*/ 	.word	0x00000bf0


	//   ....[11]....
        /*00ac*/ 	.word	0x00000c60


	//   ....[12]....
        /*00b0*/ 	.word	0x00000cd0


	//   ....[13]....
        /*00b4*/ 	.word	0x00000d40


	//   ....[14]....
        /*00b8*/ 	.word	0x00000db0


	//   ....[15]....
        /*00bc*/ 	.word	0x00000e10


	//   ....[16]....
        /*00c0*/ 	.word	0x00000e80


	//   ....[17]....
        /*00c4*/ 	.word	0x00000ef0


	//   ....[18]....
        /*00c8*/ 	.word	0x00000f60


	//   ....[19]....
        /*00cc*/ 	.word	0x00000fd0


	//----- nvinfo : EIATTR_EXIT_INSTR_OFFSETS
	.align		4
.L_1267:
        /*00d0*/ 	.byte	0x04, 0x1c
        /*00d2*/ 	.short	(.L_1269 - .L_1268)


	//   ....[0]....
.L_1268:
        /*00d4*/ 	.word	0x00000070


	//   ....[1]....
        /*00d8*/ 	.word	0x00000b90


	//----- nvinfo : EIATTR_MAX_THREADS
	.align		4
.L_1269:
        /*00dc*/ 	.byte	0x04, 0x05
        /*00de*/ 	.short	(.L_1271 - .L_1270)
.L_1270:
        /*00e0*/ 	.word	0x00000400
        /*00e4*/ 	.word	0x00000001
        /*00e8*/ 	.word	0x00000001


	//----- nvinfo : EIATTR_CRS_STACK_SIZE
	.align		4
.L_1271:
        /*00ec*/ 	.byte	0x04, 0x1e
        /*00ee*/ 	.short	(.L_1273 - .L_1272)
.L_1272:
        /*00f0*/ 	.word	0x00000000


	//----- nvinfo : EIATTR_CBANK_PARAM_SIZE
	.align		4
.L_1273:
        /*00f4*/ 	.byte	0x03, 0x19
        /*00f6*/ 	.short	0x0128


	//----- nvinfo : EIATTR_PARAM_CBANK
	.align		4
        /*00f8*/ 	.byte	0x04, 0x0a
        /*00fa*/ 	.short	(.L_1275 - .L_1274)
	.align		4
.L_1274:
        /*00fc*/ 	.word	index@(.nv.constant0._ZN10layer_norm22ln_bwd_finalize_kernelINS_22Kernel_traits_finalizeILj768Ef13__nv_bfloat16S2_S2_fjLb0ELj1024ELj4ENS_18Kernel_traits_baseILj768EfS2_S2_S2_fjLj1024EEEEELb0ELb0EEEvNS_9BwdParamsE)
        /*0100*/ 	.short	0x0210
        /*0102*/ 	.short	0x0128


	//----- nvinfo : EIATTR_SW_WAR
	.align		4
.L_1275:
        /*0104*/ 	.byte	0x04, 0x36
        /*0106*/ 	.short	(.L_1277 - .L_1276)
.L_1276:
        /*0108*/ 	.word	0x00000008
.L_1277:


//--------------------- .nv.info._ZN10layer_norm40ln_parallel_residual_bwd_finalize_kernelINS_22Kernel_traits_finalizeILj768Ef13__nv_bfloat16S2_S2_fjLb0ELj1024ELj4ENS_18Kernel_traits_baseILj768EfS2_S2_S2_fjLj1024EEEEELb0EEEvNS_9BwdParamsE --------------------------
	.section	.nv.info._ZN10layer_norm40ln_parallel_residual_bwd_finalize_kernelINS_22Kernel_traits_finalizeILj768Ef13__nv_bfloat16S2_S2_fjLb0ELj1024ELj4ENS_18Kernel_traits_baseILj768EfS2_S2_S2_fjLj1024EEEEELb0EEEvNS_9BwdParamsE,"",@"SHT_CUDA_INFO"
	.sectionflags	@""
	.align	4


	//----- nvinfo : EIATTR_CUDA_API_VERSION
	.align		4
        /*0000*/ 	.byte	0x04, 0x37
        /*0002*/ 	.short	(.L_1279 - .L_1278)
.L_1278:
        /*0004*/ 	.word	0x00000082


	//----- nvinfo : EIATTR_KPARAM_INFO
	.align		4
.L_1279:
        /*0008*/ 	.byte	0x04, 0x17
        /*000a*/ 	.short	(.L_1281 - .L_1280)
.L_1280:
        /*000c*/ 	.word	0x00000000
        /*0010*/ 	.short	0x0000
        /*0012*/ 	.short	0x0000
        /*0014*/ 	.byte	0x00, 0xf0, 0xa1, 0x04


	//----- nvinfo : EIATTR_SPARSE_MMA_MASK
	.align		4
.L_1281:
        /*0018*/ 	.byte	0x03, 0x50
        /*001a*/ 	.short	0x0000


	//----- nvinfo : EIATTR_MAXREG_COUNT
	.align		4
        /*001c*/ 	.byte	0x03, 0x1b
        /*001e*/ 	.short	0x0040


	//----- nvinfo : EIATTR_NUM_BARRIERS
	.align		4
        /*0020*/ 	.byte	0x02, 0x4c
        /*0022*/ 	.byte	0x01
	.zero		1


	//----- nvinfo : EIATTR_MERCURY_ISA_VERSION
	.align		4
        /*0024*/ 	.byte	0x03, 0x5f
        /*0026*/ 	.short	0x0101


	//----- nvinfo : EIATTR_COOP_GROUP_MASK_REGIDS
	.align		4
        /*0028*/ 	.byte	0x04, 0x29
        /*002a*/ 	.short	(.L_1283 - .L_1282)


	//   ....[0]....
.L_1282:
        /*002c*/ 	.word	0xffffffff


	//   ....[1]....
        /*0030*/ 	.word	0xffffffff


	//   ....[2]....
        /*0034*/ 	.word	0xffffffff


	//   ....[3]....
        /*0038*/ 	.word	0xffffffff


	//   ....[4]....
        /*003c*/ 	.word	0xffffffff


	//   ....[5]....
        /*0040*/ 	.word	0xffffffff


	//   ....[6]....
        /*0044*/ 	.word	0xffffffff


	//   ....[7]....
        /*0048*/ 	.word	0xffffffff


	//   ....[8]....
        /*004c*/ 	.word	0xffffffff


	//   ....[9]....
        /*0050*/ 	.word	0xffffffff


	//   ....[10]....
        /*0054*/ 	.word	0xffffffff


	//   ....[11]....
        /*0058*/ 	.word	0xffffffff


	//   ....[12]....
        /*005c*/ 	.word	0xffffffff


	//   ....[13]....
        /*0060*/ 	.word	0xffffffff


	//   ....[14]....
        /*0064*/ 	.word	0xffffffff


	//   ....[15]....
        /*0068*/ 	.word	0xffffffff


	//   ....[16]....
        /*006c*/ 	.word	0xffffffff


	//   ....[17]....
        /*0070*/ 	.word	0xffffffff


	//   ....[18]....
        /*0074*/ 	.word	0xffffffff


	//   ....[19]....
        /*0078*/ 	.word	0xffffffff


	//   ....[20]....
        /*007c*/ 	.word	0x0500000c


	//   ....[21]....
        /*0080*/ 	.word	0x0500000c


	//   ....[22]....
        /*0084*/ 	.word	0x0500000c


	//   ....[23]....
        /*0088*/ 	.word	0x0500000c


	//   ....[24]....
        /*008c*/ 	.word	0x0500000c


	//   ....[25]....
        /*0090*/ 	.word	0x0500000c


	//   ....[26]....
        /*0094*/ 	.word	0x0500000c


	//   ....[27]....
        /*0098*/ 	.word	0x0500000c


	//   ....[28]....
        /*009c*/ 	.word	0x0500000c


	//   ....[29]....
        /*00a0*/ 	.word	0x0500000c


	//   ....[30]....
        /*00a4*/ 	.word	0x0500000c


	//   ....[31]....
        /*00a8*/ 	.word	0x0500000c


	//   ....[32]....
        /*00ac*/ 	.word	0x0500000c


	//   ....[33]....
        /*00b0*/ 	.word	0x0500000c


	//   ....[34]....
        /*00b4*/ 	.word	0x0500000c


	//   ....[35]....
        /*00b8*/ 	.word	0x0500000c


	//   ....[36]....
        /*00bc*/ 	.word	0x0500000c


	//   ....[37]....
        /*00c0*/ 	.word	0x0500000c


	//   ....[38]....
        /*00c4*/ 	.word	0x0500000c


	//   ....[39]....
        /*00c8*/ 	.word	0x0500000c


	//----- nvinfo : EIATTR_COOP_GROUP_INSTR_OFFSETS
	.align		4
.L_1283:
        /*00cc*/ 	.byte	0x04, 0x28
        /*00ce*/ 	.short	(.L_1285 - .L_1284)


	//   ....[0]....
.L_1284:
        /*00d0*/ 	.word	0x00000ce0


	//   ....[1]....
        /*00d4*/ 	.word	0x00000cf0


	//   ....[2]....
        /*00d8*/ 	.word	0x00000d00


	//   ....[3]....
        /*00dc*/ 	.word	0x00000d10


	//   ....[4]....
        /*00e0*/ 	.word	0x00000d40


	//   ....[5]....
        /*00e4*/ 	.word	0x00000d70


	//   ....[6]....
        /*00e8*/ 	.word	0x00000d80


	//   ....[7]....
        /*00ec*/ 	.word	0x00000d90


	//   ....[8]....
        /*00f0*/ 	.word	0x00000db0


	//   ....[9]....
        /*00f4*/ 	.word	0x00000df0


	//   ....[10]....
        /*00f8*/ 	.word	0x00000e00


	//   ....[11]....
        /*00fc*/ 	.word	0x00000e10


	//   ....[12]....
        /*0100*/ 	.word	0x00000e30


	//   ....[13]....
        /*0104*/ 	.word	0x00000e70


	//   ....[14]....
        /*0108*/ 	.word	0x00000e80


	//   ....[15]....
        /*010c*/ 	.word	0x00000e90


	//   ....[16]....
        /*0110*/ 	.word	0x00000eb0


	//   ....[17]....
        /*0114*/ 	.word	0x00000ee0


	//   ....[18]....
        /*0118*/ 	.word	0x00000f00


	//   ....[19]....
        /*011c*/ 	.word	0x00000f10


	//   ....[20]....
        /*0120*/ 	.word	0x000011f0


	//   ....[21]....
        /*0124*/ 	.word	0x00001250


	//   ....[22]....
        /*0128*/ 	.word	0x000012b0


	//   ....[23]....
        /*012c*/ 	.word	0x00001310


	//   ....[24]....
        /*0130*/ 	.word	0x00001370


	//   ....[25]....
        /*0134*/ 	.word	0x000013d0


	//   ....[26]....
        /*0138*/ 	.word	0x00001440


	//   ....[27]....
        /*013c*/ 	.word	0x000014b0


	//   ....[28]....
        /*0140*/ 	.word	0x00001520


	//   ....[29]....
        /*0144*/ 	.word	0x00001590


	//   ....[30]....
        /*0148*/ 	.word	0x000015f0


	//   ....[31]....
        /*014c*/ 	.word	0x00001660


	//   ....[32]....
        /*0150*/ 	.word	0x000016d0


	//   ....[33]....
        /*0154*/ 	.word	0x00001740


	//   ....[34]....
        /*0158*/ 	.word	0x000017b0


	//   ....[35]....
        /*015c*/ 	.word	0x00001810


	//   ....[36]....
        /*0160*/ 	.word	0x00001880


	//   ....[37]....
        /*0164*/ 	.word	0x000018f0


	//   ....[38]....
        /*0168*/ 	.word	0x00001960


	//   ....[39]....
        /*016c*/ 	.word	0x000019d0


	//----- nvinfo : EIATTR_EXIT_INSTR_OFFSETS
	.align		4
.L_1285:
        /*0170*/ 	.byte	0x04, 0x1c
        /*0172*/ 	.short	(.L_1287 - .L_1286)


	//   ....[0]....
.L_1286:
        /*0174*/ 	.word	0x00000070


	//   ....[1]....
        /*0178*/ 	.word	0x00001190


	//----- nvinfo : EIATTR_MAX_THREADS
	.align		4
.L_1287:
        /*017c*/ 	.byte	0x04, 0x05
        /*017e*/ 	.short	(.L_1289 - .L_1288)
.L_1288:
        /*0180*/ 	.word	0x00000400
        /*0184*/ 	.word	0x00000001
        /*0188*/ 	.word	0x00000001


	//----- nvinfo : EIATTR_CRS_STACK_SIZE
	.align		4
.L_1289:
        /*018c*/ 	.byte	0x04, 0x1e
        /*018e*/ 	.short	(.L_1291 - .L_1290)
.L_1290:
        /*0190*/ 	.word	0x00000000


	//----- nvinfo : EIATTR_CBANK_PARAM_SIZE
	.align		4
.L_1291:
        /*0194*/ 	.byte	0x03, 0x19
        /*0196*/ 	.short	0x0128


	//----- nvinfo : EIATTR_PARAM_CBANK
	.align		4
        /*0198*/ 	.byte	0x04, 0x0a
        /*019a*/ 	.short	(.L_1293 - .L_1292)
	.align		4
.L_1292:
        /*019c*/ 	.word	index@(.nv.constant0._ZN10layer_norm40ln_parallel_residual_bwd_finalize_kernelINS_22Kernel_traits_finalizeILj768Ef13__nv_bfloat16S2_S2_fjLb0ELj1024ELj4ENS_18Kernel_traits_baseILj768EfS2_S2_S2_fjLj1024EEEEELb0EEEvNS_9BwdParamsE)
        /*01a0*/ 	.short	0x0210
        /*01a2*/ 	.short	0x0128


	//----- nvinfo : EIATTR_SW_WAR
	.align		4
.L_1293:
        /*01a4*/ 	.byte	0x04, 0x36
        /*01a6*/ 	.short	(.L_1295 - .L_1294)
.L_1294:
        /*01a8*/ 	.word	0x00000008
.L_1295:


//--------------------- .nv.info._ZN10layer_norm31ln_parallel_residual_bwd_kernelINS_13Kernel_traitsIf13__nv_bfloat16S2_S2_fjLj768ELj1ELj4ELj1ELj16ENS_18Kernel_traits_baseILj768EfS2_S2_S2_fjLj128EEEEELb1ELb1ELb0EEEvNS_9BwdParamsE --------------------------
	.section	.nv.info._ZN10layer_norm31ln_parallel_residual_bwd_kernelINS_13Kernel_traitsIf13__nv_bfloat16S2_S2_fjLj768ELj1ELj4ELj1ELj16ENS_18Kernel_traits_baseILj768EfS2_S2_S2_fjLj128EEEEELb1ELb1ELb0EEEvNS_9BwdParamsE,"",@"SHT_CUDA_INFO"
	.sectionflags	@""
	.align	4


	//----- nvinfo : EIATTR_CUDA_API_VERSION
	.align		4
        /*0000*/ 	.byte	0x04, 0x37
        /*0002*/ 	.short	(.L_1297 - .L_1296)
.L_1296:
        /*0004*/ 	.word	0x00000082


	//----- nvinfo : EIATTR_KPARAM_INFO
	.align		4
.L_1297:
        /*0008*/ 	.byte	0x04, 0x17
        /*000a*/ 	.short	(.L_1299 - .L_1298)
.L_1298:
        /*000c*/ 	.word	0x00000000
        /*0010*/ 	.short	0x0000
        /*0012*/ 	.short	0x0000
        /*0014*/ 	.byte	0x00, 0xf0, 0xa1, 0x04


	//----- nvinfo : EIATTR_SPARSE_MMA_MASK
	.align		4
.L_1299:
        /*0018*/ 	.byte	0x03, 0x50
        /*001a*/ 	.short	0x0000


	//----- nvinfo : EIATTR_MAXREG_COUNT
	.align		4
        /*001c*/ 	.byte	0x03, 0x1b
        /*001e*/ 	.short	0x00ff


	//----- nvinfo : EIATTR_NUM_BARRIERS
	.align		4
        /*0020*/ 	.byte	0x02, 0x4c
        /*0022*/ 	.byte	0x01
	.zero		1


	//----- nvinfo : EIATTR_MERCURY_ISA_VERSION
	.align		4
        /*0024*/ 	.byte	0x03, 0x5f
        /*0026*/ 	.short	0x0101


	//----- nvinfo : EIATTR_COOP_GROUP_MASK_REGIDS
	.align		4
        /*0028*/ 	.byte	0x04, 0x29
        /*002a*/ 	.short	(.L_1301 - .L_1300)


	//   ....[0]....
.L_1300:
        /*002c*/ 	.word	0xffffffff


	//   ....[1]....
        /*0030*/ 	.word	0xffffffff


	//   ....[2]....
        /*0034*/ 	.word	0xffffffff


	//   ....[3]....
        /*0038*/ 	.word	0xffffffff


	//   ....[4]....
        /*003c*/ 	.word	0xffffffff


	//   ....[5]....
        /*0040*/ 	.word	0xffffffff


	//   ....[6]....
        /*0044*/ 	.word	0xffffffff


	//   ....[7]....
        /*0048*/ 	.word	0xffffffff


	//   ....[8]....
        /*004c*/ 	.word	0xffffffff


	//   ....[9]....
        /*0050*/ 	.word	0xffffffff


	//   ....[10]....
        /*0054*/ 	.word	0x050000a6


	//   ....[11]....
        /*0058*/ 	.word	0x050000a6


	//   ....[12]....
        /*005c*/ 	.word	0x050000a6


	//   ....[13]....
        /*0060*/ 	.word	0x050000a6


	//   ....[14]....
        /*0064*/ 	.word	0x050000a6


	//   ....[15]....
        /*0068*/ 	.word	0x050000a6


	//   ....[16]....
        /*006c*/ 	.word	0x050000a6


	//   ....[17]....
        /*0070*/ 	.word	0x050000a6


	//   ....[18]....
        /*0074*/ 	.word	0x050000a6


	//   ....[19]....
        /*0078*/ 	.word	0x050000a6


	//----- nvinfo : EIATTR_COOP_GROUP_INSTR_OFFSETS
	.align		4
.L_1301:
        /*007c*/ 	.byte	0x04, 0x28
        /*007e*/ 	.short	(.L_1303 - .L_1302)


	//   ....[0]....
.L_1302:
        /*0080*/ 	.word	0x00001940


	//   ....[1]....
        /*0084*/ 	.word	0x00001950


	//   ....[2]....
        /*0088*/ 	.word	0x00001980


	//   ....[3]....
        /*008c*/ 	.word	0x00001990


	//   ....[4]....
        /*0090*/ 	.word	0x000019c0


	//   ....[5]....
        /*0094*/ 	.word	0x000019d0


	//   ....[6]....
        /*0098*/ 	.word	0x00001a00


	//   ....[7]....
        /*009c*/ 	.word	0x00001a10


	//   ....[8]....
        /*00a0*/ 	.word	0x00001a40


	//   ....[9]....
        /*00a4*/ 	.word	0x00001a50


	//   ....[10]....
        /*00a8*/ 	.word	0x000042a0


	//   ....[11]....
        /*00ac*/ 	.word	0x00004330


	//   ....[12]....
        /*00b0*/ 	.word	0x000043a0


	//   ....[13]....
        /*00b4*/ 	.word	0x00004400


	//   ....[14]....
        /*00b8*/ 	.word	0x00004470


	//   ....[15]....
        /*00bc*/ 	.word	0x000044d0


	//   ....[16]....
        /*00c0*/ 	.word	0x00004540


	//   ....[17]....
        /*00c4*/ 	.word	0x000045a0


	//   ....[18]....
        /*00c8*/ 	.word	0x00004610


	//   ....[19]....
        /*00cc*/ 	.word	0x00004670


	//----- nvinfo : EIATTR_EXIT_INSTR_OFFSETS
	.align		4
.L_1303:
        /*00d0*/ 	.byte	0x04, 0x1c
        /*00d2*/ 	.short	(.L_1305 - .L_1304)


	//   ....[0]....
.L_1304:
        /*00d4*/ 	.word	0x00004200


	//   ....[1]....
        /*00d8*/ 	.word	0x00004230


	//----- nvinfo : EIATTR_MAX_THREADS
	.align		4
.L_1305:
        /*00dc*/ 	.byte	0x04, 0x05
        /*00de*/ 	.short	(.L_1307 - .L_1306)
.L_1306:
        /*00e0*/ 	.word	0x00000080
        /*00e4*/ 	.word	0x00000001
        /*00e8*/ 	.word	0x00000001


	//----- nvinfo : EIATTR_CRS_STACK_SIZE
	.align		4
.L_1307:
        /*00ec*/ 	.byte	0x04, 0x1e
        /*00ee*/ 	.short	(.L_1309 - .L_1308)
.L_1308:
        /*00f0*/ 	.word	0x00000000


	//----- nvinfo : EIATTR_CBANK_PARAM_SIZE
	.align		4
.L_1309:
        /*00f4*/ 	.byte	0x03, 0x19
        /*00f6*/ 	.short	0x0128


	//----- nvinfo : EIATTR_PARAM_CBANK
	.align		4
        /*00f8*/ 	.byte	0x04, 0x0a
        /*00fa*/ 	.short	(.L_1311 - .L_1310)
	.align		4
.L_1310:
        /*00fc*/ 	.word	index@(.nv.constant0._ZN10layer_norm31ln_parallel_residual_bwd_kernelINS_13Kernel_traitsIf13__nv_bfloat16S2_S2_fjLj768ELj1ELj4ELj1ELj16ENS_18Kernel_traits_baseILj768EfS2_S2_S2_fjLj128EEEEELb1ELb1ELb0EEEvNS_9BwdParamsE)
        /*0100*/ 	.short	0x0210
        /*0102*/ 	.short	0x0128


	//----- nvinfo : EIATTR_SW_WAR
	.align		4
.L_1311:
        /*0104*/ 	.byte	0x04, 0x36
        /*0106*/ 	.short	(.L_1313 - .L_1312)
.L_1312:
        /*0108*/ 	.word	0x00000008
.L_1313:


//--------------------- .nv.info._ZN10layer_norm22ln_bwd_finalize_kernelINS_22Kernel_traits_finalizeILj768Ef13__nv_bfloat16S2_S2_fjLb0ELj1024ELj4ENS_18Kernel_traits_baseILj768EfS2_S2_S2_fjLj1024EEEEELb0ELb1EEEvNS_9BwdParamsE --------------------------
	.section	.nv.info._ZN10layer_norm22ln_bwd_finalize_kernelINS_22Kernel_traits_finalizeILj768Ef13__nv_bfloat16S2_S2_fjLb0ELj1024ELj4ENS_18Kernel_traits_baseILj768EfS2_S2_S2_fjLj1024EEEEELb0ELb1EEEvNS_9BwdParamsE,"",@"SHT_CUDA_INFO"
	.sectionflags	@""
	.align	4


	//----- nvinfo : EIATTR_CUDA_API_VERSION
	.align		4
        /*0000*/ 	.byte	0x04, 0x37
        /*0002*/ 	.short	(.L_1315 - .L_1314)
.L_1314:
        /*0004*/ 	.word	0x00000082


	//----- nvinfo : EIATTR_KPARAM_INFO
	.align		4
.L_1315:
        /*0008*/ 	.byte	0x04, 0x17
        /*000a*/ 	.short	(.L_1317 - .L_1316)
.L_1316:
        /*000c*/ 	.word	0x00000000
        /*0010*/ 	.short	0x0000
        /*0012*/ 	.short	0x0000
        /*0014*/ 	.byte	0x00, 0xf0, 0xa1, 0x04


	//----- nvinfo : EIATTR_SPARSE_MMA_MASK
	.align		4
.L_1317:
        /*0018*/ 	.byte	0x03, 0x50
        /*001a*/ 	.short	0x0000


	//----- nvinfo : EIATTR_MAXREG_COUNT
	.align		4
        /*001c*/ 	.byte	0x03, 0x1b
        /*001e*/ 	.short	0x0040


	//----- nvinfo : EIATTR_NUM_BARRIERS
	.align		4
        /*0020*/ 	.byte	0x02, 0x4c
        /*0022*/ 	.byte	0x01
	.zero		1


	//----- nvinfo : EIATTR_MERCURY_ISA_VERSION
	.align		4
        /*0024*/ 	.byte	0x03, 0x5f
        /*0026*/ 	.short	0x0101


	//----- nvinfo : EIATTR_COOP_GROUP_MASK_REGIDS
	.align		4
        /*0028*/ 	.byte	0x04, 0x29
        /*002a*/ 	.short	(.L_1319 - .L_1318)


	//   ....[0]....
.L_1318:
        /*002c*/ 	.word	0xffffffff


	//   ....[1]....
        /*0030*/ 	.word	0xffffffff


	//   ....[2]....
        /*0034*/ 	.word	0xffffffff


	//   ....[3]....
        /*0038*/ 	.word	0xffffffff


	//   ....[4]....
        /*003c*/ 	.word	0xffffffff


	//   ....[5]....
        /*0040*/ 	.word	0xffffffff


	//   ....[6]....
        /*0044*/ 	.word	0xffffffff


	//   ....[7]....
        /*0048*/ 	.word	0xffffffff


	//   ....[8]....
        /*004c*/ 	.word	0xffffffff


	//   ....[9]....
        /*0050*/ 	.word	0xffffffff


	//   ....[10]....
        /*0054*/ 	.word	0x05000011


	//   ....[11]....
        /*0058*/ 	.word	0x05000011


	//   ....[12]....
        /*005c*/ 	.word	0x05000011


	//   ....[13]....
        /*0060*/ 	.word	0x05000011


	//   ....[14]....
        /*0064*/ 	.word	0x05000011


	//   ....[15]....
        /*0068*/ 	.word	0x05000011


	//   ....[16]....
        /*006c*/ 	.word	0x05000011


	//   ....[17]....
        /*0070*/ 	.word	0x05000011


	//   ....[18]....
        /*0074*/ 	.word	0x05000011


	//   ....[19]....
        /*0078*/ 	.word	0x05000011


	//----- nvinfo : EIATTR_COOP_GROUP_INSTR_OFFSETS
	.align		4
.L_1319:
        /*007c*/ 	.byte	0x04, 0x28
        /*007e*/ 	.short	(.L_1321 - .L_1320)


	//   ....[0]....
.L_1320:
        /*0080*/ 	.word	0x000008e0


	//   ....[1]....
        /*0084*/ 	.word	0x000008f0


	//   ....[2]....
        /*0088*/ 	.word	0x00000920


	//   ....[3]....
        /*008c*/ 	.word	0x00000930


	//   ....[4]....
        /*0090*/ 	.word	0x00000960


	//   ....[5]....
        /*0094*/ 	.word	0x00000970


	//   ....[6]....
        /*0098*/ 	.word	0x000009a0


	//   ....[7]....
        /*009c*/ 	.word	0x000009b0


	//   ....[8]....
        /*00a0*/ 	.word	0x000009e0


	//   ....[9]....
        /*00a4*/ 	.word	0x000009f0


	//   ....[10]....
        /*00a8*/ 	.word	0x00000ba0


	//   ....[11]....
        /*00ac*/ 	.word	0x00000c10


	//   ....[12]....
        /*00b0*/ 	.word	0x00000c80


	//   ....[13]....
        /*00b4*/ 	.word	0x00000cf0


	//   ....[14]....
        /*00b8*/ 	.word	0x00000d60


	//   ....[15]....
        /*00bc*/ 	.word	0x00000dc0


	//   ....[16]....
        /*00c0*/ 	.word	0x00000e30


	//   ....[17]....
        /*00c4*/ 	.word	0x00000ea0


	//   ....[18]....
        /*00c8*/ 	.word	0x00000f10


	//   ....[19]....
        /*00cc*/ 	.word	0x00000f80


	//----- nvinfo : EIATTR_EXIT_INSTR_OFFSETS
	.align		4
.L_1321:
        /*00d0*/ 	.byte	0x04, 0x1c
        /*00d2*/ 	.short	(.L_1323 - .L_1322)


	//   ....[0]....
.L_1322:
        /*00d4*/ 	.word	0x00000070


	//   ....[1]....
        /*00d8*/ 	.word	0x00000b40


	//----- nvinfo : EIATTR_MAX_THREADS
	.align		4
.L_1323:
        /*00dc*/ 	.byte	0x04, 0x05
        /*00de*/ 	.short	(.L_1325 - .L_1324)
.L_1324:
        /*00e0*/ 	.word	0x00000400
        /*00e4*/ 	.word	0x00000001
        /*00e8*/ 	.word	0x00000001


	//----- nvinfo : EIATTR_CRS_STACK_SIZE
	.align		4
.L_1325:
        /*00ec*/ 	.byte	0x04, 0x1e
        /*00ee*/ 	.short	(.L_1327 - .L_1326)
.L_1326:
        /*00f0*/ 	.word	0x00000000


	//----- nvinfo : EIATTR_CBANK_PARAM_SIZE
	.align		4
.L_1327:
        /*00f4*/ 	.byte	0x03, 0x19
        /*00f6*/ 	.short	0x0128


	//----- nvinfo : EIATTR_PARAM_CBANK
	.align		4
        /*00f8*/ 	.byte	0x04, 0x0a
        /*00fa*/ 	.short	(.L_1329 - .L_1328)
	.align		4
.L_1328:
        /*00fc*/ 	.word	index@(.nv.constant0._ZN10layer_norm22ln_bwd_finalize_kernelINS_22Kernel_traits_finalizeILj768Ef13__nv_bfloat16S2_S2_fjLb0ELj1024ELj4ENS_18Kernel_traits_baseILj768EfS2_S2_S2_fjLj1024EEEEELb0ELb1EEEvNS_9BwdParamsE)
        /*0100*/ 	.short	0x0210
        /*0102*/ 	.short	0x0128


	//----- nvinfo : EIATTR_SW_WAR
	.align		4
.L_1329:
        /*0104*/ 	.byte	0x04, 0x36
        /*0106*/ 	.short	(.L_1331 - .L_1330)
.L_1330:
        /*0108*/ 	.word	0x00000008
.L_1331:


//--------------------- .nv.info._ZN10layer_norm40ln_parallel_residual_bwd_finalize_kernelINS_22Kernel_traits_finalizeILj768Ef13__nv_bfloat16S2_S2_fjLb0ELj1024ELj4ENS_18Kernel_traits_baseILj768EfS2_S2_S2_fjLj1024EEEEELb1EEEvNS_9BwdParamsE --------------------------
	.section	.nv.info._ZN10layer_norm40ln_parallel_residual_bwd_finalize_kernelINS_22Kernel_traits_finalizeILj768Ef13__nv_bfloat16S2_S2_fjLb0ELj1024ELj4ENS_18Kernel_traits_baseILj768EfS2_S2_S2_fjLj1024EEEEELb1EEEvNS_9BwdParamsE,"",@"SHT_CUDA_INFO"
	.sectionflags	@""
	.align	4


	//----- nvinfo : EIATTR_CUDA_API_VERSION
	.align		4
        /*0000*/ 	.byte	0x04, 0x37
        /*0002*/ 	.short	(.L_1333 - .L_1332)
.L_1332:
        /*0004*/ 	.word	0x00000082


	//----- nvinfo : EIATTR_KPARAM_INFO
	.align		4
.L_1333:
        /*0008*/ 	.byte	0x04, 0x17
        /*000a*/ 	.short	(.L_1335 - .L_1334)
.L_1334:
        /*000c*/ 	.word	0x00000000
        /*0010*/ 	.short	0x0000
        /*0012*/ 	.short	0x0000
        /*0014*/ 	.byte	0x00, 0xf0, 0xa1, 0x04


	//----- nvinfo : EIATTR_SPARSE_MMA_MASK
	.align		4
.L_1335:
        /*0018*/ 	.byte	0x03, 0x50
        /*001a*/ 	.short	0x0000


	//----- nvinfo : EIATTR_MAXREG_COUNT
	.align		4
        /*001c*/ 	.byte	0x03, 0x1b
        /*001e*/ 	.short	0x0040


	//----- nvinfo : EIATTR_NUM_BARRIERS
	.align		4
        /*0020*/ 	.byte	0x02, 0x4c
        /*0022*/ 	.byte	0x01
	.zero		1


	//----- nvinfo : EIATTR_MERCURY_ISA_VERSION
	.align		4
        /*0024*/ 	.byte	0x03, 0x5f
        /*0026*/ 	.short	0x0101


	//----- nvinfo : EIATTR_COOP_GROUP_MASK_REGIDS
	.align		4
        /*0028*/ 	.byte	0x04, 0x29
        /*002a*/ 	.short	(.L_1337 - .L_1336)


	//   ....[0]....
.L_1336:
        /*002c*/ 	.word	0xffffffff


	//   ....[1]....
        /*0030*/ 	.word	0xffffffff


	//   ....[2]....
        /*0034*/ 	.word	0xffffffff


	//   ....[3]....
        /*0038*/ 	.word	0xffffffff


	//   ....[4]....
        /*003c*/ 	.word	0xffffffff


	//   ....[5]....
        /*0040*/ 	.word	0xffffffff


	//   ....[6]....
        /*0044*/ 	.word	0xffffffff


	//   ....[7]....
        /*0048*/ 	.word	0xffffffff


	//   ....[8]....
        /*004c*/ 	.word	0xffffffff


	//   ....[9]....
        /*0050*/ 	.word	0xffffffff


	//   ....[10]....
        /*0054*/ 	.word	0xffffffff


	//   ....[11]....
        /*0058*/ 	.word	0xffffffff


	//   ....[12]....
        /*005c*/ 	.word	0xffffffff


	//   ....[13]....
        /*0060*/ 	.word	0xffffffff


	//   ....[14]....
        /*0064*/ 	.word	0xffffffff


	//   ....[15]....
        /*0068*/ 	.word	0xffffffff


	//   ....[16]....
        /*006c*/ 	.word	0xffffffff


	//   ....[17]....
        /*0070*/ 	.word	0xffffffff


	//   ....[18]....
        /*0074*/ 	.word	0xffffffff


	//   ....[19]....
        /*0078*/ 	.word	0xffffffff


	//   ....[20]....
        /*007c*/ 	.word	0x0500000b


	//   ....[21]....
        /*0080*/ 	.word	0x0500000b


	//   ....[22]....
        /*0084*/ 	.word	0x0500000b


	//   ....[23]....
        /*0088*/ 	.word	0x0500000b


	//   ....[24]....
        /*008c*/ 	.word	0x0500000b


	//   ....[25]....
        /*0090*/ 	.word	0x0500000b


	//   ....[26]....
        /*0094*/ 	.word	0x0500000b


	//   ....[27]....
        /*0098*/ 	.word	0x0500000b


	//   ....[28]....
        /*009c*/ 	.word	0x0500000b


	//   ....[29]....
        /*00a0*/ 	.word	0x0500000b


	//   ....[30]....
        /*00a4*/ 	.word	0x0500000b


	//   ....[31]....
        /*00a8*/ 	.word	0x0500000b


	//   ....[32]....
        /*00ac*/ 	.word	0x0500000b


	//   ....[33]....
        /*00b0*/ 	.word	0x0500000b


	//   ....[34]....
        /*00b4*/ 	.word	0x0500000b


	//   ....[35]....
        /*00b8*/ 	.word	0x0500000b


	//   ....[36]....
        /*00bc*/ 	.word	0x0500000b


	//   ....[37]....
        /*00c0*/ 	.word	0x0500000b


	//   ....[38]....
        /*00c4*/ 	.word	0x0500000b


	//   ....[39]....
        /*00c8*/ 	.word	0x0500000b


	//----- nvinfo : EIATTR_COOP_GROUP_INSTR_OFFSETS
	.align		4
.L_1337:
        /*00cc*/ 	.byte	0x04, 0x28
        /*00ce*/ 	.short	(.L_1339 - .L_1338)


	//   ....[0]....
.L_1338:
        /*00d0*/ 	.word	0x00000ce0


	//   ....[1]....
        /*00d4*/ 	.word	0x00000cf0


	//   ....[2]....
        /*00d8*/ 	.word	0x00000d00


	//   ....[3]....
        /*00dc*/ 	.word	0x00000d10


	//   ....[4]....
        /*00e0*/ 	.word	0x00000d40


	//   ....[5]....
        /*00e4*/ 	.word	0x00000d70


	//   ....[6]....
        /*00e8*/ 	.word	0x00000d80


	//   ....[7]....
        /*00ec*/ 	.word	0x00000d90


	//   ....[8]....
        /*00f0*/ 	.word	0x00000db0


	//   ....[9]....
        /*00f4*/ 	.word	0x00000df0


	//   ....[10]....
        /*00f8*/ 	.word	0x00000e00


	//   ....[11]....
        /*00fc*/ 	.word	0x00000e10


	//   ....[12]....
        /*0100*/ 	.word	0x00000e30


	//   ....[13]....
        /*0104*/ 	.word	0x00000e70


	//   ....[14]....
        /*0108*/ 	.word	0x00000e80


	//   ....[15]....
        /*010c*/ 	.word	0x00000e90


	//   ....[16]....
        /*0110*/ 	.word	0x00000eb0


	//   ....[17]....
        /*0114*/ 	.word	0x00000ee0


	//   ....[18]....
        /*0118*/ 	.word	0x00000f00


	//   ....[19]....
        /*011c*/ 	.word	0x00000f10


	//   ....[20]....
        /*0120*/ 	.word	0x000011d0


	//   ....[21]....
        /*0124*/ 	.word	0x00001230


	//   ....[22]....
        /*0128*/ 	.word	0x00001290


	//   ....[23]....
        /*012c*/ 	.word	0x000012f0


	//   ....[24]....
        /*0130*/ 	.word	0x00001350


	//   ....[25]....
        /*0134*/ 	.word	0x000013b0


	//   ....[26]....
        /*0138*/ 	.word	0x00001420


	//   ....[27]....
        /*013c*/ 	.word	0x00001490


	//   ....[28]....
        /*0140*/ 	.word	0x00001500


	//   ....[29]....
        /*0144*/ 	.word	0x00001570


	//   ....[30]....
        /*0148*/ 	.word	0x000015d0


	//   ....[31]....
        /*014c*/ 	.word	0x00001640


	//   ....[32]....
        /*0150*/ 	.word	0x000016b0


	//   ....[33]....
        /*0154*/ 	.word	0x00001720


	//   ....[34]....
        /*0158*/ 	.word	0x00001790


	//   ....[35]....
        /*015c*/ 	.word	0x000017f0


	//   ....[36]....
        /*0160*/ 	.word	0x00001860


	//   ....[37]....
        /*0164*/ 	.word	0x000018d0


	//   ....[38]....
        /*0168*/ 	.word	0x00001940


	//   ....[39]....
        /*016c*/ 	.word	0x000019b0


	//----- nvinfo : EIATTR_EXIT_INSTR_OFFSETS
	.align		4
.L_1339:
        /*0170*/ 	.byte	0x04, 0x1c
        /*0172*/ 	.short	(.L_1341 - .L_1340)


	//   ....[0]....
.L_1340:
        /*0174*/ 	.word	0x00000070


	//   ....[1]....
        /*0178*/ 	.word	0x00001170


	//----- nvinfo : EIATTR_MAX_THREADS
	.align		4
.L_1341:
        /*017c*/ 	.byte	0x04, 0x05
        /*017e*/ 	.short	(.L_1343 - .L_1342)
.L_1342:
        /*0180*/ 	.word	0x00000400
        /*0184*/ 	.word	0x00000001
        /*0188*/ 	.word	0x00000001


	//----- nvinfo : EIATTR_CRS_STACK_SIZE
	.align		4
.L_1343:
        /*018c*/ 	.byte	0x04, 0x1e
        /*018e*/ 	.short	(.L_1345 - .L_1344)
.L_1344:
        /*0190*/ 	.word	0x00000000


	//----- nvinfo : EIATTR_CBANK_PARAM_SIZE
	.align		4
.L_1345:
        /*0194*/ 	.byte	0x03, 0x19
        /*0196*/ 	.short	0x0128


	//----- nvinfo : EIATTR_PARAM_CBANK
	.align		4
        /*0198*/ 	.byte	0x04, 0x0a
        /*019a*/ 	.short	(.L_1347 - .L_1346)
	.align		4
.L_1346:
        /*019c*/ 	.word	index@(.nv.constant0._ZN10layer_norm40ln_parallel_residual_bwd_finalize_kernelINS_22Kernel_traits_finalizeILj768Ef13__nv_bfloat16S2_S2_fjLb0ELj1024ELj4ENS_18Kernel_traits_baseILj768EfS2_S2_S2_fjLj1024EEEEELb1EEEvNS_9BwdParamsE)
        /*01a0*/ 	.short	0x0210
        /*01a2*/ 	.short	0x0128


	//----- nvinfo : EIATTR_SW_WAR
	.align		4
.L_1347:
        /*01a4*/ 	.byte	0x04, 0x36
        /*01a6*/ 	.short	(.L_1349 - .L_1348)
.L_1348:
        /*01a8*/ 	.word	0x00000008
.L_1349:


//--------------------- .nv.info._ZN10layer_norm31ln_parallel_residual_bwd_kernelINS_13Kernel_traitsIf13__nv_bfloat16S2_S2_fjLj768ELj1ELj4ELj1ELj16ENS_18Kernel_traits_baseILj768EfS2_S2_S2_fjLj128EEEEELb1ELb1ELb1EEEvNS_9BwdParamsE --------------------------
	.section	.nv.info._ZN10layer_norm31ln_parallel_residual_bwd_kernelINS_13Kernel_traitsIf13__nv_bfloat16S2_S2_fjLj768ELj1ELj4ELj1ELj16ENS_18Kernel_traits_baseILj768EfS2_S2_S2_fjLj128EEEEELb1ELb1ELb1EEEvNS_9BwdParamsE,"",@"SHT_CUDA_INFO"
	.sectionflags	@""
	.align	4


	//----- nvinfo : EIATTR_CUDA_API_VERSION
	.align		4
        /*0000*/ 	.byte	0x04, 0x37
        /*0002*/ 	.short	(.L_1351 - .L_1350)
.L_1350:
        /*0004*/ 	.word	0x00000082


	//----- nvinfo : EIATTR_KPARAM_INFO
	.align		4
.L_1351:
        /*0008*/ 	.byte	0x04, 0x17
        /*000a*/ 	.short	(.L_1353 - .L_1352)
.L_1352:
        /*000c*/ 	.word	0x00000000
        /*0010*/ 	.short	0x0000
        /*0012*/ 	.short	0x0000
        /*0014*/ 	.byte	0x00, 0xf0, 0xa1, 0x04


	//----- nvinfo : EIATTR_SPARSE_MMA_MASK
	.align		4
.L_1353:
        /*0018*/ 	.byte	0x03, 0x50
        /*001a*/ 	.short	0x0000


	//----- nvinfo : EIATTR_MAXREG_COUNT
	.align		4
        /*001c*/ 	.byte	0x03, 0x1b
        /*001e*/ 	.short	0x00ff


	//----- nvinfo : EIATTR_NUM_BARRIERS
	.align		4
        /*0020*/ 	.byte	0x02, 0x4c
        /*0022*/ 	.byte	0x01
	.zero		1


	//----- nvinfo : EIATTR_MERCURY_ISA_VERSION
	.align		4
        /*0024*/ 	.byte	0x03, 0x5f
        /*0026*/ 	.short	0x0101


	//----- nvinfo : EIATTR_COOP_GROUP_MASK_REGIDS
	.align		4
        /*0028*/ 	.byte	0x04, 0x29
        /*002a*/ 	.short	(.L_1355 - .L_1354)


	//   ....[0]....
.L_1354:
        /*002c*/ 	.word	0xffffffff


	//   ....[1]....
        /*0030*/ 	.word	0xffffffff


	//   ....[2]....
        /*0034*/ 	.word	0xffffffff


	//   ....[3]....
        /*0038*/ 	.word	0xffffffff


	//   ....[4]....
        /*003c*/ 	.word	0xffffffff


	//   ....[5]....
        /*0040*/ 	.word	0xffffffff


	//   ....[6]....
        /*0044*/ 	.word	0xffffffff


	//   ....[7]....
        /*0048*/ 	.word	0xffffffff


	//   ....[8]....
        /*004c*/ 	.word	0xffffffff


	//   ....[9]....
        /*0050*/ 	.word	0xffffffff


	//   ....[10]....
        /*0054*/ 	.word	0x050000af


	//   ....[11]....
        /*0058*/ 	.word	0x050000af


	//   ....[12]....
        /*005c*/ 	.word	0x050000af


	//   ....[13]....
        /*0060*/ 	.word	0x050000af


	//   ....[14]....
        /*0064*/ 	.word	0x050000af


	//   ....[15]....
        /*0068*/ 	.word	0x050000af


	//   ....[16]....
        /*006c*/ 	.word	0x050000af


	//   ....[17]....
        /*0070*/ 	.word	0x050000af


	//   ....[18]....
        /*0074*/ 	.word	0x050000af


	//   ....[19]....
        /*0078*/ 	.word	0x050000af


	//----- nvinfo : EIATTR_COOP_GROUP_INSTR_OFFSETS
	.align		4
.L_1355:
        /*007c*/ 	.byte	0x04, 0x28
        /*007e*/ 	.short	(.L_1357 - .L_1356)


	//   ....[0]....
.L_1356:
        /*0080*/ 	.word	0x00001940


	//   ....[1]....
        /*0084*/ 	.word	0x00001950


	//   ....[2]....
        /*0088*/ 	.word	0x00001980


	//   ....[3]....
        /*008c*/ 	.word	0x00001990


	//   ....[4]....
        /*0090*/ 	.word	0x000019c0


	//   ....[5]....
        /*0094*/ 	.word	0x000019d0


	//   ....[6]....
        /*0098*/ 	.word	0x00001a00


	//   ....[7]....
        /*009c*/ 	.word	0x00001a20


	//   ....[8]....
        /*00a0*/ 	.word	0x00001a70


	//   ....[9]....
        /*00a4*/ 	.word	0x00001a90


	//   ....[10]....
        /*00a8*/ 	.word	0x00004050


	//   ....[11]....
        /*00ac*/ 	.word	0x000040e0


	//   ....[12]....
        /*00b0*/ 	.word	0x00004150


	//   ....[13]....
        /*00b4*/ 	.word	0x000041b0


	//   ....[14]....
        /*00b8*/ 	.word	0x00004220


	//   ....[15]....
        /*00bc*/ 	.word	0x00004280


	//   ....[16]....
        /*00c0*/ 	.word	0x000042f0


	//   ....[17]....
        /*00c4*/ 	.word	0x00004340


	//   ....[18]....
        /*00c8*/ 	.word	0x000043d0


	//   ....[19]....
        /*00cc*/ 	.word	0x00004440


	//----- nvinfo : EIATTR_EXIT_INSTR_OFFSETS
	.align		4
.L_1357:
        /*00d0*/ 	.byte	0x04, 0x1c
        /*00d2*/ 	.short	(.L_1359 - .L_1358)


	//   ....[0]....
.L_1358:
        /*00d4*/ 	.word	0x00003fe0


	//----- nvinfo : EIATTR_MAX_THREADS
	.align		4
.L_1359:
        /*00d8*/ 	.byte	0x04, 0x05
        /*00da*/ 	.short	(.L_1361 - .L_1360)
.L_1360:
        /*00dc*/ 	.word	0x00000080
        /*00e0*/ 	.word	0x00000001
        /*00e4*/ 	.word	0x00000001


	//----- nvinfo : EIATTR_CRS_STACK_SIZE
	.align		4
.L_1361:
        /*00e8*/ 	.byte	0x04, 0x1e
        /*00ea*/ 	.short	(.L_1363 - .L_1362)
.L_1362:
        /*00ec*/ 	.word	0x00000000


	//----- nvinfo : EIATTR_CBANK_PARAM_SIZE
	.align		4
.L_1363:
        /*00f0*/ 	.byte	0x03, 0x19
        /*00f2*/ 	.short	0x0128


	//----- nvinfo : EIATTR_PARAM_CBANK
	.align		4
        /*00f4*/ 	.byte	0x04, 0x0a
        /*00f6*/ 	.short	(.L_1365 - .L_1364)
	.align		4
.L_1364:
        /*00f8*/ 	.word	index@(.nv.constant0._ZN10layer_norm31ln_parallel_residual_bwd_kernelINS_13Kernel_traitsIf13__nv_bfloat16S2_S2_fjLj768ELj1ELj4ELj1ELj16ENS_18Kernel_traits_baseILj768EfS2_S2_S2_fjLj128EEEEELb1ELb1ELb1EEEvNS_9BwdParamsE)
        /*00fc*/ 	.short	0x0210
        /*00fe*/ 	.short	0x0128


	//----- nvinfo : EIATTR_SW_WAR
	.align		4
.L_1365:
        /*0100*/ 	.byte	0x04, 0x36
        /*0102*/ 	.short	(.L_1367 - .L_1366)
.L_1366:
        /*0104*/ 	.word	0x00000008
.L_1367:


//--------------------- .nv.info._ZN10layer_norm31ln_parallel_residual_bwd_kernelINS_13Kernel_traitsI13__nv_bfloat16S2_fS2_fjLj768ELj1ELj4ELj1ELj16ENS_18Kernel_traits_baseILj768ES2_S2_fS2_fjLj128EEEEELb0ELb0ELb0EEEvNS_9BwdParamsE --------------------------
	.section	.nv.info._ZN10layer_norm31ln_parallel_residual_bwd_kernelINS_13Kernel_traitsI13__nv_bfloat16S2_fS2_fjLj768ELj1ELj4ELj1ELj16ENS_18Kernel_traits_baseILj768ES2_S2_fS2_fjLj128EEEEELb0ELb0ELb0EEEvNS_9BwdParamsE,"",@"SHT_CUDA_INFO"
	.sectionflags	@""
	.align	4


	//----- nvinfo : EIATTR_CUDA_API_VERSION
	.align		4
        /*0000*/ 	.byte	0x04, 0x37
        /*0002*/ 	.short	(.L_1369 - .L_1368)
.L_1368:
        /*0004*/ 	.word	0x00000082


	//----- nvinfo : EIATTR_KPARAM_INFO
	.align		4
.L_1369:
        /*0008*/ 	.byte	0x04, 0x17
        /*000a*/ 	.short	(.L_1371 - .L_1370)
.L_1370:
        /*000c*/ 	.word	0x00000000
        /*0010*/ 	.short	0x0000
        /*0012*/ 	.short	0x0000
        /*0014*/ 	.byte	0x00, 0xf0, 0xa1, 0x04


	//----- nvinfo : EIATTR_SPARSE_MMA_MASK
	.align		4
.L_1371:
        /*0018*/ 	.byte	0x03, 0x50
        /*001a*/ 	.short	0x0000


	//----- nvinfo : EIATTR_MAXREG_COUNT
	.align		4
        /*001c*/ 	.byte	0x03, 0x1b
        /*001e*/ 	.short	0x00ff


	//----- nvinfo : EIATTR_NUM_BARRIERS
	.align		4
        /*0020*/ 	.byte	0x02, 0x4c
        /*0022*/ 	.byte	0x01
	.zero		1


	//----- nvinfo : EIATTR_MERCURY_ISA_VERSION
	.align		4
        /*0024*/ 	.byte	0x03, 0x5f
        /*0026*/ 	.short	0x0101


	//----- nvinfo : EIATTR_COOP_GROUP_MASK_REGIDS
	.align		4
        /*0028*/ 	.byte	0x04, 0x29
        /*002a*/ 	.short	(.L_1373 - .L_1372)


	//   ....[0]....
.L_1372:
        /*002c*/ 	.word	0xffffffff


	//   ....[1]....
        /*0030*/ 	.word	0xffffffff


	//   ....[2]....
        /*0034*/ 	.word	0xffffffff


	//   ....[3]....
        /*0038*/ 	.word	0xffffffff


	//   ....[4]....
        /*003c*/ 	.word	0xffffffff


	//   ....[5]....
        /*0040*/ 	.word	0xffffffff


	//   ....[6]....
        /*0044*/ 	.word	0xffffffff


	//   ....[7]....
        /*0048*/ 	.word	0xffffffff


	//   ....[8]....
        /*004c*/ 	.word	0xffffffff


	//   ....[9]....
        /*0050*/ 	.word	0xffffffff


	//   ....[10]....
        /*0054*/ 	.word	0x050000b8


	//   ....[11]....
        /*0058*/ 	.word	0x050000b8


	//   ....[12]....
        /*005c*/ 	.word	0x050000b8


	//   ....[13]....
        /*0060*/ 	.word	0x050000b8


	//   ....[14]....
        /*0064*/ 	.word	0x050000b8


	//   ....[15]....
        /*0068*/ 	.word	0x050000b8


	//   ....[16]....
        /*006c*/ 	.word	0x050000b8


	//   ....[17]....
        /*0070*/ 	.word	0x050000b8


	//   ....[18]....
        /*0074*/ 	.word	0x050000b8


	//   ....[19]....
        /*0078*/ 	.word	0x050000b8


	//----- nvinfo : EIATTR_COOP_GROUP_INSTR_OFFSETS
	.align		4
.L_1373:
        /*007c*/ 	.byte	0x04, 0x28
        /*007e*/ 	.short	(.L_1375 - .L_1374)


	//   ....[0]....
.L_1374:
        /*0080*/ 	.word	0x00002330


	//   ....[1]....
        /*0084*/ 	.word	0x00002340


	//   ....[2]....
        /*0088*/ 	.word	0x00002370


	//   ....[3]....
        /*008c*/ 	.word	0x00002380


	//   ....[4]....
        /*0090*/ 	.word	0x000023b0


	//   ....[5]....
        /*0094*/ 	.word	0x000023c0


	//   ....[6]....
        /*0098*/ 	.word	0x000023f0


	//   ....[7]....
        /*009c*/ 	.word	0x00002400


	//   ....[8]....
        /*00a0*/ 	.word	0x00002430


	//   ....[9]....
        /*00a4*/ 	.word	0x00002440


	//   ....[10]....
        /*00a8*/ 	.word	0x00004c70


	//   ....[11]....
        /*00ac*/ 	.word	0x00004d00


	//   ....[12]....
        /*00b0*/ 	.word	0x00004d70


	//   ....[13]....
        /*00b4*/ 	.word	0x00004dd0


	//   ....[14]....
        /*00b8*/ 	.word	0x00004e40


	//   ....[15]....
        /*00bc*/ 	.word	0x00004ea0


	//   ....[16]....
        /*00c0*/ 	.word	0x00004f10


	//   ....[17]....
        /*00c4*/ 	.word	0x00004f70


	//   ....[18]....
        /*00c8*/ 	.word	0x00004fe0


	//   ....[19]....
        /*00cc*/ 	.word	0x00005040


	//----- nvinfo : EIATTR_EXIT_INSTR_OFFSETS
	.align		4
.L_1375:
        /*00d0*/ 	.byte	0x04, 0x1c
        /*00d2*/ 	.short	(.L_1377 - .L_1376)


	//   ....[0]....
.L_1376:
        /*00d4*/ 	.word	0x00004b60


	//   ....[1]....
        /*00d8*/ 	.word	0x00004c00


	//----- nvinfo : EIATTR_MAX_THREADS
	.align		4
.L_1377:
        /*00dc*/ 	.byte	0x04, 0x05
        /*00de*/ 	.short	(.L_1379 - .L_1378)
.L_1378:
        /*00e0*/ 	.word	0x00000080
        /*00e4*/ 	.word	0x00000001
        /*00e8*/ 	.word	0x00000001


	//----- nvinfo : EIATTR_CRS_STACK_SIZE
	.align		4
.L_1379:
        /*00ec*/ 	.byte	0x04, 0x1e
        /*00ee*/ 	.short	(.L_1381 - .L_1380)
.L_1380:
        /*00f0*/ 	.word	0x00000000


	//----- nvinfo : EIATTR_CBANK_PARAM_SIZE
	.align		4
.L_1381:
        /*00f4*/ 	.byte	0x03, 0x19
        /*00f6*/ 	.short	0x0128


	//----- nvinfo : EIATTR_PARAM_CBANK
	.align		4
        /*00f8*/ 	.byte	0x04, 0x0a
        /*00fa*/ 	.short	(.L_1383 - .L_1382)
	.align		4
.L_1382:
        /*00fc*/ 	.word	index@(.nv.constant0._ZN10layer_norm31ln_parallel_residual_bwd_kernelINS_13Kernel_traitsI13__nv_bfloat16S2_fS2_fjLj768ELj1ELj4ELj1ELj16ENS_18Kernel_traits_baseILj768ES2_S2_fS2_fjLj128EEEEELb0ELb0ELb0EEEvNS_9BwdParamsE)
        /*0100*/ 	.short	0x0210
        /*0102*/ 	.short	0x0128


	//----- nvinfo : EIATTR_SW_WAR
	.align		4
.L_1383:
        /*0104*/ 	.byte	0x04, 0x36
        /*0106*/ 	.short	(.L_1385 - .L_1384)
.L_1384:
        /*0108*/ 	.word	0x00000008
.L_1385:


//--------------------- .nv.info._ZN10layer_norm31ln_parallel_residual_bwd_kernelINS_13Kernel_traitsI13__nv_bfloat16S2_fS2_fjLj768ELj1ELj4ELj1ELj16ENS_18Kernel_traits_baseILj768ES2_S2_fS2_fjLj128EEEEELb0ELb0ELb1EEEvNS_9BwdParamsE --------------------------
	.section	.nv.info._ZN10layer_norm31ln_parallel_residual_bwd_kernelINS_13Kernel_traitsI13__nv_bfloat16S2_fS2_fjLj768ELj1ELj4ELj1ELj16ENS_18Kernel_traits_baseILj768ES2_S2_fS2_fjLj128EEEEELb0ELb0ELb1EEEvNS_9BwdParamsE,"",@"SHT_CUDA_INFO"
	.sectionflags	@""
	.align	4


	//----- nvinfo : EIATTR_CUDA_API_VERSION
	.align		4
        /*0000*/ 	.byte	0x04, 0x37
        /*0002*/ 	.short	(.L_1387 - .L_1386)
.L_1386:
        /*0004*/ 	.word	0x00000082


	//----- nvinfo : EIATTR_KPARAM_INFO
	.align		4
.L_1387:
        /*0008*/ 	.byte	0x04, 0x17
        /*000a*/ 	.short	(.L_1389 - .L_1388)
.L_1388:
        /*000c*/ 	.word	0x00000000
        /*0010*/ 	.short	0x0000
        /*0012*/ 	.short	0x0000
        /*0014*/ 	.byte	0x00, 0xf0, 0xa1, 0x04


	//----- nvinfo : EIATTR_SPARSE_MMA_MASK
	.align		4
.L_1389:
        /*0018*/ 	.byte	0x03, 0x50
        /*001a*/ 	.short	0x0000


	//----- nvinfo : EIATTR_MAXREG_COUNT
	.align		4
        /*001c*/ 	.byte	0x03, 0x1b
        /*001e*/ 	.short	0x00ff


	//----- nvinfo : EIATTR_NUM_BARRIERS
	.align		4
        /*0020*/ 	.byte	0x02, 0x4c
        /*0022*/ 	.byte	0x01
	.zero		1


	//----- nvinfo : EIATTR_MERCURY_ISA_VERSION
	.align		4
        /*0024*/ 	.byte	0x03, 0x5f
        /*0026*/ 	.short	0x0101


	//----- nvinfo : EIATTR_COOP_GROUP_MASK_REGIDS
	.align		4
        /*0028*/ 	.byte	0x04, 0x29
        /*002a*/ 	.short	(.L_1391 - .L_1390)


	//   ....[0]....
.L_1390:
        /*002c*/ 	.word	0xffffffff


	//   ....[1]....
        /*0030*/ 	.word	0xffffffff


	//   ....[2]....
        /*0034*/ 	.word	0xffffffff


	//   ....[3]....
        /*0038*/ 	.word	0xffffffff


	//   ....[4]....
        /*003c*/ 	.word	0xffffffff


	//   ....[5]....
        /*0040*/ 	.word	0xffffffff


	//   ....[6]....
        /*0044*/ 	.word	0xffffffff


	//   ....[7]....
        /*0048*/ 	.word	0xffffffff


	//   ....[8]....
        /*004c*/ 	.word	0xffffffff


	//   ....[9]....
        /*0050*/ 	.word	0xffffffff


	//   ....[10]....
        /*0054*/ 	.word	0x050000f2


	//   ....[11]....
        /*0058*/ 	.word	0x050000f2


	//   ....[12]....
        /*005c*/ 	.word	0x050000f2


	//   ....[13]....
        /*0060*/ 	.word	0x050000f2


	//   ....[14]....
        /*0064*/ 	.word	0x050000f2


	//   ....[15]....
        /*0068*/ 	.word	0x050000f2


	//   ....[16]....
        /*006c*/ 	.word	0x050000f2


	//   ....[17]....
        /*0070*/ 	.word	0x050000f2


	//   ....[18]....
        /*0074*/ 	.word	0x050000f2


	//   ....[19]....
        /*0078*/ 	.word	0x050000f2


	//----- nvinfo : EIATTR_COOP_GROUP_INSTR_OFFSETS
	.align		4
.L_1391:
        /*007c*/ 	.byte	0x04, 0x28
        /*007e*/ 	.short	(.L_1393 - .L_1392)


	//   ....[0]....
.L_1392:
        /*0080*/ 	.word	0x000023c0


	//   ....[1]....
        /*0084*/ 	.word	0x000023d0


	//   ....[2]....
        /*0088*/ 	.word	0x00002400


	//   ....[3]....
        /*008c*/ 	.word	0x00002410


	//   ....[4]....
        /*0090*/ 	.word	0x00002440


	//   ....[5]....
        /*0094*/ 	.word	0x00002450


	//   ....[6]....
        /*0098*/ 	.word	0x00002480


	//   ....[7]....
        /*009c*/ 	.word	0x00002490


	//   ....[8]....
        /*00a0*/ 	.word	0x000024c0


	//   ....[9]....
        /*00a4*/ 	.word	0x000024d0


	//   ....[10]....
        /*00a8*/ 	.word	0x000049a0


	//   ....[11]....
        /*00ac*/ 	.word	0x00004a30


	//   ....[12]....
        /*00b0*/ 	.word	0x00004a90


	//   ....[13]....
        /*00b4*/ 	.word	0x00004af0


	//   ....[14]....
        /*00b8*/ 	.word	0x00004b50


	//   ....[15]....
        /*00bc*/ 	.word	0x00004bb0


	//   ....[16]....
        /*00c0*/ 	.word	0x00004c10


	//   ....[17]....
        /*00c4*/ 	.word	0x00004c70


	//   ....[18]....
        /*00c8*/ 	.word	0x00004cd0


	//   ....[19]....
        /*00cc*/ 	.word	0x00004d30


	//----- nvinfo : EIATTR_EXIT_INSTR_OFFSETS
	.align		4
.L_1393:
        /*00d0*/ 	.byte	0x04, 0x1c
        /*00d2*/ 	.short	(.L_1395 - .L_1394)


	//   ....[0]....
.L_1394:
        /*00d4*/ 	.word	0x00004940


	//----- nvinfo : EIATTR_MAX_THREADS
	.align		4
.L_1395:
        /*00d8*/ 	.byte	0x04, 0x05
        /*00da*/ 	.short	(.L_1397 - .L_1396)
.L_1396:
        /*00dc*/ 	.word	0x00000080
        /*00e0*/ 	.word	0x00000001
        /*00e4*/ 	.word	0x00000001


	//----- nvinfo : EIATTR_CRS_STACK_SIZE
	.align		4
.L_1397:
        /*00e8*/ 	.byte	0x04, 0x1e
        /*00ea*/ 	.short	(.L_1399 - .L_1398)
.L_1398:
        /*00ec*/ 	.word	0x00000000


	//----- nvinfo : EIATTR_CBANK_PARAM_SIZE
	.align		4
.L_1399:
        /*00f0*/ 	.byte	0x03, 0x19
        /*00f2*/ 	.short	0x0128


	//----- nvinfo : EIATTR_PARAM_CBANK
	.align		4
        /*00f4*/ 	.byte	0x04, 0x0a
        /*00f6*/ 	.short	(.L_1401 - .L_1400)
	.align		4
.L_1400:
        /*00f8*/ 	.word	index@(.nv.constant0._ZN10layer_norm31ln_parallel_residual_bwd_kernelINS_13Kernel_traitsI13__nv_bfloat16S2_fS2_fjLj768ELj1ELj4ELj1ELj16ENS_18Kernel_traits_baseILj768ES2_S2_fS2_fjLj128EEEEELb0ELb0ELb1EEEvNS_9BwdParamsE)
        /*00fc*/ 	.short	0x0210
        /*00fe*/ 	.short	0x0128


	//----- nvinfo : EIATTR_SW_WAR
	.align		4
.L_1401:
        /*0100*/ 	.byte	0x04, 0x36
        /*0102*/ 	.short	(.L_1403 - .L_1402)
.L_1402:
        /*0104*/ 	.word	0x00000008
.L_1403:


//--------------------- .nv.info._ZN10layer_norm31ln_parallel_residual_bwd_kernelINS_13Kernel_traitsI13__nv_bfloat16S2_fS2_fjLj768ELj1ELj4ELj1ELj16ENS_18Kernel_traits_baseILj768ES2_S2_fS2_fjLj128EEEEELb0ELb1ELb0EEEvNS_9BwdParamsE --------------------------
	.section	.nv.info._ZN10layer_norm31ln_parallel_residual_bwd_kernelINS_13Kernel_traitsI13__nv_bfloat16S2_fS2_fjLj768ELj1ELj4ELj1ELj16ENS_18Kernel_traits_baseILj768ES2_S2_fS2_fjLj128EEEEELb0ELb1ELb0EEEvNS_9BwdParamsE,"",@"SHT_CUDA_INFO"
	.sectionflags	@""
	.align	4


	//----- nvinfo : EIATTR_CUDA_API_VERSION
	.align		4
        /*0000*/ 	.byte	0x04, 0x37
        /*0002*/ 	.short	(.L_1405 - .L_1404)
.L_1404:
        /*0004*/ 	.word	0x00000082


	//----- nvinfo : EIATTR_KPARAM_INFO
	.align		4
.L_1405:
        /*0008*/ 	.byte	0x04, 0x17
        /*000a*/ 	.short	(.L_1407 - .L_1406)
.L_1406:
        /*000c*/ 	.word	0x00000000
        /*0010*/ 	.short	0x0000
        /*0012*/ 	.short	0x0000
        /*0014*/ 	.byte	0x00, 0xf0, 0xa1, 0x04


	//----- nvinfo : EIATTR_SPARSE_MMA_MASK
	.align		4
.L_1407:
        /*0018*/ 	.byte	0x03, 0x50
        /*001a*/ 	.short	0x0000


	//----- nvinfo : EIATTR_MAXREG_COUNT
	.align		4
        /*001c*/ 	.byte	0x03, 0x1b
        /*001e*/ 	.short	0x00ff


	//----- nvinfo : EIATTR_NUM_BARRIERS
	.align		4
        /*0020*/ 	.byte	0x02, 0x4c
        /*0022*/ 	.byte	0x01
	.zero		1


	//----- nvinfo : EIATTR_MERCURY_ISA_VERSION
	.align		4
        /*0024*/ 	.byte	0x03, 0x5f
        /*0026*/ 	.short	0x0101


	//----- nvinfo : EIATTR_COOP_GROUP_MASK_REGIDS
	.align		4
        /*0028*/ 	.byte	0x04, 0x29
        /*002a*/ 	.short	(.L_1409 - .L_1408)


	//   ....[0]....
.L_1408:
        /*002c*/ 	.word	0xffffffff


	//   ....[1]....
        /*0030*/ 	.word	0xffffffff


	//   ....[2]....
        /*0034*/ 	.word	0xffffffff


	//   ....[3]....
        /*0038*/ 	.word	0xffffffff


	//   ....[4]....
        /*003c*/ 	.word	0xffffffff


	//   ....[5]....
        /*0040*/ 	.word	0xffffffff


	//   ....[6]....
        /*0044*/ 	.word	0xffffffff


	//   ....[7]....
        /*0048*/ 	.word	0xffffffff


	//   ....[8]....
        /*004c*/ 	.word	0xffffffff


	//   ....[9]....
        /*0050*/ 	.word	0xffffffff


	//   ....[10]....
        /*0054*/ 	.word	0x05000060


	//   ....[11]....
        /*0058*/ 	.word	0x05000060


	//   ....[12]....
        /*005c*/ 	.word	0x05000060


	//   ....[13]....
        /*0060*/ 	.word	0x05000060


	//   ....[14]....
        /*0064*/ 	.word	0x05000060


	//   ....[15]....
        /*0068*/ 	.word	0x05000060


	//   ....[16]....
        /*006c*/ 	.word	0x05000060


	//   ....[17]....
        /*0070*/ 	.word	0x05000060


	//   ....[18]....
        /*0074*/ 	.word	0x05000060


	//   ....[19]....
        /*0078*/ 	.word	0x05000060


	//----- nvinfo : EIATTR_COOP_GROUP_INSTR_OFFSETS
	.align		4
.L_1409:
        /*007c*/ 	.byte	0x04, 0x28
        /*007e*/ 	.short	(.L_1411 - .L_1410)


	//   ....[0]....
.L_1410:
        /*0080*/ 	.word	0x00001740


	//   ....[1]....
        /*0084*/ 	.word	0x00001750


	//   ....[2]....
        /*0088*/ 	.word	0x00001780


	//   ....[3]....
        /*008c*/ 	.word	0x00001790


	//   ....[4]....
        /*0090*/ 	.word	0x000017c0


	//   ....[5]....
        /*0094*/ 	.word	0x000017d0


	//   ....[6]....
        /*0098*/ 	.word	0x00001800


	//   ....[7]....
        /*009c*/ 	.word	0x00001810


	//   ....[8]....
        /*00a0*/ 	.word	0x00001840


	//   ....[9]....
        /*00a4*/ 	.word	0x00001850


	//   ....[10]....
        /*00a8*/ 	.word	0x000034b0


	//   ....[11]....
        /*00ac*/ 	.word	0x00003540


	//   ....[12]....
        /*00b0*/ 	.word	0x000035b0


	//   ....[13]....
        /*00b4*/ 	.word	0x00003610


	//   ....[14]....
        /*00b8*/ 	.word	0x00003680


	//   ....[15]....
        /*00bc*/ 	.word	0x000036e0


	//   ....[16]....
        /*00c0*/ 	.word	0x00003750


	//   ....[17]....
        /*00c4*/ 	.word	0x000037b0


	//   ....[18]....
        /*00c8*/ 	.word	0x00003820


	//   ....[19]....
        /*00cc*/ 	.word	0x00003880


	//----- nvinfo : EIATTR_EXIT_INSTR_OFFSETS
	.align		4
.L_1411:
        /*00d0*/ 	.byte	0x04, 0x1c
        /*00d2*/ 	.short	(.L_1413 - .L_1412)


	//   ....[0]....
.L_1412:
        /*00d4*/ 	.word	0x00003410


	//   ....[1]....
        /*00d8*/ 	.word	0x00003440


	//----- nvinfo : EIATTR_MAX_THREADS
	.align		4
.L_1413:
        /*00dc*/ 	.byte	0x04, 0x05
        /*00de*/ 	.short	(.L_1415 - .L_1414)
.L_1414:
        /*00e0*/ 	.word	0x00000080
        /*00e4*/ 	.word	0x00000001
        /*00e8*/ 	.word	0x00000001


	//----- nvinfo : EIATTR_CRS_STACK_SIZE
	.align		4
.L_1415:
        /*00ec*/ 	.byte	0x04, 0x1e
        /*00ee*/ 	.short	(.L_1417 - .L_1416)
.L_1416:
        /*00f0*/ 	.word	0x00000000


	//----- nvinfo : EIATTR_CBANK_PARAM_SIZE
	.align		4
.L_1417:
        /*00f4*/ 	.byte	0x03, 0x19
        /*00f6*/ 	.short	0x0128


	//----- nvinfo : EIATTR_PARAM_CBANK
	.align		4
        /*00f8*/ 	.byte	0x04, 0x0a
        /*00fa*/ 	.short	(.L_1419 - .L_1418)
	.align		4
.L_1418:
        /*00fc*/ 	.word	index@(.nv.constant0._ZN10layer_norm31ln_parallel_residual_bwd_kernelINS_13Kernel_traitsI13__nv_bfloat16S2_fS2_fjLj768ELj1ELj4ELj1ELj16ENS_18Kernel_traits_baseILj768ES2_S2_fS2_fjLj128EEEEELb0ELb1ELb0EEEvNS_9BwdParamsE)
        /*0100*/ 	.short	0x0210
        /*0102*/ 	.short	0x0128


	//----- nvinfo : EIATTR_SW_WAR
	.align		4
.L_1419:
        /*0104*/ 	.byte	0x04, 0x36
        /*0106*/ 	.short	(.L_1421 - .L_1420)
.L_1420:
        /*0108*/ 	.word	0x00000008
.L_1421:


//--------------------- .nv.info._ZN10layer_norm31ln_parallel_residual_bwd_kernelINS_13Kernel_traitsI13__nv_bfloat16S2_fS2_fjLj768ELj1ELj4ELj1ELj16ENS_18Kernel_traits_baseILj768ES2_S2_fS2_fjLj128EEEEELb0ELb1ELb1EEEvNS_9BwdParamsE --------------------------
	.section	.nv.info._ZN10layer_norm31ln_parallel_residual_bwd_kernelINS_13Kernel_traitsI13__nv_bfloat16S2_fS2_fjLj768ELj1ELj4ELj1ELj16ENS_18Kernel_traits_baseILj768ES2_S2_fS2_fjLj128EEEEELb0ELb1ELb1EEEvNS_9BwdParamsE,"",@"SHT_CUDA_INFO"
	.sectionflags	@""
	.align	4


	//----- nvinfo : EIATTR_CUDA_API_VERSION
	.align		4
        /*0000*/ 	.byte	0x04, 0x37
        /*0002*/ 	.short	(.L_1423 - .L_1422)
.L_1422:
        /*0004*/ 	.word	0x00000082


	//----- nvinfo : EIATTR_KPARAM_INFO
	.align		4
.L_1423:
        /*0008*/ 	.byte	0x04, 0x17
        /*000a*/ 	.short	(.L_1425 - .L_1424)
.L_1424:
        /*000c*/ 	.word	0x00000000
        /*0010*/ 	.short	0x0000
        /*0012*/ 	.short	0x0000
        /*0014*/ 	.byte	0x00, 0xf0, 0xa1, 0x04


	//----- nvinfo : EIATTR_SPARSE_MMA_MASK
	.align		4
.L_1425:
        /*0018*/ 	.byte	0x03, 0x50
        /*001a*/ 	.short	0x0000


	//----- nvinfo : EIATTR_MAXREG_COUNT
	.align		4
        /*001c*/ 	.byte	0x03, 0x1b
        /*001e*/ 	.short	0x00ff


	//----- nvinfo : EIATTR_NUM_BARRIERS
	.align		4
        /*0020*/ 	.byte	0x02, 0x4c
        /*0022*/ 	.byte	0x01
	.zero		1


	//----- nvinfo : EIATTR_MERCURY_ISA_VERSION
	.align		4
        /*0024*/ 	.byte	0x03, 0x5f
        /*0026*/ 	.short	0x0101


	//----- nvinfo : EIATTR_COOP_GROUP_MASK_REGIDS
	.align		4
        /*0028*/ 	.byte	0x04, 0x29
        /*002a*/ 	.short	(.L_1427 - .L_1426)


	//   ....[0]....
.L_1426:
        /*002c*/ 	.word	0xffffffff


	//   ....[1]....
        /*0030*/ 	.word	0xffffffff


	//   ....[2]....
        /*0034*/ 	.word	0xffffffff


	//   ....[3]....
        /*0038*/ 	.word	0xffffffff


	//   ....[4]....
        /*003c*/ 	.word	0xffffffff


	//   ....[5]....
        /*0040*/ 	.word	0xffffffff


	//   ....[6]....
        /*0044*/ 	.word	0xffffffff


	//   ....[7]....
        /*0048*/ 	.word	0xffffffff


	//   ....[8]....
        /*004c*/ 	.word	0xffffffff


	//   ....[9]....
        /*0050*/ 	.word	0xffffffff


	//   ....[10]....
        /*0054*/ 	.word	0x050000af


	//   ....[11]....
        /*0058*/ 	.word	0x050000af


	//   ....[12]....
        /*005c*/ 	.word	0x050000af


	//   ....[13]....
        /*0060*/ 	.word	0x050000af


	//   ....[14]....
        /*0064*/ 	.word	0x050000af


	//   ....[15]....
        /*0068*/ 	.word	0x050000af


	//   ....[16]....
        /*006c*/ 	.word	0x050000af


	//   ....[17]....
        /*0070*/ 	.word	0x050000af


	//   ....[18]....
        /*0074*/ 	.word	0x050000af


	//   ....[19]....
        /*0078*/ 	.word	0x050000af


	//----- nvinfo : EIATTR_COOP_GROUP_INSTR_OFFSETS
	.align		4
.L_1427:
        /*007c*/ 	.byte	0x04, 0x28
        /*007e*/ 	.short	(.L_1429 - .L_1428)


	//   ....[0]....
.L_1428:
        /*0080*/ 	.word	0x000016e0


	//   ....[1]....
        /*0084*/ 	.word	0x000016f0


	//   ....[2]....
        /*0088*/ 	.word	0x00001720


	//   ....[3]....
        /*008c*/ 	.word	0x00001730


	//   ....[4]....
        /*0090*/ 	.word	0x00001770


	//   ....[5]....
        /*0094*/ 	.word	0x00001790


	//   ....[6]....
        /*0098*/ 	.word	0x000017c0


	//   ....[7]....
        /*009c*/ 	.word	0x000017d0


	//   ....[8]....
        /*00a0*/ 	.word	0x00001820


	//   ....[9]....
        /*00a4*/ 	.word	0x00001840


	//   ....[10]....
        /*00a8*/ 	.word	0x000032b0


	//   ....[11]....
        /*00ac*/ 	.word	0x00003340


	//   ....[12]....
        /*00b0*/ 	.word	0x000033b0


	//   ....[13]....
        /*00b4*/ 	.word	0x00003410


	//   ....[14]....
        /*00b8*/ 	.word	0x00003490


	//   ....[15]....
        /*00bc*/ 	.word	0x00003500


	//   ....[16]....
        /*00c0*/ 	.word	0x00003570


	//   ....[17]....
        /*00c4*/ 	.word	0x000035d0


	//   ....[18]....
        /*00c8*/ 	.word	0x00003660


	//   ....[19]....
        /*00cc*/ 	.word	0x000036d0


	//----- nvinfo : EIATTR_EXIT_INSTR_OFFSETS
	.align		4
.L_1429:
        /*00d0*/ 	.byte	0x04, 0x1c
        /*00d2*/ 	.short	(.L_1431 - .L_1430)


	//   ....[0]....
.L_1430:
        /*00d4*/ 	.word	0x00003240


	//----- nvinfo : EIATTR_MAX_THREADS
	.align		4
.L_1431:
        /*00d8*/ 	.byte	0x04, 0x05
        /*00da*/ 	.short	(.L_1433 - .L_1432)
.L_1432:
        /*00dc*/ 	.word	0x00000080
        /*00e0*/ 	.word	0x00000001
        /*00e4*/ 	.word	0x00000001


	//----- nvinfo : EIATTR_CRS_STACK_SIZE
	.align		4
.L_1433:
        /*00e8*/ 	.byte	0x04, 0x1e
        /*00ea*/ 	.short	(.L_1435 - .L_1434)
.L_1434:
        /*00ec*/ 	.word	0x00000000


	//----- nvinfo : EIATTR_CBANK_PARAM_SIZE
	.align		4
.L_1435:
        /*00f0*/ 	.byte	0x03, 0x19
        /*00f2*/ 	.short	0x0128


	//----- nvinfo : EIATTR_PARAM_CBANK
	.align		4
        /*00f4*/ 	.byte	0x04, 0x0a
        /*00f6*/ 	.short	(.L_1437 - .L_1436)
	.align		4
.L_1436:
        /*00f8*/ 	.word	index@(.nv.constant0._ZN10layer_norm31ln_parallel_residual_bwd_kernelINS_13Kernel_traitsI13__nv_bfloat16S2_fS2_fjLj768ELj1ELj4ELj1ELj16ENS_18Kernel_traits_baseILj768ES2_S2_fS2_fjLj128EEEEELb0ELb1ELb1EEEvNS_9BwdParamsE)
        /*00fc*/ 	.short	0x0210
        /*00fe*/ 	.short	0x0128


	//----- nvinfo : EIATTR_SW_WAR
	.align		4
.L_1437:
        /*0100*/ 	.byte	0x04, 0x36
        /*0102*/ 	.short	(.L_1439 - .L_1438)
.L_1438:
        /*0104*/ 	.word	0x00000008
.L_1439:


//--------------------- .nv.info._ZN10layer_norm31ln_parallel_residual_bwd_kernelINS_13Kernel_traitsI13__nv_bfloat16S2_fS2_fjLj768ELj1ELj4ELj1ELj16ENS_18Kernel_traits_baseILj768ES2_S2_fS2_fjLj128EEEEELb1ELb0ELb0EEEvNS_9BwdParamsE --------------------------
	.section	.nv.info._ZN10layer_norm31ln_parallel_residual_bwd_kernelINS_13Kernel_traitsI13__nv_bfloat16S2_fS2_fjLj768ELj1ELj4ELj1ELj16ENS_18Kernel_traits_baseILj768ES2_S2_fS2_fjLj128EEEEELb1ELb0ELb0EEEvNS_9BwdParamsE,"",@"SHT_CUDA_INFO"
	.sectionflags	@""
	.align	4


	//----- nvinfo : EIATTR_CUDA_API_VERSION
	.align		4
        /*0000*/ 	.byte	0x04, 0x37
        /*0002*/ 	.short	(.L_1441 - .L_1440)
.L_1440:
        /*0004*/ 	.word	0x00000082


	//----- nvinfo : EIATTR_KPARAM_INFO
	.align		4
.L_1441:
        /*0008*/ 	.byte	0x04, 0x17
        /*000a*/ 	.short	(.L_1443 - .L_1442)
.L_1442:
        /*000c*/ 	.word	0x00000000
        /*0010*/ 	.short	0x0000
        /*0012*/ 	.short	0x0000
        /*0014*/ 	.byte	0x00, 0xf0, 0xa1, 0x04


	//----- nvinfo : EIATTR_SPARSE_MMA_MASK
	.align		4
.L_1443:
        /*0018*/ 	.byte	0x03, 0x50
        /*001a*/ 	.short	0x0000


	//----- nvinfo : EIATTR_MAXREG_COUNT
	.align		4
        /*001c*/ 	.byte	0x03, 0x1b
        /*001e*/ 	.short	0x00ff


	//----- nvinfo : EIATTR_NUM_BARRIERS
	.align		4
        /*0020*/ 	.byte	0x02, 0x4c
        /*0022*/ 	.byte	0x01
	.zero		1


	//----- nvinfo : EIATTR_ANNOTATIONS
	.align		4
        /*0024*/ 	.byte	0x04, 0x55
        /*0026*/ 	.short	(.L_1445 - .L_1444)


	//   ....[0]....
.L_1444:
        /*0028*/ 	.word	0x00000001
        /*002c*/ 	.byte	0x70, 0x06, 0x00, 0x00, 0x01, 0x00, 0x00, 0x00, 0xb0, 0x06, 0x00, 0x00, 0x01, 0x00, 0x00, 0x00
        /* <DEDUP_REMOVED lines=11> */
        /*00ec*/ 	.byte	0xb0, 0x10, 0x00, 0x00, 0x01, 0x00, 0x00, 0x00, 0xd0, 0x10, 0x00, 0x00


	//----- nvinfo : EIATTR_MERCURY_ISA_VERSION
	.align		4
.L_1445:
        /*00f8*/ 	.byte	0x03, 0x5f
        /*00fa*/ 	.short	0x0101


	//----- nvinfo : EIATTR_COOP_GROUP_MASK_REGIDS
	.align		4
        /*00fc*/ 	.byte	0x04, 0x29
        /*00fe*/ 	.short	(.L_1447 - .L_1446)


	//   ....[0]....
.L_1446:
        /*0100*/ 	.word	0xffffffff


	//   ....[1]....
        /*0104*/ 	.word	0xffffffff


	//   ....[2]....
        /*0108*/ 	.word	0xffffffff


	//   ....[3]....
        /*010c*/ 	.word	0xffffffff


	//   ....[4]....
        /*0110*/ 	.word	0xffffffff


	//   ....[5]....
        /*0114*/ 	.word	0xffffffff


	//   ....[6]....
        /*0118*/ 	.word	0xffffffff


	//   ....[7]....
        /*011c*/ 	.word	0xffffffff


	//   ....[8]....
        /*0120*/ 	.word	0xffffffff


	//   ....[9]....
        /*0124*/ 	.word	0xffffffff


	//   ....[10]....
        /*0128*/ 	.word	0x050000a0


	//   ....[11]....
        /*012c*/ 	.word	0x050000a0


	//   ....[12]....
        /*0130*/ 	.word	0x050000a0


	//   ....[13]....
        /*0134*/ 	.word	0x050000a0


	//   ....[14]....
        /*0138*/ 	.word	0x050000a0


	//   ....[15]....
        /*013c*/ 	.word	0x050000a0


	//   ....[16]....
        /*0140*/ 	.word	0x050000a0


	//   ....[17]....
        /*0144*/ 	.word	0x050000a0


	//   ....[18]....
        /*0148*/ 	.word	0x050000a0


	//   ....[19]....
        /*014c*/ 	.word	0x050000a0


	//----- nvinfo : EIATTR_COOP_GROUP_INSTR_OFFSETS
	.align		4
.L_1447:
        /*0150*/ 	.byte	0x04, 0x28
        /*0152*/ 	.short	(.L_1449 - .L_1448)


	//   ....[0]....
.L_1448:
        /*0154*/ 	.word	0x00002740


	//   ....[1]....
        /*0158*/ 	.word	0x00002750


	//   ....[2]....
        /*015c*/ 	.word	0x00002780


	//   ....[3]....
        /*0160*/ 	.word	0x00002790


	//   ....[4]....
        /*0164*/ 	.word	0x000027c0


	//   ....[5]....
        /*0168*/ 	.word	0x000027d0


	//   ....[6]....
        /*016c*/ 	.word	0x00002800


	//   ....[7]....
        /*0170*/ 	.word	0x00002810


	//   ....[8]....
        /*0174*/ 	.word	0x00002840


	//   ....[9]....
        /*0178*/ 	.word	0x00002850


	//   ....[10]....
        /*017c*/ 	.word	0x000058d0


	//   ....[11]....
        /*0180*/ 	.word	0x00005960


	//   ....[12]....
        /*0184*/ 	.word	0x000059c0


	//   ....[13]....
        /*0188*/ 	.word	0x00005a20


	//   ....[14]....
        /*018c*/ 	.word	0x00005a80


	//   ....[15]....
        /*0190*/ 	.word	0x00005ae0


	//   ....[16]....
        /*0194*/ 	.word	0x00005b40


	//   ....[17]....
        /*0198*/ 	.word	0x00005ba0


	//   ....[18]....
        /*019c*/ 	.word	0x00005c00


	//   ....[19]....
        /*01a0*/ 	.word	0x00005c60


	//----- nvinfo : EIATTR_EXIT_INSTR_OFFSETS
	.align		4
.L_1449:
        /*01a4*/ 	.byte	0x04, 0x1c
        /*01a6*/ 	.short	(.L_1451 - .L_1450)


	//   ....[0]....
.L_1450:
        /*01a8*/ 	.word	0x000057b0


	//   ....[1]....
        /*01ac*/ 	.word	0x00005860


	//----- nvinfo : EIATTR_MAX_THREADS
	.align		4
.L_1451:
        /*01b0*/ 	.byte	0x04, 0x05
        /*01b2*/ 	.short	(.L_1453 - .L_1452)
.L_1452:
        /*01b4*/ 	.word	0x00000080
        /*01b8*/ 	.word	0x00000001
        /*01bc*/ 	.word	0x00000001


	//----- nvinfo : EIATTR_CRS_STACK_SIZE
	.align		4
.L_1453:
        /*01c0*/ 	.byte	0x04, 0x1e
        /*01c2*/ 	.short	(.L_1455 - .L_1454)
.L_1454:
        /*01c4*/ 	.word	0x00000000


	//----- nvinfo : EIATTR_CBANK_PARAM_SIZE
	.align		4
.L_1455:
        /*01c8*/ 	.byte	0x03, 0x19
        /*01ca*/ 	.short	0x0128


	//----- nvinfo : EIATTR_PARAM_CBANK
	.align		4
        /*01cc*/ 	.byte	0x04, 0x0a
        /*01ce*/ 	.short	(.L_1457 - .L_1456)
	.align		4
.L_1456:
        /*01d0*/ 	.word	index@(.nv.constant0._ZN10layer_norm31ln_parallel_residual_bwd_kernelINS_13Kernel_traitsI13__nv_bfloat16S2_fS2_fjLj768ELj1ELj4ELj1ELj16ENS_18Kernel_traits_baseILj768ES2_S2_fS2_fjLj128EEEEELb1ELb0ELb0EEEvNS_9BwdParamsE)
        /*01d4*/ 	.short	0x0210
        /*01d6*/ 	.short	0x0128


	//----- nvinfo : EIATTR_SW_WAR
	.align		4
.L_1457:
        /*01d8*/ 	.byte	0x04, 0x36
        /*01da*/ 	.short	(.L_1459 - .L_1458)
.L_1458:
        /*01dc*/ 	.word	0x00000008
.L_1459:


//--------------------- .nv.info._ZN10layer_norm31ln_parallel_residual_bwd_kernelINS_13Kernel_traitsI13__nv_bfloat16S2_fS2_fjLj768ELj1ELj4ELj1ELj16ENS_18Kernel_traits_baseILj768ES2_S2_fS2_fjLj128EEEEELb1ELb0ELb1EEEvNS_9BwdParamsE --------------------------
	.section	.nv.info._ZN10layer_norm31ln_parallel_residual_bwd_kernelINS_13Kernel_traitsI13__nv_bfloat16S2_fS2_fjLj768ELj1ELj4ELj1ELj16ENS_18Kernel_traits_baseILj768ES2_S2_fS2_fjLj128EEEEELb1ELb0ELb1EEEvNS_9BwdParamsE,"",@"SHT_CUDA_INFO"
	.sectionflags	@""
	.align	4


	//----- nvinfo : EIATTR_CUDA_API_VERSION
	.align		4
        /*0000*/ 	.byte	0x04, 0x37
        /*0002*/ 	.short	(.L_1461 - .L_1460)
.L_1460:
        /*0004*/ 	.word	0x00000082


	//----- nvinfo : EIATTR_KPARAM_INFO
	.align		4
.L_1461:
        /*0008*/ 	.byte	0x04, 0x17
        /*000a*/ 	.short	(.L_1463 - .L_1462)
.L_1462:
        /*000c*/ 	.word	0x00000000
        /*0010*/ 	.short	0x0000
        /*0012*/ 	.short	0x0000
        /*0014*/ 	.byte	0x00, 0xf0, 0xa1, 0x04


	//----- nvinfo : EIATTR_SPARSE_MMA_MASK
	.align		4
.L_1463:
        /*0018*/ 	.byte	0x03, 0x50
        /*001a*/ 	.short	0x0000


	//----- nvinfo : EIATTR_MAXREG_COUNT
	.align		4
        /*001c*/ 	.byte	0x03, 0x1b
        /*001e*/ 	.short	0x00ff


	//----- nvinfo : EIATTR_NUM_BARRIERS
	.align		4
        /*0020*/ 	.byte	0x02, 0x4c
        /*0022*/ 	.byte	0x01
	.zero		1


	//----- nvinfo : EIATTR_MERCURY_ISA_VERSION
	.align		4
        /*0024*/ 	.byte	0x03, 0x5f
        /*0026*/ 	.short	0x0101


	//----- nvinfo : EIATTR_COOP_GROUP_MASK_REGIDS
	.align		4
        /*0028*/ 	.byte	0x04, 0x29
        /*002a*/ 	.short	(.L_1465 - .L_1464)


	//   ....[0]....
.L_1464:
        /*002c*/ 	.word	0xffffffff


	//   ....[1]....
        /*0030*/ 	.word	0xffffffff


	//   ....[2]....
        /*0034*/ 	.word	0xffffffff


	//   ....[3]....
        /*0038*/ 	.word	0xffffffff


	//   ....[4]....
        /*003c*/ 	.word	0xffffffff


	//   ....[5]....
        /*0040*/ 	.word	0xffffffff


	//   ....[6]....
        /*0044*/ 	.word	0xffffffff


	//   ....[7]....
        /*0048*/ 	.word	0xffffffff


	//   ....[8]....
        /*004c*/ 	.word	0xffffffff


	//   ....[9]....
        /*0050*/ 	.word	0xffffffff


	//   ....[10]....
        /*0054*/ 	.word	0x050000eb


	//   ....[11]....
        /*0058*/ 	.word	0x050000eb


	//   ....[12]....
        /*005c*/ 	.word	0x050000eb


	//   ....[13]....
        /*0060*/ 	.word	0x050000eb


	//   ....[14]....
        /*0064*/ 	.word	0x050000eb


	//   ....[15]....
        /*0068*/ 	.word	0x050000eb


	//   ....[16]....
        /*006c*/ 	.word	0x050000eb


	//   ....[17]....
        /*0070*/ 	.word	0x050000eb


	//   ....[18]....
        /*0074*/ 	.word	0x050000eb


	//   ....[19]....
        /*0078*/ 	.word	0x050000eb


	//----- nvinfo : EIATTR_COOP_GROUP_INSTR_OFFSETS
	.align		4
.L_1465:
        /*007c*/ 	.byte	0x04, 0x28
        /*007e*/ 	.short	(.L_1467 - .L_1466)


	//   ....[0]....
.L_1466:
        /*0080*/ 	.word	0x00002500


	//   ....[1]....
        /*0084*/ 	.word	0x00002520


	//   ....[2]....
        /*0088*/ 	.word	0x00002540


	//   ....[3]....
        /*008c*/ 	.word	0x00002560


	//   ....[4]....
        /*0090*/ 	.word	0x00002580


	//   ....[5]....
        /*0094*/ 	.word	0x000025a0


	//   ....[6]....
        /*0098*/ 	.word	0x000025c0


	//   ....[7]....
        /*009c*/ 	.word	0x000025e0


	//   ....[8]....
        /*00a0*/ 	.word	0x000025f0


	//   ....[9]....
        /*00a4*/ 	.word	0x00002610


	//   ....[10]....
        /*00a8*/ 	.word	0x00005390


	//   ....[11]....
        /*00ac*/ 	.word	0x00005420


	//   ....[12]....
        /*00b0*/ 	.word	0x00005480


	//   ....[13]....
        /*00b4*/ 	.word	0x000054d0


	//   ....[14]....
        /*00b8*/ 	.word	0x00005530


	//   ....[15]....
        /*00bc*/ 	.word	0x00005580


	//   ....[16]....
        /*00c0*/ 	.word	0x000055e0


	//   ....[17]....
        /*00c4*/ 	.word	0x00005630


	//   ....[18]....
        /*00c8*/ 	.word	0x00005690


	//   ....[19]....
        /*00cc*/ 	.word	0x000056e0


	//----- nvinfo : EIATTR_EXIT_INSTR_OFFSETS
	.align		4
.L_1467:
        /*00d0*/ 	.byte	0x04, 0x1c
        /*00d2*/ 	.short	(.L_1469 - .L_1468)


	//   ....[0]....
.L_1468:
        /*00d4*/ 	.word	0x00005330


	//----- nvinfo : EIATTR_MAX_THREADS
	.align		4
.L_1469:
        /*00d8*/ 	.byte	0x04, 0x05
        /*00da*/ 	.short	(.L_1471 - .L_1470)
.L_1470:
        /*00dc*/ 	.word	0x00000080
        /*00e0*/ 	.word	0x00000001
        /*00e4*/ 	.word	0x00000001


	//----- nvinfo : EIATTR_CRS_STACK_SIZE
	.align		4
.L_1471:
        /*00e8*/ 	.byte	0x04, 0x1e
        /*00ea*/ 	.short	(.L_1473 - .L_1472)
.L_1472:
        /*00ec*/ 	.word	0x00000000


	//----- nvinfo : EIATTR_CBANK_PARAM_SIZE
	.align		4
.L_1473:
        /*00f0*/ 	.byte	0x03, 0x19
        /*00f2*/ 	.short	0x0128


	//----- nvinfo : EIATTR_PARAM_CBANK
	.align		4
        /*00f4*/ 	.byte	0x04, 0x0a
        /*00f6*/ 	.short	(.L_1475 - .L_1474)
	.align		4
.L_1474:
        /*00f8*/ 	.word	index@(.nv.constant0._ZN10layer_norm31ln_parallel_residual_bwd_kernelINS_13Kernel_traitsI13__nv_bfloat16S2_fS2_fjLj768ELj1ELj4ELj1ELj16ENS_18Kernel_traits_baseILj768ES2_S2_fS2_fjLj128EEEEELb1ELb0ELb1EEEvNS_9BwdParamsE)
        /*00fc*/ 	.short	0x0210
        /*00fe*/ 	.short	0x0128


	//----- nvinfo : EIATTR_SW_WAR
	.align		4
.L_1475:
        /*0100*/ 	.byte	0x04, 0x36
        /*0102*/ 	.short	(.L_1477 - .L_1476)
.L_1476:
        /*0104*/ 	.word	0x00000008
.L_1477:


//--------------------- .nv.info._ZN10layer_norm22ln_bwd_finalize_kernelINS_22Kernel_traits_finalizeILj768E13__nv_bfloat16S2_fS2_fjLb0ELj1024ELj4ENS_18Kernel_traits_baseILj768ES2_S2_fS2_fjLj1024EEEEELb0ELb0EEEvNS_9BwdParamsE --------------------------
	.section	.nv.info._ZN10layer_norm22ln_bwd_finalize_kernelINS_22Kernel_traits_finalizeILj768E13__nv_bfloat16S2_fS2_fjLb0ELj1024ELj4ENS_18Kernel_traits_baseILj768ES2_S2_fS2_fjLj1024EEEEELb0ELb0EEEvNS_9BwdParamsE,"",@"SHT_CUDA_INFO"
	.sectionflags	@""
	.align	4


	//----- nvinfo : EIATTR_CUDA_API_VERSION
	.align		4
        /*0000*/ 	.byte	0x04, 0x37
        /*0002*/ 	.short	(.L_1479 - .L_1478)
.L_1478:
        /*0004*/ 	.word	0x00000082


	//----- nvinfo : EIATTR_KPARAM_INFO
	.align		4
.L_1479:
        /*0008*/ 	.byte	0x04, 0x17
        /*000a*/ 	.short	(.L_1481 - .L_1480)
.L_1480:
        /*000c*/ 	.word	0x00000000
        /*0010*/ 	.short	0x0000
        /*0012*/ 	.short	0x0000
        /*0014*/ 	.byte	0x00, 0xf0, 0xa1, 0x04


	//----- nvinfo : EIATTR_SPARSE_MMA_MASK
	.align		4
.L_1481:
        /*0018*/ 	.byte	0x03, 0x50
        /*001a*/ 	.short	0x0000


	//----- nvinfo : EIATTR_MAXREG_COUNT
	.align		4
        /*001c*/ 	.byte	0x03, 0x1b
        /*001e*/ 	.short	0x0040


	//----- nvinfo : EIATTR_NUM_BARRIERS
	.align		4
        /*0020*/ 	.byte	0x02, 0x4c
        /*0022*/ 	.byte	0x01
	.zero		1


	//----- nvinfo : EIATTR_MERCURY_ISA_VERSION
	.align		4
        /*0024*/ 	.byte	0x03, 0x5f
        /*0026*/ 	.short	0x0101


	//----- nvinfo : EIATTR_COOP_GROUP_MASK_REGIDS
	.align		4
        /*0028*/ 	.byte	0x04, 0x29
        /*002a*/ 	.short	(.L_1483 - .L_1482)


	//   ....[0]....
.L_1482:
        /*002c*/ 	.word	0xffffffff


	//   ....[1]....
        /*0030*/ 	.word	0xffffffff


	//   ....[2]....
        /*0034*/ 	.word	0xffffffff


	//   ....[3]....
        /*0038*/ 	.word	0xffffffff


	//   ....[4]....
        /*003c*/ 	.word	0xffffffff


	//   ....[5]....
        /*0040*/ 	.word	0xffffffff


	//   ....[6]....
        /*0044*/ 	.word	0xffffffff


	//   ....[7]....
        /*0048*/ 	.word	0xffffffff


	//   ....[8]....
        /*004c*/ 	.word	0xffffffff


	//   ....[9]....
        /*0050*/ 	.word	0xffffffff


	//   ....[10]....
        /*0054*/ 	.word	0x05000013


	//   ....[11]....
        /*0058*/ 	.word	0x05000013


	//   ....[12]....
        /*005c*/ 	.word	0x05000013


	//   ....[13]....
        /*0060*/ 	.word	0x05000013


	//   ....[14]....
        /*0064*/ 	.word	0x05000013


	//   ....[15]....
        /*0068*/ 	.word	0x05000013


	//   ....[16]....
        /*006c*/ 	.word	0x05000013


	//   ....[17]....
        /*0070*/ 	.word	0x05000013


	//   ....[18]....
        /*0074*/ 	.word	0x05000013


	//   ....[19]....
        /*0078*/ 	.word	0x05000013


	//----- nvinfo : EIATTR_COOP_GROUP_INSTR_OFFSETS
	.align		4
.L_1483:
        /*007c*/ 	.byte	0x04, 0x28
        /*007e*/ 	.short	(.L_1485 - .L_1484)


	//   ....[0]....
.L_1484:
        /*0080*/ 	.word	0x000008e0


	//   ....[1]....
        /*0084*/ 	.word	0x000008f0


	//   ....[2]....
        /*0088*/ 	.word	0x00000920


	//   ....[3]....
        /*008c*/ 	.word	0x00000930


	//   ....[4]....
        /*0090*/ 	.word	0x00000960


	//   ....[5]....
        /*0094*/ 	.word	0x00000970


	//   ....[6]....
        /*0098*/ 	.word	0x000009a0


	//   ....[7]....
        /*009c*/ 	.word	0x000009b0


	//   ....[8]....
        /*00a0*/ 	.word	0x000009e0


	//   ....[9]....
        /*00a4*/ 	.word	0x000009f0


	//   ....[10]....
        /*00a8*/ 	.word	0x00000c10


	//   ....[11]....
        /*00ac*/ 	.word	0x00000c80


	//   ....[12]....
        /*00b0*/ 	.word	0x00000cf0


	//   ....[13]....
        /*00b4*/ 	.word	0x00000d60


	//   ....[14]....
        /*00b8*/ 	.word	0x00000dd0


	//   ....[15]....
        /*00bc*/ 	.word	0x00000e30


	//   ....[16]....
        /*00c0*/ 	.word	0x00000ea0


	//   ....[17]....
        /*00c4*/ 	.word	0x00000f10


	//   ....[18]....
        /*00c8*/ 	.word	0x00000f80


	//   ....[19]....
        /*00cc*/ 	.word	0x00000ff0


	//----- nvinfo : EIATTR_EXIT_INSTR_OFFSETS
	.align		4
.L_1485:
        /*00d0*/ 	.byte	0x04, 0x1c
        /*00d2*/ 	.short	(.L_1487 - .L_1486)


	//   ....[0]....
.L_1486:
        /*00d4*/ 	.word	0x00000070


	//   ....[1]....
        /*00d8*/ 	.word	0x00000bb0


	//----- nvinfo : EIATTR_MAX_THREADS
	.align		4
.L_1487:
        /*00dc*/ 	.byte	0x04, 0x05
        /*00de*/ 	.short	(.L_1489 - .L_1488)
.L_1488:
        /*00e0*/ 	.word	0x00000400
        /*00e4*/ 	.word	0x00000001
        /*00e8*/ 	.word	0x00000001


	//----- nvinfo : EIATTR_CRS_STACK_SIZE
	.align		4
.L_1489:
        /*00ec*/ 	.byte	0x04, 0x1e
        /*00ee*/ 	.short	(.L_1491 - .L_1490)
.L_1490:
        /*00f0*/ 	.word	0x00000000


	//----- nvinfo : EIATTR_CBANK_PARAM_SIZE
	.align		4
.L_1491:
        /*00f4*/ 	.byte	0x03, 0x19
        /*00f6*/ 	.short	0x0128


	//----- nvinfo : EIATTR_PARAM_CBANK
	.align		4
        /*00f8*/ 	.byte	0x04, 0x0a
        /*00fa*/ 	.short	(.L_1493 - .L_1492)
	.align		4
.L_1492:
        /*00fc*/ 	.word	index@(.nv.constant0._ZN10layer_norm22ln_bwd_finalize_kernelINS_22Kernel_traits_finalizeILj768E13__nv_bfloat16S2_fS2_fjLb0ELj1024ELj4ENS_18Kernel_traits_baseILj768ES2_S2_fS2_fjLj1024EEEEELb0ELb0EEEvNS_9BwdParamsE)
        /*0100*/ 	.short	0x0210
        /*0102*/ 	.short	0x0128


	//----- nvinfo : EIATTR_SW_WAR
	.align		4
.L_1493:
        /*0104*/ 	.byte	0x04, 0x36
        /*0106*/ 	.short	(.L_1495 - .L_1494)
.L_1494:
        /*0108*/ 	.word	0x00000008
.L_1495:


//--------------------- .nv.info._ZN10layer_norm40ln_parallel_residual_bwd_finalize_kernelINS_22Kernel_traits_finalizeILj768E13__nv_bfloat16S2_fS2_fjLb0ELj1024ELj4ENS_18Kernel_traits_baseILj768ES2_S2_fS2_fjLj1024EEEEELb0EEEvNS_9BwdParamsE --------------------------
	.section	.nv.info._ZN10layer_norm40ln_parallel_residual_bwd_finalize_kernelINS_22Kernel_traits_finalizeILj768E13__nv_bfloat16S2_fS2_fjLb0ELj1024ELj4ENS_18Kernel_traits_baseILj768ES2_S2_fS2_fjLj1024EEEEELb0EEEvNS_9BwdParamsE,"",@"SHT_CUDA_INFO"
	.sectionflags	@""
	.align	4


	//----- nvinfo : EIATTR_CUDA_API_VERSION
	.align		4
        /*0000*/ 	.byte	0x04, 0x37
        /*0002*/ 	.short	(.L_1497 - .L_1496)
.L_1496:
        /*0004*/ 	.word	0x00000082


	//----- nvinfo : EIATTR_KPARAM_INFO
	.align		4
.L_1497:
        /*0008*/ 	.byte	0x04, 0x17
        /*000a*/ 	.short	(.L_1499 - .L_1498)
.L_1498:
        /*000c*/ 	.word	0x00000000
        /*0010*/ 	.short	0x0000
        /*0012*/ 	.short	0x0000
        /*0014*/ 	.byte	0x00, 0xf0, 0xa1, 0x04


	//----- nvinfo : EIATTR_SPARSE_MMA_MASK
	.align		4
.L_1499:
        /*0018*/ 	.byte	0x03, 0x50
        /*001a*/ 	.short	0x0000


	//----- nvinfo : EIATTR_MAXREG_COUNT
	.align		4
        /*001c*/ 	.byte	0x03, 0x1b
        /*001e*/ 	.short	0x0040


	//----- nvinfo : EIATTR_NUM_BARRIERS
	.align		4
        /*0020*/ 	.byte	0x02, 0x4c
        /*0022*/ 	.byte	0x01
	.zero		1


	//----- nvinfo : EIATTR_MERCURY_ISA_VERSION
	.align		4
        /*0024*/ 	.byte	0x03, 0x5f
        /*0026*/ 	.short	0x0101


	//----- nvinfo : EIATTR_COOP_GROUP_MASK_REGIDS
	.align		4
        /*0028*/ 	.byte	0x04, 0x29
        /*002a*/ 	.short	(.L_1501 - .L_1500)


	//   ....[0]....
.L_1500:
        /*002c*/ 	.word	0xffffffff


	//   ....[1]....
        /*0030*/ 	.word	0xffffffff


	//   ....[2]....
        /*0034*/ 	.word	0xffffffff


	//   ....[3]....
        /*0038*/ 	.word	0xffffffff


	//   ....[4]....
        /*003c*/ 	.word	0xffffffff


	//   ....[5]....
        /*0040*/ 	.word	0xffffffff


	//   ....[6]....
        /*0044*/ 	.word	0xffffffff


	//   ....[7]....
        /*0048*/ 	.word	0xffffffff


	//   ....[8]....
        /*004c*/ 	.word	0xffffffff


	//   ....[9]....
        /*0050*/ 	.word	0xffffffff


	//   ....[10]....
        /*0054*/ 	.word	0xffffffff


	//   ....[11]....
        /*0058*/ 	.word	0xffffffff


	//   ....[12]....
        /*005c*/ 	.word	0xffffffff


	//   ....[13]....
        /*0060*/ 	.word	0xffffffff


	//   ....[14]....
        /*0064*/ 	.word	0xffffffff


	//   ....[15]....
        /*0068*/ 	.word	0xffffffff


	//   ....[16]....
        /*006c*/ 	.word	0xffffffff


	//   ....[17]....
        /*0070*/ 	.word	0xffffffff


	//   ....[18]....
        /*0074*/ 	.word	0xffffffff


	//   ....[19]....
        /*0078*/ 	.word	0xffffffff


	//   ....[20]....
        /*007c*/ 	.word	0x0500000c


	//   ....[21]....
        /*0080*/ 	.word	0x0500000c


	//   ....[22]....
        /*0084*/ 	.word	0x0500000c


	//   ....[23]....
        /*0088*/ 	.word	0x0500000c


	//   ....[24]....
        /*008c*/ 	.word	0x0500000c


	//   ....[25]....
        /*0090*/ 	.word	0x0500000c


	//   ....[26]....
        /*0094*/ 	.word	0x0500000c


	//   ....[27]....
        /*0098*/ 	.word	0x0500000c


	//   ....[28]....
        /*009c*/ 	.word	0x0500000c


	//   ....[29]....
        /*00a0*/ 	.word	0x0500000c


	//   ....[30]....
        /*00a4*/ 	.word	0x0500000c


	//   ....[31]....
        /*00a8*/ 	.word	0x0500000c


	//   ....[32]....
        /*00ac*/ 	.word	0x0500000c


	//   ....[33]....
        /*00b0*/ 	.word	0x0500000c


	//   ....[34]....
        /*00b4*/ 	.word	0x0500000c


	//   ....[35]....
        /*00b8*/ 	.word	0x0500000c


	//   ....[36]....
        /*00bc*/ 	.word	0x0500000c


	//   ....[37]....
        /*00c0*/ 	.word	0x0500000c


	//   ....[38]....
        /*00c4*/ 	.word	0x0500000c


	//   ....[39]....
        /*00c8*/ 	.word	0x0500000c


	//----- nvinfo : EIATTR_COOP_GROUP_INSTR_OFFSETS
	.align		4
.L_1501:
        /*00cc*/ 	.byte	0x04, 0x28
        /*00ce*/ 	.short	(.L_1503 - .L_1502)


	//   ....[0]....
.L_1502:
        /*00d0*/ 	.word	0x00000ce0


	//   ....[1]....
        /*00d4*/ 	.word	0x00000cf0


	//   ....[2]....
        /*00d8*/ 	.word	0x00000d00


	//   ....[3]....
        /*00dc*/ 	.word	0x00000d10


	//   ....[4]....
        /*00e0*/ 	.word	0x00000d40


	//   ....[5]....
        /*00e4*/ 	.word	0x00000d70


	//   ....[6]....
        /*00e8*/ 	.word	0x00000d80


	//   ....[7]....
        /*00ec*/ 	.word	0x00000d90


	//   ....[8]....
        /*00f0*/ 	.word	0x00000db0


	//   ....[9]....
        /*00f4*/ 	.word	0x00000df0


	//   ....[10]....
        /*00f8*/ 	.word	0x00000e00


	//   ....[11]....
        /*00fc*/ 	.word	0x00000e10


	//   ....[12]....
        /*0100*/ 	.word	0x00000e30


	//   ....[13]....
        /*0104*/ 	.word	0x00000e70


	//   ....[14]....
        /*0108*/ 	.word	0x00000e80


	//   ....[15]....
        /*010c*/ 	.word	0x00000e90


	//   ....[16]....
        /*0110*/ 	.word	0x00000eb0


	//   ....[17]....
        /*0114*/ 	.word	0x00000ee0


	//   ....[18]....
        /*0118*/ 	.word	0x00000f00


	//   ....[19]....
        /*011c*/ 	.word	0x00000f10


	//   ....[20]....
        /*0120*/ 	.word	0x00001230


	//   ....[21]....
        /*0124*/ 	.word	0x00001290


	//   ....[22]....
        /*0128*/ 	.word	0x000012f0


	//   ....[23]....
        /*012c*/ 	.word	0x00001350


	//   ....[24]....
        /*0130*/ 	.word	0x000013b0


	//   ....[25]....
        /*0134*/ 	.word	0x00001410


	//   ....[26]....
        /*0138*/ 	.word	0x00001480


	//   ....[27]....
        /*013c*/ 	.word	0x000014f0


	//   ....[28]....
        /*0140*/ 	.word	0x00001560


	//   ....[29]....
        /*0144*/ 	.word	0x000015d0


	//   ....[30]....
        /*0148*/ 	.word	0x00001630


	//   ....[31]....
        /*014c*/ 	.word	0x000016a0


	//   ....[32]....
        /*0150*/ 	.word	0x00001710


	//   ....[33]....
        /*0154*/ 	.word	0x00001780


	//   ....[34]....
        /*0158*/ 	.word	0x000017f0


	//   ....[35]....
        /*015c*/ 	.word	0x00001850


	//   ....[36]....
        /*0160*/ 	.word	0x000018c0


	//   ....[37]....
        /*0164*/ 	.word	0x00001930


	//   ....[38]....
        /*0168*/ 	.word	0x000019a0


	//   ....[39]....
        /*016c*/ 	.word	0x00001a10


	//----- nvinfo : EIATTR_EXIT_INSTR_OFFSETS
	.align		4
.L_1503:
        /*0170*/ 	.byte	0x04, 0x1c
        /*0172*/ 	.short	(.L_1505 - .L_1504)


	//   ....[0]....
.L_1504:
        /*0174*/ 	.word	0x00000070


	//   ....[1]....
        /*0178*/ 	.word	0x000011d0


	//----- nvinfo : EIATTR_MAX_THREADS
	.align		4
.L_1505:
        /*017c*/ 	.byte	0x04, 0x05
        /*017e*/ 	.short	(.L_1507 - .L_1506)
.L_1506:
        /*0180*/ 	.word	0x00000400
        /*0184*/ 	.word	0x00000001
        /*0188*/ 	.word	0x00000001


	//----- nvinfo : EIATTR_CRS_STACK_SIZE
	.align		4
.L_1507:
        /*018c*/ 	.byte	0x04, 0x1e
        /*018e*/ 	.short	(.L_1509 - .L_1508)
.L_1508:
        /*0190*/ 	.word	0x00000000


	//----- nvinfo : EIATTR_CBANK_PARAM_SIZE
	.align		4
.L_1509:
        /*0194*/ 	.byte	0x03, 0x19
        /*0196*/ 	.short	0x0128


	//----- nvinfo : EIATTR_PARAM_CBANK
	.align		4
        /*0198*/ 	.byte	0x04, 0x0a
        /*019a*/ 	.short	(.L_1511 - .L_1510)
	.align		4
.L_1510:
        /*019c*/ 	.word	index@(.nv.constant0._ZN10layer_norm40ln_parallel_residual_bwd_finalize_kernelINS_22Kernel_traits_finalizeILj768E13__nv_bfloat16S2_fS2_fjLb0ELj1024ELj4ENS_18Kernel_traits_baseILj768ES2_S2_fS2_fjLj1024EEEEELb0EEEvNS_9BwdParamsE)
        /*01a0*/ 	.short	0x0210
        /*01a2*/ 	.short	0x0128


	//----- nvinfo : EIATTR_SW_WAR
	.align		4
.L_1511:
        /*01a4*/ 	.byte	0x04, 0x36
        /*01a6*/ 	.short	(.L_1513 - .L_1512)
.L_1512:
        /*01a8*/ 	.word	0x00000008
.L_1513:


//--------------------- .nv.info._ZN10layer_norm31ln_parallel_residual_bwd_kernelINS_13Kernel_traitsI13__nv_bfloat16S2_fS2_fjLj768ELj1ELj4ELj1ELj16ENS_18Kernel_traits_baseILj768ES2_S2_fS2_fjLj128EEEEELb1ELb1ELb0EEEvNS_9BwdParamsE --------------------------
	.section	.nv.info._ZN10layer_norm31ln_parallel_residual_bwd_kernelINS_13Kernel_traitsI13__nv_bfloat16S2_fS2_fjLj768ELj1ELj4ELj1ELj16ENS_18Kernel_traits_baseILj768ES2_S2_fS2_fjLj128EEEEELb1ELb1ELb0EEEvNS_9BwdParamsE,"",@"SHT_CUDA_INFO"
	.sectionflags	@""
	.align	4


	//----- nvinfo : EIATTR_CUDA_API_VERSION
	.align		4
        /*0000*/ 	.byte	0x04, 0x37
        /*0002*/ 	.short	(.L_1515 - .L_1514)
.L_1514:
        /*0004*/ 	.word	0x00000082


	//----- nvinfo : EIATTR_KPARAM_INFO
	.align		4
.L_1515:
        /*0008*/ 	.byte	0x04, 0x17
        /*000a*/ 	.short	(.L_1517 - .L_1516)
.L_1516:
        /*000c*/ 	.word	0x00000000
        /*0010*/ 	.short	0x0000
        /*0012*/ 	.short	0x0000
        /*0014*/ 	.byte	0x00, 0xf0, 0xa1, 0x04


	//----- nvinfo : EIATTR_SPARSE_MMA_MASK
	.align		4
.L_1517:
        /*0018*/ 	.byte	0x03, 0x50
        /*001a*/ 	.short	0x0000


	//----- nvinfo : EIATTR_MAXREG_COUNT
	.align		4
        /*001c*/ 	.byte	0x03, 0x1b
        /*001e*/ 	.short	0x00ff


	//----- nvinfo : EIATTR_NUM_BARRIERS
	.align		4
        /*0020*/ 	.byte	0x02, 0x4c
        /*0022*/ 	.byte	0x01
	.zero		1


	//----- nvinfo : EIATTR_MERCURY_ISA_VERSION
	.align		4
        /*0024*/ 	.byte	0x03, 0x5f
        /*0026*/ 	.short	0x0101


	//----- nvinfo : EIATTR_COOP_GROUP_MASK_REGIDS
	.align		4
        /*0028*/ 	.byte	0x04, 0x29
        /*002a*/ 	.short	(.L_1519 - .L_1518)


	//   ....[0]....
.L_1518:
        /*002c*/ 	.word	0xffffffff


	//   ....[1]....
        /*0030*/ 	.word	0xffffffff


	//   ....[2]....
        /*0034*/ 	.word	0xffffffff


	//   ....[3]....
        /*0038*/ 	.word	0xffffffff


	//   ....[4]....
        /*003c*/ 	.word	0xffffffff


	//   ....[5]....
        /*0040*/ 	.word	0xffffffff


	//   ....[6]....
        /*0044*/ 	.word	0xffffffff


	//   ....[7]....
        /*0048*/ 	.word	0xffffffff


	//   ....[8]....
        /*004c*/ 	.word	0xffffffff


	//   ....[9]....
        /*0050*/ 	.word	0xffffffff


	//   ....[10]....
        /*0054*/ 	.word	0x05000060


	//   ....[11]....
        /*0058*/ 	.word	0x05000060


	//   ....[12]....
        /*005c*/ 	.word	0x05000060


	//   ....[13]....
        /*0060*/ 	.word	0x05000060


	//   ....[14]....
        /*0064*/ 	.word	0x05000060


	//   ....[15]....
        /*0068*/ 	.word	0x05000060


	//   ....[16]....
        /*006c*/ 	.word	0x05000060


	//   ....[17]....
        /*0070*/ 	.word	0x05000060


	//   ....[18]....
        /*0074*/ 	.word	0x05000060


	//   ....[19]....
        /*0078*/ 	.word	0x05000060


	//----- nvinfo : EIATTR_COOP_GROUP_INSTR_OFFSETS
	.align		4
.L_1519:
        /*007c*/ 	.byte	0x04, 0x28
        /*007e*/ 	.short	(.L_1521 - .L_1520)


	//   ....[0]....
.L_1520:
        /*0080*/ 	.word	0x00001960


	//   ....[1]....
        /*0084*/ 	.word	0x00001970


	//   ....[2]....
        /*0088*/ 	.word	0x000019a0


	//   ....[3]....
        /*008c*/ 	.word	0x000019b0


	//   ....[4]....
        /*0090*/ 	.word	0x000019e0


	//   ....[5]....
        /*0094*/ 	.word	0x000019f0


	//   ....[6]....
        /*0098*/ 	.word	0x00001a20


	//   ....[7]....
        /*009c*/ 	.word	0x00001a30


	//   ....[8]....
        /*00a0*/ 	.word	0x00001a60


	//   ....[9]....
        /*00a4*/ 	.word	0x00001a70


	//   ....[10]....
        /*00a8*/ 	.word	0x00003ed0


	//   ....[11]....
        /*00ac*/ 	.word	0x00003f60


	//   ....[12]....
        /*00b0*/ 	.word	0x00003fd0


	//   ....[13]....
        /*00b4*/ 	.word	0x00004030


	//   ....[14]....
        /*00b8*/ 	.word	0x000040a0


	//   ....[15]....
        /*00bc*/ 	.word	0x00004100


	//   ....[16]....
        /*00c0*/ 	.word	0x00004170


	//   ....[17]....
        /*00c4*/ 	.word	0x000041d0


	//   ....[18]....
        /*00c8*/ 	.word	0x00004240


	//   ....[19]....
        /*00cc*/ 	.word	0x000042a0


	//----- nvinfo : EIATTR_EXIT_INSTR_OFFSETS
	.align		4
.L_1521:
        /*00d0*/ 	.byte	0x04, 0x1c
        /*00d2*/ 	.short	(.L_1523 - .L_1522)


	//   ....[0]....
.L_1522:
        /*00d4*/ 	.word	0x00003e30


	//   ....[1]....
        /*00d8*/ 	.word	0x00003e60


	//----- nvinfo : EIATTR_MAX_THREADS
	.align		4
.L_1523:
        /*00dc*/ 	.byte	0x04, 0x05
        /*00de*/ 	.short	(.L_1525 - .L_1524)
.L_1524:
        /*00e0*/ 	.word	0x00000080
        /*00e4*/ 	.word	0x00000001
        /*00e8*/ 	.word	0x00000001


	//----- nvinfo : EIATTR_CRS_STACK_SIZE
	.align		4
.L_1525:
        /*00ec*/ 	.byte	0x04, 0x1e
        /*00ee*/ 	.short	(.L_1527 - .L_1526)
.L_1526:
        /*00f0*/ 	.word	0x00000000


	//----- nvinfo : EIATTR_CBANK_PARAM_SIZE
	.align		4
.L_1527:
        /*00f4*/ 	.byte	0x03, 0x19
        /*00f6*/ 	.short	0x0128


	//----- nvinfo : EIATTR_PARAM_CBANK
	.align		4
        /*00f8*/ 	.byte	0x04, 0x0a
        /*00fa*/ 	.short	(.L_1529 - .L_1528)
	.align		4
.L_1528:
        /*00fc*/ 	.word	index@(.nv.constant0._ZN10layer_norm31ln_parallel_residual_bwd_kernelINS_13Kernel_traitsI13__nv_bfloat16S2_fS2_fjLj768ELj1ELj4ELj1ELj16ENS_18Kernel_traits_baseILj768ES2_S2_fS2_fjLj128EEEEELb1ELb1ELb0EEEvNS_9BwdParamsE)
        /*0100*/ 	.short	0x0210
        /*0102*/ 	.short	0x0128


	//----- nvinfo : EIATTR_SW_WAR
	.align		4
.L_1529:
        /*0104*/ 	.byte	0x04, 0x36
        /*0106*/ 	.short	(.L_1531 - .L_1530)
.L_1530:
        /*0108*/ 	.word	0x00000008
.L_1531:


//--------------------- .nv.info._ZN10layer_norm22ln_bwd_finalize_kernelINS_22Kernel_traits_finalizeILj768E13__nv_bfloat16S2_fS2_fjLb0ELj1024ELj4ENS_18Kernel_traits_baseILj768ES2_S2_fS2_fjLj1024EEEEELb0ELb1EEEvNS_9BwdParamsE --------------------------
	.section	.nv.info._ZN10layer_norm22ln_bwd_finalize_kernelINS_22Kernel_traits_finalizeILj768E13__nv_bfloat16S2_fS2_fjLb0ELj1024ELj4ENS_18Kernel_traits_baseILj768ES2_S2_fS2_fjLj1024EEEEELb0ELb1EEEvNS_9BwdParamsE,"",@"SHT_CUDA_INFO"
	.sectionflags	@""
	.align	4


	//----- nvinfo : EIATTR_CUDA_API_VERSION
	.align		4
        /*0000*/ 	.byte	0x04, 0x37
        /*0002*/ 	.short	(.L_1533 - .L_1532)
.L_1532:
        /*0004*/ 	.word	0x00000082


	//----- nvinfo : EIATTR_KPARAM_INFO
	.align		4
.L_1533:
        /*0008*/ 	.byte	0x04, 0x17
        /*000a*/ 	.short	(.L_1535 - .L_1534)
.L_1534:
        /*000c*/ 	.word	0x00000000
        /*0010*/ 	.short	0x0000
        /*0012*/ 	.short	0x0000
        /*0014*/ 	.byte	0x00, 0xf0, 0xa1, 0x04


	//----- nvinfo : EIATTR_SPARSE_MMA_MASK
	.align		4
.L_1535:
        /*0018*/ 	.byte	0x03, 0x50
        /*001a*/ 	.short	0x0000


	//----- nvinfo : EIATTR_MAXREG_COUNT
	.align		4
        /*001c*/ 	.byte	0x03, 0x1b
        /*001e*/ 	.short	0x0040


	//----- nvinfo : EIATTR_NUM_BARRIERS
	.align		4
        /*0020*/ 	.byte	0x02, 0x4c
        /*0022*/ 	.byte	0x01
	.zero		1


	//----- nvinfo : EIATTR_MERCURY_ISA_VERSION
	.align		4
        /*0024*/ 	.byte	0x03, 0x5f
        /*0026*/ 	.short	0x0101


	//----- nvinfo : EIATTR_COOP_GROUP_MASK_REGIDS
	.align		4
        /*0028*/ 	.byte	0x04, 0x29
        /*002a*/ 	.short	(.L_1537 - .L_1536)


	//   ....[0]....
.L_1536:
        /*002c*/ 	.word	0xffffffff


	//   ....[1]....
        /*0030*/ 	.word	0xffffffff


	//   ....[2]....
        /*0034*/ 	.word	0xffffffff


	//   ....[3]....
        /*0038*/ 	.word	0xffffffff


	//   ....[4]....
        /*003c*/ 	.word	0xffffffff


	//   ....[5]....
        /*0040*/ 	.word	0xffffffff


	//   ....[6]....
        /*0044*/ 	.word	0xffffffff


	//   ....[7]....
        /*0048*/ 	.word	0xffffffff


	//   ....[8]....
        /*004c*/ 	.word	0xffffffff


	//   ....[9]....
        /*0050*/ 	.word	0xffffffff


	//   ....[10]....
        /*0054*/ 	.word	0x05000011


	//   ....[11]....
        /*0058*/ 	.word	0x05000011


	//   ....[12]....
        /*005c*/ 	.word	0x05000011


	//   ....[13]....
        /*0060*/ 	.word	0x05000011


	//   ....[14]....
        /*0064*/ 	.word	0x05000011


	//   ....[15]....
        /*0068*/ 	.word	0x05000011


	//   ....[16]....
        /*006c*/ 	.word	0x05000011


	//   ....[17]....
        /*0070*/ 	.word	0x05000011


	//   ....[18]....
        /*0074*/ 	.word	0x05000011


	//   ....[19]....
        /*0078*/ 	.word	0x05000011


	//----- nvinfo : EIATTR_COOP_GROUP_INSTR_OFFSETS
	.align		4
.L_1537:
        /*007c*/ 	.byte	0x04, 0x28
        /*007e*/ 	.short	(.L_1539 - .L_1538)


	//   ....[0]....
.L_1538:
        /*0080*/ 	.word	0x000008e0


	//   ....[1]....
        /*0084*/ 	.word	0x000008f0


	//   ....[2]....
        /*0088*/ 	.word	0x00000920


	//   ....[3]....
        /*008c*/ 	.word	0x00000930


	//   ....[4]....
        /*0090*/ 	.word	0x00000960


	//   ....[5]....
        /*0094*/ 	.word	0x00000970


	//   ....[6]....
        /*0098*/ 	.word	0x000009a0


	//   ....[7]....
        /*009c*/ 	.word	0x000009b0


	//   ....[8]....
        /*00a0*/ 	.word	0x000009e0


	//   ....[9]....
        /*00a4*/ 	.word	0x000009f0


	//   ....[10]....
        /*00a8*/ 	.word	0x00000bf0


	//   ....[11]....
        /*00ac*/ 	.word	0x00000c60


	//   ....[12]....
        /*00b0*/ 	.word	0x00000cd0


	//   ....[13]....
        /*00b4*/ 	.word	0x00000d40


	//   ....[14]....
        /*00b8*/ 	.word	0x00000db0


	//   ....[15]....
        /*00bc*/ 	.word	0x00000e10


	//   ....[16]....
        /*00c0*/ 	.word	0x00000e80


	//   ....[17]....
        /*00c4*/ 	.word	0x00000ef0


	//   ....[18]....
        /*00c8*/ 	.word	0x00000f60


	//   ....[19]....
        /*00cc*/ 	.word	0x00000fd0


	//----- nvinfo : EIATTR_EXIT_INSTR_OFFSETS
	.align		4
.L_1539:
        /*00d0*/ 	.byte	0x04, 0x1c
        /*00d2*/ 	.short	(.L_1541 - .L_1540)


	//   ....[0]....
.L_1540:
        /*00d4*/ 	.word	0x00000070


	//   ....[1]....
        /*00d8*/ 	.word	0x00000b90


	//----- nvinfo : EIATTR_MAX_THREADS
	.align		4
.L_1541:
        /*00dc*/ 	.byte	0x04, 0x05
        /*00de*/ 	.short	(.L_1543 - .L_1542)
.L_1542:
        /*00e0*/ 	.word	0x00000400
        /*00e4*/ 	.word	0x00000001
        /*00e8*/ 	.word	0x00000001


	//----- nvinfo : EIATTR_CRS_STACK_SIZE
	.align		4
.L_1543:
        /*00ec*/ 	.byte	0x04, 0x1e
        /*00ee*/ 	.short	(.L_1545 - .L_1544)
.L_1544:
        /*00f0*/ 	.word	0x00000000


	//----- nvinfo : EIATTR_CBANK_PARAM_SIZE
	.align		4
.L_1545:
        /*00f4*/ 	.byte	0x03, 0x19
        /*00f6*/ 	.short	0x0128


	//----- nvinfo : EIATTR_PARAM_CBANK
	.align		4
        /*00f8*/ 	.byte	0x04, 0x0a
        /*00fa*/ 	.short	(.L_1547 - .L_1546)
	.align		4
.L_1546:
        /*00fc*/ 	.word	index@(.nv.constant0._ZN10layer_norm22ln_bwd_finalize_kernelINS_22Kernel_traits_finalizeILj768E13__nv_bfloat16S2_fS2_fjLb0ELj1024ELj4ENS_18Kernel_traits_baseILj768ES2_S2_fS2_fjLj1024EEEEELb0ELb1EEEvNS_9BwdParamsE)
        /*0100*/ 	.short	0x0210
        /*0102*/ 	.short	0x0128


	//----- nvinfo : EIATTR_SW_WAR
	.align		4
.L_1547:
        /*0104*/ 	.byte	0x04, 0x36
        /*0106*/ 	.short	(.L_1549 - .L_1548)
.L_1548:
        /*0108*/ 	.word	0x00000008
.L_1549:


//--------------------- .nv.info._ZN10layer_norm40ln_parallel_residual_bwd_finalize_kernelINS_22Kernel_traits_finalizeILj768E13__nv_bfloat16S2_fS2_fjLb0ELj1024ELj4ENS_18Kernel_traits_baseILj768ES2_S2_fS2_fjLj1024EEEEELb1EEEvNS_9BwdParamsE --------------------------
	.section	.nv.info._ZN10layer_norm40ln_parallel_residual_bwd_finalize_kernelINS_22Kernel_traits_finalizeILj768E13__nv_bfloat16S2_fS2_fjLb0ELj1024ELj4ENS_18Kernel_traits_baseILj768ES2_S2_fS2_fjLj1024EEEEELb1EEEvNS_9BwdParamsE,"",@"SHT_CUDA_INFO"
	.sectionflags	@""
	.align	4


	//----- nvinfo : EIATTR_CUDA_API_VERSION
	.align		4
        /*0000*/ 	.byte	0x04, 0x37
        /*0002*/ 	.short	(.L_1551 - .L_1550)
.L_1550:
        /*0004*/ 	.word	0x00000082


	//----- nvinfo : EIATTR_KPARAM_INFO
	.align		4
.L_1551:
        /*0008*/ 	.byte	0x04, 0x17
        /*000a*/ 	.short	(.L_1553 - .L_1552)
.L_1552:
        /*000c*/ 	.word	0x00000000
        /*0010*/ 	.short	0x0000
        /*0012*/ 	.short	0x0000
        /*0014*/ 	.byte	0x00, 0xf0, 0xa1, 0x04


	//----- nvinfo : EIATTR_SPARSE_MMA_MASK
	.align		4
.L_1553:
        /*0018*/ 	.byte	0x03, 0x50
        /*001a*/ 	.short	0x0000


	//----- nvinfo : EIATTR_MAXREG_COUNT
	.align		4
        /*001c*/ 	.byte	0x03, 0x1b
        /*001e*/ 	.short	0x0040


	//----- nvinfo : EIATTR_NUM_BARRIERS
	.align		4
        /*0020*/ 	.byte	0x02, 0x4c
        /*0022*/ 	.byte	0x01
	.zero		1


	//----- nvinfo : EIATTR_MERCURY_ISA_VERSION
	.align		4
        /*0024*/ 	.byte	0x03, 0x5f
        /*0026*/ 	.short	0x0101


	//----- nvinfo : EIATTR_COOP_GROUP_MASK_REGIDS
	.align		4
        /*0028*/ 	.byte	0x04, 0x29
        /*002a*/ 	.short	(.L_1555 - .L_1554)


	//   ....[0]....
.L_1554:
        /*002c*/ 	.word	0xffffffff


	//   ....[1]....
        /*0030*/ 	.word	0xffffffff


	//   ....[2]....
        /*0034*/ 	.word	0xffffffff


	//   ....[3]....
        /*0038*/ 	.word	0xffffffff


	//   ....[4]....
        /*003c*/ 	.word	0xffffffff


	//   ....[5]....
        /*0040*/ 	.word	0xffffffff


	//   ....[6]....
        /*0044*/ 	.word	0xffffffff


	//   ....[7]....
        /*0048*/ 	.word	0xffffffff


	//   ....[8]....
        /*004c*/ 	.word	0xffffffff


	//   ....[9]....
        /*0050*/ 	.word	0xffffffff


	//   ....[10]....
        /*0054*/ 	.word	0xffffffff


	//   ....[11]....
        /*0058*/ 	.word	0xffffffff


	//   ....[12]....
        /*005c*/ 	.word	0xffffffff


	//   ....[13]....
        /*0060*/ 	.word	0xffffffff


	//   ....[14]....
        /*0064*/ 	.word	0xffffffff


	//   ....[15]....
        /*0068*/ 	.word	0xffffffff


	//   ....[16]....
        /*006c*/ 	.word	0xffffffff


	//   ....[17]....
        /*0070*/ 	.word	0xffffffff


	//   ....[18]....
        /*0074*/ 	.word	0xffffffff


	//   ....[19]....
        /*0078*/ 	.word	0xffffffff


	//   ....[20]....
        /*007c*/ 	.word	0x0500000b


	//   ....[21]....
        /*0080*/ 	.word	0x0500000b


	//   ....[22]....
        /*0084*/ 	.word	0x0500000b


	//   ....[23]....
        /*0088*/ 	.word	0x0500000b


	//   ....[24]....
        /*008c*/ 	.word	0x0500000b


	//   ....[25]....
        /*0090*/ 	.word	0x0500000b


	//   ....[26]....
        /*0094*/ 	.word	0x0500000b


	//   ....[27]....
        /*0098*/ 	.word	0x0500000b


	//   ....[28]....
        /*009c*/ 	.word	0x0500000b


	//   ....[29]....
        /*00a0*/ 	.word	0x0500000b


	//   ....[30]....
        /*00a4*/ 	.word	0x0500000b


	//   ....[31]....
        /*00a8*/ 	.word	0x0500000b


	//   ....[32]....
        /*00ac*/ 	.word	0x0500000b


	//   ....[33]....
        /*00b0*/ 	.word	0x0500000b


	//   ....[34]....
        /*00b4*/ 	.word	0x0500000b


	//   ....[35]....
        /*00b8*/ 	.word	0x0500000b


	//   ....[36]....
        /*00bc*/ 	.word	0x0500000b


	//   ....[37]....
        /*00c0*/ 	.word	0x0500000b


	//   ....[38]....
        /*00c4*/ 	.word	0x0500000b


	//   ....[39]....
        /*00c8*/ 	.word	0x0500000b


	//----- nvinfo : EIATTR_COOP_GROUP_INSTR_OFFSETS
	.align		4
.L_1555:
        /*00cc*/ 	.byte	0x04, 0x28
        /*00ce*/ 	.short	(.L_1557 - .L_1556)


	//   ....[0]....
.L_1556:
        /*00d0*/ 	.word	0x00000ce0


	//   ....[1]....
        /*00d4*/ 	.word	0x00000cf0


	//   ....[2]....
        /*00d8*/ 	.word	0x00000d00


	//   ....[3]....
        /*00dc*/ 	.word	0x00000d10


	//   ....[4]....
        /*00e0*/ 	.word	0x00000d40


	//   ....[5]....
        /*00e4*/ 	.word	0x00000d70


	//   ....[6]....
        /*00e8*/ 	.word	0x00000d80


	//   ....[7]....
        /*00ec*/ 	.word	0x00000d90


	//   ....[8]....
        /*00f0*/ 	.word	0x00000db0


	//   ....[9]....
        /*00f4*/ 	.word	0x00000df0


	//   ....[10]....
        /*00f8*/ 	.word	0x00000e00


	//   ....[11]....
        /*00fc*/ 	.word	0x00000e10


	//   ....[12]....
        /*0100*/ 	.word	0x00000e30


	//   ....[13]....
        /*0104*/ 	.word	0x00000e70


	//   ....[14]....
        /*0108*/ 	.word	0x00000e80


	//   ....[15]....
        /*010c*/ 	.word	0x00000e90


	//   ....[16]....
        /*0110*/ 	.word	0x00000eb0


	//   ....[17]....
        /*0114*/ 	.word	0x00000ee0


	//   ....[18]....
        /*0118*/ 	.word	0x00000f00


	//   ....[19]....
        /*011c*/ 	.word	0x00000f10


	//   ....[20]....
        /*0120*/ 	.word	0x00001210


	//   ....[21]....
        /*0124*/ 	.word	0x00001270


	//   ....[22]....
        /*0128*/ 	.word	0x000012d0


	//   ....[23]....
        /*012c*/ 	.word	0x00001330


	//   ....[24]....
        /*0130*/ 	.word	0x00001390


	//   ....[25]....
        /*0134*/ 	.word	0x000013f0


	//   ....[26]....
        /*0138*/ 	.word	0x00001460


	//   ....[27]....
        /*013c*/ 	.word	0x000014d0


	//   ....[28]....
        /*0140*/ 	.word	0x00001540


	//   ....[29]....
        /*0144*/ 	.word	0x000015b0


	//   ....[30]....
        /*0148*/ 	.word	0x00001610


	//   ....[31]....
        /*014c*/ 	.word	0x00001680


	//   ....[32]....
        /*0150*/ 	.word	0x000016f0


	//   ....[33]....
        /*0154*/ 	.word	0x00001760


	//   ....[34]....
        /*0158*/ 	.word	0x000017d0


	//   ....[35]....
        /*015c*/ 	.word	0x00001830


	//   ....[36]....
        /*0160*/ 	.word	0x000018a0


	//   ....[37]....
        /*0164*/ 	.word	0x00001910


	//   ....[38]....
        /*0168*/ 	.word	0x00001980


	//   ....[39]....
        /*016c*/ 	.word	0x000019f0


	//----- nvinfo : EIATTR_EXIT_INSTR_OFFSETS
	.align		4
.L_1557:
        /*0170*/ 	.byte	0x04, 0x1c
        /*0172*/ 	.short	(.L_1559 - .L_1558)


	//   ....[0]....
.L_1558:
        /*0174*/ 	.word	0x00000070


	//   ....[1]....
        /*0178*/ 	.word	0x000011b0


	//----- nvinfo : EIATTR_MAX_THREADS
	.align		4
.L_1559:
        /*017c*/ 	.byte	0x04, 0x05
        /*017e*/ 	.short	(.L_1561 - .L_1560)
.L_1560:
        /*0180*/ 	.word	0x00000400
        /*0184*/ 	.word	0x00000001
        /*0188*/ 	.word	0x00000001


	//----- nvinfo : EIATTR_CRS_STACK_SIZE
	.align		4
.L_1561:
        /*018c*/ 	.byte	0x04, 0x1e
        /*018e*/ 	.short	(.L_1563 - .L_1562)
.L_1562:
        /*0190*/ 	.word	0x00000000


	//----- nvinfo : EIATTR_CBANK_PARAM_SIZE
	.align		4
.L_1563:
        /*0194*/ 	.byte	0x03, 0x19
        /*0196*/ 	.short	0x0128


	//----- nvinfo : EIATTR_PARAM_CBANK
	.align		4
        /*0198*/ 	.byte	0x04, 0x0a
        /*019a*/ 	.short	(.L_1565 - .L_1564)
	.align		4
.L_1564:
        /*019c*/ 	.word	index@(.nv.constant0._ZN10layer_norm40ln_parallel_residual_bwd_finalize_kernelINS_22Kernel_traits_finalizeILj768E13__nv_bfloat16S2_fS2_fjLb0ELj1024ELj4ENS_18Kernel_traits_baseILj768ES2_S2_fS2_fjLj1024EEEEELb1EEEvNS_9BwdParamsE)
        /*01a0*/ 	.short	0x0210
        /*01a2*/ 	.short	0x0128


	//----- nvinfo : EIATTR_SW_WAR
	.align		4
.L_1565:
        /*01a4*/ 	.byte	0x04, 0x36
        /*01a6*/ 	.short	(.L_1567 - .L_1566)
.L_1566:
        /*01a8*/ 	.word	0x00000008
.L_1567:


//--------------------- .nv.info._ZN10layer_norm31ln_parallel_residual_bwd_kernelINS_13Kernel_traitsI13__nv_bfloat16S2_fS2_fjLj768ELj1ELj4ELj1ELj16ENS_18Kernel_traits_baseILj768ES2_S2_fS2_fjLj128EEEEELb1ELb1ELb1EEEvNS_9BwdParamsE --------------------------
	.section	.nv.info._ZN10layer_norm31ln_parallel_residual_bwd_kernelINS_13Kernel_traitsI13__nv_bfloat16S2_fS2_fjLj768ELj1ELj4ELj1ELj16ENS_18Kernel_traits_baseILj768ES2_S2_fS2_fjLj128EEEEELb1ELb1ELb1EEEvNS_9BwdParamsE,"",@"SHT_CUDA_INFO"
	.sectionflags	@""
	.align	4


	//----- nvinfo : EIATTR_CUDA_API_VERSION
	.align		4
        /*0000*/ 	.byte	0x04, 0x37
        /*0002*/ 	.short	(.L_1569 - .L_1568)
.L_1568:
        /*0004*/ 	.word	0x00000082


	//----- nvinfo : EIATTR_KPARAM_INFO
	.align		4
.L_1569:
        /*0008*/ 	.byte	0x04, 0x17
        /*000a*/ 	.short	(.L_1571 - .L_1570)
.L_1570:
        /*000c*/ 	.word	0x00000000
        /*0010*/ 	.short	0x0000
        /*0012*/ 	.short	0x0000
        /*0014*/ 	.byte	0x00, 0xf0, 0xa1, 0x04


	//----- nvinfo : EIATTR_SPARSE_MMA_MASK
	.align		4
.L_1571:
        /*0018*/ 	.byte	0x03, 0x50
        /*001a*/ 	.short	0x0000


	//----- nvinfo : EIATTR_MAXREG_COUNT
	.align		4
        /*001c*/ 	.byte	0x03, 0x1b
        /*001e*/ 	.short	0x00ff


	//----- nvinfo : EIATTR_NUM_BARRIERS
	.align		4
        /*0020*/ 	.byte	0x02, 0x4c
        /*0022*/ 	.byte	0x01
	.zero		1


	//----- nvinfo : EIATTR_MERCURY_ISA_VERSION
	.align		4
        /*0024*/ 	.byte	0x03, 0x5f
        /*0026*/ 	.short	0x0101


	//----- nvinfo : EIATTR_COOP_GROUP_MASK_REGIDS
	.align		4
        /*0028*/ 	.byte	0x04, 0x29
        /*002a*/ 	.short	(.L_1573 - .L_1572)


	//   ....[0]....
.L_1572:
        /*002c*/ 	.word	0xffffffff


	//   ....[1]....
        /*0030*/ 	.word	0xffffffff


	//   ....[2]....
        /*0034*/ 	.word	0xffffffff


	//   ....[3]....
        /*0038*/ 	.word	0xffffffff


	//   ....[4]....
        /*003c*/ 	.word	0xffffffff


	//   ....[5]....
        /*0040*/ 	.word	0xffffffff


	//   ....[6]....
        /*0044*/ 	.word	0xffffffff


	//   ....[7]....
        /*0048*/ 	.word	0xffffffff


	//   ....[8]....
        /*004c*/ 	.word	0xffffffff


	//   ....[9]....
        /*0050*/ 	.word	0xffffffff


	//   ....[10]....
        /*0054*/ 	.word	0x050000bc


	//   ....[11]....
        /*0058*/ 	.word	0x050000bc


	//   ....[12]....
        /*005c*/ 	.word	0x050000bc


	//   ....[13]....
        /*0060*/ 	.word	0x050000bc


	//   ....[14]....
        /*0064*/ 	.word	0x050000bc


	//   ....[15]....
        /*0068*/ 	.word	0x050000bc


	//   ....[16]....
        /*006c*/ 	.word	0x050000bc


	//   ....[17]....
        /*0070*/ 	.word	0x050000bc


	//   ....[18]....
        /*0074*/ 	.word	0x050000bc


	//   ....[19]....
        /*0078*/ 	.word	0x050000bc


	//----- nvinfo : EIATTR_COOP_GROUP_INSTR_OFFSETS
	.align		4
.L_1573:
        /*007c*/ 	.byte	0x04, 0x28
        /*007e*/ 	.short	(.L_1575 - .L_1574)


	//   ....[0]....
.L_1574:
        /*0080*/ 	.word	0x00001810


	//   ....[1]....
        /*0084*/ 	.word	0x00001820


	//   ....[2]....
        /*0088*/ 	.word	0x00001850


	//   ....[3]....
        /*008c*/ 	.word	0x00001860


	//   ....[4]....
        /*0090*/ 	.word	0x000018a0


	//   ....[5]....
        /*0094*/ 	.word	0x000018b0


	//   ....[6]....
        /*0098*/ 	.word	0x000018e0


	//   ....[7]....
        /*009c*/ 	.word	0x000018f0


	//   ....[8]....
        /*00a0*/ 	.word	0x00001930


	//   ....[9]....
        /*00a4*/ 	.word	0x00001960


	//   ....[10]....
        /*00a8*/ 	.word	0x00003be0


	//   ....[11]....
        /*00ac*/ 	.word	0x00003c70


	//   ....[12]....
        /*00b0*/ 	.word	0x00003ce0


	//   ....[13]....
        /*00b4*/ 	.word	0x00003d40


	//   ....[14]....
        /*00b8*/ 	.word	0x00003dc0


	//   ....[15]....
        /*00bc*/ 	.word	0x00003e20


	//   ....[16]....
        /*00c0*/ 	.word	0x00003e90


	//   ....[17]....
        /*00c4*/ 	.word	0x00003ef0


	//   ....[18]....
        /*00c8*/ 	.word	0x00003f70


	//   ....[19]....
        /*00cc*/ 	.word	0x00003ff0


	//----- nvinfo : EIATTR_EXIT_INSTR_OFFSETS
	.align		4
.L_1575:
        /*00d0*/ 	.byte	0x04, 0x1c
        /*00d2*/ 	.short	(.L_1577 - .L_1576)


	//   ....[0]....
.L_1576:
        /*00d4*/ 	.word	0x00003b70


	//----- nvinfo : EIATTR_MAX_THREADS
	.align		4
.L_1577:
        /*00d8*/ 	.byte	0x04, 0x05
        /*00da*/ 	.short	(.L_1579 - .L_1578)
.L_1578:
        /*00dc*/ 	.word	0x00000080
        /*00e0*/ 	.word	0x00000001
        /*00e4*/ 	.word	0x00000001


	//----- nvinfo : EIATTR_CRS_STACK_SIZE
	.align		4
.L_1579:
        /*00e8*/ 	.byte	0x04, 0x1e
        /*00ea*/ 	.short	(.L_1581 - .L_1580)
.L_1580:
        /*00ec*/ 	.word	0x00000000


	//----- nvinfo : EIATTR_CBANK_PARAM_SIZE
	.align		4
.L_1581:
        /*00f0*/ 	.byte	0x03, 0x19
        /*00f2*/ 	.short	0x0128


	//----- nvinfo : EIATTR_PARAM_CBANK
	.align		4
        /*00f4*/ 	.byte	0x04, 0x0a
        /*00f6*/ 	.short	(.L_1583 - .L_1582)
	.align		4
.L_1582:
        /*00f8*/ 	.word	index@(.nv.constant0._ZN10layer_norm31ln_parallel_residual_bwd_kernelINS_13Kernel_traitsI13__nv_bfloat16S2_fS2_fjLj768ELj1ELj4ELj1ELj16ENS_18Kernel_traits_baseILj768ES2_S2_fS2_fjLj128EEEEELb1ELb1ELb1EEEvNS_9BwdParamsE)
        /*00fc*/ 	.short	0x0210
        /*00fe*/ 	.short	0x0128


	//----- nvinfo : EIATTR_SW_WAR
	.align		4
.L_1583:
        /*0100*/ 	.byte	0x04, 0x36
        /*0102*/ 	.short	(.L_1585 - .L_1584)
.L_1584:
        /*0104*/ 	.word	0x00000008
.L_1585:


//--------------------- .nv.info._ZN10layer_norm31ln_parallel_residual_bwd_kernelINS_13Kernel_traitsIf13__nv_bfloat16fS2_fjLj768ELj1ELj4ELj1ELj16ENS_18Kernel_traits_baseILj768EfS2_fS2_fjLj128EEEEELb0ELb0ELb0EEEvNS_9BwdParamsE --------------------------
	.section	.nv.info._ZN10layer_norm31ln_parallel_residual_bwd_kernelINS_13Kernel_traitsIf13__nv_bfloat16fS2_fjLj768ELj1ELj4ELj1ELj16ENS_18Kernel_traits_baseILj768EfS2_fS2_fjLj128EEEEELb0ELb0ELb0EEEvNS_9BwdParamsE,"",@"SHT_CUDA_INFO"
	.sectionflags	@""
	.align	4


	//----- nvinfo : EIATTR_CUDA_API_VERSION
	.align		4
        /*0000*/ 	.byte	0x04, 0x37
        /*0002*/ 	.short	(.L_1587 - .L_1586)
.L_1586:
        /*0004*/ 	.word	0x00000082


	//----- nvinfo : EIATTR_KPARAM_INFO
	.align		4
.L_1587:
        /*0008*/ 	.byte	0x04, 0x17
        /*000a*/ 	.short	(.L_1589 - .L_1588)
.L_1588:
        /*000c*/ 	.word	0x00000000
        /*0010*/ 	.short	0x0000
        /*0012*/ 	.short	0x0000
        /*0014*/ 	.byte	0x00, 0xf0, 0xa1, 0x04


	//----- nvinfo : EIATTR_SPARSE_MMA_MASK
	.align		4
.L_1589:
        /*0018*/ 	.byte	0x03, 0x50
        /*001a*/ 	.short	0x0000


	//----- nvinfo : EIATTR_MAXREG_COUNT
	.align		4
        /*001c*/ 	.byte	0x03, 0x1b
        /*001e*/ 	.short	0x00ff


	//----- nvinfo : EIATTR_NUM_BARRIERS
	.align		4
        /*0020*/ 	.byte	0x02, 0x4c
        /*0022*/ 	.byte	0x01
	.zero		1


	//----- nvinfo : EIATTR_MERCURY_ISA_VERSION
	.align		4
        /*0024*/ 	.byte	0x03, 0x5f
        /*0026*/ 	.short	0x0101


	//----- nvinfo : EIATTR_COOP_GROUP_MASK_REGIDS
	.align		4
        /*0028*/ 	.byte	0x04, 0x29
        /*002a*/ 	.short	(.L_1591 - .L_1590)


	//   ....[0]....
.L_1590:
        /*002c*/ 	.word	0xffffffff


	//   ....[1]....
        /*0030*/ 	.word	0xffffffff


	//   ....[2]....
        /*0034*/ 	.word	0xffffffff


	//   ....[3]....
        /*0038*/ 	.word	0xffffffff


	//   ....[4]....
        /*003c*/ 	.word	0xffffffff


	//   ....[5]....
        /*0040*/ 	.word	0xffffffff


	//   ....[6]....
        /*0044*/ 	.word	0xffffffff


	//   ....[7]....
        /*0048*/ 	.word	0xffffffff


	//   ....[8]....
        /*004c*/ 	.word	0xffffffff


	//   ....[9]....
        /*0050*/ 	.word	0xffffffff


	//   ....[10]....
        /*0054*/ 	.word	0x050000d4


	//   ....[11]....
        /*0058*/ 	.word	0x050000d4


	//   ....[12]....
        /*005c*/ 	.word	0x050000d4


	//   ....[13]....
        /*0060*/ 	.word	0x050000d4


	//   ....[14]....
        /*0064*/ 	.word	0x050000d4


	//   ....[15]....
        /*0068*/ 	.word	0x050000d4


	//   ....[16]....
        /*006c*/ 	.word	0x050000d4


	//   ....[17]....
        /*0070*/ 	.word	0x050000d4


	//   ....[18]....
        /*0074*/ 	.word	0x050000d4


	//   ....[19]....
        /*0078*/ 	.word	0x050000d4


	//----- nvinfo : EIATTR_COOP_GROUP_INSTR_OFFSETS
	.align		4
.L_1591:
        /*007c*/ 	.byte	0x04, 0x28
        /*007e*/ 	.short	(.L_1593 - .L_1592)


	//   ....[0]....
.L_1592:
        /*0080*/ 	.word	0x00001f30


	//   ....[1]....
        /*0084*/ 	.word	0x00001f40


	//   ....[2]....
        /*0088*/ 	.word	0x00001f70


	//   ....[3]....
        /*008c*/ 	.word	0x00001f80


	//   ....[4]....
        /*0090*/ 	.word	0x00001fb0


	//   ....[5]....
        /*0094*/ 	.word	0x00001fc0


	//   ....[6]....
        /*0098*/ 	.word	0x00001ff0


	//   ....[7]....
        /*009c*/ 	.word	0x00002000


	//   ....[8]....
        /*00a0*/ 	.word	0x00002030


	//   ....[9]....
        /*00a4*/ 	.word	0x00002040


	//   ....[10]....
        /*00a8*/ 	.word	0x00004870


	//   ....[11]....
        /*00ac*/ 	.word	0x00004910


	//   ....[12]....
        /*00b0*/ 	.word	0x00004970


	//   ....[13]....
        /*00b4*/ 	.word	0x000049d0


	//   ....[14]....
        /*00b8*/ 	.word	0x00004a40


	//   ....[15]....
        /*00bc*/ 	.word	0x00004aa0


	//   ....[16]....
        /*00c0*/ 	.word	0x00004b10


	//   ....[17]....
        /*00c4*/ 	.word	0x00004b70


	//   ....[18]....
        /*00c8*/ 	.word	0x00004be0


	//   ....[19]....
        /*00cc*/ 	.word	0x00004c40


	//----- nvinfo : EIATTR_EXIT_INSTR_OFFSETS
	.align		4
.L_1593:
        /*00d0*/ 	.byte	0x04, 0x1c
        /*00d2*/ 	.short	(.L_1595 - .L_1594)


	//   ....[0]....
.L_1594:
        /*00d4*/ 	.word	0x00004770


	//   ....[1]....
        /*00d8*/ 	.word	0x00004810


	//----- nvinfo : EIATTR_MAX_THREADS
	.align		4
.L_1595:
        /*00dc*/ 	.byte	0x04, 0x05
        /*00de*/ 	.short	(.L_1597 - .L_1596)
.L_1596:
        /*00e0*/ 	.word	0x00000080
        /*00e4*/ 	.word	0x00000001
        /*00e8*/ 	.word	0x00000001


	//----- nvinfo : EIATTR_CRS_STACK_SIZE
	.align		4
.L_1597:
        /*00ec*/ 	.byte	0x04, 0x1e
        /*00ee*/ 	.short	(.L_1599 - .L_1598)
.L_1598:
        /*00f0*/ 	.word	0x00000000


	//----- nvinfo : EIATTR_CBANK_PARAM_SIZE
	.align		4
.L_1599:
        /*00f4*/ 	.byte	0x03, 0x19
        /*00f6*/ 	.short	0x0128


	//----- nvinfo : EIATTR_PARAM_CBANK
	.align		4
        /*00f8*/ 	.byte	0x04, 0x0a
        /*00fa*/ 	.short	(.L_1601 - .L_1600)
	.align		4
.L_1600:
        /*00fc*/ 	.word	index@(.nv.constant0._ZN10layer_norm31ln_parallel_residual_bwd_kernelINS_13Kernel_traitsIf13__nv_bfloat16fS2_fjLj768ELj1ELj4ELj1ELj16ENS_18Kernel_traits_baseILj768EfS2_fS2_fjLj128EEEEELb0ELb0ELb0EEEvNS_9BwdParamsE)
        /*0100*/ 	.short	0x0210
        /*0102*/ 	.short	0x0128


	//----- nvinfo : EIATTR_SW_WAR
	.align		4
.L_1601:
        /*0104*/ 	.byte	0x04, 0x36
        /*0106*/ 	.short	(.L_1603 - .L_1602)
.L_1602:
        /*0108*/ 	.word	0x00000008
.L_1603:


//--------------------- .nv.info._ZN10layer_norm31ln_parallel_residual_bwd_kernelINS_13Kernel_traitsIf13__nv_bfloat16fS2_fjLj768ELj1ELj4ELj1ELj16ENS_18Kernel_traits_baseILj768EfS2_fS2_fjLj128EEEEELb0ELb0ELb1EEEvNS_9BwdParamsE --------------------------
	.section	.nv.info._ZN10layer_norm31ln_parallel_residual_bwd_kernelINS_13Kernel_traitsIf13__nv_bfloat16fS2_fjLj768ELj1ELj4ELj1ELj16ENS_18Kernel_traits_baseILj768EfS2_fS2_fjLj128EEEEELb0ELb0ELb1EEEvNS_9BwdParamsE,"",@"SHT_CUDA_INFO"
	.sectionflags	@""
	.align	4


	//----- nvinfo : EIATTR_CUDA_API_VERSION
	.align		4
        /*0000*/ 	.byte	0x04, 0x37
        /*0002*/ 	.short	(.L_1605 - .L_1604)
.L_1604:
        /*0004*/ 	.word	0x00000082


	//----- nvinfo : EIATTR_KPARAM_INFO
	.align		4
.L_1605:
        /*0008*/ 	.byte	0x04, 0x17
        /*000a*/ 	.short	(.L_1607 - .L_1606)
.L_1606:
        /*000c*/ 	.word	0x00000000
        /*0010*/ 	.short	0x0000
        /*0012*/ 	.short	0x0000
        /*0014*/ 	.byte	0x00, 0xf0, 0xa1, 0x04


	//----- nvinfo : EIATTR_SPARSE_MMA_MASK
	.align		4
.L_1607:
        /*0018*/ 	.byte	0x03, 0x50
        /*001a*/ 	.short	0x0000


	//----- nvinfo : EIATTR_MAXREG_COUNT
	.align		4
        /*001c*/ 	.byte	0x03, 0x1b
        /*001e*/ 	.short	0x00ff


	//----- nvinfo : EIATTR_NUM_BARRIERS
	.align		4
        /*0020*/ 	.byte	0x02, 0x4c
        /*0022*/ 	.byte	0x01
	.zero		1


	//----- nvinfo : EIATTR_MERCURY_ISA_VERSION
	.align		4
        /*0024*/ 	.byte	0x03, 0x5f
        /*0026*/ 	.short	0x0101


	//----- nvinfo : EIATTR_COOP_GROUP_MASK_REGIDS
	.align		4
        /*0028*/ 	.byte	0x04, 0x29
        /*002a*/ 	.short	(.L_1609 - .L_1608)


	//   ....[0]....
.L_1608:
        /*002c*/ 	.word	0xffffffff


	//   ....[1]....
        /*0030*/ 	.word	0xffffffff


	//   ....[2]....
        /*0034*/ 	.word	0xffffffff


	//   ....[3]....
        /*0038*/ 	.word	0xffffffff


	//   ....[4]....
        /*003c*/ 	.word	0xffffffff


	//   ....[5]....
        /*0040*/ 	.word	0xffffffff


	//   ....[6]....
        /*0044*/ 	.word	0xffffffff


	//   ....[7]....
        /*0048*/ 	.word	0xffffffff


	//   ....[8]....
        /*004c*/ 	.word	0xffffffff


	//   ....[9]....
        /*0050*/ 	.word	0xffffffff


	//   ....[10]....
        /*0054*/ 	.word	0x050000f4


	//   ....[11]....
        /*0058*/ 	.word	0x050000f4


	//   ....[12]....
        /*005c*/ 	.word	0x050000f4


	//   ....[13]....
        /*0060*/ 	.word	0x050000f4


	//   ....[14]....
        /*0064*/ 	.word	0x050000f4


	//   ....[15]....
        /*0068*/ 	.word	0x050000f4


	//   ....[16]....
        /*006c*/ 	.word	0x050000f4


	//   ....[17]....
        /*0070*/ 	.word	0x050000f4


	//   ....[18]....
        /*0074*/ 	.word	0x050000f4


	//   ....[19]....
        /*0078*/ 	.word	0x050000f4


	//----- nvinfo : EIATTR_COOP_GROUP_INSTR_OFFSETS
	.align		4
.L_1609:
        /*007c*/ 	.byte	0x04, 0x28
        /*007e*/ 	.short	(.L_1611 - .L_1610)


	//   ....[0]....
.L_1610:
        /*0080*/ 	.word	0x00001f90


	//   ....[1]....
        /*0084*/ 	.word	0x00001fa0


	//   ....[2]....
        /*0088*/ 	.word	0x00001fd0


	//   ....[3]....
        /*008c*/ 	.word	0x00001fe0


	//   ....[4]....
        /*0090*/ 	.word	0x00002010


	//   ....[5]....
        /*0094*/ 	.word	0x00002020


	//   ....[6]....
        /*0098*/ 	.word	0x00002050


	//   ....[7]....
        /*009c*/ 	.word	0x00002060


	//   ....[8]....
        /*00a0*/ 	.word	0x00002090


	//   ....[9]....
        /*00a4*/ 	.word	0x000020a0


	//   ....[10]....
        /*00a8*/ 	.word	0x00004630


	//   ....[11]....
        /*00ac*/ 	.word	0x000046c0


	//   ....[12]....
        /*00b0*/ 	.word	0x00004720


	//   ....[13]....
        /*00b4*/ 	.word	0x00004780


	//   ....[14]....
        /*00b8*/ 	.word	0x000047e0


	//   ....[15]....
        /*00bc*/ 	.word	0x00004840


	//   ....[16]....
        /*00c0*/ 	.word	0x000048a0


	//   ....[17]....
        /*00c4*/ 	.word	0x00004900


	//   ....[18]....
        /*00c8*/ 	.word	0x00004960


	//   ....[19]....
        /*00cc*/ 	.word	0x000049c0


	//----- nvinfo : EIATTR_EXIT_INSTR_OFFSETS
	.align		4
.L_1611:
        /*00d0*/ 	.byte	0x04, 0x1c
        /*00d2*/ 	.short	(.L_1613 - .L_1612)


	//   ....[0]....
.L_1612:
        /*00d4*/ 	.word	0x000045d0


	//----- nvinfo : EIATTR_MAX_THREADS
	.align		4
.L_1613:
        /*00d8*/ 	.byte	0x04, 0x05
        /*00da*/ 	.short	(.L_1615 - .L_1614)
.L_1614:
        /*00dc*/ 	.word	0x00000080
        /*00e0*/ 	.word	0x00000001
        /*00e4*/ 	.word	0x00000001


	//----- nvinfo : EIATTR_CRS_STACK_SIZE
	.align		4
.L_1615:
        /*00e8*/ 	.byte	0x04, 0x1e
        /*00ea*/ 	.short	(.L_1617 - .L_1616)
.L_1616:
        /*00ec*/ 	.word	0x00000000


	//----- nvinfo : EIATTR_CBANK_PARAM_SIZE
	.align		4
.L_1617:
        /*00f0*/ 	.byte	0x03, 0x19
        /*00f2*/ 	.short	0x0128


	//----- nvinfo : EIATTR_PARAM_CBANK
	.align		4
        /*00f4*/ 	.byte	0x04, 0x0a
        /*00f6*/ 	.short	(.L_1619 - .L_1618)
	.align		4
.L_1618:
        /*00f8*/ 	.word	index@(.nv.constant0._ZN10layer_norm31ln_parallel_residual_bwd_kernelINS_13Kernel_traitsIf13__nv_bfloat16fS2_fjLj768ELj1ELj4ELj1ELj16ENS_18Kernel_traits_baseILj768EfS2_fS2_fjLj128EEEEELb0ELb0ELb1EEEvNS_9BwdParamsE)
        /*00fc*/ 	.short	0x0210
        /*00fe*/ 	.short	0x0128


	//----- nvinfo : EIATTR_SW_WAR
	.align		4
.L_1619:
        /*0100*/ 	.byte	0x04, 0x36
        /*0102*/ 	.short	(.L_1621 - .L_1620)
.L_1620:
        /*0104*/ 	.word	0x00000008
.L_1621:


//--------------------- .nv.info._ZN10layer_norm31ln_parallel_residual_bwd_kernelINS_13Kernel_traitsIf13__nv_bfloat16fS2_fjLj768ELj1ELj4ELj1ELj16ENS_18Kernel_traits_baseILj768EfS2_fS2_fjLj128EEEEELb0ELb1ELb0EEEvNS_9BwdParamsE --------------------------
	.section	.nv.info._ZN10layer_norm31ln_parallel_residual_bwd_kernelINS_13Kernel_traitsIf13__nv_bfloat16fS2_fjLj768ELj1ELj4ELj1ELj16ENS_18Kernel_traits_baseILj768EfS2_fS2_fjLj128EEEEELb0ELb1ELb0EEEvNS_9BwdParamsE,"",@"SHT_CUDA_INFO"
	.sectionflags	@""
	.align	4


	//----- nvinfo : EIATTR_CUDA_API_VERSION
	.align		4
        /*0000*/ 	.byte	0x04, 0x37
        /*0002*/ 	.short	(.L_1623 - .L_1622)
.L_1622:
        /*0004*/ 	.word	0x00000082


	//----- nvinfo : EIATTR_KPARAM_INFO
	.align		4
.L_1623:
        /*0008*/ 	.byte	0x04, 0x17
        /*000a*/ 	.short	(.L_1625 - .L_1624)
.L_1624:
        /*000c*/ 	.word	0x00000000
        /*0010*/ 	.short	0x0000
        /*0012*/ 	.short	0x0000
        /*0014*/ 	.byte	0x00, 0xf0, 0xa1, 0x04


	//----- nvinfo : EIATTR_SPARSE_MMA_MASK
	.align		4
.L_1625:
        /*0018*/ 	.byte	0x03, 0x50
        /*001a*/ 	.short	0x0000


	//----- nvinfo : EIATTR_MAXREG_COUNT
	.align		4
        /*001c*/ 	.byte	0x03, 0x1b
        /*001e*/ 	.short	0x00ff


	//----- nvinfo : EIATTR_NUM_BARRIERS
	.align		4
        /*0020*/ 	.byte	0x02, 0x4c
        /*0022*/ 	.byte	0x01
	.zero		1


	//----- nvinfo : EIATTR_MERCURY_ISA_VERSION
	.align		4
        /*0024*/ 	.byte	0x03, 0x5f
        /*0026*/ 	.short	0x0101


	//----- nvinfo : EIATTR_COOP_GROUP_MASK_REGIDS
	.align		4
        /*0028*/ 	.byte	0x04, 0x29
        /*002a*/ 	.short	(.L_1627 - .L_1626)


	//   ....[0]....
.L_1626:
        /*002c*/ 	.word	0xffffffff


	//   ....[1]....
        /*0030*/ 	.word	0xffffffff


	//   ....[2]....
        /*0034*/ 	.word	0xffffffff


	//   ....[3]....
        /*0038*/ 	.word	0xffffffff


	//   ....[4]....
        /*003c*/ 	.word	0xffffffff


	//   ....[5]....
        /*0040*/ 	.word	0xffffffff


	//   ....[6]....
        /*0044*/ 	.word	0xffffffff


	//   ....[7]....
        /*0048*/ 	.word	0xffffffff


	//   ....[8]....
        /*004c*/ 	.word	0xffffffff


	//   ....[9]....
        /*0050*/ 	.word	0xffffffff


	//   ....[10]....
        /*0054*/ 	.word	0x05000078


	//   ....[11]....
        /*0058*/ 	.word	0x05000078


	//   ....[12]....
        /*005c*/ 	.word	0x05000078


	//   ....[13]....
        /*0060*/ 	.word	0x05000078


	//   ....[14]....
        /*0064*/ 	.word	0x05000078


	//   ....[15]....
        /*0068*/ 	.word	0x05000078


	//   ....[16]....
        /*006c*/ 	.word	0x05000078


	//   ....[17]....
        /*0070*/ 	.word	0x05000078


	//   ....[18]....
        /*0074*/ 	.word	0x05000078


	//   ....[19]....
        /*0078*/ 	.word	0x05000078


	//----- nvinfo : EIATTR_COOP_GROUP_INSTR_OFFSETS
	.align		4
.L_1627:
        /*007c*/ 	.byte	0x04, 0x28
        /*007e*/ 	.short	(.L_1629 - .L_1628)


	//   ....[0]....
.L_1628:
        /*0080*/ 	.word	0x00001530


	//   ....[1]....
        /*0084*/ 	.word	0x00001540


	//   ....[2]....
        /*0088*/ 	.word	0x00001570


	//   ....[3]....
        /*008c*/ 	.word	0x00001580


	//   ....[4]....
        /*0090*/ 	.word	0x000015b0


	//   ....[5]....
        /*0094*/ 	.word	0x000015c0


	//   ....[6]....
        /*0098*/ 	.word	0x000015f0


	//   ....[7]....
        /*009c*/ 	.word	0x00001600


	//   ....[8]....
        /*00a0*/ 	.word	0x00001630


	//   ....[9]....
        /*00a4*/ 	.word	0x00001640


	//   ....[10]....
        /*00a8*/ 	.word	0x000032a0


	//   ....[11]....
        /*00ac*/ 	.word	0x00003330


	//   ....[12]....
        /*00b0*/ 	.word	0x000033a0


	//   ....[13]....
        /*00b4*/ 	.word	0x00003400


	//   ....[14]....
        /*00b8*/ 	.word	0x00003470


	//   ....[15]....
        /*00bc*/ 	.word	0x000034d0


	//   ....[16]....
        /*00c0*/ 	.word	0x00003540


	//   ....[17]....
        /*00c4*/ 	.word	0x000035a0


	//   ....[18]....
        /*00c8*/ 	.word	0x00003610


	//   ....[19]....
        /*00cc*/ 	.word	0x00003670


	//----- nvinfo : EIATTR_EXIT_INSTR_OFFSETS
	.align		4
.L_1629:
        /*00d0*/ 	.byte	0x04, 0x1c
        /*00d2*/ 	.short	(.L_1631 - .L_1630)


	//   ....[0]....
.L_1630:
        /*00d4*/ 	.word	0x00003200


	//   ....[1]....
        /*00d8*/ 	.word	0x00003230


	//----- nvinfo : EIATTR_MAX_THREADS
	.align		4
.L_1631:
        /*00dc*/ 	.byte	0x04, 0x05
        /*00de*/ 	.short	(.L_1633 - .L_1632)
.L_1632:
        /*00e0*/ 	.word	0x00000080
        /*00e4*/ 	.word	0x00000001
        /*00e8*/ 	.word	0x00000001


	//----- nvinfo : EIATTR_CRS_STACK_SIZE
	.align		4
.L_1633:
        /*00ec*/ 	.byte	0x04, 0x1e
        /*00ee*/ 	.short	(.L_1635 - .L_1634)
.L_1634:
        /*00f0*/ 	.word	0x00000000


	//----- nvinfo : EIATTR_CBANK_PARAM_SIZE
	.align		4
.L_1635:
        /*00f4*/ 	.byte	0x03, 0x19
        /*00f6*/ 	.short	0x0128


	//----- nvinfo : EIATTR_PARAM_CBANK
	.align		4
        /*00f8*/ 	.byte	0x04, 0x0a
        /*00fa*/ 	.short	(.L_1637 - .L_1636)
	.align		4
.L_1636:
        /*00fc*/ 	.word	index@(.nv.constant0._ZN10layer_norm31ln_parallel_residual_bwd_kernelINS_13Kernel_traitsIf13__nv_bfloat16fS2_fjLj768ELj1ELj4ELj1ELj16ENS_18Kernel_traits_baseILj768EfS2_fS2_fjLj128EEEEELb0ELb1ELb0EEEvNS_9BwdParamsE)
        /*0100*/ 	.short	0x0210
        /*0102*/ 	.short	0x0128


	//----- nvinfo : EIATTR_SW_WAR
	.align		4
.L_1637:
        /*0104*/ 	.byte	0x04, 0x36
        /*0106*/ 	.short	(.L_1639 - .L_1638)
.L_1638:
        /*0108*/ 	.word	0x00000008
.L_1639:


//--------------------- .nv.info._ZN10layer_norm31ln_parallel_residual_bwd_kernelINS_13Kernel_traitsIf13__nv_bfloat16fS2_fjLj768ELj1ELj4ELj1ELj16ENS_18Kernel_traits_baseILj768EfS2_fS2_fjLj128EEEEELb0ELb1ELb1EEEvNS_9BwdParamsE --------------------------
	.section	.nv.info._ZN10layer_norm31ln_parallel_residual_bwd_kernelINS_13Kernel_traitsIf13__nv_bfloat16fS2_fjLj768ELj1ELj4ELj1ELj16ENS_18Kernel_traits_baseILj768EfS2_fS2_fjLj128EEEEELb0ELb1ELb1EEEvNS_9BwdParamsE,"",@"SHT_CUDA_INFO"
	.sectionflags	@""
	.align	4


	//----- nvinfo : EIATTR_CUDA_API_VERSION
	.align		4
        /*0000*/ 	.byte	0x04, 0x37
        /*0002*/ 	.short	(.L_1641 - .L_1640)
.L_1640:
        /*0004*/ 	.word	0x00000082


	//----- nvinfo : EIATTR_KPARAM_INFO
	.align		4
.L_1641:
        /*0008*/ 	.byte	0x04, 0x17
        /*000a*/ 	.short	(.L_1643 - .L_1642)
.L_1642:
        /*000c*/ 	.word	0x00000000
        /*0010*/ 	.short	0x0000
        /*0012*/ 	.short	0x0000
        /*0014*/ 	.byte	0x00, 0xf0, 0xa1, 0x04


	//----- nvinfo : EIATTR_SPARSE_MMA_MASK
	.align		4
.L_1643:
        /*0018*/ 	.byte	0x03, 0x50
        /*001a*/ 	.short	0x0000


	//----- nvinfo : EIATTR_MAXREG_COUNT
	.align		4
        /*001c*/ 	.byte	0x03, 0x1b
        /*001e*/ 	.short	0x00ff


	//----- nvinfo : EIATTR_NUM_BARRIERS
	.align		4
        /*0020*/ 	.byte	0x02, 0x4c
        /*0022*/ 	.byte	0x01
	.zero		1


	//----- nvinfo : EIATTR_MERCURY_ISA_VERSION
	.align		4
        /*0024*/ 	.byte	0x03, 0x5f
        /*0026*/ 	.short	0x0101


	//----- nvinfo : EIATTR_COOP_GROUP_MASK_REGIDS
	.align		4
        /*0028*/ 	.byte	0x04, 0x29
        /*002a*/ 	.short	(.L_1645 - .L_1644)


	//   ....[0]....
.L_1644:
        /*002c*/ 	.word	0xffffffff


	//   ....[1]....
        /*0030*/ 	.word	0xffffffff


	//   ....[2]....
        /*0034*/ 	.word	0xffffffff


	//   ....[3]....
        /*0038*/ 	.word	0xffffffff


	//   ....[4]....
        /*003c*/ 	.word	0xffffffff


	//   ....[5]....
        /*0040*/ 	.word	0xffffffff


	//   ....[6]....
        /*0044*/ 	.word	0xffffffff


	//   ....[7]....
        /*0048*/ 	.word	0xffffffff


	//   ....[8]....
        /*004c*/ 	.word	0xffffffff


	//   ....[9]....
        /*0050*/ 	.word	0xffffffff


	//   ....[10]....
        /*0054*/ 	.word	0x050000ad


	//   ....[11]....
        /*0058*/ 	.word	0x050000ad


	//   ....[12]....
        /*005c*/ 	.word	0x050000ad


	//   ....[13]....
        /*0060*/ 	.word	0x050000ad


	//   ....[14]....
        /*0064*/ 	.word	0x050000ad


	//   ....[15]....
        /*0068*/ 	.word	0x050000ad


	//   ....[16]....
        /*006c*/ 	.word	0x050000ad


	//   ....[17]....
        /*0070*/ 	.word	0x050000ad


	//   ....[18]....
        /*0074*/ 	.word	0x050000ad


	//   ....[19]....
        /*0078*/ 	.word	0x050000ad


	//----- nvinfo : EIATTR_COOP_GROUP_INSTR_OFFSETS
	.align		4
.L_1645:
        /*007c*/ 	.byte	0x04, 0x28
        /*007e*/ 	.short	(.L_1647 - .L_1646)


	//   ....[0]....
.L_1646:
        /*0080*/ 	.word	0x000014d0


	//   ....[1]....
        /*0084*/ 	.word	0x000014e0


	//   ....[2]....
        /*0088*/ 	.word	0x00001510


	//   ....[3]....
        /*008c*/ 	.word	0x00001520


	//   ....[4]....
        /*0090*/ 	.word	0x00001560


	//   ....[5]....
        /*0094*/ 	.word	0x00001580


	//   ....[6]....
        /*0098*/ 	.word	0x000015b0


	//   ....[7]....
        /*009c*/ 	.word	0x000015c0


	//   ....[8]....
        /*00a0*/ 	.word	0x00001610


	//   ....[9]....
        /*00a4*/ 	.word	0x00001630


	//   ....[10]....
        /*00a8*/ 	.word	0x000030e0


	//   ....[11]....
        /*00ac*/ 	.word	0x00003170


	//   ....[12]....
        /*00b0*/ 	.word	0x000031e0


	//   ....[13]....
        /*00b4*/ 	.word	0x00003240


	//   ....[14]....
        /*00b8*/ 	.word	0x000032c0


	//   ....[15]....
        /*00bc*/ 	.word	0x00003330


	//   ....[16]....
        /*00c0*/ 	.word	0x000033a0


	//   ....[17]....
        /*00c4*/ 	.word	0x00003400


	//   ....[18]....
        /*00c8*/ 	.word	0x00003490


	//   ....[19]....
        /*00cc*/ 	.word	0x00003500


	//----- nvinfo : EIATTR_EXIT_INSTR_OFFSETS
	.align		4
.L_1647:
        /*00d0*/ 	.byte	0x04, 0x1c
        /*00d2*/ 	.short	(.L_1649 - .L_1648)


	//   ....[0]....
.L_1648:
        /*00d4*/ 	.word	0x00003070


	//----- nvinfo : EIATTR_MAX_THREADS
	.align		4
.L_1649:
        /*00d8*/ 	.byte	0x04, 0x05
        /*00da*/ 	.short	(.L_1651 - .L_1650)
.L_1650:
        /*00dc*/ 	.word	0x00000080
        /*00e0*/ 	.word	0x00000001
        /*00e4*/ 	.word	0x00000001


	//----- nvinfo : EIATTR_CRS_STACK_SIZE
	.align		4
.L_1651:
        /*00e8*/ 	.byte	0x04, 0x1e
        /*00ea*/ 	.short	(.L_1653 - .L_1652)
.L_1652:
        /*00ec*/ 	.word	0x00000000


	//----- nvinfo : EIATTR_CBANK_PARAM_SIZE
	.align		4
.L_1653:
        /*00f0*/ 	.byte	0x03, 0x19
        /*00f2*/ 	.short	0x0128


	//----- nvinfo : EIATTR_PARAM_CBANK
	.align		4
        /*00f4*/ 	.byte	0x04, 0x0a
        /*00f6*/ 	.short	(.L_1655 - .L_1654)
	.align		4
.L_1654:
        /*00f8*/ 	.word	index@(.nv.constant0._ZN10layer_norm31ln_parallel_residual_bwd_kernelINS_13Kernel_traitsIf13__nv_bfloat16fS2_fjLj768ELj1ELj4ELj1ELj16ENS_18Kernel_traits_baseILj768EfS2_fS2_fjLj128EEEEELb0ELb1ELb1EEEvNS_9BwdParamsE)
        /*00fc*/ 	.short	0x0210
        /*00fe*/ 	.short	0x0128


	//----- nvinfo : EIATTR_SW_WAR
	.align		4
.L_1655:
        /*0100*/ 	.byte	0x04, 0x36
        /*0102*/ 	.short	(.L_1657 - .L_1656)
.L_1656:
        /*0104*/ 	.word	0x00000008
.L_1657:


//--------------------- .nv.info._ZN10layer_norm31ln_parallel_residual_bwd_kernelINS_13Kernel_traitsIf13__nv_bfloat16fS2_fjLj768ELj1ELj4ELj1ELj16ENS_18Kernel_traits_baseILj768EfS2_fS2_fjLj128EEEEELb1ELb0ELb0EEEvNS_9BwdParamsE --------------------------
	.section	.nv.info._ZN10layer_norm31ln_parallel_residual_bwd_kernelINS_13Kernel_traitsIf13__nv_bfloat16fS2_fjLj768ELj1ELj4ELj1ELj16ENS_18Kernel_traits_baseILj768EfS2_fS2_fjLj128EEEEELb1ELb0ELb0EEEvNS_9BwdParamsE,"",@"SHT_CUDA_INFO"
	.sectionflags	@""
	.align	4


	//----- nvinfo : EIATTR_CUDA_API_VERSION
	.align		4
        /*0000*/ 	.byte	0x04, 0x37
        /*0002*/ 	.short	(.L_1659 - .L_1658)
.L_1658:
        /*0004*/ 	.word	0x00000082


	//----- nvinfo : EIATTR_KPARAM_INFO
	.align		4
.L_1659:
        /*0008*/ 	.byte	0x04, 0x17
        /*000a*/ 	.short	(.L_1661 - .L_1660)
.L_1660:
        /*000c*/ 	.word	0x00000000
        /*0010*/ 	.short	0x0000
        /*0012*/ 	.short	0x0000
        /*0014*/ 	.byte	0x00, 0xf0, 0xa1, 0x04


	//----- nvinfo : EIATTR_SPARSE_MMA_MASK
	.align		4
.L_1661:
        /*0018*/ 	.byte	0x03, 0x50
        /*001a*/ 	.short	0x0000


	//----- nvinfo : EIATTR_MAXREG_COUNT
	.align		4
        /*001c*/ 	.byte	0x03, 0x1b
        /*001e*/ 	.short	0x00ff


	//----- nvinfo : EIATTR_NUM_BARRIERS
	.align		4
        /*0020*/ 	.byte	0x02, 0x4c
        /*0022*/ 	.byte	0x01
	.zero		1


	//----- nvinfo : EIATTR_ANNOTATIONS
	.align		4
        /*0024*/ 	.byte	0x04, 0x55
        /*0026*/ 	.short	(.L_1663 - .L_1662)


	//   ....[0]....
.L_1662:
        /* <DEDUP_REMOVED lines=15> */


	//----- nvinfo : EIATTR_MERCURY_ISA_VERSION
	.align		4
.L_1663:
        /*0108*/ 	.byte	0x03, 0x5f
        /*010a*/ 	.short	0x0101


	//----- nvinfo : EIATTR_COOP_GROUP_MASK_REGIDS
	.align		4
        /*010c*/ 	.byte	0x04, 0x29
        /*010e*/ 	.short	(.L_1665 - .L_1664)


	//   ....[0]....
.L_1664:
        /*0110*/ 	.word	0xffffffff


	//   ....[1]....
        /*0114*/ 	.word	0xffffffff


	//   ....[2]....
        /*0118*/ 	.word	0xffffffff


	//   ....[3]....
        /*011c*/ 	.word	0xffffffff


	//   ....[4]....
        /*0120*/ 	.word	0xffffffff


	//   ....[5]....
        /*0124*/ 	.word	0xffffffff


	//   ....[6]....
        /*0128*/ 	.word	0xffffffff


	//   ....[7]....
        /*012c*/ 	.word	0xffffffff


	//   ....[8]....
        /*0130*/ 	.word	0xffffffff


	//   ....[9]....
        /*0134*/ 	.word	0xffffffff


	//   ....[10]....
        /*0138*/ 	.word	0x050000c8


	//   ....[11]....
        /*013c*/ 	.word	0x050000c8


	//   ....[12]....
        /*0140*/ 	.word	0x050000c8


	//   ....[13]....
        /*0144*/ 	.word	0x050000c8


	//   ....[14]....
        /*0148*/ 	.word	0x050000c8


	//   ....[15]....
        /*014c*/ 	.word	0x050000c8


	//   ....[16]....
        /*0150*/ 	.word	0x050000c8


	//   ....[17]....
        /*0154*/ 	.word	0x050000c8


	//   ....[18]....
        /*0158*/ 	.word	0x050000c8


	//   ....[19]....
        /*015c*/ 	.word	0x050000c8


	//----- nvinfo : EIATTR_COOP_GROUP_INSTR_OFFSETS
	.align		4
.L_1665:
        /*0160*/ 	.byte	0x04, 0x28
        /*0162*/ 	.short	(.L_1667 - .L_1666)


	//   ....[0]....
.L_1666:
        /*0164*/ 	.word	0x00002280


	//   ....[1]....
        /*0168*/ 	.word	0x00002290


	//   ....[2]....
        /*016c*/ 	.word	0x000022c0


	//   ....[3]....
        /*0170*/ 	.word	0x000022d0


	//   ....[4]....
        /*0174*/ 	.word	0x00002300


	//   ....[5]....
        /*0178*/ 	.word	0x00002310


	//   ....[6]....
        /*017c*/ 	.word	0x00002340


	//   ....[7]....
        /*0180*/ 	.word	0x00002350


	//   ....[8]....
        /*0184*/ 	.word	0x00002380


	//   ....[9]....
        /*0188*/ 	.word	0x00002390


	//   ....[10]....
        /*018c*/ 	.word	0x000054f0


	//   ....[11]....
        /*0190*/ 	.word	0x00005580


	//   ....[12]....
        /*0194*/ 	.word	0x000055e0


	//   ....[13]....
        /*0198*/ 	.word	0x00005640


	//   ....[14]....
        /*019c*/ 	.word	0x000056a0


	//   ....[15]....
        /*01a0*/ 	.word	0x00005700


	//   ....[16]....
        /*01a4*/ 	.word	0x00005760


	//   ....[17]....
        /*01a8*/ 	.word	0x000057c0


	//   ....[18]....
        /*01ac*/ 	.word	0x00005820


	//   ....[19]....
        /*01b0*/ 	.word	0x00005880


	//----- nvinfo : EIATTR_EXIT_INSTR_OFFSETS
	.align		4
.L_1667:
        /*01b4*/ 	.byte	0x04, 0x1c
        /*01b6*/ 	.short	(.L_1669 - .L_1668)


	//   ....[0]....
.L_1668:
        /*01b8*/ 	.word	0x000053d0


	//   ....[1]....
        /*01bc*/ 	.word	0x00005480


	//----- nvinfo : EIATTR_MAX_THREADS
	.align		4
.L_1669:
        /*01c0*/ 	.byte	0x04, 0x05
        /*01c2*/ 	.short	(.L_1671 - .L_1670)
.L_1670:
        /*01c4*/ 	.word	0x00000080
        /*01c8*/ 	.word	0x00000001
        /*01cc*/ 	.word	0x00000001


	//----- nvinfo : EIATTR_CRS_STACK_SIZE
	.align		4
.L_1671:
        /*01d0*/ 	.byte	0x04, 0x1e
        /*01d2*/ 	.short	(.L_1673 - .L_1672)
.L_1672:
        /*01d4*/ 	.word	0x00000000


	//----- nvinfo : EIATTR_CBANK_PARAM_SIZE
	.align		4
.L_1673:
        /*01d8*/ 	.byte	0x03, 0x19
        /*01da*/ 	.short	0x0128


	//----- nvinfo : EIATTR_PARAM_CBANK
	.align		4
        /*01dc*/ 	.byte	0x04, 0x0a
        /*01de*/ 	.short	(.L_1675 - .L_1674)
	.align		4
.L_1674:
        /*01e0*/ 	.word	index@(.nv.constant0._ZN10layer_norm31ln_parallel_residual_bwd_kernelINS_13Kernel_traitsIf13__nv_bfloat16fS2_fjLj768ELj1ELj4ELj1ELj16ENS_18Kernel_traits_baseILj768EfS2_fS2_fjLj128EEEEELb1ELb0ELb0EEEvNS_9BwdParamsE)
        /*01e4*/ 	.short	0x0210
        /*01e6*/ 	.short	0x0128


	//----- nvinfo : EIATTR_SW_WAR
	.align		4
.L_1675:
        /*01e8*/ 	.byte	0x04, 0x36
        /*01ea*/ 	.short	(.L_1677 - .L_1676)
.L_1676:
        /*01ec*/ 	.word	0x00000008
.L_1677:


//--------------------- .nv.info._ZN10layer_norm31ln_parallel_residual_bwd_kernelINS_13Kernel_traitsIf13__nv_bfloat16fS2_fjLj768ELj1ELj4ELj1ELj16ENS_18Kernel_traits_baseILj768EfS2_fS2_fjLj128EEEEELb1ELb0ELb1EEEvNS_9BwdParamsE --------------------------
	.section	.nv.info._ZN10layer_norm31ln_parallel_residual_bwd_kernelINS_13Kernel_traitsIf13__nv_bfloat16fS2_fjLj768ELj1ELj4ELj1ELj16ENS_18Kernel_traits_baseILj768EfS2_fS2_fjLj128EEEEELb1ELb0ELb1EEEvNS_9BwdParamsE,"",@"SHT_CUDA_INFO"
	.sectionflags	@""
	.align	4


	//----- nvinfo : EIATTR_CUDA_API_VERSION
	.align		4
        /*0000*/ 	.byte	0x04, 0x37
        /*0002*/ 	.short	(.L_1679 - .L_1678)
.L_1678:
        /*0004*/ 	.word	0x00000082


	//----- nvinfo : EIATTR_KPARAM_INFO
	.align		4
.L_1679:
        /*0008*/ 	.byte	0x04, 0x17
        /*000a*/ 	.short	(.L_1681 - .L_1680)
.L_1680:
        /*000c*/ 	.word	0x00000000
        /*0010*/ 	.short	0x0000
        /*0012*/ 	.short	0x0000
        /*0014*/ 	.byte	0x00, 0xf0, 0xa1, 0x04


	//----- nvinfo : EIATTR_SPARSE_MMA_MASK
	.align		4
.L_1681:
        /*0018*/ 	.byte	0x03, 0x50
        /*001a*/ 	.short	0x0000


	//----- nvinfo : EIATTR_MAXREG_COUNT
	.align		4
        /*001c*/ 	.byte	0x03, 0x1b
        /*001e*/ 	.short	0x00ff


	//----- nvinfo : EIATTR_NUM_BARRIERS
	.align		4
        /*0020*/ 	.byte	0x02, 0x4c
        /*0022*/ 	.byte	0x01
	.zero		1


	//----- nvinfo : EIATTR_MERCURY_ISA_VERSION
	.align		4
        /*0024*/ 	.byte	0x03, 0x5f
        /*0026*/ 	.short	0x0101


	//----- nvinfo : EIATTR_COOP_GROUP_MASK_REGIDS
	.align		4
        /*0028*/ 	.byte	0x04, 0x29
        /*002a*/ 	.short	(.L_1683 - .L_1682)


	//   ....[0]....
.L_1682:
        /*002c*/ 	.word	0xffffffff


	//   ....[1]....
        /*0030*/ 	.word	0xffffffff


	//   ....[2]....
        /*0034*/ 	.word	0xffffffff


	//   ....[3]....
        /*0038*/ 	.word	0xffffffff


	//   ....[4]....
        /*003c*/ 	.word	0xffffffff


	//   ....[5]....
        /*0040*/ 	.word	0xffffffff


	//   ....[6]....
        /*0044*/ 	.word	0xffffffff


	//   ....[7]....
        /*0048*/ 	.word	0xffffffff


	//   ....[8]....
        /*004c*/ 	.word	0xffffffff


	//   ....[9]....
        /*0050*/ 	.word	0xffffffff


	//   ....[10]....
        /*0054*/ 	.word	0x050000eb


	//   ....[11]....
        /*0058*/ 	.word	0x050000eb


	//   ....[12]....
        /*005c*/ 	.word	0x050000eb


	//   ....[13]....
        /*0060*/ 	.word	0x050000eb


	//   ....[14]....
        /*0064*/ 	.word	0x050000eb


	//   ....[15]....
        /*0068*/ 	.word	0x050000eb


	//   ....[16]....
        /*006c*/ 	.word	0x050000eb


	//   ....[17]....
        /*0070*/ 	.word	0x050000eb


	//   ....[18]....
        /*0074*/ 	.word	0x050000eb


	//   ....[19]....
        /*0078*/ 	.word	0x050000eb


	//----- nvinfo : EIATTR_COOP_GROUP_INSTR_OFFSETS
	.align		4
.L_1683:
        /*007c*/ 	.byte	0x04, 0x28
        /*007e*/ 	.short	(.L_1685 - .L_1684)


	//   ....[0]....
.L_1684:
        /*0080*/ 	.word	0x000020f0


	//   ....[1]....
        /*0084*/ 	.word	0x00002110


	//   ....[2]....
        /*0088*/ 	.word	0x00002130


	//   ....[3]....
        /*008c*/ 	.word	0x00002150


	//   ....[4]....
        /*0090*/ 	.word	0x00002170


	//   ....[5]....
        /*0094*/ 	.word	0x00002190


	//   ....[6]....
        /*0098*/ 	.word	0x000021b0


	//   ....[7]....
        /*009c*/ 	.word	0x000021d0


	//   ....[8]....
        /*00a0*/ 	.word	0x000021e0


	//   ....[9]....
        /*00a4*/ 	.word	0x00002200


	//   ....[10]....
        /*00a8*/ 	.word	0x00004f90


	//   ....[11]....
        /*00ac*/ 	.word	0x00005020


	//   ....[12]....
        /*00b0*/ 	.word	0x00005080


	//   ....[13]....
        /*00b4*/ 	.word	0x000050d0


	//   ....[14]....
        /*00b8*/ 	.word	0x00005130


	//   ....[15]....
        /*00bc*/ 	.word	0x00005180


	//   ....[16]....
        /*00c0*/ 	.word	0x000051e0


	//   ....[17]....
        /*00c4*/ 	.word	0x00005230


	//   ....[18]....
        /*00c8*/ 	.word	0x00005290


	//   ....[19]....
        /*00cc*/ 	.word	0x000052e0


	//----- nvinfo : EIATTR_EXIT_INSTR_OFFSETS
	.align		4
.L_1685:
        /*00d0*/ 	.byte	0x04, 0x1c
        /*00d2*/ 	.short	(.L_1687 - .L_1686)


	//   ....[0]....
.L_1686:
        /*00d4*/ 	.word	0x00004f30


	//----- nvinfo : EIATTR_MAX_THREADS
	.align		4
.L_1687:
        /*00d8*/ 	.byte	0x04, 0x05
        /*00da*/ 	.short	(.L_1689 - .L_1688)
.L_1688:
        /*00dc*/ 	.word	0x00000080
        /*00e0*/ 	.word	0x00000001
        /*00e4*/ 	.word	0x00000001


	//----- nvinfo : EIATTR_CRS_STACK_SIZE
	.align		4
.L_1689:
        /*00e8*/ 	.byte	0x04, 0x1e
        /*00ea*/ 	.short	(.L_1691 - .L_1690)
.L_1690:
        /*00ec*/ 	.word	0x00000000


	//----- nvinfo : EIATTR_CBANK_PARAM_SIZE
	.align		4
.L_1691:
        /*00f0*/ 	.byte	0x03, 0x19
        /*00f2*/ 	.short	0x0128


	//----- nvinfo : EIATTR_PARAM_CBANK
	.align		4
        /*00f4*/ 	.byte	0x04, 0x0a
        /*00f6*/ 	.short	(.L_1693 - .L_1692)
	.align		4
.L_1692:
        /*00f8*/ 	.word	index@(.nv.constant0._ZN10layer_norm31ln_parallel_residual_bwd_kernelINS_13Kernel_traitsIf13__nv_bfloat16fS2_fjLj768ELj1ELj4ELj1ELj16ENS_18Kernel_traits_baseILj768EfS2_fS2_fjLj128EEEEELb1ELb0ELb1EEEvNS_9BwdParamsE)
        /*00fc*/ 	.short	0x0210
        /*00fe*/ 	.short	0x0128


	//----- nvinfo : EIATTR_SW_WAR
	.align		4
.L_1693:
        /*0100*/ 	.byte	0x04, 0x36
        /*0102*/ 	.short	(.L_1695 - .L_1694)
.L_1694:
        /*0104*/ 	.word	0x00000008
.L_1695:


//--------------------- .nv.info._ZN10layer_norm22ln_bwd_finalize_kernelINS_22Kernel_traits_finalizeILj768Ef13__nv_bfloat16fS2_fjLb0ELj1024ELj4ENS_18Kernel_traits_baseILj768EfS2_fS2_fjLj1024EEEEELb0ELb0EEEvNS_9BwdParamsE --------------------------
	.section	.nv.info._ZN10layer_norm22ln_bwd_finalize_kernelINS_22Kernel_traits_finalizeILj768Ef13__nv_bfloat16fS2_fjLb0ELj1024ELj4ENS_18Kernel_traits_baseILj768EfS2_fS2_fjLj1024EEEEELb0ELb0EEEvNS_9BwdParamsE,"",@"SHT_CUDA_INFO"
	.sectionflags	@""
	.align	4


	//----- nvinfo : EIATTR_CUDA_API_VERSION
	.align		4
        /*0000*/ 	.byte	0x04, 0x37
        /*0002*/ 	.short	(.L_1697 - .L_1696)
.L_1696:
        /*0004*/ 	.word	0x00000082


	//----- nvinfo : EIATTR_KPARAM_INFO
	.align		4
.L_1697:
        /*0008*/ 	.byte	0x04, 0x17
        /*000a*/ 	.short	(.L_1699 - .L_1698)
.L_1698:
        /*000c*/ 	.word	0x00000000
        /*0010*/ 	.short	0x0000
        /*0012*/ 	.short	0x0000
        /*0014*/ 	.byte	0x00, 0xf0, 0xa1, 0x04


	//----- nvinfo : EIATTR_SPARSE_MMA_MASK
	.align		4
.L_1699:
        /*0018*/ 	.byte	0x03, 0x50
        /*001a*/ 	.short	0x0000


	//----- nvinfo : EIATTR_MAXREG_COUNT
	.align		4
        /*001c*/ 	.byte	0x03, 0x1b
        /*001e*/ 	.short	0x0040


	//----- nvinfo : EIATTR_NUM_BARRIERS
	.align		4
        /*0020*/ 	.byte	0x02, 0x4c
        /*0022*/ 	.byte	0x01
	.zero		1


	//----- nvinfo : EIATTR_MERCURY_ISA_VERSION
	.align		4
        /*0024*/ 	.byte	0x03, 0x5f
        /*0026*/ 	.short	0x0101


	//----- nvinfo : EIATTR_COOP_GROUP_MASK_REGIDS
	.align		4
        /*0028*/ 	.byte	0x04, 0x29
        /*002a*/ 	.short	(.L_1701 - .L_1700)


	//   ....[0]....
.L_1700:
        /*002c*/ 	.word	0xffffffff


	//   ....[1]....
        /*0030*/ 	.word	0xffffffff


	//   ....[2]....
        /*0034*/ 	.word	0xffffffff


	//   ....[3]....
        /*0038*/ 	.word	0xffffffff


	//   ....[4]....
        /*003c*/ 	.word	0xffffffff


	//   ....[5]....
        /*0040*/ 	.word	0xffffffff


	//   ....[6]....
        /*0044*/ 	.word	0xffffffff


	//   ....[7]....
        /*0048*/ 	.word	0xffffffff


	//   ....[8]....
        /*004c*/ 	.word	0xffffffff


	//   ....[9]....
        /*0050*/ 	.word	0xffffffff


	//   ....[10]....
        /*0054*/ 	.word	0x05000013


	//   ....[11]....
        /*0058*/ 	.word	0x05000013


	//   ....[12]....
        /*005c*/ 	.word	0x05000013


	//   ....[13]....
        /*0060*/ 	.word	0x05000013


	//   ....[14]....
        /*0064*/ 	.word	0x05000013


	//   ....[15]....
        /*0068*/ 	.word	0x05000013


	//   ....[16]....
        /*006c*/ 	.word	0x05000013


	//   ....[17]....
        /*0070*/ 	.word	0x05000013


	//   ....[18]....
        /*0074*/ 	.word	0x05000013


	//   ....[19]....
        /*0078*/ 	.word	0x05000013


	//----- nvinfo : EIATTR_COOP_GROUP_INSTR_OFFSETS
	.align		4
.L_1701:
        /*007c*/ 	.byte	0x04, 0x28
        /*007e*/ 	.short	(.L_1703 - .L_1702)


	//   ....[0]....
.L_1702:
        /*0080*/ 	.word	0x000008e0


	//   ....[1]....
        /*0084*/ 	.word	0x000008f0


	//   ....[2]....
        /*0088*/ 	.word	0x00000920


	//   ....[3]....
        /*008c*/ 	.word	0x00000930


	//   ....[4]....
        /*0090*/ 	.word	0x00000960


	//   ....[5]....
        /*0094*/ 	.word	0x00000970


	//   ....[6]....
        /*0098*/ 	.word	0x000009a0


	//   ....[7]....
        /*009c*/ 	.word	0x000009b0


	//   ....[8]....
        /*00a0*/ 	.word	0x000009e0


	//   ....[9]....
        /*00a4*/ 	.word	0x000009f0


	//   ....[10]....
        /*00a8*/ 	.word	0x00000bf0


	//   ....[11]....
        /*00ac*/ 	.word	0x00000c60


	//   ....[12]....
        /*00b0*/ 	.word	0x00000cd0


	//   ....[13]....
        /*00b4*/ 	.word	0x00000d40


	//   ....[14]....
        /*00b8*/ 	.word	0x00000db0


	//   ....[15]....
        /*00bc*/ 	.word	0x00000e10


	//   ....[16]....
        /*00c0*/ 	.word	0x00000e80


	//   ....[17]....
        /*00c4*/ 	.word	0x00000ef0


	//   ....[18]....
        /*00c8*/ 	.word	0x00000f60


	//   ....[19]....
        /*00cc*/ 	.word	0x00000fd0


	//----- nvinfo : EIATTR_EXIT_INSTR_OFFSETS
	.align		4
.L_1703:
        /*00d0*/ 	.byte	0x04, 0x1c
        /*00d2*/ 	.short	(.L_1705 - .L_1704)


	//   ....[0]....
.L_1704:
        /*00d4*/ 	.word	0x00000070


	//   ....[1]....
        /*00d8*/ 	.word	0x00000b90


	//----- nvinfo : EIATTR_MAX_THREADS
	.align		4
.L_1705:
        /*00dc*/ 	.byte	0x04, 0x05
        /*00de*/ 	.short	(.L_1707 - .L_1706)
.L_1706:
        /*00e0*/ 	.word	0x00000400
        /*00e4*/ 	.word	0x00000001
        /*00e8*/ 	.word	0x00000001


	//----- nvinfo : EIATTR_CRS_STACK_SIZE
	.align		4
.L_1707:
        /*00ec*/ 	.byte	0x04, 0x1e
        /*00ee*/ 	.short	(.L_1709 - .L_1708)
.L_1708:
        /*00f0*/ 	.word	0x00000000


	//----- nvinfo : EIATTR_CBANK_PARAM_SIZE
	.align		4
.L_1709:
        /*00f4*/ 	.byte	0x03, 0x19
        /*00f6*/ 	.short	0x0128


	//----- nvinfo : EIATTR_PARAM_CBANK
	.align		4
        /*00f8*/ 	.byte	0x04, 0x0a
        /*00fa*/ 	.short	(.L_1711 - .L_1710)
	.align		4
.L_1710:
        /*00fc*/ 	.word	index@(.nv.constant0._ZN10layer_norm22ln_bwd_finalize_kernelINS_22Kernel_traits_finalizeILj768Ef13__nv_bfloat16fS2_fjLb0ELj1024ELj4ENS_18Kernel_traits_baseILj768EfS2_fS2_fjLj1024EEEEELb0ELb0EEEvNS_9BwdParamsE)
        /*0100*/ 	.short	0x0210
        /*0102*/ 	.short	0x0128


	//----- nvinfo : EIATTR_SW_WAR
	.align		4
.L_1711:
        /*0104*/ 	.byte	0x04, 0x36
        /*0106*/ 	.short	(.L_1713 - .L_1712)
.L_1712:
        /*0108*/ 	.word	0x00000008
.L_1713:


//--------------------- .nv.info._ZN10layer_norm40ln_parallel_residual_bwd_finalize_kernelINS_22Kernel_traits_finalizeILj768Ef13__nv_bfloat16fS2_fjLb0ELj1024ELj4ENS_18Kernel_traits_baseILj768EfS2_fS2_fjLj1024EEEEELb0EEEvNS_9BwdParamsE --------------------------
	.section	.nv.info._ZN10layer_norm40ln_parallel_residual_bwd_finalize_kernelINS_22Kernel_traits_finalizeILj768Ef13__nv_bfloat16fS2_fjLb0ELj1024ELj4ENS_18Kernel_traits_baseILj768EfS2_fS2_fjLj1024EEEEELb0EEEvNS_9BwdParamsE,"",@"SHT_CUDA_INFO"
	.sectionflags	@""
	.align	4


	//----- nvinfo : EIATTR_CUDA_API_VERSION
	.align		4
        /*0000*/ 	.byte	0x04, 0x37
        /*0002*/ 	.short	(.L_1715 - .L_1714)
.L_1714:
        /*0004*/ 	.word	0x00000082


	//----- nvinfo : EIATTR_KPARAM_INFO
	.align		4
.L_1715:
        /*0008*/ 	.byte	0x04, 0x17
        /*000a*/ 	.short	(.L_1717 - .L_1716)
.L_1716:
        /*000c*/ 	.word	0x00000000
        /*0010*/ 	.short	0x0000
        /*0012*/ 	.short	0x0000
        /*0014*/ 	.byte	0x00, 0xf0, 0xa1, 0x04


	//----- nvinfo : EIATTR_SPARSE_MMA_MASK
	.align		4
.L_1717:
        /*0018*/ 	.byte	0x03, 0x50
        /*001a*/ 	.short	0x0000


	//----- nvinfo : EIATTR_MAXREG_COUNT
	.align		4
        /*001c*/ 	.byte	0x03, 0x1b
        /*001e*/ 	.short	0x0040


	//----- nvinfo : EIATTR_NUM_BARRIERS
	.align		4
        /*0020*/ 	.byte	0x02, 0x4c
        /*0022*/ 	.byte	0x01
	.zero		1


	//----- nvinfo : EIATTR_MERCURY_ISA_VERSION
	.align		4
        /*0024*/ 	.byte	0x03, 0x5f
        /*0026*/ 	.short	0x0101


	//----- nvinfo : EIATTR_COOP_GROUP_MASK_REGIDS
	.align		4
        /*0028*/ 	.byte	0x04, 0x29
        /*002a*/ 	.short	(.L_1719 - .L_1718)


	//   ....[0]....
.L_1718:
        /*002c*/ 	.word	0xffffffff


	//   ....[1]....
        /*0030*/ 	.word	0xffffffff


	//   ....[2]....
        /*0034*/ 	.word	0xffffffff


	//   ....[3]....
        /*0038*/ 	.word	0xffffffff


	//   ....[4]....
        /*003c*/ 	.word	0xffffffff


	//   ....[5]....
        /*0040*/ 	.word	0xffffffff


	//   ....[6]....
        /*0044*/ 	.word	0xffffffff


	//   ....[7]....
        /*0048*/ 	.word	0xffffffff


	//   ....[8]....
        /*004c*/ 	.word	0xffffffff


	//   ....[9]....
        /*0050*/ 	.word	0xffffffff


	//   ....[10]....
        /*0054*/ 	.word	0xffffffff


	//   ....[11]....
        /*0058*/ 	.word	0xffffffff


	//   ....[12]....
        /*005c*/ 	.word	0xffffffff


	//   ....[13]....
        /*0060*/ 	.word	0xffffffff


	//   ....[14]....
        /*0064*/ 	.word	0xffffffff


	//   ....[15]....
        /*0068*/ 	.word	0xffffffff


	//   ....[16]....
        /*006c*/ 	.word	0xffffffff


	//   ....[17]....
        /*0070*/ 	.word	0xffffffff


	//   ....[18]....
        /*0074*/ 	.word	0xffffffff


	//   ....[19]....
        /*0078*/ 	.word	0xffffffff


	//   ....[20]....
        /*007c*/ 	.word	0x0500000c


	//   ....[21]....
        /*0080*/ 	.word	0x0500000c


	//   ....[22]....
        /*0084*/ 	.word	0x0500000c


	//   ....[23]....
        /*0088*/ 	.word	0x0500000c


	//   ....[24]....
        /*008c*/ 	.word	0x0500000c


	//   ....[25]....
        /*0090*/ 	.word	0x0500000c


	//   ....[26]....
        /*0094*/ 	.word	0x0500000c


	//   ....[27]....
        /*0098*/ 	.word	0x0500000c


	//   ....[28]....
        /*009c*/ 	.word	0x0500000c


	//   ....[29]....
        /*00a0*/ 	.word	0x0500000c


	//   ....[30]....
        /*00a4*/ 	.word	0x0500000c


	//   ....[31]....
        /*00a8*/ 	.word	0x0500000c


	//   ....[32]....
        /*00ac*/ 	.word	0x0500000c


	//   ....[33]....
        /*00b0*/ 	.word	0x0500000c


	//   ....[34]....
        /*00b4*/ 	.word	0x0500000c


	//   ....[35]....
        /*00b8*/ 	.word	0x0500000c


	//   ....[36]....
        /*00bc*/ 	.word	0x0500000c


	//   ....[37]....
        /*00c0*/ 	.word	0x0500000c


	//   ....[38]....
        /*00c4*/ 	.word	0x0500000c


	//   ....[39]....
        /*00c8*/ 	.word	0x0500000c


	//----- nvinfo : EIATTR_COOP_GROUP_INSTR_OFFSETS
	.align		4
.L_1719:
        /*00cc*/ 	.byte	0x04, 0x28
        /*00ce*/ 	.short	(.L_1721 - .L_1720)


	//   ....[0]....
.L_1720:
        /*00d0*/ 	.word	0x00000ce0


	//   ....[1]....
        /*00d4*/ 	.word	0x00000cf0


	//   ....[2]....
        /*00d8*/ 	.word	0x00000d00


	//   ....[3]....
        /*00dc*/ 	.word	0x00000d10


	//   ....[4]....
        /*00e0*/ 	.word	0x00000d40


	//   ....[5]....
        /*00e4*/ 	.word	0x00000d70


	//   ....[6]....
        /*00e8*/ 	.word	0x00000d80


	//   ....[7]....
        /*00ec*/ 	.word	0x00000d90


	//   ....[8]....
        /*00f0*/ 	.word	0x00000db0


	//   ....[9]....
        /*00f4*/ 	.word	0x00000df0


	//   ....[10]....
        /*00f8*/ 	.word	0x00000e00


	//   ....[11]....
        /*00fc*/ 	.word	0x00000e10


	//   ....[12]....
        /*0100*/ 	.word	0x00000e30


	//   ....[13]....
        /*0104*/ 	.word	0x00000e70


	//   ....[14]....
        /*0108*/ 	.word	0x00000e80


	//   ....[15]....
        /*010c*/ 	.word	0x00000e90


	//   ....[16]....
        /*0110*/ 	.word	0x00000eb0


	//   ....[17]....
        /*0114*/ 	.word	0x00000ee0


	//   ....[18]....
        /*0118*/ 	.word	0x00000f00


	//   ....[19]....
        /*011c*/ 	.word	0x00000f10


	//   ....[20]....
        /*0120*/ 	.word	0x000011f0


	//   ....[21]....
        /*0124*/ 	.word	0x00001250


	//   ....[22]....
        /*0128*/ 	.word	0x000012b0


	//   ....[23]....
        /*012c*/ 	.word	0x00001310


	//   ....[24]....
        /*0130*/ 	.word	0x00001370


	//   ....[25]....
        /*0134*/ 	.word	0x000013d0


	//   ....[26]....
        /*0138*/ 	.word	0x00001440


	//   ....[27]....
        /*013c*/ 	.word	0x000014b0


	//   ....[28]....
        /*0140*/ 	.word	0x00001520


	//   ....[29]....
        /*0144*/ 	.word	0x00001590


	//   ....[30]....
        /*0148*/ 	.word	0x000015f0


	//   ....[31]....
        /*014c*/ 	.word	0x00001660


	//   ....[32]....
        /*0150*/ 	.word	0x000016d0


	//   ....[33]....
        /*0154*/ 	.word	0x00001740


	//   ....[34]....
        /*0158*/ 	.word	0x000017b0


	//   ....[35]....
        /*015c*/ 	.word	0x00001810


	//   ....[36]....
        /*0160*/ 	.word	0x00001880


	//   ....[37]....
        /*0164*/ 	.word	0x000018f0


	//   ....[38]....
        /*0168*/ 	.word	0x00001960


	//   ....[39]....
        /*016c*/ 	.word	0x000019d0


	//----- nvinfo : EIATTR_EXIT_INSTR_OFFSETS
	.align		4
.L_1721:
        /*0170*/ 	.byte	0x04, 0x1c
        /*0172*/ 	.short	(.L_1723 - .L_1722)


	//   ....[0]....
.L_1722:
        /*0174*/ 	.word	0x00000070


	//   ....[1]....
        /*0178*/ 	.word	0x00001190


	//----- nvinfo : EIATTR_MAX_THREADS
	.align		4
.L_1723:
        /*017c*/ 	.byte	0x04, 0x05
        /*017e*/ 	.short	(.L_1725 - .L_1724)
.L_1724:
        /*0180*/ 	.word	0x00000400
        /*0184*/ 	.word	0x00000001
        /*0188*/ 	.word	0x00000001


	//----- nvinfo : EIATTR_CRS_STACK_SIZE
	.align		4
.L_1725:
        /*018c*/ 	.byte	0x04, 0x1e
        /*018e*/ 	.short	(.L_1727 - .L_1726)
.L_1726:
        /*0190*/ 	.word	0x00000000


	//----- nvinfo : EIATTR_CBANK_PARAM_SIZE
	.align		4
.L_1727:
        /*0194*/ 	.byte	0x03, 0x19
        /*0196*/ 	.short	0x0128


	//----- nvinfo : EIATTR_PARAM_CBANK
	.align		4
        /*0198*/ 	.byte	0x04, 0x0a
        /*019a*/ 	.short	(.L_1729 - .L_1728)
	.align		4
.L_1728:
        /*019c*/ 	.word	index@(.nv.constant0._ZN10layer_norm40ln_parallel_residual_bwd_finalize_kernelINS_22Kernel_traits_finalizeILj768Ef13__nv_bfloat16fS2_fjLb0ELj1024ELj4ENS_18Kernel_traits_baseILj768EfS2_fS2_fjLj1024EEEEELb0EEEvNS_9BwdParamsE)
        /*01a0*/ 	.short	0x0210
        /*01a2*/ 	.short	0x0128


	//----- nvinfo : EIATTR_SW_WAR
	.align		4
.L_1729:
        /*01a4*/ 	.byte	0x04, 0x36
        /*01a6*/ 	.short	(.L_1731 - .L_1730)
.L_1730:
        /*01a8*/ 	.word	0x00000008
.L_1731:


//--------------------- .nv.info._ZN10layer_norm31ln_parallel_residual_bwd_kernelINS_13Kernel_traitsIf13__nv_bfloat16fS2_fjLj768ELj1ELj4ELj1ELj16ENS_18Kernel_traits_baseILj768EfS2_fS2_fjLj128EEEEELb1ELb1ELb0EEEvNS_9BwdParamsE --------------------------
	.section	.nv.info._ZN10layer_norm31ln_parallel_residual_bwd_kernelINS_13Kernel_traitsIf13__nv_bfloat16fS2_fjLj768ELj1ELj4ELj1ELj16ENS_18Kernel_traits_baseILj768EfS2_fS2_fjLj128EEEEELb1ELb1ELb0EEEvNS_9BwdParamsE,"",@"SHT_CUDA_INFO"
	.sectionflags	@""
	.align	4


	//----- nvinfo : EIATTR_CUDA_API_VERSION
	.align		4
        /*0000*/ 	.byte	0x04, 0x37
        /*0002*/ 	.short	(.L_1733 - .L_1732)
.L_1732:
        /*0004*/ 	.word	0x00000082


	//----- nvinfo : EIATTR_KPARAM_INFO
	.align		4
.L_1733:
        /*0008*/ 	.byte	0x04, 0x17
        /*000a*/ 	.short	(.L_1735 - .L_1734)
.L_1734:
        /*000c*/ 	.word	0x00000000
        /*0010*/ 	.short	0x0000
        /*0012*/ 	.short	0x0000
        /*0014*/ 	.byte	0x00, 0xf0, 0xa1, 0x04


	//----- nvinfo : EIATTR_SPARSE_MMA_MASK
	.align		4
.L_1735:
        /*0018*/ 	.byte	0x03, 0x50
        /*001a*/ 	.short	0x0000


	//----- nvinfo : EIATTR_MAXREG_COUNT
	.align		4
        /*001c*/ 	.byte	0x03, 0x1b
        /*001e*/ 	.short	0x00ff


	//----- nvinfo : EIATTR_NUM_BARRIERS
	.align		4
        /*0020*/ 	.byte	0x02, 0x4c
        /*0022*/ 	.byte	0x01
	.zero		1


	//----- nvinfo : EIATTR_MERCURY_ISA_VERSION
	.align		4
        /*0024*/ 	.byte	0x03, 0x5f
        /*0026*/ 	.short	0x0101


	//----- nvinfo : EIATTR_COOP_GROUP_MASK_REGIDS
	.align		4
        /*0028*/ 	.byte	0x04, 0x29
        /*002a*/ 	.short	(.L_1737 - .L_1736)


	//   ....[0]....
.L_1736:
        /*002c*/ 	.word	0xffffffff


	//   ....[1]....
        /*0030*/ 	.word	0xffffffff


	//   ....[2]....
        /*0034*/ 	.word	0xffffffff


	//   ....[3]....
        /*0038*/ 	.word	0xffffffff


	//   ....[4]....
        /*003c*/ 	.word	0xffffffff


	//   ....[5]....
        /*0040*/ 	.word	0xffffffff


	//   ....[6]....
        /*0044*/ 	.word	0xffffffff


	//   ....[7]....
        /*0048*/ 	.word	0xffffffff


	//   ....[8]....
        /*004c*/ 	.word	0xffffffff


	//   ....[9]....
        /*0050*/ 	.word	0xffffffff


	//   ....[10]....
        /*0054*/ 	.word	0x05000078


	//   ....[11]....
        /*0058*/ 	.word	0x05000078


	//   ....[12]....
        /*005c*/ 	.word	0x05000078


	//   ....[13]....
        /*0060*/ 	.word	0x05000078


	//   ....[14]....
        /*0064*/ 	.word	0x05000078


	//   ....[15]....
        /*0068*/ 	.word	0x05000078


	//   ....[16]....
        /*006c*/ 	.word	0x05000078


	//   ....[17]....
        /*0070*/ 	.word	0x05000078


	//   ....[18]....
        /*0074*/ 	.word	0x05000078


	//   ....[19]....
        /*0078*/ 	.word	0x05000078


	//----- nvinfo : EIATTR_COOP_GROUP_INSTR_OFFSETS
	.align		4
.L_1737:
        /*007c*/ 	.byte	0x04, 0x28
        /*007e*/ 	.short	(.L_1739 - .L_1738)


	//   ....[0]....
.L_1738:
        /*0080*/ 	.word	0x00001750


	//   ....[1]....
        /*0084*/ 	.word	0x00001760


	//   ....[2]....
        /*0088*/ 	.word	0x00001790


	//   ....[3]....
        /*008c*/ 	.word	0x000017a0


	//   ....[4]....
        /*0090*/ 	.word	0x000017d0


	//   ....[5]....
        /*0094*/ 	.word	0x000017e0


	//   ....[6]....
        /*0098*/ 	.word	0x00001810


	//   ....[7]....
        /*009c*/ 	.word	0x00001820


	//   ....[8]....
        /*00a0*/ 	.word	0x00001850


	//   ....[9]....
        /*00a4*/ 	.word	0x00001860


	//   ....[10]....
        /*00a8*/ 	.word	0x00003cc0


	//   ....[11]....
        /*00ac*/ 	.word	0x00003d50


	//   ....[12]....
        /*00b0*/ 	.word	0x00003dc0


	//   ....[13]....
        /*00b4*/ 	.word	0x00003e20


	//   ....[14]....
        /*00b8*/ 	.word	0x00003e90


	//   ....[15]....
        /*00bc*/ 	.word	0x00003ef0


	//   ....[16]....
        /*00c0*/ 	.word	0x00003f60


	//   ....[17]....
        /*00c4*/ 	.word	0x00003fc0


	//   ....[18]....
        /*00c8*/ 	.word	0x00004030


	//   ....[19]....
        /*00cc*/ 	.word	0x00004090


	//----- nvinfo : EIATTR_EXIT_INSTR_OFFSETS
	.align		4
.L_1739:
        /*00d0*/ 	.byte	0x04, 0x1c
        /*00d2*/ 	.short	(.L_1741 - .L_1740)


	//   ....[0]....
.L_1740:
        /*00d4*/ 	.word	0x00003c20


	//   ....[1]....
        /*00d8*/ 	.word	0x00003c50


	//----- nvinfo : EIATTR_MAX_THREADS
	.align		4
.L_1741:
        /*00dc*/ 	.byte	0x04, 0x05
        /*00de*/ 	.short	(.L_1743 - .L_1742)
.L_1742:
        /*00e0*/ 	.word	0x00000080
        /*00e4*/ 	.word	0x00000001
        /*00e8*/ 	.word	0x00000001


	//----- nvinfo : EIATTR_CRS_STACK_SIZE
	.align		4
.L_1743:
        /*00ec*/ 	.byte	0x04, 0x1e
        /*00ee*/ 	.short	(.L_1745 - .L_1744)
.L_1744:
        /*00f0*/ 	.word	0x00000000


	//----- nvinfo : EIATTR_CBANK_PARAM_SIZE
	.align		4
.L_1745:
        /*00f4*/ 	.byte	0x03, 0x19
        /*00f6*/ 	.short	0x0128


	//----- nvinfo : EIATTR_PARAM_CBANK
	.align		4
        /*00f8*/ 	.byte	0x04, 0x0a
        /*00fa*/ 	.short	(.L_1747 - .L_1746)
	.align		4
.L_1746:
        /*00fc*/ 	.word	index@(.nv.constant0._ZN10layer_norm31ln_parallel_residual_bwd_kernelINS_13Kernel_traitsIf13__nv_bfloat16fS2_fjLj768ELj1ELj4ELj1ELj16ENS_18Kernel_traits_baseILj768EfS2_fS2_fjLj128EEEEELb1ELb1ELb0EEEvNS_9BwdParamsE)
        /*0100*/ 	.short	0x0210
        /*0102*/ 	.short	0x0128


	//----- nvinfo : EIATTR_SW_WAR
	.align		4
.L_1747:
        /*0104*/ 	.byte	0x04, 0x36
        /*0106*/ 	.short	(.L_1749 - .L_1748)
.L_1748:
        /*0108*/ 	.word	0x00000008
.L_1749:


//--------------------- .nv.info._ZN10layer_norm22ln_bwd_finalize_kernelINS_22Kernel_traits_finalizeILj768Ef13__nv_bfloat16fS2_fjLb0ELj1024ELj4ENS_18Kernel_traits_baseILj768EfS2_fS2_fjLj1024EEEEELb0ELb1EEEvNS_9BwdParamsE --------------------------
	.section	.nv.info._ZN10layer_norm22ln_bwd_finalize_kernelINS_22Kernel_traits_finalizeILj768Ef13__nv_bfloat16fS2_fjLb0ELj1024ELj4ENS_18Kernel_traits_baseILj768EfS2_fS2_fjLj1024EEEEELb0ELb1EEEvNS_9BwdParamsE,"",@"SHT_CUDA_INFO"
	.sectionflags	@""
	.align	4


	//----- nvinfo : EIATTR_CUDA_API_VERSION
	.align		4
        /*0000*/ 	.byte	0x04, 0x37
        /*0002*/ 	.short	(.L_1751 - .L_1750)
.L_1750:
        /*0004*/ 	.word	0x00000082


	//----- nvinfo : EIATTR_KPARAM_INFO
	.align		4
.L_1751:
        /*0008*/ 	.byte	0x04, 0x17
        /*000a*/ 	.short	(.L_1753 - .L_1752)
.L_1752:
        /*000c*/ 	.word	0x00000000
        /*0010*/ 	.short	0x0000
        /*0012*/ 	.short	0x0000
        /*0014*/ 	.byte	0x00, 0xf0, 0xa1, 0x04


	//----- nvinfo : EIATTR_SPARSE_MMA_MASK
	.align		4
.L_1753:
        /*0018*/ 	.byte	0x03, 0x50
        /*001a*/ 	.short	0x0000


	//----- nvinfo : EIATTR_MAXREG_COUNT
	.align		4
        /*001c*/ 	.byte	0x03, 0x1b
        /*001e*/ 	.short	0x0040


	//----- nvinfo : EIATTR_NUM_BARRIERS
	.align		4
        /*0020*/ 	.byte	0x02, 0x4c
        /*0022*/ 	.byte	0x01
	.zero		1


	//----- nvinfo : EIATTR_MERCURY_ISA_VERSION
	.align		4
        /*0024*/ 	.byte	0x03, 0x5f
        /*0026*/ 	.short	0x0101


	//----- nvinfo : EIATTR_COOP_GROUP_MASK_REGIDS
	.align		4
        /*0028*/ 	.byte	0x04, 0x29
        /*002a*/ 	.short	(.L_1755 - .L_1754)


	//   ....[0]....
.L_1754:
        /*002c*/ 	.word	0xffffffff


	//   ....[1]....
        /*0030*/ 	.word	0xffffffff


	//   ....[2]....
        /*0034*/ 	.word	0xffffffff


	//   ....[3]....
        /*0038*/ 	.word	0xffffffff


	//   ....[4]....
        /*003c*/ 	.word	0xffffffff


	//   ....[5]....
        /*0040*/ 	.word	0xffffffff


	//   ....[6]....
        /*0044*/ 	.word	0xffffffff


	//   ....[7]....
        /*0048*/ 	.word	0xffffffff


	//   ....[8]....
        /*004c*/ 	.word	0xffffffff


	//   ....[9]....
        /*0050*/ 	.word	0xffffffff


	//   ....[10]....
        /*0054*/ 	.word	0x05000011


	//   ....[11]....
        /*0058*/ 	.word	0x05000011


	//   ....[12]....
        /*005c*/ 	.word	0x05000011


	//   ....[13]....
        /*0060*/ 	.word	0x05000011


	//   ....[14]....
        /*0064*/ 	.word	0x05000011


	//   ....[15]....
        /*0068*/ 	.word	0x05000011


	//   ....[16]....
        /*006c*/ 	.word	0x05000011


	//   ....[17]....
        /*0070*/ 	.word	0x05000011


	//   ....[18]....
        /*0074*/ 	.word	0x05000011


	//   ....[19]....
        /*0078*/ 	.word	0x05000011


	//----- nvinfo : EIATTR_COOP_GROUP_INSTR_OFFSETS
	.align		4
.L_1755:
        /*007c*/ 	.byte	0x04, 0x28
        /*007e*/ 	.short	(.L_1757 - .L_1756)


	//   ....[0]....
.L_1756:
        /*0080*/ 	.word	0x000008e0


	//   ....[1]....
        /*0084*/ 	.word	0x000008f0


	//   ....[2]....
        /*0088*/ 	.word	0x00000920


	//   ....[3]....
        /*008c*/ 	.word	0x00000930


	//   ....[4]....
        /*0090*/ 	.word	0x00000960


	//   ....[5]....
        /*0094*/ 	.word	0x00000970


	//   ....[6]....
        /*0098*/ 	.word	0x000009a0


	//   ....[7]....
        /*009c*/ 	.word	0x000009b0


	//   ....[8]....
        /*00a0*/ 	.word	0x000009e0


	//   ....[9]....
        /*00a4*/ 	.word	0x000009f0


	//   ....[10]....
        /*00a8*/ 	.word	0x00000ba0


	//   ....[11]....
        /*00ac*/ 	.word	0x00000c10


	//   ....[12]....
        /*00b0*/ 	.word	0x00000c80


	//   ....[13]....
        /*00b4*/ 	.word	0x00000cf0


	//   ....[14]....
        /*00b8*/ 	.word	0x00000d60


	//   ....[15]....
        /*00bc*/ 	.word	0x00000dc0


	//   ....[16]....
        /*00c0*/ 	.word	0x00000e30


	//   ....[17]....
        /*00c4*/ 	.word	0x00000ea0


	//   ....[18]....
        /*00c8*/ 	.word	0x00000f10


	//   ....[19]....
        /*00cc*/ 	.word	0x00000f80


	//----- nvinfo : EIATTR_EXIT_INSTR_OFFSETS
	.align		4
.L_1757:
        /*00d0*/ 	.byte	0x04, 0x1c
        /*00d2*/ 	.short	(.L_1759 - .L_1758)


	//   ....[0]....
.L_1758:
        /*00d4*/ 	.word	0x00000070


	//   ....[1]....
        /*00d8*/ 	.word	0x00000b40


	//----- nvinfo : EIATTR_MAX_THREADS
	.align		4
.L_1759:
        /*00dc*/ 	.byte	0x04, 0x05
        /*00de*/ 	.short	(.L_1761 - .L_1760)
.L_1760:
        /*00e0*/ 	.word	0x00000400
        /*00e4*/ 	.word	0x00000001
        /*00e8*/ 	.word	0x00000001


	//----- nvinfo : EIATTR_CRS_STACK_SIZE
	.align		4
.L_1761:
        /*00ec*/ 	.byte	0x04, 0x1e
        /*00ee*/ 	.short	(.L_1763 - .L_1762)
.L_1762:
        /*00f0*/ 	.word	0x00000000


	//----- nvinfo : EIATTR_CBANK_PARAM_SIZE
	.align		4
.L_1763:
        /*00f4*/ 	.byte	0x03, 0x19
        /*00f6*/ 	.short	0x0128


	//----- nvinfo : EIATTR_PARAM_CBANK
	.align		4
        /*00f8*/ 	.byte	0x04, 0x0a
        /*00fa*/ 	.short	(.L_1765 - .L_1764)
	.align		4
.L_1764:
        /*00fc*/ 	.word	index@(.nv.constant0._ZN10layer_norm22ln_bwd_finalize_kernelINS_22Kernel_traits_finalizeILj768Ef13__nv_bfloat16fS2_fjLb0ELj1024ELj4ENS_18Kernel_traits_baseILj768EfS2_fS2_fjLj1024EEEEELb0ELb1EEEvNS_9BwdParamsE)
        /*0100*/ 	.short	0x0210
        /*0102*/ 	.short	0x0128


	//----- nvinfo : EIATTR_SW_WAR
	.align		4
.L_1765:
        /*0104*/ 	.byte	0x04, 0x36
        /*0106*/ 	.short	(.L_1767 - .L_1766)
.L_1766:
        /*0108*/ 	.word	0x00000008
.L_1767:


//--------------------- .nv.info._ZN10layer_norm40ln_parallel_residual_bwd_finalize_kernelINS_22Kernel_traits_finalizeILj768Ef13__nv_bfloat16fS2_fjLb0ELj1024ELj4ENS_18Kernel_traits_baseILj768EfS2_fS2_fjLj1024EEEEELb1EEEvNS_9BwdParamsE --------------------------
	.section	.nv.info._ZN10layer_norm40ln_parallel_residual_bwd_finalize_kernelINS_22Kernel_traits_finalizeILj768Ef13__nv_bfloat16fS2_fjLb0ELj1024ELj4ENS_18Kernel_traits_baseILj768EfS2_fS2_fjLj1024EEEEELb1EEEvNS_9BwdParamsE,"",@"SHT_CUDA_INFO"
	.sectionflags	@""
	.align	4


	//----- nvinfo : EIATTR_CUDA_API_VERSION
	.align		4
        /*0000*/ 	.byte	0x04, 0x37
        /*0002*/ 	.short	(.L_1769 - .L_1768)
.L_1768:
        /*0004*/ 	.word	0x00000082


	//----- nvinfo : EIATTR_KPARAM_INFO
	.align		4
.L_1769:
        /*0008*/ 	.byte	0x04, 0x17
        /*000a*/ 	.short	(.L_1771 - .L_1770)
.L_1770:
        /*000c*/ 	.word	0x00000000
        /*0010*/ 	.short	0x0000
        /*0012*/ 	.short	0x0000
        /*0014*/ 	.byte	0x00, 0xf0, 0xa1, 0x04


	//----- nvinfo : EIATTR_SPARSE_MMA_MASK
	.align		4
.L_1771:
        /*0018*/ 	.byte	0x03, 0x50
        /*001a*/ 	.short	0x0000


	//----- nvinfo : EIATTR_MAXREG_COUNT
	.align		4
        /*001c*/ 	.byte	0x03, 0x1b
        /*001e*/ 	.short	0x0040


	//----- nvinfo : EIATTR_NUM_BARRIERS
	.align		4
        /*0020*/ 	.byte	0x02, 0x4c
        /*0022*/ 	.byte	0x01
	.zero		1


	//----- nvinfo : EIATTR_MERCURY_ISA_VERSION
	.align		4
        /*0024*/ 	.byte	0x03, 0x5f
        /*0026*/ 	.short	0x0101


	//----- nvinfo : EIATTR_COOP_GROUP_MASK_REGIDS
	.align		4
        /*0028*/ 	.byte	0x04, 0x29
        /*002a*/ 	.short	(.L_1773 - .L_1772)


	//   ....[0]....
.L_1772:
        /*002c*/ 	.word	0xffffffff


	//   ....[1]....
        /*0030*/ 	.word	0xffffffff


	//   ....[2]....
        /*0034*/ 	.word	0xffffffff


	//   ....[3]....
        /*0038*/ 	.word	0xffffffff


	//   ....[4]....
        /*003c*/ 	.word	0xffffffff


	//   ....[5]....
        /*0040*/ 	.word	0xffffffff


	//   ....[6]....
        /*0044*/ 	.word	0xffffffff


	//   ....[7]....
        /*0048*/ 	.word	0xffffffff


	//   ....[8]....
        /*004c*/ 	.word	0xffffffff


	//   ....[9]....
        /*0050*/ 	.word	0xffffffff


	//   ....[10]....
        /*0054*/ 	.word	0xffffffff


	//   ....[11]....
        /*0058*/ 	.word	0xffffffff


	//   ....[12]....
        /*005c*/ 	.word	0xffffffff


	//   ....[13]....
        /*0060*/ 	.word	0xffffffff


	//   ....[14]....
        /*0064*/ 	.word	0xffffffff


	//   ....[15]....
        /*0068*/ 	.word	0xffffffff


	//   ....[16]....
        /*006c*/ 	.word	0xffffffff


	//   ....[17]....
        /*0070*/ 	.word	0xffffffff


	//   ....[18]....
        /*0074*/ 	.word	0xffffffff


	//   ....[19]....
        /*0078*/ 	.word	0xffffffff


	//   ....[20]....
        /*007c*/ 	.word	0x0500000b


	//   ....[21]....
        /*0080*/ 	.word	0x0500000b


	//   ....[22]....
        /*0084*/ 	.word	0x0500000b


	//   ....[23]....
        /*0088*/ 	.word	0x0500000b


	//   ....[24]....
        /*008c*/ 	.word	0x0500000b


	//   ....[25]....
        /*0090*/ 	.word	0x0500000b


	//   ....[26]....
        /*0094*/ 	.word	0x0500000b


	//   ....[27]....
        /*0098*/ 	.word	0x0500000b


	//   ....[28]....
        /*009c*/ 	.word	0x0500000b


	//   ....[29]....
        /*00a0*/ 	.word	0x0500000b


	//   ....[30]....
        /*00a4*/ 	.word	0x0500000b


	//   ....[31]....
        /*00a8*/ 	.word	0x0500000b


	//   ....[32]....
        /*00ac*/ 	.word	0x0500000b


	//   ....[33]....
        /*00b0*/ 	.word	0x0500000b


	//   ....[34]....
        /*00b4*/ 	.word	0x0500000b


	//   ....[35]....
        /*00b8*/ 	.word	0x0500000b


	//   ....[36]....
        /*00bc*/ 	.word	0x0500000b


	//   ....[37]....
        /*00c0*/ 	.word	0x0500000b


	//   ....[38]....
        /*00c4*/ 	.word	0x0500000b


	//   ....[39]....
        /*00c8*/ 	.word	0x0500000b


	//----- nvinfo : EIATTR_COOP_GROUP_INSTR_OFFSETS
	.align		4
.L_1773:
        /*00cc*/ 	.byte	0x04, 0x28
        /*00ce*/ 	.short	(.L_1775 - .L_1774)


	//   ....[0]....
.L_1774:
        /*00d0*/ 	.word	0x00000ce0


	//   ....[1]....
        /*00d4*/ 	.word	0x00000cf0


	//   ....[2]....
        /*00d8*/ 	.word	0x00000d00


	//   ....[3]....
        /*00dc*/ 	.word	0x00000d10


	//   ....[4]....
        /*00e0*/ 	.word	0x00000d40


	//   ....[5]....
        /*00e4*/ 	.word	0x00000d70


	//   ....[6]....
        /*00e8*/ 	.word	0x00000d80


	//   ....[7]....
        /*00ec*/ 	.word	0x00000d90


	//   ....[8]....
        /*00f0*/ 	.word	0x00000db0


	//   ....[9]....
        /*00f4*/ 	.word	0x00000df0


	//   ....[10]....
        /*00f8*/ 	.word	0x00000e00


	//   ....[11]....
        /*00fc*/ 	.word	0x00000e10


	//   ....[12]....
        /*0100*/ 	.word	0x00000e30


	//   ....[13]....
        /*0104*/ 	.word	0x00000e70


	//   ....[14]....
        /*0108*/ 	.word	0x00000e80


	//   ....[15]....
        /*010c*/ 	.word	0x00000e90


	//   ....[16]....
        /*0110*/ 	.word	0x00000eb0


	//   ....[17]....
        /*0114*/ 	.word	0x00000ee0


	//   ....[18]....
        /*0118*/ 	.word	0x00000f00


	//   ....[19]....
        /*011c*/ 	.word	0x00000f10


	//   ....[20]....
        /*0120*/ 	.word	0x000011d0


	//   ....[21]....
        /*0124*/ 	.word	0x00001230


	//   ....[22]....
        /*0128*/ 	.word	0x00001290


	//   ....[23]....
        /*012c*/ 	.word	0x000012f0


	//   ....[24]....
        /*0130*/ 	.word	0x00001350


	//   ....[25]....
        /*0134*/ 	.word	0x000013b0


	//   ....[26]....
        /*0138*/ 	.word	0x00001420


	//   ....[27]....
        /*013c*/ 	.word	0x00001490


	//   ....[28]....
        /*0140*/ 	.word	0x00001500


	//   ....[29]....
        /*0144*/ 	.word	0x00001570


	//   ....[30]....
        /*0148*/ 	.word	0x000015d0


	//   ....[31]....
        /*014c*/ 	.word	0x00001640


	//   ....[32]....
        /*0150*/ 	.word	0x000016b0


	//   ....[33]....
        /*0154*/ 	.word	0x00001720


	//   ....[34]....
        /*0158*/ 	.word	0x00001790


	//   ....[35]....
        /*015c*/ 	.word	0x000017f0


	//   ....[36]....
        /*0160*/ 	.word	0x00001860


	//   ....[37]....
        /*0164*/ 	.word	0x000018d0


	//   ....[38]....
        /*0168*/ 	.word	0x00001940


	//   ....[39]....
        /*016c*/ 	.word	0x000019b0


	//----- nvinfo : EIATTR_EXIT_INSTR_OFFSETS
	.align		4
.L_1775:
        /*0170*/ 	.byte	0x04, 0x1c
        /*0172*/ 	.short	(.L_1777 - .L_1776)


	//   ....[0]....
.L_1776:
        /*0174*/ 	.word	0x00000070


	//   ....[1]....
        /*0178*/ 	.word	0x00001170


	//----- nvinfo : EIATTR_MAX_THREADS
	.align		4
.L_1777:
        /*017c*/ 	.byte	0x04, 0x05
        /*017e*/ 	.short	(.L_1779 - .L_1778)
.L_1778:
        /*0180*/ 	.word	0x00000400
        /*0184*/ 	.word	0x00000001
        /*0188*/ 	.word	0x00000001


	//----- nvinfo : EIATTR_CRS_STACK_SIZE
	.align		4
.L_1779:
        /*018c*/ 	.byte	0x04, 0x1e
        /*018e*/ 	.short	(.L_1781 - .L_1780)
.L_1780:
        /*0190*/ 	.word	0x00000000


	//----- nvinfo : EIATTR_CBANK_PARAM_SIZE
	.align		4
.L_1781:
        /*0194*/ 	.byte	0x03, 0x19
        /*0196*/ 	.short	0x0128


	//----- nvinfo : EIATTR_PARAM_CBANK
	.align		4
        /*0198*/ 	.byte	0x04, 0x0a
        /*019a*/ 	.short	(.L_1783 - .L_1782)
	.align		4
.L_1782:
        /*019c*/ 	.word	index@(.nv.constant0._ZN10layer_norm40ln_parallel_residual_bwd_finalize_kernelINS_22Kernel_traits_finalizeILj768Ef13__nv_bfloat16fS2_fjLb0ELj1024ELj4ENS_18Kernel_traits_baseILj768EfS2_fS2_fjLj1024EEEEELb1EEEvNS_9BwdParamsE)
        /*01a0*/ 	.short	0x0210
        /*01a2*/ 	.short	0x0128


	//----- nvinfo : EIATTR_SW_WAR
	.align		4
.L_1783:
        /*01a4*/ 	.byte	0x04, 0x36
        /*01a6*/ 	.short	(.L_1785 - .L_1784)
.L_1784:
        /*01a8*/ 	.word	0x00000008
.L_1785:


//--------------------- .nv.info._ZN10layer_norm31ln_parallel_residual_bwd_kernelINS_13Kernel_traitsIf13__nv_bfloat16fS2_fjLj768ELj1ELj4ELj1ELj16ENS_18Kernel_traits_baseILj768EfS2_fS2_fjLj128EEEEELb1ELb1ELb1EEEvNS_9BwdParamsE --------------------------
	.section	.nv.info._ZN10layer_norm31ln_parallel_residual_bwd_kernelINS_13Kernel_traitsIf13__nv_bfloat16fS2_fjLj768ELj1ELj4ELj1ELj16ENS_18Kernel_traits_baseILj768EfS2_fS2_fjLj128EEEEELb1ELb1ELb1EEEvNS_9BwdParamsE,"",@"SHT_CUDA_INFO"
	.sectionflags	@""
	.align	4


	//----- nvinfo : EIATTR_CUDA_API_VERSION
	.align		4
        /*0000*/ 	.byte	0x04, 0x37
        /*0002*/ 	.short	(.L_1787 - .L_1786)
.L_1786:
        /*0004*/ 	.word	0x00000082


	//----- nvinfo : EIATTR_KPARAM_INFO
	.align		4
.L_1787:
        /*0008*/ 	.byte	0x04, 0x17
        /*000a*/ 	.short	(.L_1789 - .L_1788)
.L_1788:
        /*000c*/ 	.word	0x00000000
        /*0010*/ 	.short	0x0000
        /*0012*/ 	.short	0x0000
        /*0014*/ 	.byte	0x00, 0xf0, 0xa1, 0x04


	//----- nvinfo : EIATTR_SPARSE_MMA_MASK
	.align		4
.L_1789:
        /*0018*/ 	.byte	0x03, 0x50
        /*001a*/ 	.short	0x0000


	//----- nvinfo : EIATTR_MAXREG_COUNT
	.align		4
        /*001c*/ 	.byte	0x03, 0x1b
        /*001e*/ 	.short	0x00ff


	//----- nvinfo : EIATTR_NUM_BARRIERS
	.align		4
        /*0020*/ 	.byte	0x02, 0x4c
        /*0022*/ 	.byte	0x01
	.zero		1


	//----- nvinfo : EIATTR_MERCURY_ISA_VERSION
	.align		4
        /*0024*/ 	.byte	0x03, 0x5f
        /*0026*/ 	.short	0x0101


	//----- nvinfo : EIATTR_COOP_GROUP_MASK_REGIDS
	.align		4
        /*0028*/ 	.byte	0x04, 0x29
        /*002a*/ 	.short	(.L_1791 - .L_1790)


	//   ....[0]....
.L_1790:
        /*002c*/ 	.word	0xffffffff


	//   ....[1]....
        /*0030*/ 	.word	0xffffffff


	//   ....[2]....
        /*0034*/ 	.word	0xffffffff


	//   ....[3]....
        /*0038*/ 	.word	0xffffffff


	//   ....[4]....
        /*003c*/ 	.word	0xffffffff


	//   ....[5]....
        /*0040*/ 	.word	0xffffffff


	//   ....[6]....
        /*0044*/ 	.word	0xffffffff


	//   ....[7]....
        /*0048*/ 	.word	0xffffffff


	//   ....[8]....
        /*004c*/ 	.word	0xffffffff


	//   ....[9]....
        /*0050*/ 	.word	0xffffffff


	//   ....[10]....
        /*0054*/ 	.word	0x050000bc


	//   ....[11]....
        /*0058*/ 	.word	0x050000bc


	//   ....[12]....
        /*005c*/ 	.word	0x050000bc


	//   ....[13]....
        /*0060*/ 	.word	0x050000bc


	//   ....[14]....
        /*0064*/ 	.word	0x050000bc


	//   ....[15]....
        /*0068*/ 	.word	0x050000bc


	//   ....[16]....
        /*006c*/ 	.word	0x050000bc


	//   ....[17]....
        /*0070*/ 	.word	0x050000bc


	//   ....[18]....
        /*0074*/ 	.word	0x050000bc


	//   ....[19]....
        /*0078*/ 	.word	0x050000bc


	//----- nvinfo : EIATTR_COOP_GROUP_INSTR_OFFSETS
	.align		4
.L_1791:
        /*007c*/ 	.byte	0x04, 0x28
        /*007e*/ 	.short	(.L_1793 - .L_1792)


	//   ....[0]....
.L_1792:
        /*0080*/ 	.word	0x00001600


	//   ....[1]....
        /*0084*/ 	.word	0x00001610


	//   ....[2]....
        /*0088*/ 	.word	0x00001640


	//   ....[3]....
        /*008c*/ 	.word	0x00001650


	//   ....[4]....
        /*0090*/ 	.word	0x00001690


	//   ....[5]....
        /*0094*/ 	.word	0x000016a0


	//   ....[6]....
        /*0098*/ 	.word	0x000016d0


	//   ....[7]....
        /*009c*/ 	.word	0x000016e0


	//   ....[8]....
        /*00a0*/ 	.word	0x00001720


	//   ....[9]....
        /*00a4*/ 	.word	0x00001750


	//   ....[10]....
        /*00a8*/ 	.word	0x000039d0


	//   ....[11]....
        /*00ac*/ 	.word	0x00003a60


	//   ....[12]....
        /*00b0*/ 	.word	0x00003ad0


	//   ....[13]....
        /*00b4*/ 	.word	0x00003b30


	//   ....[14]....
        /*00b8*/ 	.word	0x00003bb0


	//   ....[15]....
        /*00bc*/ 	.word	0x00003c10


	//   ....[16]....
        /*00c0*/ 	.word	0x00003c80


	//   ....[17]....
        /*00c4*/ 	.word	0x00003ce0


	//   ....[18]....
        /*00c8*/ 	.word	0x00003d60


	//   ....[19]....
        /*00cc*/ 	.word	0x00003de0


	//----- nvinfo : EIATTR_EXIT_INSTR_OFFSETS
	.align		4
.L_1793:
        /*00d0*/ 	.byte	0x04, 0x1c
        /*00d2*/ 	.short	(.L_1795 - .L_1794)


	//   ....[0]....
.L_1794:
        /*00d4*/ 	.word	0x00003960


	//----- nvinfo : EIATTR_MAX_THREADS
	.align		4
.L_1795:
        /*00d8*/ 	.byte	0x04, 0x05
        /*00da*/ 	.short	(.L_1797 - .L_1796)
.L_1796:
        /*00dc*/ 	.word	0x00000080
        /*00e0*/ 	.word	0x00000001
        /*00e4*/ 	.word	0x00000001


	//----- nvinfo : EIATTR_CRS_STACK_SIZE
	.align		4
.L_1797:
        /*00e8*/ 	.byte	0x04, 0x1e
        /*00ea*/ 	.short	(.L_1799 - .L_1798)
.L_1798:
        /*00ec*/ 	.word	0x00000000


	//----- nvinfo : EIATTR_CBANK_PARAM_SIZE
	.align		4
.L_1799:
        /*00f0*/ 	.byte	0x03, 0x19
        /*00f2*/ 	.short	0x0128


	//----- nvinfo : EIATTR_PARAM_CBANK
	.align		4
        /*00f4*/ 	.byte	0x04, 0x0a
        /*00f6*/ 	.short	(.L_1801 - .L_1800)
	.align		4
.L_1800:
        /*00f8*/ 	.word	index@(.nv.constant0._ZN10layer_norm31ln_parallel_residual_bwd_kernelINS_13Kernel_traitsIf13__nv_bfloat16fS2_fjLj768ELj1ELj4ELj1ELj16ENS_18Kernel_traits_baseILj768EfS2_fS2_fjLj128EEEEELb1ELb1ELb1EEEvNS_9BwdParamsE)
        /*00fc*/ 	.short	0x0210
        /*00fe*/ 	.short	0x0128


	//----- nvinfo : EIATTR_SW_WAR
	.align		4
.L_1801:
        /*0100*/ 	.byte	0x04, 0x36
        /*0102*/ 	.short	(.L_1803 - .L_1802)
.L_1802:
        /*0104*/ 	.word	0x00000008
.L_1803:


//--------------------- .nv.info._ZN10layer_norm31ln_parallel_residual_bwd_kernelINS_13Kernel_traitsIf6__halfS2_S2_fjLj768ELj1ELj4ELj1ELj16ENS_18Kernel_traits_baseILj768EfS2_S2_S2_fjLj128EEEEELb0ELb0ELb0EEEvNS_9BwdParamsE --------------------------
	.section	.nv.info._ZN10layer_norm31ln_parallel_residual_bwd_kernelINS_13Kernel_traitsIf6__halfS2_S2_fjLj768ELj1ELj4ELj1ELj16ENS_18Kernel_traits_baseILj768EfS2_S2_S2_fjLj128EEEEELb0ELb0ELb0EEEvNS_9BwdParamsE,"",@"SHT_CUDA_INFO"
	.sectionflags	@""
	.align	4


	//----- nvinfo : EIATTR_CUDA_API_VERSION
	.align		4
        /*0000*/ 	.byte	0x04, 0x37
        /*0002*/ 	.short	(.L_1805 - .L_1804)
.L_1804:
        /*0004*/ 	.word	0x00000082


	//----- nvinfo : EIATTR_KPARAM_INFO
	.align		4
.L_1805:
        /*0008*/ 	.byte	0x04, 0x17
        /*000a*/ 	.short	(.L_1807 - .L_1806)
.L_1806:
        /*000c*/ 	.word	0x00000000
        /*0010*/ 	.short	0x0000
        /*0012*/ 	.short	0x0000
        /*0014*/ 	.byte	0x00, 0xf0, 0xa1, 0x04


	//----- nvinfo : EIATTR_SPARSE_MMA_MASK
	.align		4
.L_1807:
        /*0018*/ 	.byte	0x03, 0x50
        /*001a*/ 	.short	0x0000


	//----- nvinfo : EIATTR_MAXREG_COUNT
	.align		4
        /*001c*/ 	.byte	0x03, 0x1b
        /*001e*/ 	.short	0x00ff


	//----- nvinfo : EIATTR_NUM_BARRIERS
	.align		4
        /*0020*/ 	.byte	0x02, 0x4c
        /*0022*/ 	.byte	0x01
	.zero		1


	//----- nvinfo : EIATTR_MERCURY_ISA_VERSION
	.align		4
        /*0024*/ 	.byte	0x03, 0x5f
        /*0026*/ 	.short	0x0101


	//----- nvinfo : EIATTR_COOP_GROUP_MASK_REGIDS
	.align		4
        /*0028*/ 	.byte	0x04, 0x29
        /*002a*/ 	.short	(.L_1809 - .L_1808)


	//   ....[0]....
.L_1808:
        /*002c*/ 	.word	0xffffffff


	//   ....[1]....
        /*0030*/ 	.word	0xffffffff


	//   ....[2]....
        /*0034*/ 	.word	0xffffffff


	//   ....[3]....
        /*0038*/ 	.word	0xffffffff


	//   ....[4]....
        /*003c*/ 	.word	0xffffffff


	//   ....[5]....
        /*0040*/ 	.word	0xffffffff


	//   ....[6]....
        /*0044*/ 	.word	0xffffffff


	//   ....[7]....
        /*0048*/ 	.word	0xffffffff


	//   ....[8]....
        /*004c*/ 	.word	0xffffffff


	//   ....[9]....
        /*0050*/ 	.word	0xffffffff


	//   ....[10]....
        /*0054*/ 	.word	0x050000c0


	//   ....[11]....
        /*0058*/ 	.word	0x050000c0


	//   ....[12]....
        /*005c*/ 	.word	0x050000c0


	//   ....[13]....
        /*0060*/ 	.word	0x050000c0


	//   ....[14]....
        /*0064*/ 	.word	0x050000c0


	//   ....[15]....
        /*0068*/ 	.word	0x050000c0


	//   ....[16]....
        /*006c*/ 	.word	0x050000c0


	//   ....[17]....
        /*0070*/ 	.word	0x050000c0


	//   ....[18]....
        /*0074*/ 	.word	0x050000c0


	//   ....[19]....
        /*0078*/ 	.word	0x050000c0


	//----- nvinfo : EIATTR_COOP_GROUP_INSTR_OFFSETS
	.align		4
.L_1809:
        /*007c*/ 	.byte	0x04, 0x28
        /*007e*/ 	.short	(.L_1811 - .L_1810)


	//   ....[0]....
.L_1810:
        /*0080*/ 	.word	0x00001ea0


	//   ....[1]....
        /*0084*/ 	.word	0x00001eb0


	//   ....[2]....
        /*0088*/ 	.word	0x00001ee0


	//   ....[3]....
        /*008c*/ 	.word	0x00001ef0


	//   ....[4]....
        /*0090*/ 	.word	0x00001f20


	//   ....[5]....
        /*0094*/ 	.word	0x00001f30


	//   ....[6]....
        /*0098*/ 	.word	0x00001f60


	//   ....[7]....
        /*009c*/ 	.word	0x00001f70


	//   ....[8]....
        /*00a0*/ 	.word	0x00001fa0


	//   ....[9]....
        /*00a4*/ 	.word	0x00001fb0


	//   ....[10]....
        /*00a8*/ 	.word	0x00004b00


	//   ....[11]....
        /*00ac*/ 	.word	0x00004ba0


	//   ....[12]....
        /*00b0*/ 	.word	0x00004c00


	//   ....[13]....
        /*00b4*/ 	.word	0x00004c60


	//   ....[14]....
        /*00b8*/ 	.word	0x00004cd0


	//   ....[15]....
        /*00bc*/ 	.word	0x00004d30


	//   ....[16]....
        /*00c0*/ 	.word	0x00004da0


	//   ....[17]....
        /*00c4*/ 	.word	0x00004e00


	//   ....[18]....
        /*00c8*/ 	.word	0x00004e70


	//   ....[19]....
        /*00cc*/ 	.word	0x00004ed0


	//----- nvinfo : EIATTR_EXIT_INSTR_OFFSETS
	.align		4
.L_1811:
        /*00d0*/ 	.byte	0x04, 0x1c
        /*00d2*/ 	.short	(.L_1813 - .L_1812)


	//   ....[0]....
.L_1812:
        /*00d4*/ 	.word	0x000049f0


	//   ....[1]....
        /*00d8*/ 	.word	0x00004aa0


	//----- nvinfo : EIATTR_MAX_THREADS
	.align		4
.L_1813:
        /*00dc*/ 	.byte	0x04, 0x05
        /*00de*/ 	.short	(.L_1815 - .L_1814)
.L_1814:
        /*00e0*/ 	.word	0x00000080
        /*00e4*/ 	.word	0x00000001
        /*00e8*/ 	.word	0x00000001


	//----- nvinfo : EIATTR_CRS_STACK_SIZE
	.align		4
.L_1815:
        /*00ec*/ 	.byte	0x04, 0x1e
        /*00ee*/ 	.short	(.L_1817 - .L_1816)
.L_1816:
        /*00f0*/ 	.word	0x00000000


	//----- nvinfo : EIATTR_CBANK_PARAM_SIZE
	.align		4
.L_1817:
        /*00f4*/ 	.byte	0x03, 0x19
        /*00f6*/ 	.short	0x0128


	//----- nvinfo : EIATTR_PARAM_CBANK
	.align		4
        /*00f8*/ 	.byte	0x04, 0x0a
        /*00fa*/ 	.short	(.L_1819 - .L_1818)
	.align		4
.L_1818:
        /*00fc*/ 	.word	index@(.nv.constant0._ZN10layer_norm31ln_parallel_residual_bwd_kernelINS_13Kernel_traitsIf6__halfS2_S2_fjLj768ELj1ELj4ELj1ELj16ENS_18Kernel_traits_baseILj768EfS2_S2_S2_fjLj128EEEEELb0ELb0ELb0EEEvNS_9BwdParamsE)
        /*0100*/ 	.short	0x0210
        /*0102*/ 	.short	0x0128


	//----- nvinfo : EIATTR_SW_WAR
	.align		4
.L_1819:
        /*0104*/ 	.byte	0x04, 0x36
        /*0106*/ 	.short	(.L_1821 - .L_1820)
.L_1820:
        /*0108*/ 	.word	0x00000008
.L_1821:


//--------------------- .nv.info._ZN10layer_norm31ln_parallel_residual_bwd_kernelINS_13Kernel_traitsIf6__halfS2_S2_fjLj768ELj1ELj4ELj1ELj16ENS_18Kernel_traits_baseILj768EfS2_S2_S2_fjLj128EEEEELb0ELb0ELb1EEEvNS_9BwdParamsE --------------------------
	.section	.nv.info._ZN10layer_norm31ln_parallel_residual_bwd_kernelINS_13Kernel_traitsIf6__halfS2_S2_fjLj768ELj1ELj4ELj1ELj16ENS_18Kernel_traits_baseILj768EfS2_S2_S2_fjLj128EEEEELb0ELb0ELb1EEEvNS_9BwdParamsE,"",@"SHT_CUDA_INFO"
	.sectionflags	@""
	.align	4


	//----- nvinfo : EIATTR_CUDA_API_VERSION
	.align		4
        /*0000*/ 	.byte	0x04, 0x37
        /*0002*/ 	.short	(.L_1823 - .L_1822)
.L_1822:
        /*0004*/ 	.word	0x00000082


	//----- nvinfo : EIATTR_KPARAM_INFO
	.align		4
.L_1823:
        /*0008*/ 	.byte	0x04, 0x17
        /*000a*/ 	.short	(.L_1825 - .L_1824)
.L_1824:
        /*000c*/ 	.word	0x00000000
        /*0010*/ 	.short	0x0000
        /*0012*/ 	.short	0x0000
        /*0014*/ 	.byte	0x00, 0xf0, 0xa1, 0x04


	//----- nvinfo : EIATTR_SPARSE_MMA_MASK
	.align		4
.L_1825:
        /*0018*/ 	.byte	0x03, 0x50
        /*001a*/ 	.short	0x0000


	//----- nvinfo : EIATTR_MAXREG_COUNT
	.align		4
        /*001c*/ 	.byte	0x03, 0x1b
        /*001e*/ 	.short	0x00ff


	//----- nvinfo : EIATTR_NUM_BARRIERS
	.align		4
        /*0020*/ 	.byte	0x02, 0x4c
        /*0022*/ 	.byte	0x01
	.zero		1


	//----- nvinfo : EIATTR_MERCURY_ISA_VERSION
	.align		4
        /*0024*/ 	.byte	0x03, 0x5f
        /*0026*/ 	.short	0x0101


	//----- nvinfo : EIATTR_COOP_GROUP_MASK_REGIDS
	.align		4
        /*0028*/ 	.byte	0x04, 0x29
        /*002a*/ 	.short	(.L_1827 - .L_1826)


	//   ....[0]....
.L_1826:
        /*002c*/ 	.word	0xffffffff


	//   ....[1]....
        /*0030*/ 	.word	0xffffffff


	//   ....[2]....
        /*0034*/ 	.word	0xffffffff


	//   ....[3]....
        /*0038*/ 	.word	0xffffffff


	//   ....[4]....
        /*003c*/ 	.word	0xffffffff


	//   ....[5]....
        /*0040*/ 	.word	0xffffffff


	//   ....[6]....
        /*0044*/ 	.word	0xffffffff


	//   ....[7]....
        /*0048*/ 	.word	0xffffffff


	//   ....[8]....
        /*004c*/ 	.word	0xffffffff


	//   ....[9]....
        /*0050*/ 	.word	0xffffffff


	//   ....[10]....
        /*0054*/ 	.word	0x050000e5


	//   ....[11]....
        /*0058*/ 	.word	0x050000e5


	//   ....[12]....
        /*005c*/ 	.word	0x050000e5


	//   ....[13]....
        /*0060*/ 	.word	0x050000e5


	//   ....[14]....
        /*0064*/ 	.word	0x050000e5


	//   ....[15]....
        /*0068*/ 	.word	0x050000e5


	//   ....[16]....
        /*006c*/ 	.word	0x050000e5


	//   ....[17]....
        /*0070*/ 	.word	0x050000e5


	//   ....[18]....
        /*0074*/ 	.word	0x050000e5


	//   ....[19]....
        /*0078*/ 	.word	0x050000e5


	//----- nvinfo : EIATTR_COOP_GROUP_INSTR_OFFSETS
	.align		4
.L_1827:
        /*007c*/ 	.byte	0x04, 0x28
        /*007e*/ 	.short	(.L_1829 - .L_1828)


	//   ....[0]....
.L_1828:
        /*0080*/ 	.word	0x00001f20


	//   ....[1]....
        /*0084*/ 	.word	0x00001f30


	//   ....[2]....
        /*0088*/ 	.word	0x00001f60


	//   ....[3]....
        /*008c*/ 	.word	0x00001f70


	//   ....[4]....
        /*0090*/ 	.word	0x00001fa0


	//   ....[5]....
        /*0094*/ 	.word	0x00001fb0


	//   ....[6]....
        /*0098*/ 	.word	0x00001fe0


	//   ....[7]....
        /*009c*/ 	.word	0x00001ff0


	//   ....[8]....
        /*00a0*/ 	.word	0x00002020


	//   ....[9]....
        /*00a4*/ 	.word	0x00002030


	//   ....[10]....
        /*00a8*/ 	.word	0x000048a0


	//   ....[11]....
        /*00ac*/ 	.word	0x00004930


	//   ....[12]....
        /*00b0*/ 	.word	0x000049a0


	//   ....[13]....
        /*00b4*/ 	.word	0x00004a00


	//   ....[14]....
        /*00b8*/ 	.word	0x00004a70


	//   ....[15]....
        /*00bc*/ 	.word	0x00004ad0


	//   ....[16]....
        /*00c0*/ 	.word	0x00004b40


	//   ....[17]....
        /*00c4*/ 	.word	0x00004ba0


	//   ....[18]....
        /*00c8*/ 	.word	0x00004c10


	//   ....[19]....
        /*00cc*/ 	.word	0x00004c70


	//----- nvinfo : EIATTR_EXIT_INSTR_OFFSETS
	.align		4
.L_1829:
        /*00d0*/ 	.byte	0x04, 0x1c
        /*00d2*/ 	.short	(.L_1831 - .L_1830)


	//   ....[0]....
.L_1830:
        /*00d4*/ 	.word	0x00004830


	//----- nvinfo : EIATTR_MAX_THREADS
	.align		4
.L_1831:
        /*00d8*/ 	.byte	0x04, 0x05
        /*00da*/ 	.short	(.L_1833 - .L_1832)
.L_1832:
        /*00dc*/ 	.word	0x00000080
        /*00e0*/ 	.word	0x00000001
        /*00e4*/ 	.word	0x00000001


	//----- nvinfo : EIATTR_CRS_STACK_SIZE
	.align		4
.L_1833:
        /*00e8*/ 	.byte	0x04, 0x1e
        /*00ea*/ 	.short	(.L_1835 - .L_1834)
.L_1834:
        /*00ec*/ 	.word	0x00000000


	//----- nvinfo : EIATTR_CBANK_PARAM_SIZE
	.align		4
.L_1835:
        /*00f0*/ 	.byte	0x03, 0x19
        /*00f2*/ 	.short	0x0128


	//----- nvinfo : EIATTR_PARAM_CBANK
	.align		4
        /*00f4*/ 	.byte	0x04, 0x0a
        /*00f6*/ 	.short	(.L_1837 - .L_1836)
	.align		4
.L_1836:
        /*00f8*/ 	.word	index@(.nv.constant0._ZN10layer_norm31ln_parallel_residual_bwd_kernelINS_13Kernel_traitsIf6__halfS2_S2_fjLj768ELj1ELj4ELj1ELj16ENS_18Kernel_traits_baseILj768EfS2_S2_S2_fjLj128EEEEELb0ELb0ELb1EEEvNS_9BwdParamsE)
        /*00fc*/ 	.short	0x0210
        /*00fe*/ 	.short	0x0128


	//----- nvinfo : EIATTR_SW_WAR
	.align		4
.L_1837:
        /*0100*/ 	.byte	0x04, 0x36
        /*0102*/ 	.short	(.L_1839 - .L_1838)
.L_1838:
        /*0104*/ 	.word	0x00000008
.L_1839:


//--------------------- .nv.info._ZN10layer_norm31ln_parallel_residual_bwd_kernelINS_13Kernel_traitsIf6__halfS2_S2_fjLj768ELj1ELj4ELj1ELj16ENS_18Kernel_traits_baseILj768EfS2_S2_S2_fjLj128EEEEELb0ELb1ELb0EEEvNS_9BwdParamsE --------------------------
	.section	.nv.info._ZN10layer_norm31ln_parallel_residual_bwd_kernelINS_13Kernel_traitsIf6__halfS2_S2_fjLj768ELj1ELj4ELj1ELj16ENS_18Kernel_traits_baseILj768EfS2_S2_S2_fjLj128EEEEELb0ELb1ELb0EEEvNS_9BwdParamsE,"",@"SHT_CUDA_INFO"
	.sectionflags	@""
	.align	4


	//----- nvinfo : EIATTR_CUDA_API_VERSION
	.align		4
        /*0000*/ 	.byte	0x04, 0x37
        /*0002*/ 	.short	(.L_1841 - .L_1840)
.L_1840:
        /*0004*/ 	.word	0x00000082


	//----- nvinfo : EIATTR_KPARAM_INFO
	.align		4
.L_1841:
        /*0008*/ 	.byte	0x04, 0x17
        /*000a*/ 	.short	(.L_1843 - .L_1842)
.L_1842:
        /*000c*/ 	.word	0x00000000
        /*0010*/ 	.short	0x0000
        /*0012*/ 	.short	0x0000
        /*0014*/ 	.byte	0x00, 0xf0, 0xa1, 0x04


	//----- nvinfo : EIATTR_SPARSE_MMA_MASK
	.align		4
.L_1843:
        /*0018*/ 	.byte	0x03, 0x50
        /*001a*/ 	.short	0x0000


	//----- nvinfo : EIATTR_MAXREG_COUNT
	.align		4
        /*001c*/ 	.byte	0x03, 0x1b
        /*001e*/ 	.short	0x00ff


	//----- nvinfo : EIATTR_NUM_BARRIERS
	.align		4
        /*0020*/ 	.byte	0x02, 0x4c
        /*0022*/ 	.byte	0x01
	.zero		1


	//----- nvinfo : EIATTR_MERCURY_ISA_VERSION
	.align		4
        /*0024*/ 	.byte	0x03, 0x5f
        /*0026*/ 	.short	0x0101


	//----- nvinfo : EIATTR_COOP_GROUP_MASK_REGIDS
	.align		4
        /*0028*/ 	.byte	0x04, 0x29
        /*002a*/ 	.short	(.L_1845 - .L_1844)


	//   ....[0]....
.L_1844:
        /*002c*/ 	.word	0xffffffff


	//   ....[1]....
        /*0030*/ 	.word	0xffffffff


	//   ....[2]....
        /*0034*/ 	.word	0xffffffff


	//   ....[3]....
        /*0038*/ 	.word	0xffffffff


	//   ....[4]....
        /*003c*/ 	.word	0xffffffff


	//   ....[5]....
        /*0040*/ 	.word	0xffffffff


	//   ....[6]....
        /*0044*/ 	.word	0xffffffff


	//   ....[7]....
        /*0048*/ 	.word	0xffffffff


	//   ....[8]....
        /*004c*/ 	.word	0xffffffff


	//   ....[9]....
        /*0050*/ 	.word	0xffffffff


	//   ....[10]....
        /*0054*/ 	.word	0x05000099


	//   ....[11]....
        /*0058*/ 	.word	0x05000099


	//   ....[12]....
        /*005c*/ 	.word	0x05000099


	//   ....[13]....
        /*0060*/ 	.word	0x05000099


	//   ....[14]....
        /*0064*/ 	.word	0x05000099


	//   ....[15]....
        /*0068*/ 	.word	0x05000099


	//   ....[16]....
        /*006c*/ 	.word	0x05000099


	//   ....[17]....
        /*0070*/ 	.word	0x05000099


	//   ....[18]....
        /*0074*/ 	.word	0x05000099


	//   ....[19]....
        /*0078*/ 	.word	0x05000099


	//----- nvinfo : EIATTR_COOP_GROUP_INSTR_OFFSETS
	.align		4
.L_1845:
        /*007c*/ 	.byte	0x04, 0x28
        /*007e*/ 	.short	(.L_1847 - .L_1846)


	//   ....[0]....
.L_1846:
        /*0080*/ 	.word	0x00001590


	//   ....[1]....
        /*0084*/ 	.word	0x000015a0


	//   ....[2]....
        /*0088*/ 	.word	0x000015d0


	//   ....[3]....
        /*008c*/ 	.word	0x000015e0


	//   ....[4]....
        /*0090*/ 	.word	0x00001610


	//   ....[5]....
        /*0094*/ 	.word	0x00001620


	//   ....[6]....
        /*0098*/ 	.word	0x00001650


	//   ....[7]....
        /*009c*/ 	.word	0x00001660


	//   ....[8]....
        /*00a0*/ 	.word	0x00001690


	//   ....[9]....
        /*00a4*/ 	.word	0x000016a0


	//   ....[10]....
        /*00a8*/ 	.word	0x00003630


	//   ....[11]....
        /*00ac*/ 	.word	0x000036c0


	//   ....[12]....
        /*00b0*/ 	.word	0x00003730


	//   ....[13]....
        /*00b4*/ 	.word	0x00003790


	//   ....[14]....
        /*00b8*/ 	.word	0x00003800


	//   ....[15]....
        /*00bc*/ 	.word	0x00003860


	//   ....[16]....
        /*00c0*/ 	.word	0x000038d0


	//   ....[17]....
        /*00c4*/ 	.word	0x00003930


	//   ....[18]....
        /*00c8*/ 	.word	0x000039a0


	//   ....[19]....
        /*00cc*/ 	.word	0x00003a00


	//----- nvinfo : EIATTR_EXIT_INSTR_OFFSETS
	.align		4
.L_1847:
        /*00d0*/ 	.byte	0x04, 0x1c
        /*00d2*/ 	.short	(.L_1849 - .L_1848)


	//   ....[0]....
.L_1848:
        /*00d4*/ 	.word	0x00003590


	//   ....[1]....
        /*00d8*/ 	.word	0x000035c0


	//----- nvinfo : EIATTR_MAX_THREADS
	.align		4
.L_1849:
        /*00dc*/ 	.byte	0x04, 0x05
        /*00de*/ 	.short	(.L_1851 - .L_1850)
.L_1850:
        /*00e0*/ 	.word	0x00000080
        /*00e4*/ 	.word	0x00000001
        /*00e8*/ 	.word	0x00000001


	//----- nvinfo : EIATTR_CRS_STACK_SIZE
	.align		4
.L_1851:
        /*00ec*/ 	.byte	0x04, 0x1e
        /*00ee*/ 	.short	(.L_1853 - .L_1852)
.L_1852:
        /*00f0*/ 	.word	0x00000000


	//----- nvinfo : EIATTR_CBANK_PARAM_SIZE
	.align		4
.L_1853:
        /*00f4*/ 	.byte	0x03, 0x19
        /*00f6*/ 	.short	0x0128


	//----- nvinfo : EIATTR_PARAM_CBANK
	.align		4
        /*00f8*/ 	.byte	0x04, 0x0a
        /*00fa*/ 	.short	(.L_1855 - .L_1854)
	.align		4
.L_1854:
        /*00fc*/ 	.word	index@(.nv.constant0._ZN10layer_norm31ln_parallel_residual_bwd_kernelINS_13Kernel_traitsIf6__halfS2_S2_fjLj768ELj1ELj4ELj1ELj16ENS_18Kernel_traits_baseILj768EfS2_S2_S2_fjLj128EEEEELb0ELb1ELb0EEEvNS_9BwdParamsE)
        /*0100*/ 	.short	0x0210
        /*0102*/ 	.short	0x0128


	//----- nvinfo : EIATTR_SW_WAR
	.align		4
.L_1855:
        /*0104*/ 	.byte	0x04, 0x36
        /*0106*/ 	.short	(.L_1857 - .L_1856)
.L_1856:
        /*0108*/ 	.word	0x00000008
.L_1857:


//--------------------- .nv.info._ZN10layer_norm31ln_parallel_residual_bwd_kernelINS_13Kernel_traitsIf6__halfS2_S2_fjLj768ELj1ELj4ELj1ELj16ENS_18Kernel_traits_baseILj768EfS2_S2_S2_fjLj128EEEEELb0ELb1ELb1EEEvNS_9BwdParamsE --------------------------
	.section	.nv.info._ZN10layer_norm31ln_parallel_residual_bwd_kernelINS_13Kernel_traitsIf6__halfS2_S2_fjLj768ELj1ELj4ELj1ELj16ENS_18Kernel_traits_baseILj768EfS2_S2_S2_fjLj128EEEEELb0ELb1ELb1EEEvNS_9BwdParamsE,"",@"SHT_CUDA_INFO"
	.sectionflags	@""
	.align	4


	//----- nvinfo : EIATTR_CUDA_API_VERSION
	.align		4
        /*0000*/ 	.byte	0x04, 0x37
        /*0002*/ 	.short	(.L_1859 - .L_1858)
.L_1858:
        /*0004*/ 	.word	0x00000082


	//----- nvinfo : EIATTR_KPARAM_INFO
	.align		4
.L_1859:
        /*0008*/ 	.byte	0x04, 0x17
        /*000a*/ 	.short	(.L_1861 - .L_1860)
.L_1860:
        /*000c*/ 	.word	0x00000000
        /*0010*/ 	.short	0x0000
        /*0012*/ 	.short	0x0000
        /*0014*/ 	.byte	0x00, 0xf0, 0xa1, 0x04


	//----- nvinfo : EIATTR_SPARSE_MMA_MASK
	.align		4
.L_1861:
        /*0018*/ 	.byte	0x03, 0x50
        /*001a*/ 	.short	0x0000


	//----- nvinfo : EIATTR_MAXREG_COUNT
	.align		4
        /*001c*/ 	.byte	0x03, 0x1b
        /*001e*/ 	.short	0x00ff


	//----- nvinfo : EIATTR_NUM_BARRIERS
	.align		4
        /*0020*/ 	.byte	0x02, 0x4c
        /*0022*/ 	.byte	0x01
	.zero		1


	//----- nvinfo : EIATTR_MERCURY_ISA_VERSION
	.align		4
        /*0024*/ 	.byte	0x03, 0x5f
        /*0026*/ 	.short	0x0101


	//----- nvinfo : EIATTR_COOP_GROUP_MASK_REGIDS
	.align		4
        /*0028*/ 	.byte	0x04, 0x29
        /*002a*/ 	.short	(.L_1863 - .L_1862)


	//   ....[0]....
.L_1862:
        /*002c*/ 	.word	0xffffffff


	//   ....[1]....
        /*0030*/ 	.word	0xffffffff


	//   ....[2]....
        /*0034*/ 	.word	0xffffffff


	//   ....[3]....
        /*0038*/ 	.word	0xffffffff


	//   ....[4]....
        /*003c*/ 	.word	0xffffffff


	//   ....[5]....
        /*0040*/ 	.word	0xffffffff


	//   ....[6]....
        /*0044*/ 	.word	0xffffffff


	//   ....[7]....
        /*0048*/ 	.word	0xffffffff


	//   ....[8]....
        /*004c*/ 	.word	0xffffffff


	//   ....[9]....
        /*0050*/ 	.word	0xffffffff


	//   ....[10]....
        /*0054*/ 	.word	0x0500009f


	//   ....[11]....
        /*0058*/ 	.word	0x0500009f


	//   ....[12]....
        /*005c*/ 	.word	0x0500009f


	//   ....[13]....
        /*0060*/ 	.word	0x0500009f


	//   ....[14]....
        /*0064*/ 	.word	0x0500009f


	//   ....[15]....
        /*0068*/ 	.word	0x0500009f


	//   ....[16]....
        /*006c*/ 	.word	0x0500009f


	//   ....[17]....
        /*0070*/ 	.word	0x0500009f


	//   ....[18]....
        /*0074*/ 	.word	0x0500009f


	//   ....[19]....
        /*0078*/ 	.word	0x0500009f


	//----- nvinfo : EIATTR_COOP_GROUP_INSTR_OFFSETS
	.align		4
.L_1863:
        /*007c*/ 	.byte	0x04, 0x28
        /*007e*/ 	.short	(.L_1865 - .L_1864)


	//   ....[0]....
.L_1864:
        /*0080*/ 	.word	0x000015d0


	//   ....[1]....
        /*0084*/ 	.word	0x000015e0


	//   ....[2]....
        /*0088*/ 	.word	0x00001610


	//   ....[3]....
        /*008c*/ 	.word	0x00001620


	//   ....[4]....
        /*0090*/ 	.word	0x00001650


	//   ....[5]....
        /*0094*/ 	.word	0x00001660


	//   ....[6]....
        /*0098*/ 	.word	0x00001690


	//   ....[7]....
        /*009c*/ 	.word	0x000016a0


	//   ....[8]....
        /*00a0*/ 	.word	0x000016d0


	//   ....[9]....
        /*00a4*/ 	.word	0x000016e0


	//   ....[10]....
        /*00a8*/ 	.word	0x00003460


	//   ....[11]....
        /*00ac*/ 	.word	0x000034f0


	//   ....[12]....
        /*00b0*/ 	.word	0x00003560


	//   ....[13]....
        /*00b4*/ 	.word	0x000035c0


	//   ....[14]....
        /*00b8*/ 	.word	0x00003630


	//   ....[15]....
        /*00bc*/ 	.word	0x00003690


	//   ....[16]....
        /*00c0*/ 	.word	0x00003700


	//   ....[17]....
        /*00c4*/ 	.word	0x00003760


	//   ....[18]....
        /*00c8*/ 	.word	0x000037d0


	//   ....[19]....
        /*00cc*/ 	.word	0x00003830


	//----- nvinfo : EIATTR_EXIT_INSTR_OFFSETS
	.align		4
.L_1865:
        /*00d0*/ 	.byte	0x04, 0x1c
        /*00d2*/ 	.short	(.L_1867 - .L_1866)


	//   ....[0]....
.L_1866:
        /*00d4*/ 	.word	0x000033f0


	//----- nvinfo : EIATTR_MAX_THREADS
	.align		4
.L_1867:
        /*00d8*/ 	.byte	0x04, 0x05
        /*00da*/ 	.short	(.L_1869 - .L_1868)
.L_1868:
        /*00dc*/ 	.word	0x00000080
        /*00e0*/ 	.word	0x00000001
        /*00e4*/ 	.word	0x00000001


	//----- nvinfo : EIATTR_CRS_STACK_SIZE
	.align		4
.L_1869:
        /*00e8*/ 	.byte	0x04, 0x1e
        /*00ea*/ 	.short	(.L_1871 - .L_1870)
.L_1870:
        /*00ec*/ 	.word	0x00000000


	//----- nvinfo : EIATTR_CBANK_PARAM_SIZE
	.align		4
.L_1871:
        /*00f0*/ 	.byte	0x03, 0x19
        /*00f2*/ 	.short	0x0128


	//----- nvinfo : EIATTR_PARAM_CBANK
	.align		4
        /*00f4*/ 	.byte	0x04, 0x0a
        /*00f6*/ 	.short	(.L_1873 - .L_1872)
	.align		4
.L_1872:
        /*00f8*/ 	.word	index@(.nv.constant0._ZN10layer_norm31ln_parallel_residual_bwd_kernelINS_13Kernel_traitsIf6__halfS2_S2_fjLj768ELj1ELj4ELj1ELj16ENS_18Kernel_traits_baseILj768EfS2_S2_S2_fjLj128EEEEELb0ELb1ELb1EEEvNS_9BwdParamsE)
        /*00fc*/ 	.short	0x0210
        /*00fe*/ 	.short	0x0128


	//----- nvinfo : EIATTR_SW_WAR
	.align		4
.L_1873:
        /*0100*/ 	.byte	0x04, 0x36
        /*0102*/ 	.short	(.L_1875 - .L_1874)
.L_1874:
        /*0104*/ 	.word	0x00000008
.L_1875:


//--------------------- .nv.info._ZN10layer_norm31ln_parallel_residual_bwd_kernelINS_13Kernel_traitsIf6__halfS2_S2_fjLj768ELj1ELj4ELj1ELj16ENS_18Kernel_traits_baseILj768EfS2_S2_S2_fjLj128EEEEELb1ELb0ELb0EEEvNS_9BwdParamsE --------------------------
	.section	.nv.info._ZN10layer_norm31ln_parallel_residual_bwd_kernelINS_13Kernel_traitsIf6__halfS2_S2_fjLj768ELj1ELj4ELj1ELj16ENS_18Kernel_traits_baseILj768EfS2_S2_S2_fjLj128EEEEELb1ELb0ELb0EEEvNS_9BwdParamsE,"",@"SHT_CUDA_INFO"
	.sectionflags	@""
	.align	4


	//----- nvinfo : EIATTR_CUDA_API_VERSION
	.align		4
        /*0000*/ 	.byte	0x04, 0x37
        /*0002*/ 	.short	(.L_1877 - .L_1876)
.L_1876:
        /*0004*/ 	.word	0x00000082


	//----- nvinfo : EIATTR_KPARAM_INFO
	.align		4
.L_1877:
        /*0008*/ 	.byte	0x04, 0x17
        /*000a*/ 	.short	(.L_1879 - .L_1878)
.L_1878:
        /*000c*/ 	.word	0x00000000
        /*0010*/ 	.short	0x0000
        /*0012*/ 	.short	0x0000
        /*0014*/ 	.byte	0x00, 0xf0, 0xa1, 0x04


	//----- nvinfo : EIATTR_SPARSE_MMA_MASK
	.align		4
.L_1879:
        /*0018*/ 	.byte	0x03, 0x50
        /*001a*/ 	.short	0x0000


	//----- nvinfo : EIATTR_MAXREG_COUNT
	.align		4
        /*001c*/ 	.byte	0x03, 0x1b
        /*001e*/ 	.short	0x00ff


	//----- nvinfo : EIATTR_NUM_BARRIERS
	.align		4
        /*0020*/ 	.byte	0x02, 0x4c
        /*0022*/ 	.byte	0x01
	.zero		1


	//----- nvinfo : EIATTR_MERCURY_ISA_VERSION
	.align		4
        /*0024*/ 	.byte	0x03, 0x5f
        /*0026*/ 	.short	0x0101


	//----- nvinfo : EIATTR_COOP_GROUP_MASK_REGIDS
	.align		4
        /*0028*/ 	.byte	0x04, 0x29
        /*002a*/ 	.short	(.L_1881 - .L_1880)


	//   ....[0]....
.L_1880:
        /*002c*/ 	.word	0xffffffff


	//   ....[1]....
        /*0030*/ 	.word	0xffffffff


	//   ....[2]....
        /*0034*/ 	.word	0xffffffff


	//   ....[3]....
        /*0038*/ 	.word	0xffffffff


	//   ....[4]....
        /*003c*/ 	.word	0xffffffff


	//   ....[5]....
        /*0040*/ 	.word	0xffffffff


	//   ....[6]....
        /*0044*/ 	.word	0xffffffff


	//   ....[7]....
        /*0048*/ 	.word	0xffffffff


	//   ....[8]....
        /*004c*/ 	.word	0xffffffff


	//   ....[9]....
        /*0050*/ 	.word	0xffffffff


	//   ....[10]....
        /*0054*/ 	.word	0x050000e3


	//   ....[11]....
        /*0058*/ 	.word	0x050000e3


	//   ....[12]....
        /*005c*/ 	.word	0x050000e3


	//   ....[13]....
        /*0060*/ 	.word	0x050000e3


	//   ....[14]....
        /*0064*/ 	.word	0x050000e3


	//   ....[15]....
        /*0068*/ 	.word	0x050000e3


	//   ....[16]....
        /*006c*/ 	.word	0x050000e3


	//   ....[17]....
        /*0070*/ 	.word	0x050000e3


	//   ....[18]....
        /*0074*/ 	.word	0x050000e3


	//   ....[19]....
        /*0078*/ 	.word	0x050000e3


	//----- nvinfo : EIATTR_COOP_GROUP_INSTR_OFFSETS
	.align		4
.L_1881:
        /*007c*/ 	.byte	0x04, 0x28
        /*007e*/ 	.short	(.L_1883 - .L_1882)


	//   ....[0]....
.L_1882:
        /*0080*/ 	.word	0x000020c0


	//   ....[1]....
        /*0084*/ 	.word	0x000020d0


	//   ....[2]....
        /*0088*/ 	.word	0x00002100


	//   ....[3]....
        /*008c*/ 	.word	0x00002110


	//   ....[4]....
        /*0090*/ 	.word	0x00002140


	//   ....[5]....
        /*0094*/ 	.word	0x00002150


	//   ....[6]....
        /*0098*/ 	.word	0x00002180


	//   ....[7]....
        /*009c*/ 	.word	0x00002190


	//   ....[8]....
        /*00a0*/ 	.word	0x000021c0


	//   ....[9]....
        /*00a4*/ 	.word	0x000021d0


	//   ....[10]....
        /*00a8*/ 	.word	0x00005550


	//   ....[11]....
        /*00ac*/ 	.word	0x000055e0


	//   ....[12]....
        /*00b0*/ 	.word	0x00005650


	//   ....[13]....
        /*00b4*/ 	.word	0x000056b0


	//   ....[14]....
        /*00b8*/ 	.word	0x00005720


	//   ....[15]....
        /*00bc*/ 	.word	0x00005780


	//   ....[16]....
        /*00c0*/ 	.word	0x000057f0


	//   ....[17]....
        /*00c4*/ 	.word	0x00005850


	//   ....[18]....
        /*00c8*/ 	.word	0x000058c0


	//   ....[19]....
        /*00cc*/ 	.word	0x00005920


	//----- nvinfo : EIATTR_EXIT_INSTR_OFFSETS
	.align		4
.L_1883:
        /*00d0*/ 	.byte	0x04, 0x1c
        /*00d2*/ 	.short	(.L_1885 - .L_1884)


	//   ....[0]....
.L_1884:
        /*00d4*/ 	.word	0x00005430


	//   ....[1]....
        /*00d8*/ 	.word	0x000054e0


	//----- nvinfo : EIATTR_MAX_THREADS
	.align		4
.L_1885:
        /*00dc*/ 	.byte	0x04, 0x05
        /*00de*/ 	.short	(.L_1887 - .L_1886)
.L_1886:
        /*00e0*/ 	.word	0x00000080
        /*00e4*/ 	.word	0x00000001
        /*00e8*/ 	.word	0x00000001


	//----- nvinfo : EIATTR_CRS_STACK_SIZE
	.align		4
.L_1887:
        /*00ec*/ 	.byte	0x04, 0x1e
        /*00ee*/ 	.short	(.L_1889 - .L_1888)
.L_1888:
        /*00f0*/ 	.word	0x00000000


	//----- nvinfo : EIATTR_CBANK_PARAM_SIZE
	.align		4
.L_1889:
        /*00f4*/ 	.byte	0x03, 0x19
        /*00f6*/ 	.short	0x0128


	//----- nvinfo : EIATTR_PARAM_CBANK
	.align		4
        /*00f8*/ 	.byte	0x04, 0x0a
        /*00fa*/ 	.short	(.L_1891 - .L_1890)
	.align		4
.L_1890:
        /*00fc*/ 	.word	index@(.nv.constant0._ZN10layer_norm31ln_parallel_residual_bwd_kernelINS_13Kernel_traitsIf6__halfS2_S2_fjLj768ELj1ELj4ELj1ELj16ENS_18Kernel_traits_baseILj768EfS2_S2_S2_fjLj128EEEEELb1ELb0ELb0EEEvNS_9BwdParamsE)
        /*0100*/ 	.short	0x0210
        /*0102*/ 	.short	0x0128


	//----- nvinfo : EIATTR_SW_WAR
	.align		4
.L_1891:
        /*0104*/ 	.byte	0x04, 0x36
        /*0106*/ 	.short	(.L_1893 - .L_1892)
.L_1892:
        /*0108*/ 	.word	0x00000008
.L_1893:


//--------------------- .nv.info._ZN10layer_norm31ln_parallel_residual_bwd_kernelINS_13Kernel_traitsIf6__halfS2_S2_fjLj768ELj1ELj4ELj1ELj16ENS_18Kernel_traits_baseILj768EfS2_S2_S2_fjLj128EEEEELb1ELb0ELb1EEEvNS_9BwdParamsE --------------------------
	.section	.nv.info._ZN10layer_norm31ln_parallel_residual_bwd_kernelINS_13Kernel_traitsIf6__halfS2_S2_fjLj768ELj1ELj4ELj1ELj16ENS_18Kernel_traits_baseILj768EfS2_S2_S2_fjLj128EEEEELb1ELb0ELb1EEEvNS_9BwdParamsE,"",@"SHT_CUDA_INFO"
	.sectionflags	@""
	.align	4


	//----- nvinfo : EIATTR_CUDA_API_VERSION
	.align		4
        /*0000*/ 	.byte	0x04, 0x37
        /*0002*/ 	.short	(.L_1895 - .L_1894)
.L_1894:
        /*0004*/ 	.word	0x00000082


	//----- nvinfo : EIATTR_KPARAM_INFO
	.align		4
.L_1895:
        /*0008*/ 	.byte	0x04, 0x17
        /*000a*/ 	.short	(.L_1897 - .L_1896)
.L_1896:
        /*000c*/ 	.word	0x00000000
        /*0010*/ 	.short	0x0000
        /*0012*/ 	.short	0x0000
        /*0014*/ 	.byte	0x00, 0xf0, 0xa1, 0x04


	//----- nvinfo : EIATTR_SPARSE_MMA_MASK
	.align		4
.L_1897:
        /*0018*/ 	.byte	0x03, 0x50
        /*001a*/ 	.short	0x0000


	//----- nvinfo : EIATTR_MAXREG_COUNT
	.align		4
        /*001c*/ 	.byte	0x03, 0x1b
        /*001e*/ 	.short	0x00ff


	//----- nvinfo : EIATTR_NUM_BARRIERS
	.align		4
        /*0020*/ 	.byte	0x02, 0x4c
        /*0022*/ 	.byte	0x01
	.zero		1


	//----- nvinfo : EIATTR_MERCURY_ISA_VERSION
	.align		4
        /*0024*/ 	.byte	0x03, 0x5f
        /*0026*/ 	.short	0x0101


	//----- nvinfo : EIATTR_COOP_GROUP_MASK_REGIDS
	.align		4
        /*0028*/ 	.byte	0x04, 0x29
        /*002a*/ 	.short	(.L_1899 - .L_1898)


	//   ....[0]....
.L_1898:
        /*002c*/ 	.word	0xffffffff


	//   ....[1]....
        /*0030*/ 	.word	0xffffffff


	//   ....[2]....
        /*0034*/ 	.word	0xffffffff


	//   ....[3]....
        /*0038*/ 	.word	0xffffffff


	//   ....[4]....
        /*003c*/ 	.word	0xffffffff


	//   ....[5]....
        /*0040*/ 	.word	0xffffffff


	//   ....[6]....
        /*0044*/ 	.word	0xffffffff


	//   ....[7]....
        /*0048*/ 	.word	0xffffffff


	//   ....[8]....
        /*004c*/ 	.word	0xffffffff


	//   ....[9]....
        /*0050*/ 	.word	0xffffffff


	//   ....[10]....
        /*0054*/ 	.word	0x050000f3


	//   ....[11]....
        /*0058*/ 	.word	0x050000f3


	//   ....[12]....
        /*005c*/ 	.word	0x050000f3


	//   ....[13]....
        /*0060*/ 	.word	0x050000f3


	//   ....[14]....
        /*0064*/ 	.word	0x050000f3


	//   ....[15]....
        /*0068*/ 	.word	0x050000f3


	//   ....[16]....
        /*006c*/ 	.word	0x050000f3


	//   ....[17]....
        /*0070*/ 	.word	0x050000f3


	//   ....[18]....
        /*0074*/ 	.word	0x050000f3


	//   ....[19]....
        /*0078*/ 	.word	0x050000f3


	//----- nvinfo : EIATTR_COOP_GROUP_INSTR_OFFSETS
	.align		4
.L_1899:
        /*007c*/ 	.byte	0x04, 0x28
        /*007e*/ 	.short	(.L_1901 - .L_1900)


	//   ....[0]....
.L_1900:
        /*0080*/ 	.word	0x00002050


	//   ....[1]....
        /*0084*/ 	.word	0x00002060


	//   ....[2]....
        /*0088*/ 	.word	0x00002090


	//   ....[3]....
        /*008c*/ 	.word	0x000020a0


	//   ....[4]....
        /*0090*/ 	.word	0x000020d0


	//   ....[5]....
        /*0094*/ 	.word	0x000020e0


	//   ....[6]....
        /*0098*/ 	.word	0x00002110


	//   ....[7]....
        /*009c*/ 	.word	0x00002120


	//   ....[8]....
        /*00a0*/ 	.word	0x00002150


	//   ....[9]....
        /*00a4*/ 	.word	0x00002160


	//   ....[10]....
        /*00a8*/ 	.word	0x00005180


	//   ....[11]....
        /*00ac*/ 	.word	0x00005210


	//   ....[12]....
        /*00b0*/ 	.word	0x00005270


	//   ....[13]....
        /*00b4*/ 	.word	0x000052d0


	//   ....[14]....
        /*00b8*/ 	.word	0x00005330


	//   ....[15]....
        /*00bc*/ 	.word	0x00005390


	//   ....[16]....
        /*00c0*/ 	.word	0x000053f0


	//   ....[17]....
        /*00c4*/ 	.word	0x00005450


	//   ....[18]....
        /*00c8*/ 	.word	0x000054b0


	//   ....[19]....
        /*00cc*/ 	.word	0x00005510


	//----- nvinfo : EIATTR_EXIT_INSTR_OFFSETS
	.align		4
.L_1901:
        /*00d0*/ 	.byte	0x04, 0x1c
        /*00d2*/ 	.short	(.L_1903 - .L_1902)


	//   ....[0]....
.L_1902:
        /*00d4*/ 	.word	0x00005120


	//----- nvinfo : EIATTR_MAX_THREADS
	.align		4
.L_1903:
        /*00d8*/ 	.byte	0x04, 0x05
        /*00da*/ 	.short	(.L_1905 - .L_1904)
.L_1904:
        /*00dc*/ 	.word	0x00000080
        /*00e0*/ 	.word	0x00000001
        /*00e4*/ 	.word	0x00000001


	//----- nvinfo : EIATTR_CRS_STACK_SIZE
	.align		4
.L_1905:
        /*00e8*/ 	.byte	0x04, 0x1e
        /*00ea*/ 	.short	(.L_1907 - .L_1906)
.L_1906:
        /*00ec*/ 	.word	0x00000000


	//----- nvinfo : EIATTR_CBANK_PARAM_SIZE
	.align		4
.L_1907:
        /*00f0*/ 	.byte	0x03, 0x19
        /*00f2*/ 	.short	0x0128


	//----- nvinfo : EIATTR_PARAM_CBANK
	.align		4
        /*00f4*/ 	.byte	0x04, 0x0a
        /*00f6*/ 	.short	(.L_1909 - .L_1908)
	.align		4
.L_1908:
        /*00f8*/ 	.word	index@(.nv.constant0._ZN10layer_norm31ln_parallel_residual_bwd_kernelINS_13Kernel_traitsIf6__halfS2_S2_fjLj768ELj1ELj4ELj1ELj16ENS_18Kernel_traits_baseILj768EfS2_S2_S2_fjLj128EEEEELb1ELb0ELb1EEEvNS_9BwdParamsE)
        /*00fc*/ 	.short	0x0210
        /*00fe*/ 	.short	0x0128


	//----- nvinfo : EIATTR_SW_WAR
	.align		4
.L_1909:
        /*0100*/ 	.byte	0x04, 0x36
        /*0102*/ 	.short	(.L_1911 - .L_1910)
.L_1910:
        /*0104*/ 	.word	0x00000008
.L_1911:


//--------------------- .nv.info._ZN10layer_norm22ln_bwd_finalize_kernelINS_22Kernel_traits_finalizeILj768Ef6__halfS2_S2_fjLb0ELj1024ELj4ENS_18Kernel_traits_baseILj768EfS2_S2_S2_fjLj1024EEEEELb0ELb0EEEvNS_9BwdParamsE --------------------------
	.section	.nv.info._ZN10layer_norm22ln_bwd_finalize_kernelINS_22Kernel_traits_finalizeILj768Ef6__halfS2_S2_fjLb0ELj1024ELj4ENS_18Kernel_traits_baseILj768EfS2_S2_S2_fjLj1024EEEEELb0ELb0EEEvNS_9BwdParamsE,"",@"SHT_CUDA_INFO"
	.sectionflags	@""
	.align	4


	//----- nvinfo : EIATTR_CUDA_API_VERSION
	.align		4
        /*0000*/ 	.byte	0x04, 0x37
        /*0002*/ 	.short	(.L_1913 - .L_1912)
.L_1912:
        /*0004*/ 	.word	0x00000082


	//----- nvinfo : EIATTR_KPARAM_INFO
	.align		4
.L_1913:
        /*0008*/ 	.byte	0x04, 0x17
        /*000a*/ 	.short	(.L_1915 - .L_1914)
.L_1914:
        /*000c*/ 	.word	0x00000000
        /*0010*/ 	.short	0x0000
        /*0012*/ 	.short	0x0000
        /*0014*/ 	.byte	0x00, 0xf0, 0xa1, 0x04


	//----- nvinfo : EIATTR_SPARSE_MMA_MASK
	.align		4
.L_1915:
        /*0018*/ 	.byte	0x03, 0x50
        /*001a*/ 	.short	0x0000


	//----- nvinfo : EIATTR_MAXREG_COUNT
	.align		4
        /*001c*/ 	.byte	0x03, 0x1b
        /*001e*/ 	.short	0x0040


	//----- nvinfo : EIATTR_NUM_BARRIERS
	.align		4
        /*0020*/ 	.byte	0x02, 0x4c
        /*0022*/ 	.byte	0x01
	.zero		1


	//----- nvinfo : EIATTR_MERCURY_ISA_VERSION
	.align		4
        /*0024*/ 	.byte	0x03, 0x5f
        /*0026*/ 	.short	0x0101


	//----- nvinfo : EIATTR_COOP_GROUP_MASK_REGIDS
	.align		4
        /*0028*/ 	.byte	0x04, 0x29
        /*002a*/ 	.short	(.L_1917 - .L_1916)


	//   ....[0]....
.L_1916:
        /*002c*/ 	.word	0xffffffff


	//   ....[1]....
        /*0030*/ 	.word	0xffffffff


	//   ....[2]....
        /*0034*/ 	.word	0xffffffff


	//   ....[3]....
        /*0038*/ 	.word	0xffffffff


	//   ....[4]....
        /*003c*/ 	.word	0xffffffff


	//   ....[5]....
        /*0040*/ 	.word	0xffffffff


	//   ....[6]....
        /*0044*/ 	.word	0xffffffff


	//   ....[7]....
        /*0048*/ 	.word	0xffffffff


	//   ....[8]....
        /*004c*/ 	.word	0xffffffff


	//   ....[9]....
        /*0050*/ 	.word	0xffffffff


	//   ....[10]....
        /*0054*/ 	.word	0x05000013


	//   ....[11]....
        /*0058*/ 	.word	0x05000013


	//   ....[12]....
        /*005c*/ 	.word	0x05000013


	//   ....[13]....
        /*0060*/ 	.word	0x05000013


	//   ....[14]....
        /*0064*/ 	.word	0x05000013


	//   ....[15]....
        /*0068*/ 	.word	0x05000013


	//   ....[16]....
        /*006c*/ 	.word	0x05000013


	//   ....[17]....
        /*0070*/ 	.word	0x05000013


	//   ....[18]....
        /*0074*/ 	.word	0x05000013


	//   ....[19]....
        /*0078*/ 	.word	0x05000013


	//----- nvinfo : EIATTR_COOP_GROUP_INSTR_OFFSETS
	.align		4
.L_1917:
        /*007c*/ 	.byte	0x04, 0x28
        /*007e*/ 	.short	(.L_1919 - .L_1918)


	//   ....[0]....
.L_1918:
        /*0080*/ 	.word	0x000008e0


	//   ....[1]....
        /*0084*/ 	.word	0x000008f0


	//   ....[2]....
        /*0088*/ 	.word	0x00000920


	//   ....[3]....
        /*008c*/ 	.word	0x00000930


	//   ....[4]....
        /*0090*/ 	.word	0x00000960


	//   ....[5]....
        /*0094*/ 	.word	0x00000970


	//   ....[6]....
        /*0098*/ 	.word	0x000009a0


	//   ....[7]....
        /*009c*/ 	.word	0x000009b0


	//   ....[8]....
        /*00a0*/ 	.word	0x000009e0


	//   ....[9]....
        /*00a4*/ 	.word	0x000009f0


	//   ....[10]....
        /*00a8*/ 	.word	0x00000bf0


	//   ....[11]....
        /*00ac*/ 	.word	0x00000c60


	//   ....[12]....
        /*00b0*/ 	.word	0x00000cd0


	//   ....[13]....
        /*00b4*/ 	.word	0x00000d40


	//   ....[14]....
        /*00b8*/ 	.word	0x00000db0


	//   ....[15]....
        /*00bc*/ 	.word	0x00000e10


	//   ....[16]....
        /*00c0*/ 	.word	0x00000e80


	//   ....[17]....
        /*00c4*/ 	.word	0x00000ef0


	//   ....[18]....
        /*00c8*/ 	.word	0x00000f60


	//   ....[19]....
        /*00cc*/ 	.word	0x00000fd0


	//----- nvinfo : EIATTR_EXIT_INSTR_OFFSETS
	.align		4
.L_1919:
        /*00d0*/ 	.byte	0x04, 0x1c
        /*00d2*/ 	.short	(.L_1921 - .L_1920)


	//   ....[0]....
.L_1920:
        /*00d4*/ 	.word	0x00000070


	//   ....[1]....
        /*00d8*/ 	.word	0x00000b90


	//----- nvinfo : EIATTR_MAX_THREADS
	.align		4
.L_1921:
        /*00dc*/ 	.byte	0x04, 0x05
        /*00de*/ 	.short	(.L_1923 - .L_1922)
.L_1922:
        /*00e0*/ 	.word	0x00000400
        /*00e4*/ 	.word	0x00000001
        /*00e8*/ 	.word	0x00000001


	//----- nvinfo : EIATTR_CRS_STACK_SIZE
	.align		4
.L_1923:
        /*00ec*/ 	.byte	0x04, 0x1e
        /*00ee*/ 	.short	(.L_1925 - .L_1924)
.L_1924:
        /*00f0*/ 	.word	0x00000000


	//----- nvinfo : EIATTR_CBANK_PARAM_SIZE
	.align		4
.L_1925:
        /*00f4*/ 	.byte	0x03, 0x19
        /*00f6*/ 	.short	0x0128


	//----- nvinfo : EIATTR_PARAM_CBANK
	.align		4
        /*00f8*/ 	.byte	0x04, 0x0a
        /*00fa*/ 	.short	(.L_1927 - .L_1926)
	.align		4
.L_1926:
        /*00fc*/ 	.word	index@(.nv.constant0._ZN10layer_norm22ln_bwd_finalize_kernelINS_22Kernel_traits_finalizeILj768Ef6__halfS2_S2_fjLb0ELj1024ELj4ENS_18Kernel_traits_baseILj768EfS2_S2_S2_fjLj1024EEEEELb0ELb0EEEvNS_9BwdParamsE)
        /*0100*/ 	.short	0x0210
        /*0102*/ 	.short	0x0128


	//----- nvinfo : EIATTR_SW_WAR
	.align		4
.L_1927:
        /*0104*/ 	.byte	0x04, 0x36
        /*0106*/ 	.short	(.L_1929 - .L_1928)
.L_1928:
        /*0108*/ 	.word	0x00000008
.L_1929:


//--------------------- .nv.info._ZN10layer_norm40ln_parallel_residual_bwd_finalize_kernelINS_22Kernel_traits_finalizeILj768Ef6__halfS2_S2_fjLb0ELj1024ELj4ENS_18Kernel_traits_baseILj768EfS2_S2_S2_fjLj1024EEEEELb0EEEvNS_9BwdParamsE --------------------------
	.section	.nv.info._ZN10layer_norm40ln_parallel_residual_bwd_finalize_kernelINS_22Kernel_traits_finalizeILj768Ef6__halfS2_S2_fjLb0ELj1024ELj4ENS_18Kernel_traits_baseILj768EfS2_S2_S2_fjLj1024EEEEELb0EEEvNS_9BwdParamsE,"",@"SHT_CUDA_INFO"
	.sectionflags	@""
	.align	4


	//----- nvinfo : EIATTR_CUDA_API_VERSION
	.align		4
        /*0000*/ 	.byte	0x04, 0x37
        /*0002*/ 	.short	(.L_1931 - .L_1930)
.L_1930:
        /*0004*/ 	.word	0x00000082


	//----- nvinfo : EIATTR_KPARAM_INFO
	.align		4
.L_1931:
        /*0008*/ 	.byte	0x04, 0x17
        /*000a*/ 	.short	(.L_1933 - .L_1932)
.L_1932:
        /*000c*/ 	.word	0x00000000
        /*0010*/ 	.short	0x0000
        /*0012*/ 	.short	0x0000
        /*0014*/ 	.byte	0x00, 0xf0, 0xa1, 0x04


	//----- nvinfo : EIATTR_SPARSE_MMA_MASK
	.align		4
.L_1933:
        /*0018*/ 	.byte	0x03, 0x50
        /*001a*/ 	.short	0x0000


	//----- nvinfo : EIATTR_MAXREG_COUNT
	.align		4
        /*001c*/ 	.byte	0x03, 0x1b
        /*001e*/ 	.short	0x0040


	//----- nvinfo : EIATTR_NUM_BARRIERS
	.align		4
        /*0020*/ 	.byte	0x02, 0x4c
        /*0022*/ 	.byte	0x01
	.zero		1


	//----- nvinfo : EIATTR_MERCURY_ISA_VERSION
	.align		4
        /*0024*/ 	.byte	0x03, 0x5f
        /*0026*/ 	.short	0x0101


	//----- nvinfo : EIATTR_COOP_GROUP_MASK_REGIDS
	.align		4
        /*0028*/ 	.byte	0x04, 0x29
        /*002a*/ 	.short	(.L_1935 - .L_1934)


	//   ....[0]....
.L_1934:
        /*002c*/ 	.word	0xffffffff


	//   ....[1]....
        /*0030*/ 	.word	0xffffffff


	//   ....[2]....
        /*0034*/ 	.word	0xffffffff


	//   ....[3]....
        /*0038*/ 	.word	0xffffffff


	//   ....[4]....
        /*003c*/ 	.word	0xffffffff


	//   ....[5]....
        /*0040*/ 	.word	0xffffffff


	//   ....[6]....
        /*0044*/ 	.word	0xffffffff


	//   ....[7]....
        /*0048*/ 	.word	0xffffffff


	//   ....[8]....
        /*004c*/ 	.word	0xffffffff


	//   ....[9]....
        /*0050*/ 	.word	0xffffffff


	//   ....[10]....
        /*0054*/ 	.word	0xffffffff


	//   ....[11]....
        /*0058*/ 	.word	0xffffffff


	//   ....[12]....
        /*005c*/ 	.word	0xffffffff


	//   ....[13]....
        /*0060*/ 	.word	0xffffffff


	//   ....[14]....
        /*0064*/ 	.word	0xffffffff


	//   ....[15]....
        /*0068*/ 	.word	0xffffffff


	//   ....[16]....
        /*006c*/ 	.word	0xffffffff


	//   ....[17]....
        /*0070*/ 	.word	0xffffffff


	//   ....[18]....
        /*0074*/ 	.word	0xffffffff


	//   ....[19]....
        /*0078*/ 	.word	0xffffffff


	//   ....[20]....
        /*007c*/ 	.word	0x0500000c


	//   ....[21]....
        /*0080*/ 	.word	0x0500000c


	//   ....[22]....
        /*0084*/ 	.word	0x0500000c


	//   ....[23]....
        /*0088*/ 	.word	0x0500000c


	//   ....[24]....
        /*008c*/ 	.word	0x0500000c


	//   ....[25]....
        /*0090*/ 	.word	0x0500000c


	//   ....[26]....
        /*0094*/ 	.word	0x0500000c


	//   ....[27]....
        /*0098*/ 	.word	0x0500000c


	//   ....[28]....
        /*009c*/ 	.word	0x0500000c


	//   ....[29]....
        /*00a0*/ 	.word	0x0500000c


	//   ....[30]....
        /*00a4*/ 	.word	0x0500000c


	//   ....[31]....
        /*00a8*/ 	.word	0x0500000c


	//   ....[32]....
        /*00ac*/ 	.word	0x0500000c


	//   ....[33]....
        /*00b0*/ 	.word	0x0500000c


	//   ....[34]....
        /*00b4*/ 	.word	0x0500000c


	//   ....[35]....
        /*00b8*/ 	.word	0x0500000c


	//   ....[36]....
        /*00bc*/ 	.word	0x0500000c


	//   ....[37]....
        /*00c0*/ 	.word	0x0500000c


	//   ....[38]....
        /*00c4*/ 	.word	0x0500000c


	//   ....[39]....
        /*00c8*/ 	.word	0x0500000c


	//----- nvinfo : EIATTR_COOP_GROUP_INSTR_OFFSETS
	.align		4
.L_1935:
        /*00cc*/ 	.byte	0x04, 0x28
        /*00ce*/ 	.short	(.L_1937 - .L_1936)


	//   ....[0]....
.L_1936:
        /*00d0*/ 	.word	0x00000ce0


	//   ....[1]....
        /*00d4*/ 	.word	0x00000cf0


	//   ....[2]....
        /*00d8*/ 	.word	0x00000d00


	//   ....[3]....
        /*00dc*/ 	.word	0x00000d10


	//   ....[4]....
        /*00e0*/ 	.word	0x00000d40


	//   ....[5]....
        /*00e4*/ 	.word	0x00000d70


	//   ....[6]....
        /*00e8*/ 	.word	0x00000d80


	//   ....[7]....
        /*00ec*/ 	.word	0x00000d90


	//   ....[8]....
        /*00f0*/ 	.word	0x00000db0


	//   ....[9]....
        /*00f4*/ 	.word	0x00000df0


	//   ....[10]....
        /*00f8*/ 	.word	0x00000e00


	//   ....[11]....
        /*00fc*/ 	.word	0x00000e10


	//   ....[12]....
        /*0100*/ 	.word	0x00000e30


	//   ....[13]....
        /*0104*/ 	.word	0x00000e70


	//   ....[14]....
        /*0108*/ 	.word	0x00000e80


	//   ....[15]....
        /*010c*/ 	.word	0x00000e90


	//   ....[16]....
        /*0110*/ 	.word	0x00000eb0


	//   ....[17]....
        /*0114*/ 	.word	0x00000ee0


	//   ....[18]....
        /*0118*/ 	.word	0x00000f00


	//   ....[19]....
        /*011c*/ 	.word	0x00000f10


	//   ....[20]....
        /*0120*/ 	.word	0x000011f0


	//   ....[21]....
        /*0124*/ 	.word	0x00001250


	//   ....[22]....
        /*0128*/ 	.word	0x000012b0


	//   ....[23]....
        /*012c*/ 	.word	0x00001310


	//   ....[24]....
        /*0130*/ 	.word	0x00001370


	//   ....[25]....
        /*0134*/ 	.word	0x000013d0


	//   ....[26]....
        /*0138*/ 	.word	0x00001440


	//   ....[27]....
        /*013c*/ 	.word	0x000014b0


	//   ....[28]....
        /*0140*/ 	.word	0x00001520


	//   ....[29]....
        /*0144*/ 	.word	0x00001590


	//   ....[30]....
        /*0148*/ 	.word	0x000015f0


	//   ....[31]....
        /*014c*/ 	.word	0x00001660


	//   ....[32]....
        /*0150*/ 	.word	0x000016d0


	//   ....[33]....
        /*0154*/ 	.word	0x00001740


	//   ....[34]....
        /*0158*/ 	.word	0x000017b0


	//   ....[35]....
        /*015c*/ 	.word	0x00001810


	//   ....[36]....
        /*0160*/ 	.word	0x00001880


	//   ....[37]....
        /*0164*/ 	.word	0x000018f0


	//   ....[38]....
        /*0168*/ 	.word	0x00001960


	//   ....[39]....
        /*016c*/ 	.word	0x000019d0


	//----- nvinfo : EIATTR_EXIT_INSTR_OFFSETS
	.align		4
.L_1937:
        /*0170*/ 	.byte	0x04, 0x1c
        /*0172*/ 	.short	(.L_1939 - .L_1938)


	//   ....[0]....
.L_1938:
        /*0174*/ 	.word	0x00000070


	//   ....[1]....
        /*0178*/ 	.word	0x00001190


	//----- nvinfo : EIATTR_MAX_THREADS
	.align		4
.L_1939:
        /*017c*/ 	.byte	0x04, 0x05
        /*017e*/ 	.short	(.L_1941 - .L_1940)
.L_1940:
        /*0180*/ 	.word	0x00000400
        /*0184*/ 	.word	0x00000001
        /*0188*/ 	.word	0x00000001


	//----- nvinfo : EIATTR_CRS_STACK_SIZE
	.align		4
.L_1941:
        /*018c*/ 	.byte	0x04, 0x1e
        /*018e*/ 	.short	(.L_1943 - .L_1942)
.L_1942:
        /*0190*/ 	.word	0x00000000


	//----- nvinfo : EIATTR_CBANK_PARAM_SIZE
	.align		4
.L_1943:
        /*0194*/ 	.byte	0x03, 0x19
        /*0196*/ 	.short	0x0128


	//----- nvinfo : EIATTR_PARAM_CBANK
	.align		4
        /*0198*/ 	.byte	0x04, 0x0a
        /*019a*/ 	.short	(.L_1945 - .L_1944)
	.align		4
.L_1944:
        /*019c*/ 	.word	index@(.nv.constant0._ZN10layer_norm40ln_parallel_residual_bwd_finalize_kernelINS_22Kernel_traits_finalizeILj768Ef6__halfS2_S2_fjLb0ELj1024ELj4ENS_18Kernel_traits_baseILj768EfS2_S2_S2_fjLj1024EEEEELb0EEEvNS_9BwdParamsE)
        /*01a0*/ 	.short	0x0210
        /*01a2*/ 	.short	0x0128


	//----- nvinfo : EIATTR_SW_WAR
	.align		4
.L_1945:
        /*01a4*/ 	.byte	0x04, 0x36
        /*01a6*/ 	.short	(.L_1947 - .L_1946)
.L_1946:
        /*01a8*/ 	.word	0x00000008
.L_1947:


//--------------------- .nv.info._ZN10layer_norm31ln_parallel_residual_bwd_kernelINS_13Kernel_traitsIf6__halfS2_S2_fjLj768ELj1ELj4ELj1ELj16ENS_18Kernel_traits_baseILj768EfS2_S2_S2_fjLj128EEEEELb1ELb1ELb0EEEvNS_9BwdParamsE --------------------------
	.section	.nv.info._ZN10layer_norm31ln_parallel_residual_bwd_kernelINS_13Kernel_traitsIf6__halfS2_S2_fjLj768ELj1ELj4ELj1ELj16ENS_18Kernel_traits_baseILj768EfS2_S2_S2_fjLj128EEEEELb1ELb1ELb0EEEvNS_9BwdParamsE,"",@"SHT_CUDA_INFO"
	.sectionflags	@""
	.align	4


	//----- nvinfo : EIATTR_CUDA_API_VERSION
	.align		4
        /*0000*/ 	.byte	0x04, 0x37
        /*0002*/ 	.short	(.L_1949 - .L_1948)
.L_1948:
        /*0004*/ 	.word	0x00000082


	//----- nvinfo : EIATTR_KPARAM_INFO
	.align		4
.L_1949:
        /*0008*/ 	.byte	0x04, 0x17
        /*000a*/ 	.short	(.L_1951 - .L_1950)
.L_1950:
        /*000c*/ 	.word	0x00000000
        /*0010*/ 	.short	0x0000
        /*0012*/ 	.short	0x0000
        /*0014*/ 	.byte	0x00, 0xf0, 0xa1, 0x04


	//----- nvinfo : EIATTR_SPARSE_MMA_MASK
	.align		4
.L_1951:
        /*0018*/ 	.byte	0x03, 0x50
        /*001a*/ 	.short	0x0000


	//----- nvinfo : EIATTR_MAXREG_COUNT
	.align		4
        /*001c*/ 	.byte	0x03, 0x1b
        /*001e*/ 	.short	0x00ff


	//----- nvinfo : EIATTR_NUM_BARRIERS
	.align		4
        /*0020*/ 	.byte	0x02, 0x4c
        /*0022*/ 	.byte	0x01
	.zero		1


	//----- nvinfo : EIATTR_MERCURY_ISA_VERSION
	.align		4
        /*0024*/ 	.byte	0x03, 0x5f
        /*0026*/ 	.short	0x0101


	//----- nvinfo : EIATTR_COOP_GROUP_MASK_REGIDS
	.align		4
        /*0028*/ 	.byte	0x04, 0x29
        /*002a*/ 	.short	(.L_1953 - .L_1952)


	//   ....[0]....
.L_1952:
        /*002c*/ 	.word	0xffffffff


	//   ....[1]....
        /*0030*/ 	.word	0xffffffff


	//   ....[2]....
        /*0034*/ 	.word	0xffffffff


	//   ....[3]....
        /*0038*/ 	.word	0xffffffff


	//   ....[4]....
        /*003c*/ 	.word	0xffffffff


	//   ....[5]....
        /*0040*/ 	.word	0xffffffff


	//   ....[6]....
        /*0044*/ 	.word	0xffffffff


	//   ....[7]....
        /*0048*/ 	.word	0xffffffff


	//   ....[8]....
        /*004c*/ 	.word	0xffffffff


	//   ....[9]....
        /*0050*/ 	.word	0xffffffff


	//   ....[10]....
        /*0054*/ 	.word	0x050000a5


	//   ....[11]....
        /*0058*/ 	.word	0x050000a5


	//   ....[12]....
        /*005c*/ 	.word	0x050000a5


	//   ....[13]....
        /*0060*/ 	.word	0x050000a5


	//   ....[14]....
        /*0064*/ 	.word	0x050000a5


	//   ....[15]....
        /*0068*/ 	.word	0x050000a5


	//   ....[16]....
        /*006c*/ 	.word	0x050000a5


	//   ....[17]....
        /*0070*/ 	.word	0x050000a5


	//   ....[18]....
        /*0074*/ 	.word	0x050000a5


	//   ....[19]....
        /*0078*/ 	.word	0x050000a5


	//----- nvinfo : EIATTR_COOP_GROUP_INSTR_OFFSETS
	.align		4
.L_1953:
        /*007c*/ 	.byte	0x04, 0x28
        /*007e*/ 	.short	(.L_1955 - .L_1954)


	//   ....[0]....
.L_1954:
        /*0080*/ 	.word	0x000017c0


	//   ....[1]....
        /*0084*/ 	.word	0x000017d0


	//   ....[2]....
        /*0088*/ 	.word	0x00001800


	//   ....[3]....
        /*008c*/ 	.word	0x00001810


	//   ....[4]....
        /*0090*/ 	.word	0x00001840


	//   ....[5]....
        /*0094*/ 	.word	0x00001850


	//   ....[6]....
        /*0098*/ 	.word	0x00001880


	//   ....[7]....
        /*009c*/ 	.word	0x00001890


	//   ....[8]....
        /*00a0*/ 	.word	0x000018c0


	//   ....[9]....
        /*00a4*/ 	.word	0x000018d0


	//   ....[10]....
        /*00a8*/ 	.word	0x00004060


	//   ....[11]....
        /*00ac*/ 	.word	0x000040f0


	//   ....[12]....
        /*00b0*/ 	.word	0x00004160


	//   ....[13]....
        /*00b4*/ 	.word	0x000041c0


	//   ....[14]....
        /*00b8*/ 	.word	0x00004230


	//   ....[15]....
        /*00bc*/ 	.word	0x00004290


	//   ....[16]....
        /*00c0*/ 	.word	0x00004300


	//   ....[17]....
        /*00c4*/ 	.word	0x00004360


	//   ....[18]....
        /*00c8*/ 	.word	0x000043d0


	//   ....[19]....
        /*00cc*/ 	.word	0x00004430


	//----- nvinfo : EIATTR_EXIT_INSTR_OFFSETS
	.align		4
.L_1955:
        /*00d0*/ 	.byte	0x04, 0x1c
        /*00d2*/ 	.short	(.L_1957 - .L_1956)


	//   ....[0]....
.L_1956:
        /*00d4*/ 	.word	0x00003fc0


	//   ....[1]....
        /*00d8*/ 	.word	0x00003ff0


	//----- nvinfo : EIATTR_MAX_THREADS
	.align		4
.L_1957:
        /*00dc*/ 	.byte	0x04, 0x05
        /*00de*/ 	.short	(.L_1959 - .L_1958)
.L_1958:
        /*00e0*/ 	.word	0x00000080
        /*00e4*/ 	.word	0x00000001
        /*00e8*/ 	.word	0x00000001


	//----- nvinfo : EIATTR_CRS_STACK_SIZE
	.align		4
.L_1959:
        /*00ec*/ 	.byte	0x04, 0x1e
        /*00ee*/ 	.short	(.L_1961 - .L_1960)
.L_1960:
        /*00f0*/ 	.word	0x00000000


	//----- nvinfo : EIATTR_CBANK_PARAM_SIZE
	.align		4
.L_1961:
        /*00f4*/ 	.byte	0x03, 0x19
        /*00f6*/ 	.short	0x0128


	//----- nvinfo : EIATTR_PARAM_CBANK
	.align		4
        /*00f8*/ 	.byte	0x04, 0x0a
        /*00fa*/ 	.short	(.L_1963 - .L_1962)
	.align		4
.L_1962:
        /*00fc*/ 	.word	index@(.nv.constant0._ZN10layer_norm31ln_parallel_residual_bwd_kernelINS_13Kernel_traitsIf6__halfS2_S2_fjLj768ELj1ELj4ELj1ELj16ENS_18Kernel_traits_baseILj768EfS2_S2_S2_fjLj128EEEEELb1ELb1ELb0EEEvNS_9BwdParamsE)
        /*0100*/ 	.short	0x0210
        /*0102*/ 	.short	0x0128


	//----- nvinfo : EIATTR_SW_WAR
	.align		4
.L_1963:
        /*0104*/ 	.byte	0x04, 0x36
        /*0106*/ 	.short	(.L_1965 - .L_1964)
.L_1964:
        /*0108*/ 	.word	0x00000008
.L_1965:


//--------------------- .nv.info._ZN10layer_norm22ln_bwd_finalize_kernelINS_22Kernel_traits_finalizeILj768Ef6__halfS2_S2_fjLb0ELj1024ELj4ENS_18Kernel_traits_baseILj768EfS2_S2_S2_fjLj1024EEEEELb0ELb1EEEvNS_9BwdParamsE --------------------------
	.section	.nv.info._ZN10layer_norm22ln_bwd_finalize_kernelINS_22Kernel_traits_finalizeILj768Ef6__halfS2_S2_fjLb0ELj1024ELj4ENS_18Kernel_traits_baseILj768EfS2_S2_S2_fjLj1024EEEEELb0ELb1EEEvNS_9BwdParamsE,"",@"SHT_CUDA_INFO"
	.sectionflags	@""
	.align	4


	//----- nvinfo : EIATTR_CUDA_API_VERSION
	.align		4
        /*0000*/ 	.byte	0x04, 0x37
        /*0002*/ 	.short	(.L_1967 - .L_1966)
.L_1966:
        /*0004*/ 	.word	0x00000082


	//----- nvinfo : EIATTR_KPARAM_INFO
	.align		4
.L_1967:
        /*0008*/ 	.byte	0x04, 0x17
        /*000a*/ 	.short	(.L_1969 - .L_1968)
.L_1968:
        /*000c*/ 	.word	0x00000000
        /*0010*/ 	.short	0x0000
        /*0012*/ 	.short	0x0000
        /*0014*/ 	.byte	0x00, 0xf0, 0xa1, 0x04


	//----- nvinfo : EIATTR_SPARSE_MMA_MASK
	.align		4
.L_1969:
        /*0018*/ 	.byte	0x03, 0x50
        /*001a*/ 	.short	0x0000


	//----- nvinfo : EIATTR_MAXREG_COUNT
	.align		4
        /*001c*/ 	.byte	0x03, 0x1b
        /*001e*/ 	.short	0x0040


	//----- nvinfo : EIATTR_NUM_BARRIERS
	.align		4
        /*0020*/ 	.byte	0x02, 0x4c
        /*0022*/ 	.byte	0x01
	.zero		1


	//----- nvinfo : EIATTR_MERCURY_ISA_VERSION
	.align		4
        /*0024*/ 	.byte	0x03, 0x5f
        /*0026*/ 	.short	0x0101


	//----- nvinfo : EIATTR_COOP_GROUP_MASK_REGIDS
	.align		4
        /*0028*/ 	.byte	0x04, 0x29
        /*002a*/ 	.short	(.L_1971 - .L_1970)


	//   ....[0]....
.L_1970:
        /*002c*/ 	.word	0xffffffff


	//   ....[1]....
        /*0030*/ 	.word	0xffffffff


	//   ....[2]....
        /*0034*/ 	.word	0xffffffff


	//   ....[3]....
        /*0038*/ 	.word	0xffffffff


	//   ....[4]....
        /*003c*/ 	.word	0xffffffff


	//   ....[5]....
        /*0040*/ 	.word	0xffffffff


	//   ....[6]....
        /*0044*/ 	.word	0xffffffff


	//   ....[7]....
        /*0048*/ 	.word	0xffffffff


	//   ....[8]....
        /*004c*/ 	.word	0xffffffff


	//   ....[9]....
        /*0050*/ 	.word	0xffffffff


	//   ....[10]....
        /*0054*/ 	.word	0x05000011


	//   ....[11]....
        /*0058*/ 	.word	0x05000011


	//   ....[12]....
        /*005c*/ 	.word	0x05000011


	//   ....[13]....
        /*0060*/ 	.word	0x05000011


	//   ....[14]....
        /*0064*/ 	.word	0x05000011


	//   ....[15]....
        /*0068*/ 	.word	0x05000011


	//   ....[16]....
        /*006c*/ 	.word	0x05000011


	//   ....[17]....
        /*0070*/ 	.word	0x05000011


	//   ....[18]....
        /*0074*/ 	.word	0x05000011


	//   ....[19]....
        /*0078*/ 	.word	0x05000011


	//----- nvinfo : EIATTR_COOP_GROUP_INSTR_OFFSETS
	.align		4
.L_1971:
        /*007c*/ 	.byte	0x04, 0x28
        /*007e*/ 	.short	(.L_1973 - .L_1972)


	//   ....[0]....
.L_1972:
        /*0080*/ 	.word	0x000008e0


	//   ....[1]....
        /*0084*/ 	.word	0x000008f0


	//   ....[2]....
        /*0088*/ 	.word	0x00000920


	//   ....[3]....
        /*008c*/ 	.word	0x00000930


	//   ....[4]....
        /*0090*/ 	.word	0x00000960


	//   ....[5]....
        /*0094*/ 	.word	0x00000970


	//   ....[6]....
        /*0098*/ 	.word	0x000009a0


	//   ....[7]....
        /*009c*/ 	.word	0x000009b0


	//   ....[8]....
        /*00a0*/ 	.word	0x000009e0


	//   ....[9]....
        /*00a4*/ 	.word	0x000009f0


	//   ....[10]....
        /*00a8*/ 	.word	0x00000ba0


	//   ....[11]....
        /*00ac*/ 	.word	0x00000c10


	//   ....[12]....
        /*00b0*/ 	.word	0x00000c80


	//   ....[13]....
        /*00b4*/ 	.word	0x00000cf0


	//   ....[14]....
        /*00b8*/ 	.word	0x00000d60


	//   ....[15]....
        /*00bc*/ 	.word	0x00000dc0


	//   ....[16]....
        /*00c0*/ 	.word	0x00000e30


	//   ....[17]....
        /*00c4*/ 	.word	0x00000ea0


	//   ....[18]....
        /*00c8*/ 	.word	0x00000f10


	//   ....[19]....
        /*00cc*/ 	.word	0x00000f80


	//----- nvinfo : EIATTR_EXIT_INSTR_OFFSETS
	.align		4
.L_1973:
        /*00d0*/ 	.byte	0x04, 0x1c
        /*00d2*/ 	.short	(.L_1975 - .L_1974)


	//   ....[0]....
.L_1974:
        /*00d4*/ 	.word	0x00000070


	//   ....[1]....
        /*00d8*/ 	.word	0x00000b40


	//----- nvinfo : EIATTR_MAX_THREADS
	.align		4
.L_1975:
        /*00dc*/ 	.byte	0x04, 0x05
        /*00de*/ 	.short	(.L_1977 - .L_1976)
.L_1976:
        /*00e0*/ 	.word	0x00000400
        /*00e4*/ 	.word	0x00000001
        /*00e8*/ 	.word	0x00000001


	//----- nvinfo : EIATTR_CRS_STACK_SIZE
	.align		4
.L_1977:
        /*00ec*/ 	.byte	0x04, 0x1e
        /*00ee*/ 	.short	(.L_1979 - .L_1978)
.L_1978:
        /*00f0*/ 	.word	0x00000000


	//----- nvinfo : EIATTR_CBANK_PARAM_SIZE
	.align		4
.L_1979:
        /*00f4*/ 	.byte	0x03, 0x19
        /*00f6*/ 	.short	0x0128


	//----- nvinfo : EIATTR_PARAM_CBANK
	.align		4
        /*00f8*/ 	.byte	0x04, 0x0a
        /*00fa*/ 	.short	(.L_1981 - .L_1980)
	.align		4
.L_1980:
        /*00fc*/ 	.word	index@(.nv.constant0._ZN10layer_norm22ln_bwd_finalize_kernelINS_22Kernel_traits_finalizeILj768Ef6__halfS2_S2_fjLb0ELj1024ELj4ENS_18Kernel_traits_baseILj768EfS2_S2_S2_fjLj1024EEEEELb0ELb1EEEvNS_9BwdParamsE)
        /*0100*/ 	.short	0x0210
        /*0102*/ 	.short	0x0128


	//----- nvinfo : EIATTR_SW_WAR
	.align		4
.L_1981:
        /*0104*/ 	.byte	0x04, 0x36
        /*0106*/ 	.short	(.L_1983 - .L_1982)
.L_1982:
        /*0108*/ 	.word	0x00000008
.L_1983:


//--------------------- .nv.info._ZN10layer_norm40ln_parallel_residual_bwd_finalize_kernelINS_22Kernel_traits_finalizeILj768Ef6__halfS2_S2_fjLb0ELj1024ELj4ENS_18Kernel_traits_baseILj768EfS2_S2_S2_fjLj1024EEEEELb1EEEvNS_9BwdParamsE --------------------------
	.section	.nv.info._ZN10layer_norm40ln_parallel_residual_bwd_finalize_kernelINS_22Kernel_traits_finalizeILj768Ef6__halfS2_S2_fjLb0ELj1024ELj4ENS_18Kernel_traits_baseILj768EfS2_S2_S2_fjLj1024EEEEELb1EEEvNS_9BwdParamsE,"",@"SHT_CUDA_INFO"
	.sectionflags	@""
	.align	4


	//----- nvinfo : EIATTR_CUDA_API_VERSION
	.align		4
        /*0000*/ 	.byte	0x04, 0x37
        /*0002*/ 	.short	(.L_1985 - .L_1984)
.L_1984:
        /*0004*/ 	.word	0x00000082


	//----- nvinfo : EIATTR_KPARAM_INFO
	.align		4
.L_1985:
        /*0008*/ 	.byte	0x04, 0x17
        /*000a*/ 	.short	(.L_1987 - .L_1986)
.L_1986:
        /*000c*/ 	.word	0x00000000
        /*0010*/ 	.short	0x0000
        /*0012*/ 	.short	0x0000
        /*0014*/ 	.byte	0x00, 0xf0, 0xa1, 0x04


	//----- nvinfo : EIATTR_SPARSE_MMA_MASK
	.align		4
.L_1987:
        /*0018*/ 	.byte	0x03, 0x50
        /*001a*/ 	.short	0x0000


	//----- nvinfo : EIATTR_MAXREG_COUNT
	.align		4
        /*001c*/ 	.byte	0x03, 0x1b
        /*001e*/ 	.short	0x0040


	//----- nvinfo : EIATTR_NUM_BARRIERS
	.align		4
        /*0020*/ 	.byte	0x02, 0x4c
        /*0022*/ 	.byte	0x01
	.zero		1


	//----- nvinfo : EIATTR_MERCURY_ISA_VERSION
	.align		4
        /*0024*/ 	.byte	0x03, 0x5f
        /*0026*/ 	.short	0x0101


	//----- nvinfo : EIATTR_COOP_GROUP_MASK_REGIDS
	.align		4
        /*0028*/ 	.byte	0x04, 0x29
        /*002a*/ 	.short	(.L_1989 - .L_1988)


	//   ....[0]....
.L_1988:
        /*002c*/ 	.word	0xffffffff


	//   ....[1]....
        /*0030*/ 	.word	0xffffffff


	//   ....[2]....
        /*0034*/ 	.word	0xffffffff


	//   ....[3]....
        /*0038*/ 	.word	0xffffffff


	//   ....[4]....
        /*003c*/ 	.word	0xffffffff


	//   ....[5]....
        /*0040*/ 	.word	0xffffffff


	//   ....[6]....
        /*0044*/ 	.word	0xffffffff


	//   ....[7]....
        /*0048*/ 	.word	0xffffffff


	//   ....[8]....
        /*004c*/ 	.word	0xffffffff


	//   ....[9]....
        /*0050*/ 	.word	0xffffffff


	//   ....[10]....
        /*0054*/ 	.word	0xffffffff


	//   ....[11]....
        /*0058*/ 	.word	0xffffffff


	//   ....[12]....
        /*005c*/ 	.word	0xffffffff


	//   ....[13]....
        /*0060*/ 	.word	0xffffffff


	//   ....[14]....
        /*0064*/ 	.word	0xffffffff


	//   ....[15]....
        /*0068*/ 	.word	0xffffffff


	//   ....[16]....
        /*006c*/ 	.word	0xffffffff


	//   ....[17]....
        /*0070*/ 	.word	0xffffffff


	//   ....[18]....
        /*0074*/ 	.word	0xffffffff


	//   ....[19]....
        /*0078*/ 	.word	0xffffffff


	//   ....[20]....
        /*007c*/ 	.word	0x0500000b


	//   ....[21]....
        /*0080*/ 	.word	0x0500000b


	//   ....[22]....
        /*0084*/ 	.word	0x0500000b


	//   ....[23]....
        /*0088*/ 	.word	0x0500000b


	//   ....[24]....
        /*008c*/ 	.word	0x0500000b


	//   ....[25]....
        /*0090*/ 	.word	0x0500000b


	//   ....[26]....
        /*0094*/ 	.word	0x0500000b


	//   ....[27]....
        /*0098*/ 	.word	0x0500000b


	//   ....[28]....
        /*009c*/ 	.word	0x0500000b


	//   ....[29]....
        /*00a0*/ 	.word	0x0500000b


	//   ....[30]....
        /*00a4*/ 	.word	0x0500000b


	//   ....[31]....
        /*00a8*/ 	.word	0x0500000b


	//   ....[32]....
        /*00ac*/ 	.word	0x0500000b


	//   ....[33]....
        /*00b0*/ 	.word	0x0500000b


	//   ....[34]....
        /*00b4*/ 	.word	0x0500000b


	//   ....[35]....
        /*00b8*/ 	.word	0x0500000b


	//   ....[36]....
        /*00bc*/ 	.word	0x0500000b


	//   ....[37]....
        /*00c0*/ 	.word	0x0500000b


	//   ....[38]....
        /*00c4*/ 	.word	0x0500000b


	//   ....[39]....
        /*00c8*/ 	.word	0x0500000b


	//----- nvinfo : EIATTR_COOP_GROUP_INSTR_OFFSETS
	.align		4
.L_1989:
        /*00cc*/ 	.byte	0x04, 0x28
        /*00ce*/ 	.short	(.L_1991 - .L_1990)


	//   ....[0]....
.L_1990:
        /*00d0*/ 	.word	0x00000ce0


	//   ....[1]....
        /*00d4*/ 	.word	0x00000cf0


	//   ....[2]....
        /*00d8*/ 	.word	0x00000d00


	//   ....[3]....
        /*00dc*/ 	.word	0x00000d10


	//   ....[4]....
        /*00e0*/ 	.word	0x00000d40


	//   ....[5]....
        /*00e4*/ 	.word	0x00000d70


	//   ....[6]....
        /*00e8*/ 	.word	0x00000d80


	//   ....[7]....
        /*00ec*/ 	.word	0x00000d90


	//   ....[8]....
        /*00f0*/ 	.word	0x00000db0


	//   ....[9]....
        /*00f4*/ 	.word	0x00000df0


	//   ....[10]....
        /*00f8*/ 	.word	0x00000e00


	//   ....[11]....
        /*00fc*/ 	.word	0x00000e10


	//   ....[12]....
        /*0100*/ 	.word	0x00000e30


	//   ....[13]....
        /*0104*/ 	.word	0x00000e70


	//   ....[14]....
        /*0108*/ 	.word	0x00000e80


	//   ....[15]....
        /*010c*/ 	.word	0x00000e90


	//   ....[16]....
        /*0110*/ 	.word	0x00000eb0


	//   ....[17]....
        /*0114*/ 	.word	0x00000ee0


	//   ....[18]....
        /*0118*/ 	.word	0x00000f00


	//   ....[19]....
        /*011c*/ 	.word	0x00000f10


	//   ....[20]....
        /*0120*/ 	.word	0x000011d0


	//   ....[21]....
        /*0124*/ 	.word	0x00001230


	//   ....[22]....
        /*0128*/ 	.word	0x00001290


	//   ....[23]....
        /*012c*/ 	.word	0x000012f0


	//   ....[24]....
        /*0130*/ 	.word	0x00001350


	//   ....[25]....
        /*0134*/ 	.word	0x000013b0


	//   ....[26]....
        /*0138*/ 	.word	0x00001420


	//   ....[27]....
        /*013c*/ 	.word	0x00001490


	//   ....[28]....
        /*0140*/ 	.word	0x00001500


	//   ....[29]....
        /*0144*/ 	.word	0x00001570


	//   ....[30]....
        /*0148*/ 	.word	0x000015d0


	//   ....[31]....
        /*014c*/ 	.word	0x00001640


	//   ....[32]....
        /*0150*/ 	.word	0x000016b0


	//   ....[33]....
        /*0154*/ 	.word	0x00001720


	//   ....[34]....
        /*0158*/ 	.word	0x00001790


	//   ....[35]....
        /*015c*/ 	.word	0x000017f0


	//   ....[36]....
        /*0160*/ 	.word	0x00001860


	//   ....[37]....
        /*0164*/ 	.word	0x000018d0


	//   ....[38]....
        /*0168*/ 	.word	0x00001940


	//   ....[39]....
        /*016c*/ 	.word	0x000019b0


	//----- nvinfo : EIATTR_EXIT_INSTR_OFFSETS
	.align		4
.L_1991:
        /*0170*/ 	.byte	0x04, 0x1c
        /*0172*/ 	.short	(.L_1993 - .L_1992)


	//   ....[0]....
.L_1992:
        /*0174*/ 	.word	0x00000070


	//   ....[1]....
        /*0178*/ 	.word	0x00001170


	//----- nvinfo : EIATTR_MAX_THREADS
	.align		4
.L_1993:
        /*017c*/ 	.byte	0x04, 0x05
        /*017e*/ 	.short	(.L_1995 - .L_1994)
.L_1994:
        /*0180*/ 	.word	0x00000400
        /*0184*/ 	.word	0x00000001
        /*0188*/ 	.word	0x00000001


	//----- nvinfo : EIATTR_CRS_STACK_SIZE
	.align		4
.L_1995:
        /*018c*/ 	.byte	0x04, 0x1e
        /*018e*/ 	.short	(.L_1997 - .L_1996)
.L_1996:
        /*0190*/ 	.word	0x00000000


	//----- nvinfo : EIATTR_CBANK_PARAM_SIZE
	.align		4
.L_1997:
        /*0194*/ 	.byte	0x03, 0x19
        /*0196*/ 	.short	0x0128


	//----- nvinfo : EIATTR_PARAM_CBANK
	.align		4
        /*0198*/ 	.byte	0x04, 0x0a
        /*019a*/ 	.short	(.L_1999 - .L_1998)
	.align		4
.L_1998:
        /*019c*/ 	.word	index@(.nv.constant0._ZN10layer_norm40ln_parallel_residual_bwd_finalize_kernelINS_22Kernel_traits_finalizeILj768Ef6__halfS2_S2_fjLb0ELj1024ELj4ENS_18Kernel_traits_baseILj768EfS2_S2_S2_fjLj1024EEEEELb1EEEvNS_9BwdParamsE)
        /*01a0*/ 	.short	0x0210
        /*01a2*/ 	.short	0x0128


	//----- nvinfo : EIATTR_SW_WAR
	.align		4
.L_1999:
        /*01a4*/ 	.byte	0x04, 0x36
        /*01a6*/ 	.short	(.L_2001 - .L_2000)
.L_2000:
        /*01a8*/ 	.word	0x00000008
.L_2001:


//--------------------- .nv.info._ZN10layer_norm31ln_parallel_residual_bwd_kernelINS_13Kernel_traitsIf6__halfS2_S2_fjLj768ELj1ELj4ELj1ELj16ENS_18Kernel_traits_baseILj768EfS2_S2_S2_fjLj128EEEEELb1ELb1ELb1EEEvNS_9BwdParamsE --------------------------
	.section	.nv.info._ZN10layer_norm31ln_parallel_residual_bwd_kernelINS_13Kernel_traitsIf6__halfS2_S2_fjLj768ELj1ELj4ELj1ELj16ENS_18Kernel_traits_baseILj768EfS2_S2_S2_fjLj128EEEEELb1ELb1ELb1EEEvNS_9BwdParamsE,"",@"SHT_CUDA_INFO"
	.sectionflags	@""
	.align	4


	//----- nvinfo : EIATTR_CUDA_API_VERSION
	.align		4
        /*0000*/ 	.byte	0x04, 0x37
        /*0002*/ 	.short	(.L_2003 - .L_2002)
.L_2002:
        /*0004*/ 	.word	0x00000082


	//----- nvinfo : EIATTR_KPARAM_INFO
	.align		4
.L_2003:
        /*0008*/ 	.byte	0x04, 0x17
        /*000a*/ 	.short	(.L_2005 - .L_2004)
.L_2004:
        /*000c*/ 	.word	0x00000000
        /*0010*/ 	.short	0x0000
        /*0012*/ 	.short	0x0000
        /*0014*/ 	.byte	0x00, 0xf0, 0xa1, 0x04


	//----- nvinfo : EIATTR_SPARSE_MMA_MASK
	.align		4
.L_2005:
        /*0018*/ 	.byte	0x03, 0x50
        /*001a*/ 	.short	0x0000


	//----- nvinfo : EIATTR_MAXREG_COUNT
	.align		4
        /*001c*/ 	.byte	0x03, 0x1b
        /*001e*/ 	.short	0x00ff


	//----- nvinfo : EIATTR_NUM_BARRIERS
	.align		4
        /*0020*/ 	.byte	0x02, 0x4c
        /*0022*/ 	.byte	0x01
	.zero		1


	//----- nvinfo : EIATTR_MERCURY_ISA_VERSION
	.align		4
        /*0024*/ 	.byte	0x03, 0x5f
        /*0026*/ 	.short	0x0101


	//----- nvinfo : EIATTR_COOP_GROUP_MASK_REGIDS
	.align		4
        /*0028*/ 	.byte	0x04, 0x29
        /*002a*/ 	.short	(.L_2007 - .L_2006)


	//   ....[0]....
.L_2006:
        /*002c*/ 	.word	0xffffffff


	//   ....[1]....
        /*0030*/ 	.word	0xffffffff


	//   ....[2]....
        /*0034*/ 	.word	0xffffffff


	//   ....[3]....
        /*0038*/ 	.word	0xffffffff


	//   ....[4]....
        /*003c*/ 	.word	0xffffffff


	//   ....[5]....
        /*0040*/ 	.word	0xffffffff


	//   ....[6]....
        /*0044*/ 	.word	0xffffffff


	//   ....[7]....
        /*0048*/ 	.word	0xffffffff


	//   ....[8]....
        /*004c*/ 	.word	0xffffffff


	//   ....[9]....
        /*0050*/ 	.word	0xffffffff


	//   ....[10]....
        /*0054*/ 	.word	0x050000af


	//   ....[11]....
        /*0058*/ 	.word	0x050000af


	//   ....[12]....
        /*005c*/ 	.word	0x050000af


	//   ....[13]....
        /*0060*/ 	.word	0x050000af


	//   ....[14]....
        /*0064*/ 	.word	0x050000af


	//   ....[15]....
        /*0068*/ 	.word	0x050000af


	//   ....[16]....
        /*006c*/ 	.word	0x050000af


	//   ....[17]....
        /*0070*/ 	.word	0x050000af


	//   ....[18]....
        /*0074*/ 	.word	0x050000af


	//   ....[19]....
        /*0078*/ 	.word	0x050000af


	//----- nvinfo : EIATTR_COOP_GROUP_INSTR_OFFSETS
	.align		4
.L_2007:
        /*007c*/ 	.byte	0x04, 0x28
        /*007e*/ 	.short	(.L_2009 - .L_2008)


	//   ....[0]....
.L_2008:
        /*0080*/ 	.word	0x000017c0


	//   ....[1]....
        /*0084*/ 	.word	0x000017e0


	//   ....[2]....
        /*0088*/ 	.word	0x00001810


	//   ....[3]....
        /*008c*/ 	.word	0x00001820


	//   ....[4]....
        /*0090*/ 	.word	0x00001850


	//   ....[5]....
        /*0094*/ 	.word	0x00001870


	//   ....[6]....
        /*0098*/ 	.word	0x000018a0


	//   ....[7]....
        /*009c*/ 	.word	0x000018c0


	//   ....[8]....
        /*00a0*/ 	.word	0x00001910


	//   ....[9]....
        /*00a4*/ 	.word	0x00001940


	//   ....[10]....
        /*00a8*/ 	.word	0x00003e40


	//   ....[11]....
        /*00ac*/ 	.word	0x00003ee0


	//   ....[12]....
        /*00b0*/ 	.word	0x00003f50


	//   ....[13]....
        /*00b4*/ 	.word	0x00003fb0


	//   ....[14]....
        /*00b8*/ 	.word	0x00004020


	//   ....[15]....
        /*00bc*/ 	.word	0x00004090


	//   ....[16]....
        /*00c0*/ 	.word	0x00004110


	//   ....[17]....
        /*00c4*/ 	.word	0x00004160


	//   ....[18]....
        /*00c8*/ 	.word	0x00004200


	//   ....[19]....
        /*00cc*/ 	.word	0x00004250


	//----- nvinfo : EIATTR_EXIT_INSTR_OFFSETS
	.align		4
.L_2009:
        /*00d0*/ 	.byte	0x04, 0x1c
        /*00d2*/ 	.short	(.L_2011 - .L_2010)


	//   ....[0]....
.L_2010:
        /*00d4*/ 	.word	0x00003dd0


	//----- nvinfo : EIATTR_MAX_THREADS
	.align		4
.L_2011:
        /*00d8*/ 	.byte	0x04, 0x05
        /*00da*/ 	.short	(.L_2013 - .L_2012)
.L_2012:
        /*00dc*/ 	.word	0x00000080
        /*00e0*/ 	.word	0x00000001
        /*00e4*/ 	.word	0x00000001


	//----- nvinfo : EIATTR_CRS_STACK_SIZE
	.align		4
.L_2013:
        /*00e8*/ 	.byte	0x04, 0x1e
        /*00ea*/ 	.short	(.L_2015 - .L_2014)
.L_2014:
        /*00ec*/ 	.word	0x00000000


	//----- nvinfo : EIATTR_CBANK_PARAM_SIZE
	.align		4
.L_2015:
        /*00f0*/ 	.byte	0x03, 0x19
        /*00f2*/ 	.short	0x0128


	//----- nvinfo : EIATTR_PARAM_CBANK
	.align		4
        /*00f4*/ 	.byte	0x04, 0x0a
        /*00f6*/ 	.short	(.L_2017 - .L_2016)
	.align		4
.L_2016:
        /*00f8*/ 	.word	index@(.nv.constant0._ZN10layer_norm31ln_parallel_residual_bwd_kernelINS_13Kernel_traitsIf6__halfS2_S2_fjLj768ELj1ELj4ELj1ELj16ENS_18Kernel_traits_baseILj768EfS2_S2_S2_fjLj128EEEEELb1ELb1ELb1EEEvNS_9BwdParamsE)
        /*00fc*/ 	.short	0x0210
        /*00fe*/ 	.short	0x0128


	//----- nvinfo : EIATTR_SW_WAR
	.align		4
.L_2017:
        /*0100*/ 	.byte	0x04, 0x36
        /*0102*/ 	.short	(.L_2019 - .L_2018)
.L_2018:
        /*0104*/ 	.word	0x00000008
.L_2019:


//--------------------- .nv.info._ZN10layer_norm31ln_parallel_residual_bwd_kernelINS_13Kernel_traitsI6__halfS2_fS2_fjLj768ELj1ELj4ELj1ELj16ENS_18Kernel_traits_baseILj768ES2_S2_fS2_fjLj128EEEEELb0ELb0ELb0EEEvNS_9BwdParamsE --------------------------
	.section	.nv.info._ZN10layer_norm31ln_parallel_residual_bwd_kernelINS_13Kernel_traitsI6__halfS2_fS2_fjLj768ELj1ELj4ELj1ELj16ENS_18Kernel_traits_baseILj768ES2_S2_fS2_fjLj128EEEEELb0ELb0ELb0EEEvNS_9BwdParamsE,"",@"SHT_CUDA_INFO"
	.sectionflags	@""
	.align	4


	//----- nvinfo : EIATTR_CUDA_API_VERSION
	.align		4
        /*0000*/ 	.byte	0x04, 0x37
        /*0002*/ 	.short	(.L_2021 - .L_2020)
.L_2020:
        /*0004*/ 	.word	0x00000082


	//----- nvinfo : EIATTR_KPARAM_INFO
	.align		4
.L_2021:
        /*0008*/ 	.byte	0x04, 0x17
        /*000a*/ 	.short	(.L_2023 - .L_2022)
.L_2022:
        /*000c*/ 	.word	0x00000000
        /*0010*/ 	.short	0x0000
        /*0012*/ 	.short	0x0000
        /*0014*/ 	.byte	0x00, 0xf0, 0xa1, 0x04


	//----- nvinfo : EIATTR_SPARSE_MMA_MASK
	.align		4
.L_2023:
        /*0018*/ 	.byte	0x03, 0x50
        /*001a*/ 	.short	0x0000


	//----- nvinfo : EIATTR_MAXREG_COUNT
	.align		4
        /*001c*/ 	.byte	0x03, 0x1b
        /*001e*/ 	.short	0x00ff


	//----- nvinfo : EIATTR_NUM_BARRIERS
	.align		4
        /*0020*/ 	.byte	0x02, 0x4c
        /*0022*/ 	.byte	0x01
	.zero		1


	//----- nvinfo : EIATTR_MERCURY_ISA_VERSION
	.align		4
        /*0024*/ 	.byte	0x03, 0x5f
        /*0026*/ 	.short	0x0101


	//----- nvinfo : EIATTR_COOP_GROUP_MASK_REGIDS
	.align		4
        /*0028*/ 	.byte	0x04, 0x29
        /*002a*/ 	.short	(.L_2025 - .L_2024)


	//   ....[0]....
.L_2024:
        /*002c*/ 	.word	0xffffffff


	//   ....[1]....
        /*0030*/ 	.word	0xffffffff


	//   ....[2]....
        /*0034*/ 	.word	0xffffffff


	//   ....[3]....
        /*0038*/ 	.word	0xffffffff


	//   ....[4]....
        /*003c*/ 	.word	0xffffffff


	//   ....[5]....
        /*0040*/ 	.word	0xffffffff


	//   ....[6]....
        /*0044*/ 	.word	0xffffffff


	//   ....[7]....
        /*0048*/ 	.word	0xffffffff


	//   ....[8]....
        /*004c*/ 	.word	0xffffffff


	//   ....[9]....
        /*0050*/ 	.word	0xffffffff


	//   ....[10]....
        /*0054*/ 	.word	0x050000b8


	//   ....[11]....
        /*0058*/ 	.word	0x050000b8


	//   ....[12]....
        /*005c*/ 	.word	0x050000b8


	//   ....[13]....
        /*0060*/ 	.word	0x050000b8


	//   ....[14]....
        /*0064*/ 	.word	0x050000b8


	//   ....[15]....
        /*0068*/ 	.word	0x050000b8


	//   ....[16]....
        /*006c*/ 	.word	0x050000b8


	//   ....[17]....
        /*0070*/ 	.word	0x050000b8


	//   ....[18]....
        /*0074*/ 	.word	0x050000b8


	//   ....[19]....
        /*0078*/ 	.word	0x050000b8


	//----- nvinfo : EIATTR_COOP_GROUP_INSTR_OFFSETS
	.align		4
.L_2025:
        /*007c*/ 	.byte	0x04, 0x28
        /*007e*/ 	.short	(.L_2027 - .L_2026)


	//   ....[0]....
.L_2026:
        /*0080*/ 	.word	0x00002030


	//   ....[1]....
        /*0084*/ 	.word	0x00002040


	//   ....[2]....
        /*0088*/ 	.word	0x00002070


	//   ....[3]....
        /*008c*/ 	.word	0x00002080


	//   ....[4]....
        /*0090*/ 	.word	0x000020b0


	//   ....[5]....
        /*0094*/ 	.word	0x000020c0


	//   ....[6]....
        /*0098*/ 	.word	0x000020f0


	//   ....[7]....
        /*009c*/ 	.word	0x00002100


	//   ....[8]....
        /*00a0*/ 	.word	0x00002130


	//   ....[9]....
        /*00a4*/ 	.word	0x00002140


	//   ....[10]....
        /*00a8*/ 	.word	0x00004970


	//   ....[11]....
        /*00ac*/ 	.word	0x00004a00


	//   ....[12]....
        /*00b0*/ 	.word	0x00004a70


	//   ....[13]....
        /*00b4*/ 	.word	0x00004ad0


	//   ....[14]....
        /*00b8*/ 	.word	0x00004b40


	//   ....[15]....
        /*00bc*/ 	.word	0x00004ba0


	//   ....[16]....
        /*00c0*/ 	.word	0x00004c10


	//   ....[17]....
        /*00c4*/ 	.word	0x00004c70


	//   ....[18]....
        /*00c8*/ 	.word	0x00004ce0


	//   ....[19]....
        /*00cc*/ 	.word	0x00004d40


	//----- nvinfo : EIATTR_EXIT_INSTR_OFFSETS
	.align		4
.L_2027:
        /*00d0*/ 	.byte	0x04, 0x1c
        /*00d2*/ 	.short	(.L_2029 - .L_2028)


	//   ....[0]....
.L_2028:
        /*00d4*/ 	.word	0x00004860


	//   ....[1]....
        /*00d8*/ 	.word	0x00004900


	//----- nvinfo : EIATTR_MAX_THREADS
	.align		4
.L_2029:
        /*00dc*/ 	.byte	0x04, 0x05
        /*00de*/ 	.short	(.L_2031 - .L_2030)
.L_2030:
        /*00e0*/ 	.word	0x00000080
        /*00e4*/ 	.word	0x00000001
        /*00e8*/ 	.word	0x00000001


	//----- nvinfo : EIATTR_CRS_STACK_SIZE
	.align		4
.L_2031:
        /*00ec*/ 	.byte	0x04, 0x1e
        /*00ee*/ 	.short	(.L_2033 - .L_2032)
.L_2032:
        /*00f0*/ 	.word	0x00000000


	//----- nvinfo : EIATTR_CBANK_PARAM_SIZE
	.align		4
.L_2033:
        /*00f4*/ 	.byte	0x03, 0x19
        /*00f6*/ 	.short	0x0128


	//----- nvinfo : EIATTR_PARAM_CBANK
	.align		4
        /*00f8*/ 	.byte	0x04, 0x0a
        /*00fa*/ 	.short	(.L_2035 - .L_2034)
	.align		4
.L_2034:
        /*00fc*/ 	.word	index@(.nv.constant0._ZN10layer_norm31ln_parallel_residual_bwd_kernelINS_13Kernel_traitsI6__halfS2_fS2_fjLj768ELj1ELj4ELj1ELj16ENS_18Kernel_traits_baseILj768ES2_S2_fS2_fjLj128EEEEELb0ELb0ELb0EEEvNS_9BwdParamsE)
        /*0100*/ 	.short	0x0210
        /*0102*/ 	.short	0x0128


	//----- nvinfo : EIATTR_SW_WAR
	.align		4
.L_2035:
        /*0104*/ 	.byte	0x04, 0x36
        /*0106*/ 	.short	(.L_2037 - .L_2036)
.L_2036:
        /*0108*/ 	.word	0x00000008
.L_2037:


//--------------------- .nv.info._ZN10layer_norm31ln_parallel_residual_bwd_kernelINS_13Kernel_traitsI6__halfS2_fS2_fjLj768ELj1ELj4ELj1ELj16ENS_18Kernel_traits_baseILj768ES2_S2_fS2_fjLj128EEEEELb0ELb0ELb1EEEvNS_9BwdParamsE --------------------------
	.section	.nv.info._ZN10layer_norm31ln_parallel_residual_bwd_kernelINS_13Kernel_traitsI6__halfS2_fS2_fjLj768ELj1ELj4ELj1ELj16ENS_18Kernel_traits_baseILj768ES2_S2_fS2_fjLj128EEEEELb0ELb0ELb1EEEvNS_9BwdParamsE,"",@"SHT_CUDA_INFO"
	.sectionflags	@""
	.align	4


	//----- nvinfo : EIATTR_CUDA_API_VERSION
	.align		4
        /*0000*/ 	.byte	0x04, 0x37
        /*0002*/ 	.short	(.L_2039 - .L_2038)
.L_2038:
        /*0004*/ 	.word	0x00000082


	//----- nvinfo : EIATTR_KPARAM_INFO
	.align		4
.L_2039:
        /*0008*/ 	.byte	0x04, 0x17
        /*000a*/ 	.short	(.L_2041 - .L_2040)
.L_2040:
        /*000c*/ 	.word	0x00000000
        /*0010*/ 	.short	0x0000
        /*0012*/ 	.short	0x0000
        /*0014*/ 	.byte	0x00, 0xf0, 0xa1, 0x04


	//----- nvinfo : EIATTR_SPARSE_MMA_MASK
	.align		4
.L_2041:
        /*0018*/ 	.byte	0x03, 0x50
        /*001a*/ 	.short	0x0000


	//----- nvinfo : EIATTR_MAXREG_COUNT
	.align		4
        /*001c*/ 	.byte	0x03, 0x1b
        /*001e*/ 	.short	0x00ff


	//----- nvinfo : EIATTR_NUM_BARRIERS
	.align		4
        /*0020*/ 	.byte	0x02, 0x4c
        /*0022*/ 	.byte	0x01
	.zero		1


	//----- nvinfo : EIATTR_MERCURY_ISA_VERSION
	.align		4
        /*0024*/ 	.byte	0x03, 0x5f
        /*0026*/ 	.short	0x0101


	//----- nvinfo : EIATTR_COOP_GROUP_MASK_REGIDS
	.align		4
        /*0028*/ 	.byte	0x04, 0x29
        /*002a*/ 	.short	(.L_2043 - .L_2042)


	//   ....[0]....
.L_2042:
        /*002c*/ 	.word	0xffffffff


	//   ....[1]....
        /*0030*/ 	.word	0xffffffff


	//   ....[2]....
        /*0034*/ 	.word	0xffffffff


	//   ....[3]....
        /*0038*/ 	.word	0xffffffff


	//   ....[4]....
        /*003c*/ 	.word	0xffffffff


	//   ....[5]....
        /*0040*/ 	.word	0xffffffff


	//   ....[6]....
        /*0044*/ 	.word	0xffffffff


	//   ....[7]....
        /*0048*/ 	.word	0xffffffff


	//   ....[8]....
        /*004c*/ 	.word	0xffffffff


	//   ....[9]....
        /*0050*/ 	.word	0xffffffff


	//   ....[10]....
        /*0054*/ 	.word	0x050000f2


	//   ....[11]....
        /*0058*/ 	.word	0x050000f2


	//   ....[12]....
        /*005c*/ 	.word	0x050000f2


	//   ....[13]....
        /*0060*/ 	.word	0x050000f2


	//   ....[14]....
        /*0064*/ 	.word	0x050000f2


	//   ....[15]....
        /*0068*/ 	.word	0x050000f2


	//   ....[16]....
        /*006c*/ 	.word	0x050000f2


	//   ....[17]....
        /*0070*/ 	.word	0x050000f2


	//   ....[18]....
        /*0074*/ 	.word	0x050000f2


	//   ....[19]....
        /*0078*/ 	.word	0x050000f2


	//----- nvinfo : EIATTR_COOP_GROUP_INSTR_OFFSETS
	.align		4
.L_2043:
        /*007c*/ 	.byte	0x04, 0x28
        /*007e*/ 	.short	(.L_2045 - .L_2044)


	//   ....[0]....
.L_2044:
        /*0080*/ 	.word	0x000020c0


	//   ....[1]....
        /*0084*/ 	.word	0x000020d0


	//   ....[2]....
        /*0088*/ 	.word	0x00002100


	//   ....[3]....
        /*008c*/ 	.word	0x00002110


	//   ....[4]....
        /*0090*/ 	.word	0x00002140


	//   ....[5]....
        /*0094*/ 	.word	0x00002150


	//   ....[6]....
        /*0098*/ 	.word	0x00002180


	//   ....[7]....
        /*009c*/ 	.word	0x00002190


	//   ....[8]....
        /*00a0*/ 	.word	0x000021c0


	//   ....[9]....
        /*00a4*/ 	.word	0x000021d0


	//   ....[10]....
        /*00a8*/ 	.word	0x000046a0


	//   ....[11]....
        /*00ac*/ 	.word	0x00004730


	//   ....[12]....
        /*00b0*/ 	.word	0x00004790


	//   ....[13]....
        /*00b4*/ 	.word	0x000047f0


	//   ....[14]....
        /*00b8*/ 	.word	0x00004850


	//   ....[15]....
        /*00bc*/ 	.word	0x000048b0


	//   ....[16]....
        /*00c0*/ 	.word	0x00004910


	//   ....[17]....
        /*00c4*/ 	.word	0x00004970


	//   ....[18]....
        /*00c8*/ 	.word	0x000049d0


	//   ....[19]....
        /*00cc*/ 	.word	0x00004a30


	//----- nvinfo : EIATTR_EXIT_INSTR_OFFSETS
	.align		4
.L_2045:
        /*00d0*/ 	.byte	0x04, 0x1c
        /*00d2*/ 	.short	(.L_2047 - .L_2046)


	//   ....[0]....
.L_2046:
        /*00d4*/ 	.word	0x00004640


	//----- nvinfo : EIATTR_MAX_THREADS
	.align		4
.L_2047:
        /*00d8*/ 	.byte	0x04, 0x05
        /*00da*/ 	.short	(.L_2049 - .L_2048)
.L_2048:
        /*00dc*/ 	.word	0x00000080
        /*00e0*/ 	.word	0x00000001
        /*00e4*/ 	.word	0x00000001


	//----- nvinfo : EIATTR_CRS_STACK_SIZE
	.align		4
.L_2049:
        /*00e8*/ 	.byte	0x04, 0x1e
        /*00ea*/ 	.short	(.L_2051 - .L_2050)
.L_2050:
        /*00ec*/ 	.word	0x00000000


	//----- nvinfo : EIATTR_CBANK_PARAM_SIZE
	.align		4
.L_2051:
        /*00f0*/ 	.byte	0x03, 0x19
        /*00f2*/ 	.short	0x0128


	//----- nvinfo : EIATTR_PARAM_CBANK
	.align		4
        /*00f4*/ 	.byte	0x04, 0x0a
        /*00f6*/ 	.short	(.L_2053 - .L_2052)
	.align		4
.L_2052:
        /*00f8*/ 	.word	index@(.nv.constant0._ZN10layer_norm31ln_parallel_residual_bwd_kernelINS_13Kernel_traitsI6__halfS2_fS2_fjLj768ELj1ELj4ELj1ELj16ENS_18Kernel_traits_baseILj768ES2_S2_fS2_fjLj128EEEEELb0ELb0ELb1EEEvNS_9BwdParamsE)
        /*00fc*/ 	.short	0x0210
        /*00fe*/ 	.short	0x0128


	//----- nvinfo : EIATTR_SW_WAR
	.align		4
.L_2053:
        /*0100*/ 	.byte	0x04, 0x36
        /*0102*/ 	.short	(.L_2055 - .L_2054)
.L_2054:
        /*0104*/ 	.word	0x00000008
.L_2055:


//--------------------- .nv.info._ZN10layer_norm31ln_parallel_residual_bwd_kernelINS_13Kernel_traitsI6__halfS2_fS2_fjLj768ELj1ELj4ELj1ELj16ENS_18Kernel_traits_baseILj768ES2_S2_fS2_fjLj128EEEEELb0ELb1ELb0EEEvNS_9BwdParamsE --------------------------
	.section	.nv.info._ZN10layer_norm31ln_parallel_residual_bwd_kernelINS_13Kernel_traitsI6__halfS2_fS2_fjLj768ELj1ELj4ELj1ELj16ENS_18Kernel_traits_baseILj768ES2_S2_fS2_fjLj128EEEEELb0ELb1ELb0EEEvNS_9BwdParamsE,"",@"SHT_CUDA_INFO"
	.sectionflags	@""
	.align	4


	//----- nvinfo : EIATTR_CUDA_API_VERSION
	.align		4
        /*0000*/ 	.byte	0x04, 0x37
        /*0002*/ 	.short	(.L_2057 - .L_2056)
.L_2056:
        /*0004*/ 	.word	0x00000082


	//----- nvinfo : EIATTR_KPARAM_INFO
	.align		4
.L_2057:
        /*0008*/ 	.byte	0x04, 0x17
        /*000a*/ 	.short	(.L_2059 - .L_2058)
.L_2058:
        /*000c*/ 	.word	0x00000000
        /*0010*/ 	.short	0x0000
        /*0012*/ 	.short	0x0000
        /*0014*/ 	.byte	0x00, 0xf0, 0xa1, 0x04


	//----- nvinfo : EIATTR_SPARSE_MMA_MASK
	.align		4
.L_2059:
        /*0018*/ 	.byte	0x03, 0x50
        /*001a*/ 	.short	0x0000


	//----- nvinfo : EIATTR_MAXREG_COUNT
	.align		4
        /*001c*/ 	.byte	0x03, 0x1b
        /*001e*/ 	.short	0x00ff


	//----- nvinfo : EIATTR_NUM_BARRIERS
	.align		4
        /*0020*/ 	.byte	0x02, 0x4c
        /*0022*/ 	.byte	0x01
	.zero		1


	//----- nvinfo : EIATTR_MERCURY_ISA_VERSION
	.align		4
        /*0024*/ 	.byte	0x03, 0x5f
        /*0026*/ 	.short	0x0101


	//----- nvinfo : EIATTR_COOP_GROUP_MASK_REGIDS
	.align		4
        /*0028*/ 	.byte	0x04, 0x29
        /*002a*/ 	.short	(.L_2061 - .L_2060)


	//   ....[0]....
.L_2060:
        /*002c*/ 	.word	0xffffffff


	//   ....[1]....
        /*0030*/ 	.word	0xffffffff


	//   ....[2]....
        /*0034*/ 	.word	0xffffffff


	//   ....[3]....
        /*0038*/ 	.word	0xffffffff


	//   ....[4]....
        /*003c*/ 	.word	0xffffffff


	//   ....[5]....
        /*0040*/ 	.word	0xffffffff


	//   ....[6]....
        /*0044*/ 	.word	0xffffffff


	//   ....[7]....
        /*0048*/ 	.word	0xffffffff


	//   ....[8]....
        /*004c*/ 	.word	0xffffffff


	//   ....[9]....
        /*0050*/ 	.word	0xffffffff


	//   ....[10]....
        /*0054*/ 	.word	0x05000060


	//   ....[11]....
        /*0058*/ 	.word	0x05000060


	//   ....[12]....
        /*005c*/ 	.word	0x05000060


	//   ....[13]....
        /*0060*/ 	.word	0x05000060


	//   ....[14]....
        /*0064*/ 	.word	0x05000060


	//   ....[15]....
        /*0068*/ 	.word	0x05000060


	//   ....[16]....
        /*006c*/ 	.word	0x05000060


	//   ....[17]....
        /*0070*/ 	.word	0x05000060


	//   ....[18]....
        /*0074*/ 	.word	0x05000060


	//   ....[19]....
        /*0078*/ 	.word	0x05000060


	//----- nvinfo : EIATTR_COOP_GROUP_INSTR_OFFSETS
	.align		4
.L_2061:
        /*007c*/ 	.byte	0x04, 0x28
        /*007e*/ 	.short	(.L_2063 - .L_2062)


	//   ....[0]....
.L_2062:
        /*0080*/ 	.word	0x000015c0


	//   ....[1]....
        /*0084*/ 	.word	0x000015d0


	//   ....[2]....
        /*0088*/ 	.word	0x00001600


	//   ....[3]....
        /*008c*/ 	.word	0x00001610


	//   ....[4]....
        /*0090*/ 	.word	0x00001640


	//   ....[5]....
        /*0094*/ 	.word	0x00001650


	//   ....[6]....
        /*0098*/ 	.word	0x00001680


	//   ....[7]....
        /*009c*/ 	.word	0x00001690


	//   ....[8]....
        /*00a0*/ 	.word	0x000016c0


	//   ....[9]....
        /*00a4*/ 	.word	0x000016d0


	//   ....[10]....
        /*00a8*/ 	.word	0x00003330


	//   ....[11]....
        /*00ac*/ 	.word	0x000033c0


	//   ....[12]....
        /*00b0*/ 	.word	0x00003430


	//   ....[13]....
        /*00b4*/ 	.word	0x00003490


	//   ....[14]....
        /*00b8*/ 	.word	0x00003500


	//   ....[15]....
        /*00bc*/ 	.word	0x00003560


	//   ....[16]....
        /*00c0*/ 	.word	0x000035d0


	//   ....[17]....
        /*00c4*/ 	.word	0x00003630


	//   ....[18]....
        /*00c8*/ 	.word	0x000036a0


	//   ....[19]....
        /*00cc*/ 	.word	0x00003700


	//----- nvinfo : EIATTR_EXIT_INSTR_OFFSETS
	.align		4
.L_2063:
        /*00d0*/ 	.byte	0x04, 0x1c
        /*00d2*/ 	.short	(.L_2065 - .L_2064)


	//   ....[0]....
.L_2064:
        /*00d4*/ 	.word	0x00003290


	//   ....[1]....
        /*00d8*/ 	.word	0x000032c0


	//----- nvinfo : EIATTR_MAX_THREADS
	.align		4
.L_2065:
        /*00dc*/ 	.byte	0x04, 0x05
        /*00de*/ 	.short	(.L_2067 - .L_2066)
.L_2066:
        /*00e0*/ 	.word	0x00000080
        /*00e4*/ 	.word	0x00000001
        /*00e8*/ 	.word	0x00000001


	//----- nvinfo : EIATTR_CRS_STACK_SIZE
	.align		4
.L_2067:
        /*00ec*/ 	.byte	0x04, 0x1e
        /*00ee*/ 	.short	(.L_2069 - .L_2068)
.L_2068:
        /*00f0*/ 	.word	0x00000000


	//----- nvinfo : EIATTR_CBANK_PARAM_SIZE
	.align		4
.L_2069:
        /*00f4*/ 	.byte	0x03, 0x19
        /*00f6*/ 	.short	0x0128


	//----- nvinfo : EIATTR_PARAM_CBANK
	.align		4
        /*00f8*/ 	.byte	0x04, 0x0a
        /*00fa*/ 	.short	(.L_2071 - .L_2070)
	.align		4
.L_2070:
        /*00fc*/ 	.word	index@(.nv.constant0._ZN10layer_norm31ln_parallel_residual_bwd_kernelINS_13Kernel_traitsI6__halfS2_fS2_fjLj768ELj1ELj4ELj1ELj16ENS_18Kernel_traits_baseILj768ES2_S2_fS2_fjLj128EEEEELb0ELb1ELb0EEEvNS_9BwdParamsE)
        /*0100*/ 	.short	0x0210
        /*0102*/ 	.short	0x0128


	//----- nvinfo : EIATTR_SW_WAR
	.align		4
.L_2071:
        /*0104*/ 	.byte	0x04, 0x36
        /*0106*/ 	.short	(.L_2073 - .L_2072)
.L_2072:
        /*0108*/ 	.word	0x00000008
.L_2073:


//--------------------- .nv.info._ZN10layer_norm31ln_parallel_residual_bwd_kernelINS_13Kernel_traitsI6__halfS2_fS2_fjLj768ELj1ELj4ELj1ELj16ENS_18Kernel_traits_baseILj768ES2_S2_fS2_fjLj128EEEEELb0ELb1ELb1EEEvNS_9BwdParamsE --------------------------
	.section	.nv.info._ZN10layer_norm31ln_parallel_residual_bwd_kernelINS_13Kernel_traitsI6__halfS2_fS2_fjLj768ELj1ELj4ELj1ELj16ENS_18Kernel_traits_baseILj768ES2_S2_fS2_fjLj128EEEEELb0ELb1ELb1EEEvNS_9BwdParamsE,"",@"SHT_CUDA_INFO"
	.sectionflags	@""
	.align	4


	//----- nvinfo : EIATTR_CUDA_API_VERSION
	.align		4
        /*0000*/ 	.byte	0x04, 0x37
        /*0002*/ 	.short	(.L_2075 - .L_2074)
.L_2074:
        /*0004*/ 	.word	0x00000082


	//----- nvinfo : EIATTR_KPARAM_INFO
	.align		4
.L_2075:
        /*0008*/ 	.byte	0x04, 0x17
        /*000a*/ 	.short	(.L_2077 - .L_2076)
.L_2076:
        /*000c*/ 	.word	0x00000000
        /*0010*/ 	.short	0x0000
        /*0012*/ 	.short	0x0000
        /*0014*/ 	.byte	0x00, 0xf0, 0xa1, 0x04


	//----- nvinfo : EIATTR_SPARSE_MMA_MASK
	.align		4
.L_2077:
        /*0018*/ 	.byte	0x03, 0x50
        /*001a*/ 	.short	0x0000


	//----- nvinfo : EIATTR_MAXREG_COUNT
	.align		4
        /*001c*/ 	.byte	0x03, 0x1b
        /*001e*/ 	.short	0x00ff


	//----- nvinfo : EIATTR_NUM_BARRIERS
	.align		4
        /*0020*/ 	.byte	0x02, 0x4c
        /*0022*/ 	.byte	0x01
	.zero		1


	//----- nvinfo : EIATTR_MERCURY_ISA_VERSION
	.align		4
        /*0024*/ 	.byte	0x03, 0x5f
        /*0026*/ 	.short	0x0101


	//----- nvinfo : EIATTR_COOP_GROUP_MASK_REGIDS
	.align		4
        /*0028*/ 	.byte	0x04, 0x29
        /*002a*/ 	.short	(.L_2079 - .L_2078)


	//   ....[0]....
.L_2078:
        /*002c*/ 	.word	0xffffffff


	//   ....[1]....
        /*0030*/ 	.word	0xffffffff


	//   ....[2]....
        /*0034*/ 	.word	0xffffffff


	//   ....[3]....
        /*0038*/ 	.word	0xffffffff


	//   ....[4]....
        /*003c*/ 	.word	0xffffffff


	//   ....[5]....
        /*0040*/ 	.word	0xffffffff


	//   ....[6]....
        /*0044*/ 	.word	0xffffffff


	//   ....[7]....
        /*0048*/ 	.word	0xffffffff


	//   ....[8]....
        /*004c*/ 	.word	0xffffffff


	//   ....[9]....
        /*0050*/ 	.word	0xffffffff


	//   ....[10]....
        /*0054*/ 	.word	0x050000b3


	//   ....[11]....
        /*0058*/ 	.word	0x050000b3


	//   ....[12]....
        /*005c*/ 	.word	0x050000b3


	//   ....[13]....
        /*0060*/ 	.word	0x050000b3


	//   ....[14]....
        /*0064*/ 	.word	0x050000b3


	//   ....[15]....
        /*0068*/ 	.word	0x050000b3


	//   ....[16]....
        /*006c*/ 	.word	0x050000b3


	//   ....[17]....
        /*0070*/ 	.word	0x050000b3


	//   ....[18]....
        /*0074*/ 	.word	0x050000b3


	//   ....[19]....
        /*0078*/ 	.word	0x050000b3


	//----- nvinfo : EIATTR_COOP_GROUP_INSTR_OFFSETS
	.align		4
.L_2079:
        /*007c*/ 	.byte	0x04, 0x28
        /*007e*/ 	.short	(.L_2081 - .L_2080)


	//   ....[0]....
.L_2080:
        /*0080*/ 	.word	0x00001560


	//   ....[1]....
        /*0084*/ 	.word	0x00001590


	//   ....[2]....
        /*0088*/ 	.word	0x000015d0


	//   ....[3]....
        /*008c*/ 	.word	0x000015e0


	//   ....[4]....
        /*0090*/ 	.word	0x00001620


	//   ....[5]....
        /*0094*/ 	.word	0x00001640


	//   ....[6]....
        /*0098*/ 	.word	0x00001670


	//   ....[7]....
        /*009c*/ 	.word	0x00001690


	//   ....[8]....
        /*00a0*/ 	.word	0x000016e0


	//   ....[9]....
        /*00a4*/ 	.word	0x00001710


	//   ....[10]....
        /*00a8*/ 	.word	0x000031d0


	//   ....[11]....
        /*00ac*/ 	.word	0x00003270


	//   ....[12]....
        /*00b0*/ 	.word	0x00003300


	//   ....[13]....
        /*00b4*/ 	.word	0x00003360


	//   ....[14]....
        /*00b8*/ 	.word	0x000033e0


	//   ....[15]....
        /*00bc*/ 	.word	0x00003450


	//   ....[16]....
        /*00c0*/ 	.word	0x000034d0


	//   ....[17]....
        /*00c4*/ 	.word	0x00003520


	//   ....[18]....
        /*00c8*/ 	.word	0x000035c0


	//   ....[19]....
        /*00cc*/ 	.word	0x00003610


	//----- nvinfo : EIATTR_EXIT_INSTR_OFFSETS
	.align		4
.L_2081:
        /*00d0*/ 	.byte	0x04, 0x1c
        /*00d2*/ 	.short	(.L_2083 - .L_2082)


	//   ....[0]....
.L_2082:
        /*00d4*/ 	.word	0x00003160


	//----- nvinfo : EIATTR_MAX_THREADS
	.align		4
.L_2083:
        /*00d8*/ 	.byte	0x04, 0x05
        /*00da*/ 	.short	(.L_2085 - .L_2084)
.L_2084:
        /*00dc*/ 	.word	0x00000080
        /*00e0*/ 	.word	0x00000001
        /*00e4*/ 	.word	0x00000001


	//----- nvinfo : EIATTR_CRS_STACK_SIZE
	.align		4
.L_2085:
        /*00e8*/ 	.byte	0x04, 0x1e
        /*00ea*/ 	.short	(.L_2087 - .L_2086)
.L_2086:
        /*00ec*/ 	.word	0x00000000


	//----- nvinfo : EIATTR_CBANK_PARAM_SIZE
	.align		4
.L_2087:
        /*00f0*/ 	.byte	0x03, 0x19
        /*00f2*/ 	.short	0x0128


	//----- nvinfo : EIATTR_PARAM_CBANK
	.align		4
        /*00f4*/ 	.byte	0x04, 0x0a
        /*00f6*/ 	.short	(.L_2089 - .L_2088)
	.align		4
.L_2088:
        /*00f8*/ 	.word	index@(.nv.constant0._ZN10layer_norm31ln_parallel_residual_bwd_kernelINS_13Kernel_traitsI6__halfS2_fS2_fjLj768ELj1ELj4ELj1ELj16ENS_18Kernel_traits_baseILj768ES2_S2_fS2_fjLj128EEEEELb0ELb1ELb1EEEvNS_9BwdParamsE)
        /*00fc*/ 	.short	0x0210
        /*00fe*/ 	.short	0x0128


	//----- nvinfo : EIATTR_SW_WAR
	.align		4
.L_2089:
        /*0100*/ 	.byte	0x04, 0x36
        /*0102*/ 	.short	(.L_2091 - .L_2090)
.L_2090:
        /*0104*/ 	.word	0x00000008
.L_2091:


//--------------------- .nv.info._ZN10layer_norm31ln_parallel_residual_bwd_kernelINS_13Kernel_traitsI6__halfS2_fS2_fjLj768ELj1ELj4ELj1ELj16ENS_18Kernel_traits_baseILj768ES2_S2_fS2_fjLj128EEEEELb1ELb0ELb0EEEvNS_9BwdParamsE --------------------------
	.section	.nv.info._ZN10layer_norm31ln_parallel_residual_bwd_kernelINS_13Kernel_traitsI6__halfS2_fS2_fjLj768ELj1ELj4ELj1ELj16ENS_18Kernel_traits_baseILj768ES2_S2_fS2_fjLj128EEEEELb1ELb0ELb0EEEvNS_9BwdParamsE,"",@"SHT_CUDA_INFO"
	.sectionflags	@""
	.align	4


	//----- nvinfo : EIATTR_CUDA_API_VERSION
	.align		4
        /*0000*/ 	.byte	0x04, 0x37
        /*0002*/ 	.short	(.L_2093 - .L_2092)
.L_2092:
        /*0004*/ 	.word	0x00000082


	//----- nvinfo : EIATTR_KPARAM_INFO
	.align		4
.L_2093:
        /*0008*/ 	.byte	0x04, 0x17
        /*000a*/ 	.short	(.L_2095 - .L_2094)
.L_2094:
        /*000c*/ 	.word	0x00000000
        /*0010*/ 	.short	0x0000
        /*0012*/ 	.short	0x0000
        /*0014*/ 	.byte	0x00, 0xf0, 0xa1, 0x04


	//----- nvinfo : EIATTR_SPARSE_MMA_MASK
	.align		4
.L_2095:
        /*0018*/ 	.byte	0x03, 0x50
        /*001a*/ 	.short	0x0000


	//----- nvinfo : EIATTR_MAXREG_COUNT
	.align		4
        /*001c*/ 	.byte	0x03, 0x1b
        /*001e*/ 	.short	0x00ff


	//----- nvinfo : EIATTR_NUM_BARRIERS
	.align		4
        /*0020*/ 	.byte	0x02, 0x4c
        /*0022*/ 	.byte	0x01
	.zero		1


	//----- nvinfo : EIATTR_ANNOTATIONS
	.align		4
        /*0024*/ 	.byte	0x04, 0x55
        /*0026*/ 	.short	(.L_2097 - .L_2096)


	//   ....[0]....
.L_2096:
        /* <DEDUP_REMOVED lines=14> */


	//----- nvinfo : EIATTR_MERCURY_ISA_VERSION
	.align		4
.L_2097:
        /*00f8*/ 	.byte	0x03, 0x5f
        /*00fa*/ 	.short	0x0101


	//----- nvinfo : EIATTR_COOP_GROUP_MASK_REGIDS
	.align		4
        /*00fc*/ 	.byte	0x04, 0x29
        /*00fe*/ 	.short	(.L_2099 - .L_2098)


	//   ....[0]....
.L_2098:
        /*0100*/ 	.word	0xffffffff


	//   ....[1]....
        /*0104*/ 	.word	0xffffffff


	//   ....[2]....
        /*0108*/ 	.word	0xffffffff


	//   ....[3]....
        /*010c*/ 	.word	0xffffffff


	//   ....[4]....
        /*0110*/ 	.word	0xffffffff


	//   ....[5]....
        /*0114*/ 	.word	0xffffffff


	//   ....[6]....
        /*0118*/ 	.word	0xffffffff


	//   ....[7]....
        /*011c*/ 	.word	0xffffffff


	//   ....[8]....
        /*0120*/ 	.word	0xffffffff


	//   ....[9]....
        /*0124*/ 	.word	0xffffffff


	//   ....[10]....
        /*0128*/ 	.word	0x050000a0


	//   ....[11]....
        /*012c*/ 	.word	0x050000a0


	//   ....[12]....
        /*0130*/ 	.word	0x050000a0


	//   ....[13]....
        /*0134*/ 	.word	0x050000a0


	//   ....[14]....
        /*0138*/ 	.word	0x050000a0


	//   ....[15]....
        /*013c*/ 	.word	0x050000a0


	//   ....[16]....
        /*0140*/ 	.word	0x050000a0


	//   ....[17]....
        /*0144*/ 	.word	0x050000a0


	//   ....[18]....
        /*0148*/ 	.word	0x050000a0


	//   ....[19]....
        /*014c*/ 	.word	0x050000a0


	//----- nvinfo : EIATTR_COOP_GROUP_INSTR_OFFSETS
	.align		4
.L_2099:
        /*0150*/ 	.byte	0x04, 0x28
        /*0152*/ 	.short	(.L_2101 - .L_2100)


	//   ....[0]....
.L_2100:
        /*0154*/ 	.word	0x00002450


	//   ....[1]....
        /*0158*/ 	.word	0x00002460


	//   ....[2]....
        /*015c*/ 	.word	0x00002490


	//   ....[3]....
        /*0160*/ 	.word	0x000024a0


	//   ....[4]....
        /*0164*/ 	.word	0x000024d0


	//   ....[5]....
        /*0168*/ 	.word	0x000024e0


	//   ....[6]....
        /*016c*/ 	.word	0x00002510


	//   ....[7]....
        /*0170*/ 	.word	0x00002520


	//   ....[8]....
        /*0174*/ 	.word	0x00002550


	//   ....[9]....
        /*0178*/ 	.word	0x00002560


	//   ....[10]....
        /*017c*/ 	.word	0x000055e0


	//   ....[11]....
        /*0180*/ 	.word	0x00005670


	//   ....[12]....
        /*0184*/ 	.word	0x000056d0


	//   ....[13]....
        /*0188*/ 	.word	0x00005730


	//   ....[14]....
        /*018c*/ 	.word	0x00005790


	//   ....[15]....
        /*0190*/ 	.word	0x000057f0


	//   ....[16]....
        /*0194*/ 	.word	0x00005850


	//   ....[17]....
        /*0198*/ 	.word	0x000058b0


	//   ....[18]....
        /*019c*/ 	.word	0x00005910


	//   ....[19]....
        /*01a0*/ 	.word	0x00005970


	//----- nvinfo : EIATTR_EXIT_INSTR_OFFSETS
	.align		4
.L_2101:
        /*01a4*/ 	.byte	0x04, 0x1c
        /*01a6*/ 	.short	(.L_2103 - .L_2102)


	//   ....[0]....
.L_2102:
        /*01a8*/ 	.word	0x000054c0


	//   ....[1]....
        /*01ac*/ 	.word	0x00005570


	//----- nvinfo : EIATTR_MAX_THREADS
	.align		4
.L_2103:
        /*01b0*/ 	.byte	0x04, 0x05
        /*01b2*/ 	.short	(.L_2105 - .L_2104)
.L_2104:
        /*01b4*/ 	.word	0x00000080
        /*01b8*/ 	.word	0x00000001
        /*01bc*/ 	.word	0x00000001


	//----- nvinfo : EIATTR_CRS_STACK_SIZE
	.align		4
.L_2105:
        /*01c0*/ 	.byte	0x04, 0x1e
        /*01c2*/ 	.short	(.L_2107 - .L_2106)
.L_2106:
        /*01c4*/ 	.word	0x00000000


	//----- nvinfo : EIATTR_CBANK_PARAM_SIZE
	.align		4
.L_2107:
        /*01c8*/ 	.byte	0x03, 0x19
        /*01ca*/ 	.short	0x0128


	//----- nvinfo : EIATTR_PARAM_CBANK
	.align		4
        /*01cc*/ 	.byte	0x04, 0x0a
        /*01ce*/ 	.short	(.L_2109 - .L_2108)
	.align		4
.L_2108:
        /*01d0*/ 	.word	index@(.nv.constant0._ZN10layer_norm31ln_parallel_residual_bwd_kernelINS_13Kernel_traitsI6__halfS2_fS2_fjLj768ELj1ELj4ELj1ELj16ENS_18Kernel_traits_baseILj768ES2_S2_fS2_fjLj128EEEEELb1ELb0ELb0EEEvNS_9BwdParamsE)
        /*01d4*/ 	.short	0x0210
        /*01d6*/ 	.short	0x0128


	//----- nvinfo : EIATTR_SW_WAR
	.align		4
.L_2109:
        /*01d8*/ 	.byte	0x04, 0x36
        /*01da*/ 	.short	(.L_2111 - .L_2110)
.L_2110:
        /*01dc*/ 	.word	0x00000008
.L_2111:


//--------------------- .nv.info._ZN10layer_norm31ln_parallel_residual_bwd_kernelINS_13Kernel_traitsI6__halfS2_fS2_fjLj768ELj1ELj4ELj1ELj16ENS_18Kernel_traits_baseILj768ES2_S2_fS2_fjLj128EEEEELb1ELb0ELb1EEEvNS_9BwdParamsE --------------------------
	.section	.nv.info._ZN10layer_norm31ln_parallel_residual_bwd_kernelINS_13Kernel_traitsI6__halfS2_fS2_fjLj768ELj1ELj4ELj1ELj16ENS_18Kernel_traits_baseILj768ES2_S2_fS2_fjLj128EEEEELb1ELb0ELb1EEEvNS_9BwdParamsE,"",@"SHT_CUDA_INFO"
	.sectionflags	@""
	.align	4


	//----- nvinfo : EIATTR_CUDA_API_VERSION
	.align		4
        /*0000*/ 	.byte	0x04, 0x37
        /*0002*/ 	.short	(.L_2113 - .L_2112)
.L_2112:
        /*0004*/ 	.word	0x00000082


	//----- nvinfo : EIATTR_KPARAM_INFO
	.align		4
.L_2113:
        /*0008*/ 	.byte	0x04, 0x17
        /*000a*/ 	.short	(.L_2115 - .L_2114)
.L_2114:
        /*000c*/ 	.word	0x00000000
        /*0010*/ 	.short	0x0000
        /*0012*/ 	.short	0x0000
        /*0014*/ 	.byte	0x00, 0xf0, 0xa1, 0x04


	//----- nvinfo : EIATTR_SPARSE_MMA_MASK
	.align		4
.L_2115:
        /*0018*/ 	.byte	0x03, 0x50
        /*001a*/ 	.short	0x0000


	//----- nvinfo : EIATTR_MAXREG_COUNT
	.align		4
        /*001c*/ 	.byte	0x03, 0x1b
        /*001e*/ 	.short	0x00ff


	//----- nvinfo : EIATTR_NUM_BARRIERS
	.align		4
        /*0020*/ 	.byte	0x02, 0x4c
        /*0022*/ 	.byte	0x01
	.zero		1


	//----- nvinfo : EIATTR_MERCURY_ISA_VERSION
	.align		4
        /*0024*/ 	.byte	0x03, 0x5f
        /*0026*/ 	.short	0x0101


	//----- nvinfo : EIATTR_COOP_GROUP_MASK_REGIDS
	.align		4
        /*0028*/ 	.byte	0x04, 0x29
        /*002a*/ 	.short	(.L_2117 - .L_2116)


	//   ....[0]....
.L_2116:
        /*002c*/ 	.word	0xffffffff


	//   ....[1]....
        /*0030*/ 	.word	0xffffffff


	//   ....[2]....
        /*0034*/ 	.word	0xffffffff


	//   ....[3]....
        /*0038*/ 	.word	0xffffffff


	//   ....[4]....
        /*003c*/ 	.word	0xffffffff


	//   ....[5]....
        /*0040*/ 	.word	0xffffffff


	//   ....[6]....
        /*0044*/ 	.word	0xffffffff


	//   ....[7]....
        /*0048*/ 	.word	0xffffffff


	//   ....[8]....
        /*004c*/ 	.word	0xffffffff


	//   ....[9]....
        /*0050*/ 	.word	0xffffffff


	//   ....[10]....
        /*0054*/ 	.word	0x050000eb


	//   ....[11]....
        /*0058*/ 	.word	0x050000eb


	//   ....[12]....
        /*005c*/ 	.word	0x050000eb


	//   ....[13]....
        /*0060*/ 	.word	0x050000eb


	//   ....[14]....
        /*0064*/ 	.word	0x050000eb


	//   ....[15]....
        /*0068*/ 	.word	0x050000eb


	//   ....[16]....
        /*006c*/ 	.word	0x050000eb


	//   ....[17]....
        /*0070*/ 	.word	0x050000eb


	//   ....[18]....
        /*0074*/ 	.word	0x050000eb


	//   ....[19]....
        /*0078*/ 	.word	0x050000eb


	//----- nvinfo : EIATTR_COOP_GROUP_INSTR_OFFSETS
	.align		4
.L_2117:
        /*007c*/ 	.byte	0x04, 0x28
        /*007e*/ 	.short	(.L_2119 - .L_2118)


	//   ....[0]....
.L_2118:
        /*0080*/ 	.word	0x00002200


	//   ....[1]....
        /*0084*/ 	.word	0x00002220


	//   ....[2]....
        /*0088*/ 	.word	0x00002240


	//   ....[3]....
        /*008c*/ 	.word	0x00002260


	//   ....[4]....
        /*0090*/ 	.word	0x00002280


	//   ....[5]....
        /*0094*/ 	.word	0x000022a0


	//   ....[6]....
        /*0098*/ 	.word	0x000022c0


	//   ....[7]....
        /*009c*/ 	.word	0x000022e0


	//   ....[8]....
        /*00a0*/ 	.word	0x000022f0


	//   ....[9]....
        /*00a4*/ 	.word	0x00002310


	//   ....[10]....
        /*00a8*/ 	.word	0x00005080


	//   ....[11]....
        /*00ac*/ 	.word	0x00005110


	//   ....[12]....
        /*00b0*/ 	.word	0x00005170


	//   ....[13]....
        /*00b4*/ 	.word	0x000051c0


	//   ....[14]....
        /*00b8*/ 	.word	0x00005220


	//   ....[15]....
        /*00bc*/ 	.word	0x00005270


	//   ....[16]....
        /*00c0*/ 	.word	0x000052d0


	//   ....[17]....
        /*00c4*/ 	.word	0x00005320


	//   ....[18]....
        /*00c8*/ 	.word	0x00005380


	//   ....[19]....
        /*00cc*/ 	.word	0x000053d0


	//----- nvinfo : EIATTR_EXIT_INSTR_OFFSETS
	.align		4
.L_2119:
        /*00d0*/ 	.byte	0x04, 0x1c
        /*00d2*/ 	.short	(.L_2121 - .L_2120)


	//   ....[0]....
.L_2120:
        /*00d4*/ 	.word	0x00005020


	//----- nvinfo : EIATTR_MAX_THREADS
	.align		4
.L_2121:
        /*00d8*/ 	.byte	0x04, 0x05
        /*00da*/ 	.short	(.L_2123 - .L_2122)
.L_2122:
        /*00dc*/ 	.word	0x00000080
        /*00e0*/ 	.word	0x00000001
        /*00e4*/ 	.word	0x00000001


	//----- nvinfo : EIATTR_CRS_STACK_SIZE
	.align		4
.L_2123:
        /*00e8*/ 	.byte	0x04, 0x1e
        /*00ea*/ 	.short	(.L_2125 - .L_2124)
.L_2124:
        /*00ec*/ 	.word	0x00000000


	//----- nvinfo : EIATTR_CBANK_PARAM_SIZE
	.align		4
.L_2125:
        /*00f0*/ 	.byte	0x03, 0x19
        /*00f2*/ 	.short	0x0128


	//----- nvinfo : EIATTR_PARAM_CBANK
	.align		4
        /*00f4*/ 	.byte	0x04, 0x0a
        /*00f6*/ 	.short	(.L_2127 - .L_2126)
	.align		4
.L_2126:
        /*00f8*/ 	.word	index@(.nv.constant0._ZN10layer_norm31ln_parallel_residual_bwd_kernelINS_13Kernel_traitsI6__halfS2_fS2_fjLj768ELj1ELj4ELj1ELj16ENS_18Kernel_traits_baseILj768ES2_S2_fS2_fjLj128EEEEELb1ELb0ELb1EEEvNS_9BwdParamsE)
        /*00fc*/ 	.short	0x0210
        /*00fe*/ 	.short	0x0128


	//----- nvinfo : EIATTR_SW_WAR
	.align		4
.L_2127:
        /*0100*/ 	.byte	0x04, 0x36
        /*0102*/ 	.short	(.L_2129 - .L_2128)
.L_2128:
        /*0104*/ 	.word	0x00000008
.L_2129:


//--------------------- .nv.info._ZN10layer_norm22ln_bwd_finalize_kernelINS_22Kernel_traits_finalizeILj768E6__halfS2_fS2_fjLb0ELj1024ELj4ENS_18Kernel_traits_baseILj768ES2_S2_fS2_fjLj1024EEEEELb0ELb0EEEvNS_9BwdParamsE --------------------------
	.section	.nv.info._ZN10layer_norm22ln_bwd_finalize_kernelINS_22Kernel_traits_finalizeILj768E6__halfS2_fS2_fjLb0ELj1024ELj4ENS_18Kernel_traits_baseILj768ES2_S2_fS2_fjLj1024EEEEELb0ELb0EEEvNS_9BwdParamsE,"",@"SHT_CUDA_INFO"
	.sectionflags	@""
	.align	4


	//----- nvinfo : EIATTR_CUDA_API_VERSION
	.align		4
        /*0000*/ 	.byte	0x04, 0x37
        /*0002*/ 	.short	(.L_2131 - .L_2130)
.L_2130:
        /*0004*/ 	.word	0x00000082


	//----- nvinfo : EIATTR_KPARAM_INFO
	.align		4
.L_2131:
        /*0008*/ 	.byte	0x04, 0x17
        /*000a*/ 	.short	(.L_2133 - .L_2132)
.L_2132:
        /*000c*/ 	.word	0x00000000
        /*0010*/ 	.short	0x0000
        /*0012*/ 	.short	0x0000
        /*0014*/ 	.byte	0x00, 0xf0, 0xa1, 0x04


	//----- nvinfo : EIATTR_SPARSE_MMA_MASK
	.align		4
.L_2133:
        /*0018*/ 	.byte	0x03, 0x50
        /*001a*/ 	.short	0x0000


	//----- nvinfo : EIATTR_MAXREG_COUNT
	.align		4
        /*001c*/ 	.byte	0x03, 0x1b
        /*001e*/ 	.short	0x0040


	//----- nvinfo : EIATTR_NUM_BARRIERS
	.align		4
        /*0020*/ 	.byte	0x02, 0x4c
        /*0022*/ 	.byte	0x01
	.zero		1


	//----- nvinfo : EIATTR_MERCURY_ISA_VERSION
	.align		4
        /*0024*/ 	.byte	0x03, 0x5f
        /*0026*/ 	.short	0x0101


	//----- nvinfo : EIATTR_COOP_GROUP_MASK_REGIDS
	.align		4
        /*0028*/ 	.byte	0x04, 0x29
        /*002a*/ 	.short	(.L_2135 - .L_2134)


	//   ....[0]....
.L_2134:
        /*002c*/ 	.word	0xffffffff


	//   ....[1]....
        /*0030*/ 	.word	0xffffffff


	//   ....[2]....
        /*0034*/ 	.word	0xffffffff


	//   ....[3]....
        /*0038*/ 	.word	0xffffffff


	//   ....[4]....
        /*003c*/ 	.word	0xffffffff


	//   ....[5]....
        /*0040*/ 	.word	0xffffffff


	//   ....[6]....
        /*0044*/ 	.word	0xffffffff


	//   ....[7]....
        /*0048*/ 	.word	0xffffffff


	//   ....[8]....
        /*004c*/ 	.word	0xffffffff


	//   ....[9]....
        /*0050*/ 	.word	0xffffffff


	//   ....[10]....
        /*0054*/ 	.word	0x05000013


	//   ....[11]....
        /*0058*/ 	.word	0x05000013


	//   ....[12]....
        /*005c*/ 	.word	0x05000013


	//   ....[13]....
        /*0060*/ 	.word	0x05000013


	//   ....[14]....
        /*0064*/ 	.word	0x05000013


	//   ....[15]....
        /*0068*/ 	.word	0x05000013


	//   ....[16]....
        /*006c*/ 	.word	0x05000013


	//   ....[17]....
        /*0070*/ 	.word	0x05000013


	//   ....[18]....
        /*0074*/ 	.word	0x05000013


	//   ....[19]....
        /*0078*/ 	.word	0x05000013


	//----- nvinfo : EIATTR_COOP_GROUP_INSTR_OFFSETS
	.align		4
.L_2135:
        /*007c*/ 	.byte	0x04, 0x28
        /*007e*/ 	.short	(.L_2137 - .L_2136)


	//   ....[0]....
.L_2136:
        /*0080*/ 	.word	0x000008e0


	//   ....[1]....
        /*0084*/ 	.word	0x000008f0


	//   ....[2]....
        /*0088*/ 	.word	0x00000920


	//   ....[3]....
        /*008c*/ 	.word	0x00000930


	//   ....[4]....
        /*0090*/ 	.word	0x00000960


	//   ....[5]....
        /*0094*/ 	.word	0x00000970


	//   ....[6]....
        /*0098*/ 	.word	0x000009a0


	//   ....[7]....
        /*009c*/ 	.word	0x000009b0


	//   ....[8]....
        /*00a0*/ 	.word	0x000009e0


	//   ....[9]....
        /*00a4*/ 	.word	0x000009f0


	//   ....[10]....
        /*00a8*/ 	.word	0x00000c10


	//   ....[11]....
        /*00ac*/ 	.word	0x00000c80


	//   ....[12]....
        /*00b0*/ 	.word	0x00000cf0


	//   ....[13]....
        /*00b4*/ 	.word	0x00000d60


	//   ....[14]....
        /*00b8*/ 	.word	0x00000dd0


	//   ....[15]....
        /*00bc*/ 	.word	0x00000e30


	//   ....[16]....
        /*00c0*/ 	.word	0x00000ea0


	//   ....[17]....
        /*00c4*/ 	.word	0x00000f10


	//   ....[18]....
        /*00c8*/ 	.word	0x00000f80


	//   ....[19]....
        /*00cc*/ 	.word	0x00000ff0


	//----- nvinfo : EIATTR_EXIT_INSTR_OFFSETS
	.align		4
.L_2137:
        /*00d0*/ 	.byte	0x04, 0x1c
        /*00d2*/ 	.short	(.L_2139 - .L_2138)


	//   ....[0]....
.L_2138:
        /*00d4*/ 	.word	0x00000070


	//   ....[1]....
        /*00d8*/ 	.word	0x00000bb0


	//----- nvinfo : EIATTR_MAX_THREADS
	.align		4
.L_2139:
        /*00dc*/ 	.byte	0x04, 0x05
        /*00de*/ 	.short	(.L_2141 - .L_2140)
.L_2140:
        /*00e0*/ 	.word	0x00000400
        /*00e4*/ 	.word	0x00000001
        /*00e8*/ 	.word	0x00000001


	//----- nvinfo : EIATTR_CRS_STACK_SIZE
	.align		4
.L_2141:
        /*00ec*/ 	.byte	0x04, 0x1e
        /*00ee*/ 	.short	(.L_2143 - .L_2142)
.L_2142:
        /*00f0*/ 	.word	0x00000000


	//----- nvinfo : EIATTR_CBANK_PARAM_SIZE
	.align		4
.L_2143:
        /*00f4*/ 	.byte	0x03, 0x19
        /*00f6*/ 	.short	0x0128


	//----- nvinfo : EIATTR_PARAM_CBANK
	.align		4
        /*00f8*/ 	.byte	0x04, 0x0a
        /*00fa*/ 	.short	(.L_2145 - .L_2144)
	.align		4
.L_2144:
        /*00fc*/ 	.word	index@(.nv.constant0._ZN10layer_norm22ln_bwd_finalize_kernelINS_22Kernel_traits_finalizeILj768E6__halfS2_fS2_fjLb0ELj1024ELj4ENS_18Kernel_traits_baseILj768ES2_S2_fS2_fjLj1024EEEEELb0ELb0EEEvNS_9BwdParamsE)
        /*0100*/ 	.short	0x0210
        /*0102*/ 	.short	0x0128


	//----- nvinfo : EIATTR_SW_WAR
	.align		4
.L_2145:
        /*0104*/ 	.byte	0x04, 0x36
        /*0106*/ 	.short	(.L_2147 - .L_2146)
.L_2146:
        /*0108*/ 	.word	0x00000008
.L_2147:


//--------------------- .nv.info._ZN10layer_norm40ln_parallel_residual_bwd_finalize_kernelINS_22Kernel_traits_finalizeILj768E6__halfS2_fS2_fjLb0ELj1024ELj4ENS_18Kernel_traits_baseILj768ES2_S2_fS2_fjLj1024EEEEELb0EEEvNS_9BwdParamsE --------------------------
	.section	.nv.info._ZN10layer_norm40ln_parallel_residual_bwd_finalize_kernelINS_22Kernel_traits_finalizeILj768E6__halfS2_fS2_fjLb0ELj1024ELj4ENS_18Kernel_traits_baseILj768ES2_S2_fS2_fjLj1024EEEEELb0EEEvNS_9BwdParamsE,"",@"SHT_CUDA_INFO"
	.sectionflags	@""
	.align	4


	//----- nvinfo : EIATTR_CUDA_API_VERSION
	.align		4
        /*0000*/ 	.byte	0x04, 0x37
        /*0002*/ 	.short	(.L_2149 - .L_2148)
.L_2148:
        /*0004*/ 	.word	0x00000082


	//----- nvinfo : EIATTR_KPARAM_INFO
	.align		4
.L_2149:
        /*0008*/ 	.byte	0x04, 0x17
        /*000a*/ 	.short	(.L_2151 - .L_2150)
.L_2150:
        /*000c*/ 	.word	0x00000000
        /*0010*/ 	.short	0x0000
        /*0012*/ 	.short	0x0000
        /*0014*/ 	.byte	0x00, 0xf0, 0xa1, 0x04


	//----- nvinfo : EIATTR_SPARSE_MMA_MASK
	.align		4
.L_2151:
        /*0018*/ 	.byte	0x03, 0x50
        /*001a*/ 	.short	0x0000


	//----- nvinfo : EIATTR_MAXREG_COUNT
	.align		4
        /*001c*/ 	.byte	0x03, 0x1b
        /*001e*/ 	.short	0x0040


	//----- nvinfo : EIATTR_NUM_BARRIERS
	.align		4
        /*0020*/ 	.byte	0x02, 0x4c
        /*0022*/ 	.byte	0x01
	.zero		1


	//----- nvinfo : EIATTR_MERCURY_ISA_VERSION
	.align		4
        /*0024*/ 	.byte	0x03, 0x5f
        /*0026*/ 	.short	0x0101


	//----- nvinfo : EIATTR_COOP_GROUP_MASK_REGIDS
	.align		4
        /*0028*/ 	.byte	0x04, 0x29
        /*002a*/ 	.short	(.L_2153 - .L_2152)


	//   ....[0]....
.L_2152:
        /*002c*/ 	.word	0xffffffff


	//   ....[1]....
        /*0030*/ 	.word	0xffffffff


	//   ....[2]....
        /*0034*/ 	.word	0xffffffff


	//   ....[3]....
        /*0038*/ 	.word	0xffffffff


	//   ....[4]....
        /*003c*/ 	.word	0xffffffff


	//   ....[5]....
        /*0040*/ 	.word	0xffffffff


	//   ....[6]....
        /*0044*/ 	.word	0xffffffff


	//   ....[7]....
        /*0048*/ 	.word	0xffffffff


	//   ....[8]....
        /*004c*/ 	.word	0xffffffff


	//   ....[9]....
        /*0050*/ 	.word	0xffffffff


	//   ....[10]....
        /*0054*/ 	.word	0xffffffff


	//   ....[11]....
        /*0058*/ 	.word	0xffffffff


	//   ....[12]....
        /*005c*/ 	.word	0xffffffff


	//   ....[13]....
        /*0060*/ 	.word	0xffffffff


	//   ....[14]....
        /*0064*/ 	.word	0xffffffff


	//   ....[15]....
        /*0068*/ 	.word	0xffffffff


	//   ....[16]....
        /*006c*/ 	.word	0xffffffff


	//   ....[17]....
        /*0070*/ 	.word	0xffffffff


	//   ....[18]....
        /*0074*/ 	.word	0xffffffff


	//   ....[19]....
        /*0078*/ 	.word	0xffffffff


	//   ....[20]....
        /*007c*/ 	.word	0x0500000c


	//   ....[21]....
        /*0080*/ 	.word	0x0500000c


	//   ....[22]....
        /*0084*/ 	.word	0x0500000c


	//   ....[23]....
        /*0088*/ 	.word	0x0500000c


	//   ....[24]....
        /*008c*/ 	.word	0x0500000c


	//   ....[25]....
        /*0090*/ 	.word	0x0500000c


	//   ....[26]....
        /*0094*/ 	.word	0x0500000c


	//   ....[27]....
        /*0098*/ 	.word	0x0500000c


	//   ....[28]....
        /*009c*/ 	.word	0x0500000c


	//   ....[29]....
        /*00a0*/ 	.word	0x0500000c


	//   ....[30]....
        /*00a4*/ 	.word	0x0500000c


	//   ....[31]....
        /*00a8*/ 	.word	0x0500000c


	//   ....[32]....
        /*00ac*/ 	.word	0x0500000c


	//   ....[33]....
        /*00b0*/ 	.word	0x0500000c


	//   ....[34]....
        /*00b4*/ 	.word	0x0500000c


	//   ....[35]....
        /*00b8*/ 	.word	0x0500000c


	//   ....[36]....
        /*00bc*/ 	.word	0x0500000c


	//   ....[37]....
        /*00c0*/ 	.word	0x0500000c


	//   ....[38]....
        /*00c4*/ 	.word	0x0500000c


	//   ....[39]....
        /*00c8*/ 	.word	0x0500000c


	//----- nvinfo : EIATTR_COOP_GROUP_INSTR_OFFSETS
	.align		4
.L_2153:
        /*00cc*/ 	.byte	0x04, 0x28
        /*00ce*/ 	.short	(.L_2155 - .L_2154)


	//   ....[0]....
.L_2154:
        /*00d0*/ 	.word	0x00000ce0


	//   ....[1]....
        /*00d4*/ 	.word	0x00000cf0


	//   ....[2]....
        /*00d8*/ 	.word	0x00000d00


	//   ....[3]....
        /*00dc*/ 	.word	0x00000d10


	//   ....[4]....
        /*00e0*/ 	.word	0x00000d40


	//   ....[5]....
        /*00e4*/ 	.word	0x00000d70


	//   ....[6]....
        /*00e8*/ 	.word	0x00000d80


	//   ....[7]....
        /*00ec*/ 	.word	0x00000d90


	//   ....[8]....
        /*00f0*/ 	.word	0x00000db0


	//   ....[9]....
        /*00f4*/ 	.word	0x00000df0


	//   ....[10]....
        /*00f8*/ 	.word	0x00000e00


	//   ....[11]....
        /*00fc*/ 	.word	0x00000e10


	//   ....[12]....
        /*0100*/ 	.word	0x00000e30


	//   ....[13]....
        /*0104*/ 	.word	0x00000e70


	//   ....[14]....
        /*0108*/ 	.word	0x00000e80


	//   ....[15]....
        /*010c*/ 	.word	0x00000e90


	//   ....[16]....
        /*0110*/ 	.word	0x00000eb0


	//   ....[17]....
        /*0114*/ 	.word	0x00000ee0


	//   ....[18]....
        /*0118*/ 	.word	0x00000f00


	//   ....[19]....
        /*011c*/ 	.word	0x00000f10


	//   ....[20]....
        /*0120*/ 	.word	0x00001230


	//   ....[21]....
        /*0124*/ 	.word	0x00001290


	//   ....[22]....
        /*0128*/ 	.word	0x000012f0


	//   ....[23]....
        /*012c*/ 	.word	0x00001350


	//   ....[24]....
        /*0130*/ 	.word	0x000013b0


	//   ....[25]....
        /*0134*/ 	.word	0x00001410


	//   ....[26]....
        /*0138*/ 	.word	0x00001480


	//   ....[27]....
        /*013c*/ 	.word	0x000014f0


	//   ....[28]....
        /*0140*/ 	.word	0x00001560


	//   ....[29]....
        /*0144*/ 	.word	0x000015d0


	//   ....[30]....
        /*0148*/ 	.word	0x00001630


	//   ....[31]....
        /*014c*/ 	.word	0x000016a0


	//   ....[32]....
        /*0150*/ 	.word	0x00001710


	//   ....[33]....
        /*0154*/ 	.word	0x00001780


	//   ....[34]....
        /*0158*/ 	.word	0x000017f0


	//   ....[35]....
        /*015c*/ 	.word	0x00001850


	//   ....[36]....
        /*0160*/ 	.word	0x000018c0


	//   ....[37]....
        /*0164*/ 	.word	0x00001930


	//   ....[38]....
        /*0168*/ 	.word	0x000019a0


	//   ....[39]....
        /*016c*/ 	.word	0x00001a10


	//----- nvinfo : EIATTR_EXIT_INSTR_OFFSETS
	.align		4
.L_2155:
        /*0170*/ 	.byte	0x04, 0x1c
        /*0172*/ 	.short	(.L_2157 - .L_2156)


	//   ....[0]....
.L_2156:
        /*0174*/ 	.word	0x00000070


	//   ....[1]....
        /*0178*/ 	.word	0x000011d0


	//----- nvinfo : EIATTR_MAX_THREADS
	.align		4
.L_2157:
        /*017c*/ 	.byte	0x04, 0x05
        /*017e*/ 	.short	(.L_2159 - .L_2158)
.L_2158:
        /*0180*/ 	.word	0x00000400
        /*0184*/ 	.word	0x00000001
        /*0188*/ 	.word	0x00000001


	//----- nvinfo : EIATTR_CRS_STACK_SIZE
	.align		4
.L_2159:
        /*018c*/ 	.byte	0x04, 0x1e
        /*018e*/ 	.short	(.L_2161 - .L_2160)
.L_2160:
        /*0190*/ 	.word	0x00000000


	//----- nvinfo : EIATTR_CBANK_PARAM_SIZE
	.align		4
.L_2161:
        /*0194*/ 	.byte	0x03, 0x19
        /*0196*/ 	.short	0x0128


	//----- nvinfo : EIATTR_PARAM_CBANK
	.align		4
        /*0198*/ 	.byte	0x04, 0x0a
        /*019a*/ 	.short	(.L_2163 - .L_2162)
	.align		4
.L_2162:
        /*019c*/ 	.word	index@(.nv.constant0._ZN10layer_norm40ln_parallel_residual_bwd_finalize_kernelINS_22Kernel_traits_finalizeILj768E6__halfS2_fS2_fjLb0ELj1024ELj4ENS_18Kernel_traits_baseILj768ES2_S2_fS2_fjLj1024EEEEELb0EEEvNS_9BwdParamsE)
        /*01a0*/ 	.short	0x0210
        /*01a2*/ 	.short	0x0128


	//----- nvinfo : EIATTR_SW_WAR
	.align		4
.L_2163:
        /*01a4*/ 	.byte	0x04, 0x36
        /*01a6*/ 	.short	(.L_2165 - .L_2164)
.L_2164:
        /*01a8*/ 	.word	0x00000008
.L_2165:


//--------------------- .nv.info._ZN10layer_norm31ln_parallel_residual_bwd_kernelINS_13Kernel_traitsI6__halfS2_fS2_fjLj768ELj1ELj4ELj1ELj16ENS_18Kernel_traits_baseILj768ES2_S2_fS2_fjLj128EEEEELb1ELb1ELb0EEEvNS_9BwdParamsE --------------------------
	.section	.nv.info._ZN10layer_norm31ln_parallel_residual_bwd_kernelINS_13Kernel_traitsI6__halfS2_fS2_fjLj768ELj1ELj4ELj1ELj16ENS_18Kernel_traits_baseILj768ES2_S2_fS2_fjLj128EEEEELb1ELb1ELb0EEEvNS_9BwdParamsE,"",@"SHT_CUDA_INFO"
	.sectionflags	@""
	.align	4


	//----- nvinfo : EIATTR_CUDA_API_VERSION
	.align		4
        /*0000*/ 	.byte	0x04, 0x37
        /*0002*/ 	.short	(.L_2167 - .L_2166)
.L_2166:
        /*0004*/ 	.word	0x00000082


	//----- nvinfo : EIATTR_KPARAM_INFO
	.align		4
.L_2167:
        /*0008*/ 	.byte	0x04, 0x17
        /*000a*/ 	.short	(.L_2169 - .L_2168)
.L_2168:
        /*000c*/ 	.word	0x00000000
        /*0010*/ 	.short	0x0000
        /*0012*/ 	.short	0x0000
        /*0014*/ 	.byte	0x00, 0xf0, 0xa1, 0x04


	//----- nvinfo : EIATTR_SPARSE_MMA_MASK
	.align		4
.L_2169:
        /*0018*/ 	.byte	0x03, 0x50
        /*001a*/ 	.short	0x0000


	//----- nvinfo : EIATTR_MAXREG_COUNT
	.align		4
        /*001c*/ 	.byte	0x03, 0x1b
        /*001e*/ 	.short	0x00ff


	//----- nvinfo : EIATTR_NUM_BARRIERS
	.align		4
        /*0020*/ 	.byte	0x02, 0x4c
        /*0022*/ 	.byte	0x01
	.zero		1


	//----- nvinfo : EIATTR_MERCURY_ISA_VERSION
	.align		4
        /*0024*/ 	.byte	0x03, 0x5f
        /*0026*/ 	.short	0x0101


	//----- nvinfo : EIATTR_COOP_GROUP_MASK_REGIDS
	.align		4
        /*0028*/ 	.byte	0x04, 0x29
        /*002a*/ 	.short	(.L_2171 - .L_2170)


	//   ....[0]....
.L_2170:
        /*002c*/ 	.word	0xffffffff


	//   ....[1]....
        /*0030*/ 	.word	0xffffffff


	//   ....[2]....
        /*0034*/ 	.word	0xffffffff


	//   ....[3]....
        /*0038*/ 	.word	0xffffffff


	//   ....[4]....
        /*003c*/ 	.word	0xffffffff


	//   ....[5]....
        /*0040*/ 	.word	0xffffffff


	//   ....[6]....
        /*0044*/ 	.word	0xffffffff


	//   ....[7]....
        /*0048*/ 	.word	0xffffffff


	//   ....[8]....
        /*004c*/ 	.word	0xffffffff


	//   ....[9]....
        /*0050*/ 	.word	0xffffffff


	//   ....[10]....
        /*0054*/ 	.word	0x05000060


	//   ....[11]....
        /*0058*/ 	.word	0x05000060


	//   ....[12]....
        /*005c*/ 	.word	0x05000060


	//   ....[13]....
        /*0060*/ 	.word	0x05000060


	//   ....[14]....
        /*0064*/ 	.word	0x05000060


	//   ....[15]....
        /*0068*/ 	.word	0x05000060


	//   ....[16]....
        /*006c*/ 	.word	0x05000060


	//   ....[17]....
        /*0070*/ 	.word	0x05000060


	//   ....[18]....
        /*0074*/ 	.word	0x05000060


	//   ....[19]....
        /*0078*/ 	.word	0x05000060


	//----- nvinfo : EIATTR_COOP_GROUP_INSTR_OFFSETS
	.align		4
.L_2171:
        /*007c*/ 	.byte	0x04, 0x28
        /*007e*/ 	.short	(.L_2173 - .L_2172)


	//   ....[0]....
.L_2172:
        /*0080*/ 	.word	0x000017e0


	//   ....[1]....
        /*0084*/ 	.word	0x000017f0


	//   ....[2]....
        /*0088*/ 	.word	0x00001820


	//   ....[3]....
        /*008c*/ 	.word	0x00001830


	//   ....[4]....
        /*0090*/ 	.word	0x00001860


	//   ....[5]....
        /*0094*/ 	.word	0x00001870


	//   ....[6]....
        /*0098*/ 	.word	0x000018a0


	//   ....[7]....
        /*009c*/ 	.word	0x000018b0


	//   ....[8]....
        /*00a0*/ 	.word	0x000018e0


	//   ....[9]....
        /*00a4*/ 	.word	0x000018f0


	//   ....[10]....
        /*00a8*/ 	.word	0x00003d50


	//   ....[11]....
        /*00ac*/ 	.word	0x00003de0


	//   ....[12]....
        /*00b0*/ 	.word	0x00003e50


	//   ....[13]....
        /*00b4*/ 	.word	0x00003eb0


	//   ....[14]....
        /*00b8*/ 	.word	0x00003f20


	//   ....[15]....
        /*00bc*/ 	.word	0x00003f80


	//   ....[16]....
        /*00c0*/ 	.word	0x00003ff0


	//   ....[17]....
        /*00c4*/ 	.word	0x00004050


	//   ....[18]....
        /*00c8*/ 	.word	0x000040c0


	//   ....[19]....
        /*00cc*/ 	.word	0x00004120


	//----- nvinfo : EIATTR_EXIT_INSTR_OFFSETS
	.align		4
.L_2173:
        /*00d0*/ 	.byte	0x04, 0x1c
        /*00d2*/ 	.short	(.L_2175 - .L_2174)


	//   ....[0]....
.L_2174:
        /*00d4*/ 	.word	0x00003cb0


	//   ....[1]....
        /*00d8*/ 	.word	0x00003ce0


	//----- nvinfo : EIATTR_MAX_THREADS
	.align		4
.L_2175:
        /*00dc*/ 	.byte	0x04, 0x05
        /*00de*/ 	.short	(.L_2177 - .L_2176)
.L_2176:
        /*00e0*/ 	.word	0x00000080
        /*00e4*/ 	.word	0x00000001
        /*00e8*/ 	.word	0x00000001


	//----- nvinfo : EIATTR_CRS_STACK_SIZE
	.align		4
.L_2177:
        /*00ec*/ 	.byte	0x04, 0x1e
        /*00ee*/ 	.short	(.L_2179 - .L_2178)
.L_2178:
        /*00f0*/ 	.word	0x00000000


	//----- nvinfo : EIATTR_CBANK_PARAM_SIZE
	.align		4
.L_2179:
        /*00f4*/ 	.byte	0x03, 0x19
        /*00f6*/ 	.short	0x0128


	//----- nvinfo : EIATTR_PARAM_CBANK
	.align		4
        /*00f8*/ 	.byte	0x04, 0x0a
        /*00fa*/ 	.short	(.L_2181 - .L_2180)
	.align		4
.L_2180:
        /*00fc*/ 	.word	index@(.nv.constant0._ZN10layer_norm31ln_parallel_residual_bwd_kernelINS_13Kernel_traitsI6__halfS2_fS2_fjLj768ELj1ELj4ELj1ELj16ENS_18Kernel_traits_baseILj768ES2_S2_fS2_fjLj128EEEEELb1ELb1ELb0EEEvNS_9BwdParamsE)
        /*0100*/ 	.short	0x0210
        /*0102*/ 	.short	0x0128


	//----- nvinfo : EIATTR_SW_WAR
	.align		4
.L_2181:
        /*0104*/ 	.byte	0x04, 0x36
        /*0106*/ 	.short	(.L_2183 - .L_2182)
.L_2182:
        /*0108*/ 	.word	0x00000008
.L_2183:


//--------------------- .nv.info._ZN10layer_norm22ln_bwd_finalize_kernelINS_22Kernel_traits_finalizeILj768E6__halfS2_fS2_fjLb0ELj1024ELj4ENS_18Kernel_traits_baseILj768ES2_S2_fS2_fjLj1024EEEEELb0ELb1EEEvNS_9BwdParamsE --------------------------
	.section	.nv.info._ZN10layer_norm22ln_bwd_finalize_kernelINS_22Kernel_traits_finalizeILj768E6__halfS2_fS2_fjLb0ELj1024ELj4ENS_18Kernel_traits_baseILj768ES2_S2_fS2_fjLj1024EEEEELb0ELb1EEEvNS_9BwdParamsE,"",@"SHT_CUDA_INFO"
	.sectionflags	@""
	.align	4


	//----- nvinfo : EIATTR_CUDA_API_VERSION
	.align		4
        /*0000*/ 	.byte	0x04, 0x37
        /*0002*/ 	.short	(.L_2185 - .L_2184)
.L_2184:
        /*0004*/ 	.word	0x00000082


	//----- nvinfo : EIATTR_KPARAM_INFO
	.align		4
.L_2185:
        /*0008*/ 	.byte	0x04, 0x17
        /*000a*/ 	.short	(.L_2187 - .L_2186)
.L_2186:
        /*000c*/ 	.word	0x00000000
        /*0010*/ 	.short	0x0000
        /*0012*/ 	.short	0x0000
        /*0014*/ 	.byte	0x00, 0xf0, 0xa1, 0x04


	//----- nvinfo : EIATTR_SPARSE_MMA_MASK
	.align		4
.L_2187:
        /*0018*/ 	.byte	0x03, 0x50
        /*001a*/ 	.short	0x0000


	//----- nvinfo : EIATTR_MAXREG_COUNT
	.align		4
        /*001c*/ 	.byte	0x03, 0x1b
        /*001e*/ 	.short	0x0040


	//----- nvinfo : EIATTR_NUM_BARRIERS
	.align		4
        /*0020*/ 	.byte	0x02, 0x4c
        /*0022*/ 	.byte	0x01
	.zero		1


	//----- nvinfo : EIATTR_MERCURY_ISA_VERSION
	.align		4
        /*0024*/ 	.byte	0x03, 0x5f
        /*0026*/ 	.short	0x0101


	//----- nvinfo : EIATTR_COOP_GROUP_MASK_REGIDS
	.align		4
        /*0028*/ 	.byte	0x04, 0x29
        /*002a*/ 	.short	(.L_2189 - .L_2188)


	//   ....[0]....
.L_2188:
        /*002c*/ 	.word	0xffffffff


	//   ....[1]....
        /*0030*/ 	.word	0xffffffff


	//   ....[2]....
        /*0034*/ 	.word	0xffffffff


	//   ....[3]....
        /*0038*/ 	.word	0xffffffff


	//   ....[4]....
        /*003c*/ 	.word	0xffffffff


	//   ....[5]....
        /*0040*/ 	.word	0xffffffff


	//   ....[6]....
        /*0044*/ 	.word	0xffffffff


	//   ....[7]....
        /*0048*/ 	.word	0xffffffff


	//   ....[8]....
        /*004c*/ 	.word	0xffffffff


	//   ....[9]....
        /*0050*/ 	.word	0xffffffff


	//   ....[10]....
        /*0054*/ 	.word	0x05000011


	//   ....[11]....
        /*0058*/ 	.word	0x05000011


	//   ....[12]....
        /*005c*/ 	.word	0x05000011


	//   ....[13]....
        /*0060*/ 	.word	0x05000011


	//   ....[14]....
        /*0064*/ 	.word	0x05000011


	//   ....[15]....
        /*0068*/ 	.word	0x05000011


	//   ....[16]....
        /*006c*/ 	.word	0x05000011


	//   ....[17]....
        /*0070*/ 	.word	0x05000011


	//   ....[18]....
        /*0074*/ 	.word	0x05000011


	//   ....[19]....
        /*0078*/ 	.word	0x05000011


	//----- nvinfo : EIATTR_COOP_GROUP_INSTR_OFFSETS
	.align		4
.L_2189:
        /*007c*/ 	.byte	0x04, 0x28
        /*007e*/ 	.short	(.L_2191 - .L_2190)


	//   ....[0]....
.L_2190:
        /*0080*/ 	.word	0x000008e0


	//   ....[1]....
        /*0084*/ 	.word	0x000008f0


	//   ....[2]....
        /*0088*/ 	.word	0x00000920


	//   ....[3]....
        /*008c*/ 	.word	0x00000930


	//   ....[4]....
        /*0090*/ 	.word	0x00000960


	//   ....[5]....
        /*0094*/ 	.word	0x00000970


	//   ....[6]....
        /*0098*/ 	.word	0x000009a0


	//   ....[7]....
        /*009c*/ 	.word	0x000009b0


	//   ....[8]....
        /*00a0*/ 	.word	0x000009e0


	//   ....[9]....
        /*00a4*/ 	.word	0x000009f0


	//   ....[10]....
        /*00a8*/ 	.word	0x00000bf0


	//   ....[11]....
        /*00ac*/ 	.word	0x00000c60


	//   ....[12]....
        /*00b0*/ 	.word	0x00000cd0


	//   ....[13]....
        /*00b4*/ 	.word	0x00000d40


	//   ....[14]....
        /*00b8*/ 	.word	0x00000db0


	//   ....[15]....
        /*00bc*/ 	.word	0x00000e10


	//   ....[16]....
        /*00c0*/ 	.word	0x00000e80


	//   ....[17]....
        /*00c4*/ 	.word	0x00000ef0


	//   ....[18]....
        /*00c8*/ 	.word	0x00000f60


	//   ....[19]....
        /*00cc*/ 	.word	0x00000fd0


	//----- nvinfo : EIATTR_EXIT_INSTR_OFFSETS
	.align		4
.L_2191:
        /*00d0*/ 	.byte	0x04, 0x1c
        /*00d2*/ 	.short	(.L_2193 - .L_2192)


	//   ....[0]....
.L_2192:
        /*00d4*/ 	.word	0x00000070


	//   ....[1]....
        /*00d8*/ 	.word	0x00000b90


	//----- nvinfo : EIATTR_MAX_THREADS
	.align		4
.L_2193:
        /*00dc*/ 	.byte	0x04, 0x05
        /*00de*/ 	.short	(.L_2195 - .L_2194)
.L_2194:
        /*00e0*/ 	.word	0x00000400
        /*00e4*/ 	.word	0x00000001
        /*00e8*/ 	.word	0x00000001


	//----- nvinfo : EIATTR_CRS_STACK_SIZE
	.align		4
.L_2195:
        /*00ec*/ 	.byte	0x04, 0x1e
        /*00ee*/ 	.short	(.L_2197 - .L_2196)
.L_2196:
        /*00f0*/ 	.word	0x00000000


	//----- nvinfo : EIATTR_CBANK_PARAM_SIZE
	.align		4
.L_2197:
        /*00f4*/ 	.byte	0x03, 0x19
        /*00f6*/ 	.short	0x0128


	//----- nvinfo : EIATTR_PARAM_CBANK
	.align		4
        /*00f8*/ 	.byte	0x04, 0x0a
        /*00fa*/ 	.short	(.L_2199 - .L_2198)
	.align		4
.L_2198:
        /*00fc*/ 	.word	index@(.nv.constant0._ZN10layer_norm22ln_bwd_finalize_kernelINS_22Kernel_traits_finalizeILj768E6__halfS2_fS2_fjLb0ELj1024ELj4ENS_18Kernel_traits_baseILj768ES2_S2_fS2_fjLj1024EEEEELb0ELb1EEEvNS_9BwdParamsE)
        /*0100*/ 	.short	0x0210
        /*0102*/ 	.short	0x0128


	//----- nvinfo : EIATTR_SW_WAR
	.align		4
.L_2199:
        /*0104*/ 	.byte	0x04, 0x36
        /*0106*/ 	.short	(.L_2201 - .L_2200)
.L_2200:
        /*0108*/ 	.word	0x00000008
.L_2201:


//--------------------- .nv.info._ZN10layer_norm40ln_parallel_residual_bwd_finalize_kernelINS_22Kernel_traits_finalizeILj768E6__halfS2_fS2_fjLb0ELj1024ELj4ENS_18Kernel_traits_baseILj768ES2_S2_fS2_fjLj1024EEEEELb1EEEvNS_9BwdParamsE --------------------------
	.section	.nv.info._ZN10layer_norm40ln_parallel_residual_bwd_finalize_kernelINS_22Kernel_traits_finalizeILj768E6__halfS2_fS2_fjLb0ELj1024ELj4ENS_18Kernel_traits_baseILj768ES2_S2_fS2_fjLj1024EEEEELb1EEEvNS_9BwdParamsE,"",@"SHT_CUDA_INFO"
	.sectionflags	@""
	.align	4


	//----- nvinfo : EIATTR_CUDA_API_VERSION
	.align		4
        /*0000*/ 	.byte	0x04, 0x37
        /*0002*/ 	.short	(.L_2203 - .L_2202)
.L_2202:
        /*0004*/ 	.word	0x00000082


	//----- nvinfo : EIATTR_KPARAM_INFO
	.align		4
.L_2203:
        /*0008*/ 	.byte	0x04, 0x17
        /*000a*/ 	.short	(.L_2205 - .L_2204)
.L_2204:
        /*000c*/ 	.word	0x00000000
        /*0010*/ 	.short	0x0000
        /*0012*/ 	.short	0x0000
        /*0014*/ 	.byte	0x00, 0xf0, 0xa1, 0x04


	//----- nvinfo : EIATTR_SPARSE_MMA_MASK
	.align		4
.L_2205:
        /*0018*/ 	.byte	0x03, 0x50
        /*001a*/ 	.short	0x0000


	//----- nvinfo : EIATTR_MAXREG_COUNT
	.align		4
        /*001c*/ 	.byte	0x03, 0x1b
        /*001e*/ 	.short	0x0040


	//----- nvinfo : EIATTR_NUM_BARRIERS
	.align		4
        /*0020*/ 	.byte	0x02, 0x4c
        /*0022*/ 	.byte	0x01
	.zero		1


	//----- nvinfo : EIATTR_MERCURY_ISA_VERSION
	.align		4
        /*0024*/ 	.byte	0x03, 0x5f
        /*0026*/ 	.short	0x0101


	//----- nvinfo : EIATTR_COOP_GROUP_MASK_REGIDS
	.align		4
        /*0028*/ 	.byte	0x04, 0x29
        /*002a*/ 	.short	(.L_2207 - .L_2206)


	//   ....[0]....
.L_2206:
        /*002c*/ 	.word	0xffffffff


	//   ....[1]....
        /*0030*/ 	.word	0xffffffff


	//   ....[2]....
        /*0034*/ 	.word	0xffffffff


	//   ....[3]....
        /*0038*/ 	.word	0xffffffff


	//   ....[4]....
        /*003c*/ 	.word	0xffffffff


	//   ....[5]....
        /*0040*/ 	.word	0xffffffff


	//   ....[6]....
        /*0044*/ 	.word	0xffffffff


	//   ....[7]....
        /*0048*/ 	.word	0xffffffff


	//   ....[8]....
        /*004c*/ 	.word	0xffffffff


	//   ....[9]....
        /*0050*/ 	.word	0xffffffff


	//   ....[10]....
        /*0054*/ 	.word	0xffffffff


	//   ....[11]....
        /*0058*/ 	.word	0xffffffff


	//   ....[12]....
        /*005c*/ 	.word	0xffffffff


	//   ....[13]....
        /*0060*/ 	.word	0xffffffff


	//   ....[14]....
        /*0064*/ 	.word	0xffffffff


	//   ....[15]....
        /*0068*/ 	.word	0xffffffff


	//   ....[16]....
        /*006c*/ 	.word	0xffffffff


	//   ....[17]....
        /*0070*/ 	.word	0xffffffff


	//   ....[18]....
        /*0074*/ 	.word	0xffffffff


	//   ....[19]....
        /*0078*/ 	.word	0xffffffff


	//   ....[20]....
        /*007c*/ 	.word	0x0500000b


	//   ....[21]....
        /*0080*/ 	.word	0x0500000b


	//   ....[22]....
        /*0084*/ 	.word	0x0500000b


	//   ....[23]....
        /*0088*/ 	.word	0x0500000b


	//   ....[24]....
        /*008c*/ 	.word	0x0500000b


	//   ....[25]....
        /*0090*/ 	.word	0x0500000b


	//   ....[26]....
        /*0094*/ 	.word	0x0500000b


	//   ....[27]....
        /*0098*/ 	.word	0x0500000b


	//   ....[28]....
        /*009c*/ 	.word	0x0500000b


	//   ....[29]....
        /*00a0*/ 	.word	0x0500000b


	//   ....[30]....
        /*00a4*/ 	.word	0x0500000b


	//   ....[31]....
        /*00a8*/ 	.word	0x0500000b


	//   ....[32]....
        /*00ac*/ 	.word	0x0500000b


	//   ....[33]....
        /*00b0*/ 	.word	0x0500000b


	//   ....[34]....
        /*00b4*/ 	.word	0x0500000b


	//   ....[35]....
        /*00b8*/ 	.word	0x0500000b


	//   ....[36]....
        /*00bc*/ 	.word	0x0500000b


	//   ....[37]....
        /*00c0*/ 	.word	0x0500000b


	//   ....[38]....
        /*00c4*/ 	.word	0x0500000b


	//   ....[39]....
        /*00c8*/ 	.word	0x0500000b


	//----- nvinfo : EIATTR_COOP_GROUP_INSTR_OFFSETS
	.align		4
.L_2207:
        /*00cc*/ 	.byte	0x04, 0x28
        /*00ce*/ 	.short	(.L_2209 - .L_2208)


	//   ....[0]....
.L_2208:
        /*00d0*/ 	.word	0x00000ce0


	//   ....[1]....
        /*00d4*/ 	.word	0x00000cf0


	//   ....[2]....
        /*00d8*/ 	.word	0x00000d00


	//   ....[3]....
        /*00dc*/ 	.word	0x00000d10


	//   ....[4]....
        /*00e0*/ 	.word	0x00000d40


	//   ....[5]....
        /*00e4*/ 	.word	0x00000d70


	//   ....[6]....
        /*00e8*/ 	.word	0x00000d80


	//   ....[7]....
        /*00ec*/ 	.word	0x00000d90


	//   ....[8]....
        /*00f0*/ 	.word	0x00000db0


	//   ....[9]....
        /*00f4*/ 	.word	0x00000df0


	//   ....[10]....
        /*00f8*/ 	.word	0x00000e00


	//   ....[11]....
        /*00fc*/ 	.word	0x00000e10


	//   ....[12]....
        /*0100*/ 	.word	0x00000e30


	//   ....[13]....
        /*0104*/ 	.word	0x00000e70


	//   ....[14]....
        /*0108*/ 	.word	0x00000e80


	//   ....[15]....
        /*010c*/ 	.word	0x00000e90


	//   ....[16]....
        /*0110*/ 	.word	0x00000eb0


	//   ....[17]....
        /*0114*/ 	.word	0x00000ee0


	//   ....[18]....
        /*0118*/ 	.word	0x00000f00


	//   ....[19]....
        /*011c*/ 	.word	0x00000f10


	//   ....[20]....
        /*0120*/ 	.word	0x00001210


	//   ....[21]....
        /*0124*/ 	.word	0x00001270


	//   ....[22]....
        /*0128*/ 	.word	0x000012d0


	//   ....[23]....
        /*012c*/ 	.word	0x00001330


	//   ....[24]....
        /*0130*/ 	.word	0x00001390


	//   ....[25]....
        /*0134*/ 	.word	0x000013f0


	//   ....[26]....
        /*0138*/ 	.word	0x00001460


	//   ....[27]....
        /*013c*/ 	.word	0x000014d0


	//   ....[28]....
        /*0140*/ 	.word	0x00001540


	//   ....[29]....
        /*0144*/ 	.word	0x000015b0


	//   ....[30]....
        /*0148*/ 	.word	0x00001610


	//   ....[31]....
        /*014c*/ 	.word	0x00001680


	//   ....[32]....
        /*0150*/ 	.word	0x000016f0


	//   ....[33]....
        /*0154*/ 	.word	0x00001760


	//   ....[34]....
        /*0158*/ 	.word	0x000017d0


	//   ....[35]....
        /*015c*/ 	.word	0x00001830


	//   ....[36]....
        /*0160*/ 	.word	0x000018a0


	//   ....[37]....
        /*0164*/ 	.word	0x00001910


	//   ....[38]....
        /*0168*/ 	.word	0x00001980


	//   ....[39]....
        /*016c*/ 	.word	0x000019f0


	//----- nvinfo : EIATTR_EXIT_INSTR_OFFSETS
	.align		4
.L_2209:
        /*0170*/ 	.byte	0x04, 0x1c
        /*0172*/ 	.short	(.L_2211 - .L_2210)


	//   ....[0]....
.L_2210:
        /*0174*/ 	.word	0x00000070


	//   ....[1]....
        /*0178*/ 	.word	0x000011b0


	//----- nvinfo : EIATTR_MAX_THREADS
	.align		4
.L_2211:
        /*017c*/ 	.byte	0x04, 0x05
        /*017e*/ 	.short	(.L_2213 - .L_2212)
.L_2212:
        /*0180*/ 	.word	0x00000400
        /*0184*/ 	.word	0x00000001
        /*0188*/ 	.word	0x00000001


	//----- nvinfo : EIATTR_CRS_STACK_SIZE
	.align		4
.L_2213:
        /*018c*/ 	.byte	0x04, 0x1e
        /*018e*/ 	.short	(.L_2215 - .L_2214)
.L_2214:
        /*0190*/ 	.word	0x00000000


	//----- nvinfo : EIATTR_CBANK_PARAM_SIZE
	.align		4
.L_2215:
        /*0194*/ 	.byte	0x03, 0x19
        /*0196*/ 	.short	0x0128


	//----- nvinfo : EIATTR_PARAM_CBANK
	.align		4
        /*0198*/ 	.byte	0x04, 0x0a
        /*019a*/ 	.short	(.L_2217 - .L_2216)
	.align		4
.L_2216:
        /*019c*/ 	.word	index@(.nv.constant0._ZN10layer_norm40ln_parallel_residual_bwd_finalize_kernelINS_22Kernel_traits_finalizeILj768E6__halfS2_fS2_fjLb0ELj1024ELj4ENS_18Kernel_traits_baseILj768ES2_S2_fS2_fjLj1024EEEEELb1EEEvNS_9BwdParamsE)
        /*01a0*/ 	.short	0x0210
        /*01a2*/ 	.short	0x0128


	//----- nvinfo : EIATTR_SW_WAR
	.align		4
.L_2217:
        /*01a4*/ 	.byte	0x04, 0x36
        /*01a6*/ 	.short	(.L_2219 - .L_2218)
.L_2218:
        /*01a8*/ 	.word	0x00000008
.L_2219:


//--------------------- .nv.info._ZN10layer_norm31ln_parallel_residual_bwd_kernelINS_13Kernel_traitsI6__halfS2_fS2_fjLj768ELj1ELj4ELj1ELj16ENS_18Kernel_traits_baseILj768ES2_S2_fS2_fjLj128EEEEELb1ELb1ELb1EEEvNS_9BwdParamsE --------------------------
	.section	.nv.info._ZN10layer_norm31ln_parallel_residual_bwd_kernelINS_13Kernel_traitsI6__halfS2_fS2_fjLj768ELj1ELj4ELj1ELj16ENS_18Kernel_traits_baseILj768ES2_S2_fS2_fjLj128EEEEELb1ELb1ELb1EEEvNS_9BwdParamsE,"",@"SHT_CUDA_INFO"
	.sectionflags	@""
	.align	4


	//----- nvinfo : EIATTR_CUDA_API_VERSION
	.align		4
        /*0000*/ 	.byte	0x04, 0x37
        /*0002*/ 	.short	(.L_2221 - .L_2220)
.L_2220:
        /*0004*/ 	.word	0x00000082


	//----- nvinfo : EIATTR_KPARAM_INFO
	.align		4
.L_2221:
        /*0008*/ 	.byte	0x04, 0x17
        /*000a*/ 	.short	(.L_2223 - .L_2222)
.L_2222:
        /*000c*/ 	.word	0x00000000
        /*0010*/ 	.short	0x0000
        /*0012*/ 	.short	0x0000
        /*0014*/ 	.byte	0x00, 0xf0, 0xa1, 0x04


	//----- nvinfo : EIATTR_SPARSE_MMA_MASK
	.align		4
.L_2223:
        /*0018*/ 	.byte	0x03, 0x50
        /*001a*/ 	.short	0x0000


	//----- nvinfo : EIATTR_MAXREG_COUNT
	.align		4
        /*001c*/ 	.byte	0x03, 0x1b
        /*001e*/ 	.short	0x00ff


	//----- nvinfo : EIATTR_NUM_BARRIERS
	.align		4
        /*0020*/ 	.byte	0x02, 0x4c
        /*0022*/ 	.byte	0x01
	.zero		1


	//----- nvinfo : EIATTR_MERCURY_ISA_VERSION
	.align		4
        /*0024*/ 	.byte	0x03, 0x5f
        /*0026*/ 	.short	0x0101


	//----- nvinfo : EIATTR_COOP_GROUP_MASK_REGIDS
	.align		4
        /*0028*/ 	.byte	0x04, 0x29
        /*002a*/ 	.short	(.L_2225 - .L_2224)


	//   ....[0]....
.L_2224:
        /*002c*/ 	.word	0xffffffff


	//   ....[1]....
        /*0030*/ 	.word	0xffffffff


	//   ....[2]....
        /*0034*/ 	.word	0xffffffff


	//   ....[3]....
        /*0038*/ 	.word	0xffffffff


	//   ....[4]....
        /*003c*/ 	.word	0xffffffff


	//   ....[5]....
        /*0040*/ 	.word	0xffffffff


	//   ....[6]....
        /*0044*/ 	.word	0xffffffff


	//   ....[7]....
        /*0048*/ 	.word	0xffffffff


	//   ....[8]....
        /*004c*/ 	.word	0xffffffff


	//   ....[9]....
        /*0050*/ 	.word	0xffffffff


	//   ....[10]....
        /*0054*/ 	.word	0x050000bc


	//   ....[11]....
        /*0058*/ 	.word	0x050000bc


	//   ....[12]....
        /*005c*/ 	.word	0x050000bc


	//   ....[13]....
        /*0060*/ 	.word	0x050000bc


	//   ....[14]....
        /*0064*/ 	.word	0x050000bc


	//   ....[15]....
        /*0068*/ 	.word	0x050000bc


	//   ....[16]....
        /*006c*/ 	.word	0x050000bc


	//   ....[17]....
        /*0070*/ 	.word	0x050000bc


	//   ....[18]....
        /*0074*/ 	.word	0x050000bc


	//   ....[19]....
        /*0078*/ 	.word	0x050000bc


	//----- nvinfo : EIATTR_COOP_GROUP_INSTR_OFFSETS
	.align		4
.L_2225:
        /*007c*/ 	.byte	0x04, 0x28
        /*007e*/ 	.short	(.L_2227 - .L_2226)


	//   ....[0]....
.L_2226:
        /*0080*/ 	.word	0x00001690


	//   ....[1]....
        /*0084*/ 	.word	0x000016a0


	//   ....[2]....
        /*0088*/ 	.word	0x000016d0


	//   ....[3]....
        /*008c*/ 	.word	0x000016e0


	//   ....[4]....
        /*0090*/ 	.word	0x00001710


	//   ....[5]....
        /*0094*/ 	.word	0x00001730


	//   ....[6]....
        /*0098*/ 	.word	0x00001760


	//   ....[7]....
        /*009c*/ 	.word	0x00001770


	//   ....[8]....
        /*00a0*/ 	.word	0x000017c0


	//   ....[9]....
        /*00a4*/ 	.word	0x000017e0


	//   ....[10]....
        /*00a8*/ 	.word	0x00003a30


	//   ....[11]....
        /*00ac*/ 	.word	0x00003ac0


	//   ....[12]....
        /*00b0*/ 	.word	0x00003b30


	//   ....[13]....
        /*00b4*/ 	.word	0x00003b90


	//   ....[14]....
        /*00b8*/ 	.word	0x00003c00


	//   ....[15]....
        /*00bc*/ 	.word	0x00003c70


	//   ....[16]....
        /*00c0*/ 	.word	0x00003ce0


	//   ....[17]....
        /*00c4*/ 	.word	0x00003d40


	//   ....[18]....
        /*00c8*/ 	.word	0x00003dd0


	//   ....[19]....
        /*00cc*/ 	.word	0x00003e40


	//----- nvinfo : EIATTR_EXIT_INSTR_OFFSETS
	.align		4
.L_2227:
        /*00d0*/ 	.byte	0x04, 0x1c
        /*00d2*/ 	.short	(.L_2229 - .L_2228)


	//   ....[0]....
.L_2228:
        /*00d4*/ 	.word	0x000039c0


	//----- nvinfo : EIATTR_MAX_THREADS
	.align		4
.L_2229:
        /*00d8*/ 	.byte	0x04, 0x05
        /*00da*/ 	.short	(.L_2231 - .L_2230)
.L_2230:
        /*00dc*/ 	.word	0x00000080
        /*00e0*/ 	.word	0x00000001
        /*00e4*/ 	.word	0x00000001


	//----- nvinfo : EIATTR_CRS_STACK_SIZE
	.align		4
.L_2231:
        /*00e8*/ 	.byte	0x04, 0x1e
        /*00ea*/ 	.short	(.L_2233 - .L_2232)
.L_2232:
        /*00ec*/ 	.word	0x00000000


	//----- nvinfo : EIATTR_CBANK_PARAM_SIZE
	.align		4
.L_2233:
        /*00f0*/ 	.byte	0x03, 0x19
        /*00f2*/ 	.short	0x0128


	//----- nvinfo : EIATTR_PARAM_CBANK
	.align		4
        /*00f4*/ 	.byte	0x04, 0x0a
        /*00f6*/ 	.short	(.L_2235 - .L_2234)
	.align		4
.L_2234:
        /*00f8*/ 	.word	index@(.nv.constant0._ZN10layer_norm31ln_parallel_residual_bwd_kernelINS_13Kernel_traitsI6__halfS2_fS2_fjLj768ELj1ELj4ELj1ELj16ENS_18Kernel_traits_baseILj768ES2_S2_fS2_fjLj128EEEEELb1ELb1ELb1EEEvNS_9BwdParamsE)
        /*00fc*/ 	.short	0x0210
        /*00fe*/ 	.short	0x0128


	//----- nvinfo : EIATTR_SW_WAR
	.align		4
.L_2235:
        /*0100*/ 	.byte	0x04, 0x36
        /*0102*/ 	.short	(.L_2237 - .L_2236)
.L_2236:
        /*0104*/ 	.word	0x00000008
.L_2237:


//--------------------- .nv.info._ZN10layer_norm31ln_parallel_residual_bwd_kernelINS_13Kernel_traitsIf6__halffS2_fjLj768ELj1ELj4ELj1ELj16ENS_18Kernel_traits_baseILj768EfS2_fS2_fjLj128EEEEELb0ELb0ELb0EEEvNS_9BwdParamsE --------------------------
	.section	.nv.info._ZN10layer_norm31ln_parallel_residual_bwd_kernelINS_13Kernel_traitsIf6__halffS2_fjLj768ELj1ELj4ELj1ELj16ENS_18Kernel_traits_baseILj768EfS2_fS2_fjLj128EEEEELb0ELb0ELb0EEEvNS_9BwdParamsE,"",@"SHT_CUDA_INFO"
	.sectionflags	@""
	.align	4


	//----- nvinfo : EIATTR_CUDA_API_VERSION
	.align		4
        /*0000*/ 	.byte	0x04, 0x37
        /*0002*/ 	.short	(.L_2239 - .L_2238)
.L_2238:
        /*0004*/ 	.word	0x00000082


	//----- nvinfo : EIATTR_KPARAM_INFO
	.align		4
.L_2239:
        /*0008*/ 	.byte	0x04, 0x17
        /*000a*/ 	.short	(.L_2241 - .L_2240)
.L_2240:
        /*000c*/ 	.word	0x00000000
        /*0010*/ 	.short	0x0000
        /*0012*/ 	.short	0x0000
        /*0014*/ 	.byte	0x00, 0xf0, 0xa1, 0x04


	//----- nvinfo : EIATTR_SPARSE_MMA_MASK
	.align		4
.L_2241:
        /*0018*/ 	.byte	0x03, 0x50
        /*001a*/ 	.short	0x0000


	//----- nvinfo : EIATTR_MAXREG_COUNT
	.align		4
        /*001c*/ 	.byte	0x03, 0x1b
        /*001e*/ 	.short	0x00ff


	//----- nvinfo : EIATTR_NUM_BARRIERS
	.align		4
        /*0020*/ 	.byte	0x02, 0x4c
        /*0022*/ 	.byte	0x01
	.zero		1


	//----- nvinfo : EIATTR_MERCURY_ISA_VERSION
	.align		4
        /*0024*/ 	.byte	0x03, 0x5f
        /*0026*/ 	.short	0x0101


	//----- nvinfo : EIATTR_COOP_GROUP_MASK_REGIDS
	.align		4
        /*0028*/ 	.byte	0x04, 0x29
        /*002a*/ 	.short	(.L_2243 - .L_2242)


	//   ....[0]....
.L_2242:
        /*002c*/ 	.word	0xffffffff


	//   ....[1]....
        /*0030*/ 	.word	0xffffffff


	//   ....[2]....
        /*0034*/ 	.word	0xffffffff


	//   ....[3]....
        /*0038*/ 	.word	0xffffffff


	//   ....[4]....
        /*003c*/ 	.word	0xffffffff


	//   ....[5]....
        /*0040*/ 	.word	0xffffffff


	//   ....[6]....
        /*0044*/ 	.word	0xffffffff


	//   ....[7]....
        /*0048*/ 	.word	0xffffffff


	//   ....[8]....
        /*004c*/ 	.word	0xffffffff


	//   ....[9]....
        /*0050*/ 	.word	0xffffffff


	//   ....[10]....
        /*0054*/ 	.word	0x050000d4


	//   ....[11]....
        /*0058*/ 	.word	0x050000d4


	//   ....[12]....
        /*005c*/ 	.word	0x050000d4


	//   ....[13]....
        /*0060*/ 	.word	0x050000d4


	//   ....[14]....
        /*0064*/ 	.word	0x050000d4


	//   ....[15]....
        /*0068*/ 	.word	0x050000d4


	//   ....[16]....
        /*006c*/ 	.word	0x050000d4


	//   ....[17]....
        /*0070*/ 	.word	0x050000d4


	//   ....[18]....
        /*0074*/ 	.word	0x050000d4


	//   ....[19]....
        /*0078*/ 	.word	0x050000d4


	//----- nvinfo : EIATTR_COOP_GROUP_INSTR_OFFSETS
	.align		4
.L_2243:
        /*007c*/ 	.byte	0x04, 0x28
        /*007e*/ 	.short	(.L_2245 - .L_2244)


	//   ....[0]....
.L_2244:
        /*0080*/ 	.word	0x00001db0


	//   ....[1]....
        /*0084*/ 	.word	0x00001dc0


	//   ....[2]....
        /*0088*/ 	.word	0x00001df0


	//   ....[3]....
        /*008c*/ 	.word	0x00001e00


	//   ....[4]....
        /*0090*/ 	.word	0x00001e30


	//   ....[5]....
        /*0094*/ 	.word	0x00001e40


	//   ....[6]....
        /*0098*/ 	.word	0x00001e70


	//   ....[7]....
        /*009c*/ 	.word	0x00001e80


	//   ....[8]....
        /*00a0*/ 	.word	0x00001eb0


	//   ....[9]....
        /*00a4*/ 	.word	0x00001ec0


	//   ....[10]....
        /*00a8*/ 	.word	0x000046f0


	//   ....[11]....
        /*00ac*/ 	.word	0x00004790


	//   ....[12]....
        /*00b0*/ 	.word	0x000047f0


	//   ....[13]....
        /*00b4*/ 	.word	0x00004850


	//   ....[14]....
        /*00b8*/ 	.word	0x000048c0


	//   ....[15]....
        /*00bc*/ 	.word	0x00004920


	//   ....[16]....
        /*00c0*/ 	.word	0x00004990


	//   ....[17]....
        /*00c4*/ 	.word	0x000049f0


	//   ....[18]....
        /*00c8*/ 	.word	0x00004a60


	//   ....[19]....
        /*00cc*/ 	.word	0x00004ac0


	//----- nvinfo : EIATTR_EXIT_INSTR_OFFSETS
	.align		4
.L_2245:
        /*00d0*/ 	.byte	0x04, 0x1c
        /*00d2*/ 	.short	(.L_2247 - .L_2246)


	//   ....[0]....
.L_2246:
        /*00d4*/ 	.word	0x000045f0


	//   ....[1]....
        /*00d8*/ 	.word	0x00004690


	//----- nvinfo : EIATTR_MAX_THREADS
	.align		4
.L_2247:
        /*00dc*/ 	.byte	0x04, 0x05
        /*00de*/ 	.short	(.L_2249 - .L_2248)
.L_2248:
        /*00e0*/ 	.word	0x00000080
        /*00e4*/ 	.word	0x00000001
        /*00e8*/ 	.word	0x00000001


	//----- nvinfo : EIATTR_CRS_STACK_SIZE
	.align		4
.L_2249:
        /*00ec*/ 	.byte	0x04, 0x1e
        /*00ee*/ 	.short	(.L_2251 - .L_2250)
.L_2250:
        /*00f0*/ 	.word	0x00000000


	//----- nvinfo : EIATTR_CBANK_PARAM_SIZE
	.align		4
.L_2251:
        /*00f4*/ 	.byte	0x03, 0x19
        /*00f6*/ 	.short	0x0128


	//----- nvinfo : EIATTR_PARAM_CBANK
	.align		4
        /*00f8*/ 	.byte	0x04, 0x0a
        /*00fa*/ 	.short	(.L_2253 - .L_2252)
	.align		4
.L_2252:
        /*00fc*/ 	.word	index@(.nv.constant0._ZN10layer_norm31ln_parallel_residual_bwd_kernelINS_13Kernel_traitsIf6__halffS2_fjLj768ELj1ELj4ELj1ELj16ENS_18Kernel_traits_baseILj768EfS2_fS2_fjLj128EEEEELb0ELb0ELb0EEEvNS_9BwdParamsE)
        /*0100*/ 	.short	0x0210
        /*0102*/ 	.short	0x0128


	//----- nvinfo : EIATTR_SW_WAR
	.align		4
.L_2253:
        /*0104*/ 	.byte	0x04, 0x36
        /*0106*/ 	.short	(.L_2255 - .L_2254)
.L_2254:
        /*0108*/ 	.word	0x00000008
.L_2255:


//--------------------- .nv.info._ZN10layer_norm31ln_parallel_residual_bwd_kernelINS_13Kernel_traitsIf6__halffS2_fjLj768ELj1ELj4ELj1ELj16ENS_18Kernel_traits_baseILj768EfS2_fS2_fjLj128EEEEELb0ELb0ELb1EEEvNS_9BwdParamsE --------------------------
	.section	.nv.info._ZN10layer_norm31ln_parallel_residual_bwd_kernelINS_13Kernel_traitsIf6__halffS2_fjLj768ELj1ELj4ELj1ELj16ENS_18Kernel_traits_baseILj768EfS2_fS2_fjLj128EEEEELb0ELb0ELb1EEEvNS_9BwdParamsE,"",@"SHT_CUDA_INFO"
	.sectionflags	@""
	.align	4


	//----- nvinfo : EIATTR_CUDA_API_VERSION
	.align		4
        /*0000*/ 	.byte	0x04, 0x37
        /*0002*/ 	.short	(.L_2257 - .L_2256)
.L_2256:
        /*0004*/ 	.word	0x00000082


	//----- nvinfo : EIATTR_KPARAM_INFO
	.align		4
.L_2257:
        /*0008*/ 	.byte	0x04, 0x17
        /*000a*/ 	.short	(.L_2259 - .L_2258)
.L_2258:
        /*000c*/ 	.word	0x00000000
        /*0010*/ 	.short	0x0000
        /*0012*/ 	.short	0x0000
        /*0014*/ 	.byte	0x00, 0xf0, 0xa1, 0x04


	//----- nvinfo : EIATTR_SPARSE_MMA_MASK
	.align		4
.L_2259:
        /*0018*/ 	.byte	0x03, 0x50
        /*001a*/ 	.short	0x0000


	//----- nvinfo : EIATTR_MAXREG_COUNT
	.align		4
        /*001c*/ 	.byte	0x03, 0x1b
        /*001e*/ 	.short	0x00ff


	//----- nvinfo : EIATTR_NUM_BARRIERS
	.align		4
        /*0020*/ 	.byte	0x02, 0x4c
        /*0022*/ 	.byte	0x01
	.zero		1


	//----- nvinfo : EIATTR_MERCURY_ISA_VERSION
	.align		4
        /*0024*/ 	.byte	0x03, 0x5f
        /*0026*/ 	.short	0x0101


	//----- nvinfo : EIATTR_COOP_GROUP_MASK_REGIDS
	.align		4
        /*0028*/ 	.byte	0x04, 0x29
        /*002a*/ 	.short	(.L_2261 - .L_2260)


	//   ....[0]....
.L_2260:
        /*002c*/ 	.word	0xffffffff


	//   ....[1]....
        /*0030*/ 	.word	0xffffffff


	//   ....[2]....
        /*0034*/ 	.word	0xffffffff


	//   ....[3]....
        /*0038*/ 	.word	0xffffffff


	//   ....[4]....
        /*003c*/ 	.word	0xffffffff


	//   ....[5]....
        /*0040*/ 	.word	0xffffffff


	//   ....[6]....
        /*0044*/ 	.word	0xffffffff


	//   ....[7]....
        /*0048*/ 	.word	0xffffffff


	//   ....[8]....
        /*004c*/ 	.word	0xffffffff


	//   ....[9]....
        /*0050*/ 	.word	0xffffffff


	//   ....[10]....
        /*0054*/ 	.word	0x050000f4


	//   ....[11]....
        /*0058*/ 	.word	0x050000f4


	//   ....[12]....
        /*005c*/ 	.word	0x050000f4


	//   ....[13]....
        /*0060*/ 	.word	0x050000f4


	//   ....[14]....
        /*0064*/ 	.word	0x050000f4


	//   ....[15]....
        /*0068*/ 	.word	0x050000f4


	//   ....[16]....
        /*006c*/ 	.word	0x050000f4


	//   ....[17]....
        /*0070*/ 	.word	0x050000f4


	//   ....[18]....
        /*0074*/ 	.word	0x050000f4


	//   ....[19]....
        /*0078*/ 	.word	0x050000f4


	//----- nvinfo : EIATTR_COOP_GROUP_INSTR_OFFSETS
	.align		4
.L_2261:
        /*007c*/ 	.byte	0x04, 0x28
        /*007e*/ 	.short	(.L_2263 - .L_2262)


	//   ....[0]....
.L_2262:
        /*0080*/ 	.word	0x00001e10


	//   ....[1]....
        /*0084*/ 	.word	0x00001e20


	//   ....[2]....
        /*0088*/ 	.word	0x00001e50


	//   ....[3]....
        /*008c*/ 	.word	0x00001e60


	//   ....[4]....
        /*0090*/ 	.word	0x00001e90


	//   ....[5]....
        /*0094*/ 	.word	0x00001ea0


	//   ....[6]....
        /*0098*/ 	.word	0x00001ed0


	//   ....[7]....
        /*009c*/ 	.word	0x00001ee0


	//   ....[8]....
        /*00a0*/ 	.word	0x00001f10


	//   ....[9]....
        /*00a4*/ 	.word	0x00001f20


	//   ....[10]....
        /*00a8*/ 	.word	0x000044b0


	//   ....[11]....
        /*00ac*/ 	.word	0x00004540


	//   ....[12]....
        /*00b0*/ 	.word	0x000045a0


	//   ....[13]....
        /*00b4*/ 	.word	0x00004600


	//   ....[14]....
        /*00b8*/ 	.word	0x00004660


	//   ....[15]....
        /*00bc*/ 	.word	0x000046c0


	//   ....[16]....
        /*00c0*/ 	.word	0x00004720


	//   ....[17]....
        /*00c4*/ 	.word	0x00004780


	//   ....[18]....
        /*00c8*/ 	.word	0x000047e0


	//   ....[19]....
        /*00cc*/ 	.word	0x00004840


	//----- nvinfo : EIATTR_EXIT_INSTR_OFFSETS
	.align		4
.L_2263:
        /*00d0*/ 	.byte	0x04, 0x1c
        /*00d2*/ 	.short	(.L_2265 - .L_2264)


	//   ....[0]....
.L_2264:
        /*00d4*/ 	.word	0x00004450


	//----- nvinfo : EIATTR_MAX_THREADS
	.align		4
.L_2265:
        /*00d8*/ 	.byte	0x04, 0x05
        /*00da*/ 	.short	(.L_2267 - .L_2266)
.L_2266:
        /*00dc*/ 	.word	0x00000080
        /*00e0*/ 	.word	0x00000001
        /*00e4*/ 	.word	0x00000001


	//----- nvinfo : EIATTR_CRS_STACK_SIZE
	.align		4
.L_2267:
        /*00e8*/ 	.byte	0x04, 0x1e
        /*00ea*/ 	.short	(.L_2269 - .L_2268)
.L_2268:
        /*00ec*/ 	.word	0x00000000


	//----- nvinfo : EIATTR_CBANK_PARAM_SIZE
	.align		4
.L_2269:
        /*00f0*/ 	.byte	0x03, 0x19
        /*00f2*/ 	.short	0x0128


	//----- nvinfo : EIATTR_PARAM_CBANK
	.align		4
        /*00f4*/ 	.byte	0x04, 0x0a
        /*00f6*/ 	.short	(.L_2271 - .L_2270)
	.align		4
.L_2270:
        /*00f8*/ 	.word	index@(.nv.constant0._ZN10layer_norm31ln_parallel_residual_bwd_kernelINS_13Kernel_traitsIf6__halffS2_fjLj768ELj1ELj4ELj1ELj16ENS_18Kernel_traits_baseILj768EfS2_fS2_fjLj128EEEEELb0ELb0ELb1EEEvNS_9BwdParamsE)
        /*00fc*/ 	.short	0x0210
        /*00fe*/ 	.short	0x0128


	//----- nvinfo : EIATTR_SW_WAR
	.align		4
.L_2271:
        /*0100*/ 	.byte	0x04, 0x36
        /*0102*/ 	.short	(.L_2273 - .L_2272)
.L_2272:
        /*0104*/ 	.word	0x00000008
.L_2273:


//--------------------- .nv.info._ZN10layer_norm31ln_parallel_residual_bwd_kernelINS_13Kernel_traitsIf6__halffS2_fjLj768ELj1ELj4ELj1ELj16ENS_18Kernel_traits_baseILj768EfS2_fS2_fjLj128EEEEELb0ELb1ELb0EEEvNS_9BwdParamsE --------------------------
	.section	.nv.info._ZN10layer_norm31ln_parallel_residual_bwd_kernelINS_13Kernel_traitsIf6__halffS2_fjLj768ELj1ELj4ELj1ELj16ENS_18Kernel_traits_baseILj768EfS2_fS2_fjLj128EEEEELb0ELb1ELb0EEEvNS_9BwdParamsE,"",@"SHT_CUDA_INFO"
	.sectionflags	@""
	.align	4


	//----- nvinfo : EIATTR_CUDA_API_VERSION
	.align		4
        /*0000*/ 	.byte	0x04, 0x37
        /*0002*/ 	.short	(.L_2275 - .L_2274)
.L_2274:
        /*0004*/ 	.word	0x00000082


	//----- nvinfo : EIATTR_KPARAM_INFO
	.align		4
.L_2275:
        /*0008*/ 	.byte	0x04, 0x17
        /*000a*/ 	.short	(.L_2277 - .L_2276)
.L_2276:
        /*000c*/ 	.word	0x00000000
        /*0010*/ 	.short	0x0000
        /*0012*/ 	.short	0x0000
        /*0014*/ 	.byte	0x00, 0xf0, 0xa1, 0x04


	//----- nvinfo : EIATTR_SPARSE_MMA_MASK
	.align		4
.L_2277:
        /*0018*/ 	.byte	0x03, 0x50
        /*001a*/ 	.short	0x0000


	//----- nvinfo : EIATTR_MAXREG_COUNT
	.align		4
        /*001c*/ 	.byte	0x03, 0x1b
        /*001e*/ 	.short	0x00ff


	//----- nvinfo : EIATTR_NUM_BARRIERS
	.align		4
        /*0020*/ 	.byte	0x02, 0x4c
        /*0022*/ 	.byte	0x01
	.zero		1


	//----- nvinfo : EIATTR_MERCURY_ISA_VERSION
	.align		4
        /*0024*/ 	.byte	0x03, 0x5f
        /*0026*/ 	.short	0x0101


	//----- nvinfo : EIATTR_COOP_GROUP_MASK_REGIDS
	.align		4
        /*0028*/ 	.byte	0x04, 0x29
        /*002a*/ 	.short	(.L_2279 - .L_2278)


	//   ....[0]....
.L_2278:
        /*002c*/ 	.word	0xffffffff


	//   ....[1]....
        /*0030*/ 	.word	0xffffffff


	//   ....[2]....
        /*0034*/ 	.word	0xffffffff


	//   ....[3]....
        /*0038*/ 	.word	0xffffffff


	//   ....[4]....
        /*003c*/ 	.word	0xffffffff


	//   ....[5]....
        /*0040*/ 	.word	0xffffffff


	//   ....[6]....
        /*0044*/ 	.word	0xffffffff


	//   ....[7]....
        /*0048*/ 	.word	0xffffffff


	//   ....[8]....
        /*004c*/ 	.word	0xffffffff


	//   ....[9]....
        /*0050*/ 	.word	0xffffffff


	//   ....[10]....
        /*0054*/ 	.word	0x05000078


	//   ....[11]....
        /*0058*/ 	.word	0x05000078


	//   ....[12]....
        /*005c*/ 	.word	0x05000078


	//   ....[13]....
        /*0060*/ 	.word	0x05000078


	//   ....[14]....
        /*0064*/ 	.word	0x05000078


	//   ....[15]....
        /*0068*/ 	.word	0x05000078


	//   ....[16]....
        /*006c*/ 	.word	0x05000078


	//   ....[17]....
        /*0070*/ 	.word	0x05000078


	//   ....[18]....
        /*0074*/ 	.word	0x05000078


	//   ....[19]....
        /*0078*/ 	.word	0x05000078


	//----- nvinfo : EIATTR_COOP_GROUP_INSTR_OFFSETS
	.align		4
.L_2279:
        /*007c*/ 	.byte	0x04, 0x28
        /*007e*/ 	.short	(.L_2281 - .L_2280)


	//   ....[0]....
.L_2280:
        /*0080*/ 	.word	0x00001470


	//   ....[1]....
        /*0084*/ 	.word	0x00001480


	//   ....[2]....
        /*0088*/ 	.word	0x000014b0


	//   ....[3]....
        /*008c*/ 	.word	0x000014c0


	//   ....[4]....
        /*0090*/ 	.word	0x000014f0


	//   ....[5]....
        /*0094*/ 	.word	0x00001500


	//   ....[6]....
        /*0098*/ 	.word	0x00001530


	//   ....[7]....
        /*009c*/ 	.word	0x00001540


	//   ....[8]....
        /*00a0*/ 	.word	0x00001570


	//   ....[9]....
        /*00a4*/ 	.word	0x00001580


	//   ....[10]....
        /*00a8*/ 	.word	0x000031e0


	//   ....[11]....
        /*00ac*/ 	.word	0x00003270


	//   ....[12]....
        /*00b0*/ 	.word	0x000032e0


	//   ....[13]....
        /*00b4*/ 	.word	0x00003340


	//   ....[14]....
        /*00b8*/ 	.word	0x000033b0


	//   ....[15]....
        /*00bc*/ 	.word	0x00003410


	//   ....[16]....
        /*00c0*/ 	.word	0x00003480


	//   ....[17]....
        /*00c4*/ 	.word	0x000034e0


	//   ....[18]....
        /*00c8*/ 	.word	0x00003550


	//   ....[19]....
        /*00cc*/ 	.word	0x000035b0


	//----- nvinfo : EIATTR_EXIT_INSTR_OFFSETS
	.align		4
.L_2281:
        /*00d0*/ 	.byte	0x04, 0x1c
        /*00d2*/ 	.short	(.L_2283 - .L_2282)


	//   ....[0]....
.L_2282:
        /*00d4*/ 	.word	0x00003140


	//   ....[1]....
        /*00d8*/ 	.word	0x00003170


	//----- nvinfo : EIATTR_MAX_THREADS
	.align		4
.L_2283:
        /*00dc*/ 	.byte	0x04, 0x05
        /*00de*/ 	.short	(.L_2285 - .L_2284)
.L_2284:
        /*00e0*/ 	.word	0x00000080
        /*00e4*/ 	.word	0x00000001
        /*00e8*/ 	.word	0x00000001


	//----- nvinfo : EIATTR_CRS_STACK_SIZE
	.align		4
.L_2285:
        /*00ec*/ 	.byte	0x04, 0x1e
        /*00ee*/ 	.short	(.L_2287 - .L_2286)
.L_2286:
        /*00f0*/ 	.word	0x00000000


	//----- nvinfo : EIATTR_CBANK_PARAM_SIZE
	.align		4
.L_2287:
        /*00f4*/ 	.byte	0x03, 0x19
        /*00f6*/ 	.short	0x0128


	//----- nvinfo : EIATTR_PARAM_CBANK
	.align		4
        /*00f8*/ 	.byte	0x04, 0x0a
        /*00fa*/ 	.short	(.L_2289 - .L_2288)
	.align		4
.L_2288:
        /*00fc*/ 	.word	index@(.nv.constant0._ZN10layer_norm31ln_parallel_residual_bwd_kernelINS_13Kernel_traitsIf6__halffS2_fjLj768ELj1ELj4ELj1ELj16ENS_18Kernel_traits_baseILj768EfS2_fS2_fjLj128EEEEELb0ELb1ELb0EEEvNS_9BwdParamsE)
        /*0100*/ 	.short	0x0210
        /*0102*/ 	.short	0x0128


	//----- nvinfo : EIATTR_SW_WAR
	.align		4
.L_2289:
        /*0104*/ 	.byte	0x04, 0x36
        /*0106*/ 	.short	(.L_2291 - .L_2290)
.L_2290:
        /*0108*/ 	.word	0x00000008
.L_2291:


//--------------------- .nv.info._ZN10layer_norm31ln_parallel_residual_bwd_kernelINS_13Kernel_traitsIf6__halffS2_fjLj768ELj1ELj4ELj1ELj16ENS_18Kernel_traits_baseILj768EfS2_fS2_fjLj128EEEEELb0ELb1ELb1EEEvNS_9BwdParamsE --------------------------
	.section	.nv.info._ZN10layer_norm31ln_parallel_residual_bwd_kernelINS_13Kernel_traitsIf6__halffS2_fjLj768ELj1ELj4ELj1ELj16ENS_18Kernel_traits_baseILj768EfS2_fS2_fjLj128EEEEELb0ELb1ELb1EEEvNS_9BwdParamsE,"",@"SHT_CUDA_INFO"
	.sectionflags	@""
	.align	4


	//----- nvinfo : EIATTR_CUDA_API_VERSION
	.align		4
        /*0000*/ 	.byte	0x04, 0x37
        /*0002*/ 	.short	(.L_2293 - .L_2292)
.L_2292:
        /*0004*/ 	.word	0x00000082


	//----- nvinfo : EIATTR_KPARAM_INFO
	.align		4
.L_2293:
        /*0008*/ 	.byte	0x04, 0x17
        /*000a*/ 	.short	(.L_2295 - .L_2294)
.L_2294:
        /*000c*/ 	.word	0x00000000
        /*0010*/ 	.short	0x0000
        /*0012*/ 	.short	0x0000
        /*0014*/ 	.byte	0x00, 0xf0, 0xa1, 0x04


	//----- nvinfo : EIATTR_SPARSE_MMA_MASK
	.align		4
.L_2295:
        /*0018*/ 	.byte	0x03, 0x50
        /*001a*/ 	.short	0x0000


	//----- nvinfo : EIATTR_MAXREG_COUNT
	.align		4
        /*001c*/ 	.byte	0x03, 0x1b
        /*001e*/ 	.short	0x00ff


	//----- nvinfo : EIATTR_NUM_BARRIERS
	.align		4
        /*0020*/ 	.byte	0x02, 0x4c
        /*0022*/ 	.byte	0x01
	.zero		1


	//----- nvinfo : EIATTR_MERCURY_ISA_VERSION
	.align		4
        /*0024*/ 	.byte	0x03, 0x5f
        /*0026*/ 	.short	0x0101


	//----- nvinfo : EIATTR_COOP_GROUP_MASK_REGIDS
	.align		4
        /*0028*/ 	.byte	0x04, 0x29
        /*002a*/ 	.short	(.L_2297 - .L_2296)


	//   ....[0]....
.L_2296:
        /*002c*/ 	.word	0xffffffff


	//   ....[1]....
        /*0030*/ 	.word	0xffffffff


	//   ....[2]....
        /*0034*/ 	.word	0xffffffff


	//   ....[3]....
        /*0038*/ 	.word	0xffffffff


	//   ....[4]....
        /*003c*/ 	.word	0xffffffff


	//   ....[5]....
        /*0040*/ 	.word	0xffffffff


	//   ....[6]....
        /*0044*/ 	.word	0xffffffff


	//   ....[7]....
        /*0048*/ 	.word	0xffffffff


	//   ....[8]....
        /*004c*/ 	.word	0xffffffff


	//   ....[9]....
        /*0050*/ 	.word	0xffffffff


	//   ....[10]....
        /*0054*/ 	.word	0x050000b1


	//   ....[11]....
        /*0058*/ 	.word	0x050000b1


	//   ....[12]....
        /*005c*/ 	.word	0x050000b1


	//   ....[13]....
        /*0060*/ 	.word	0x050000b1


	//   ....[14]....
        /*0064*/ 	.word	0x050000b1


	//   ....[15]....
        /*0068*/ 	.word	0x050000b1


	//   ....[16]....
        /*006c*/ 	.word	0x050000b1


	//   ....[17]....
        /*0070*/ 	.word	0x050000b1


	//   ....[18]....
        /*0074*/ 	.word	0x050000b1


	//   ....[19]....
        /*0078*/ 	.word	0x050000b1


	//----- nvinfo : EIATTR_COOP_GROUP_INSTR_OFFSETS
	.align		4
.L_2297:
        /*007c*/ 	.byte	0x04, 0x28
        /*007e*/ 	.short	(.L_2299 - .L_2298)


	//   ....[0]....
.L_2298:
        /*0080*/ 	.word	0x00001410


	//   ....[1]....
        /*0084*/ 	.word	0x00001440


	//   ....[2]....
        /*0088*/ 	.word	0x00001490


	//   ....[3]....
        /*008c*/ 	.word	0x000014a0


	//   ....[4]....
        /*0090*/ 	.word	0x000014e0


	//   ....[5]....
        /*0094*/ 	.word	0x000014f0


	//   ....[6]....
        /*0098*/ 	.word	0x00001520


	//   ....[7]....
        /*009c*/ 	.word	0x00001540


	//   ....[8]....
        /*00a0*/ 	.word	0x00001590


	//   ....[9]....
        /*00a4*/ 	.word	0x000015c0


	//   ....[10]....
        /*00a8*/ 	.word	0x00003050


	//   ....[11]....
        /*00ac*/ 	.word	0x000030f0


	//   ....[12]....
        /*00b0*/ 	.word	0x00003190


	//   ....[13]....
        /*00b4*/ 	.word	0x000031f0


	//   ....[14]....
        /*00b8*/ 	.word	0x00003270


	//   ....[15]....
        /*00bc*/ 	.word	0x000032d0


	//   ....[16]....
        /*00c0*/ 	.word	0x00003350


	//   ....[17]....
        /*00c4*/ 	.word	0x000033a0


	//   ....[18]....
        /*00c8*/ 	.word	0x00003440


	//   ....[19]....
        /*00cc*/ 	.word	0x00003490


	//----- nvinfo : EIATTR_EXIT_INSTR_OFFSETS
	.align		4
.L_2299:
        /*00d0*/ 	.byte	0x04, 0x1c
        /*00d2*/ 	.short	(.L_2301 - .L_2300)


	//   ....[0]....
.L_2300:
        /*00d4*/ 	.word	0x00002fe0


	//----- nvinfo : EIATTR_MAX_THREADS
	.align		4
.L_2301:
        /*00d8*/ 	.byte	0x04, 0x05
        /*00da*/ 	.short	(.L_2303 - .L_2302)
.L_2302:
        /*00dc*/ 	.word	0x00000080
        /*00e0*/ 	.word	0x00000001
        /*00e4*/ 	.word	0x00000001


	//----- nvinfo : EIATTR_CRS_STACK_SIZE
	.align		4
.L_2303:
        /*00e8*/ 	.byte	0x04, 0x1e
        /*00ea*/ 	.short	(.L_2305 - .L_2304)
.L_2304:
        /*00ec*/ 	.word	0x00000000


	//----- nvinfo : EIATTR_CBANK_PARAM_SIZE
	.align		4
.L_2305:
        /*00f0*/ 	.byte	0x03, 0x19
        /*00f2*/ 	.short	0x0128


	//----- nvinfo : EIATTR_PARAM_CBANK
	.align		4
        /*00f4*/ 	.byte	0x04, 0x0a
        /*00f6*/ 	.short	(.L_2307 - .L_2306)
	.align		4
.L_2306:
        /*00f8*/ 	.word	index@(.nv.constant0._ZN10layer_norm31ln_parallel_residual_bwd_kernelINS_13Kernel_traitsIf6__halffS2_fjLj768ELj1ELj4ELj1ELj16ENS_18Kernel_traits_baseILj768EfS2_fS2_fjLj128EEEEELb0ELb1ELb1EEEvNS_9BwdParamsE)
        /*00fc*/ 	.short	0x0210
        /*00fe*/ 	.short	0x0128


	//----- nvinfo : EIATTR_SW_WAR
	.align		4
.L_2307:
        /*0100*/ 	.byte	0x04, 0x36
        /*0102*/ 	.short	(.L_2309 - .L_2308)
.L_2308:
        /*0104*/ 	.word	0x00000008
.L_2309:


//--------------------- .nv.info._ZN10layer_norm31ln_parallel_residual_bwd_kernelINS_13Kernel_traitsIf6__halffS2_fjLj768ELj1ELj4ELj1ELj16ENS_18Kernel_traits_baseILj768EfS2_fS2_fjLj128EEEEELb1ELb0ELb0EEEvNS_9BwdParamsE --------------------------
	.section	.nv.info._ZN10layer_norm31ln_parallel_residual_bwd_kernelINS_13Kernel_traitsIf6__halffS2_fjLj768ELj1ELj4ELj1ELj16ENS_18Kernel_traits_baseILj768EfS2_fS2_fjLj128EEEEELb1ELb0ELb0EEEvNS_9BwdParamsE,"",@"SHT_CUDA_INFO"
	.sectionflags	@""
	.align	4


	//----- nvinfo : EIATTR_CUDA_API_VERSION
	.align		4
        /*0000*/ 	.byte	0x04, 0x37
        /*0002*/ 	.short	(.L_2311 - .L_2310)
.L_2310:
        /*0004*/ 	.word	0x00000082


	//----- nvinfo : EIATTR_KPARAM_INFO
	.align		4
.L_2311:
        /*0008*/ 	.byte	0x04, 0x17
        /*000a*/ 	.short	(.L_2313 - .L_2312)
.L_2312:
        /*000c*/ 	.word	0x00000000
        /*0010*/ 	.short	0x0000
        /*0012*/ 	.short	0x0000
        /*0014*/ 	.byte	0x00, 0xf0, 0xa1, 0x04


	//----- nvinfo : EIATTR_SPARSE_MMA_MASK
	.align		4
.L_2313:
        /*0018*/ 	.byte	0x03, 0x50
        /*001a*/ 	.short	0x0000


	//----- nvinfo : EIATTR_MAXREG_COUNT
	.align		4
        /*001c*/ 	.byte	0x03, 0x1b
        /*001e*/ 	.short	0x00ff


	//----- nvinfo : EIATTR_NUM_BARRIERS
	.align		4
        /*0020*/ 	.byte	0x02, 0x4c
        /*0022*/ 	.byte	0x01
	.zero		1


	//----- nvinfo : EIATTR_ANNOTATIONS
	.align		4
        /*0024*/ 	.byte	0x04, 0x55
        /*0026*/ 	.short	(.L_2315 - .L_2314)


	//   ....[0]....
.L_2314:
        /* <DEDUP_REMOVED lines=15> */


	//----- nvinfo : EIATTR_MERCURY_ISA_VERSION
	.align		4
.L_2315:
        /*0108*/ 	.byte	0x03, 0x5f
        /*010a*/ 	.short	0x0101


	//----- nvinfo : EIATTR_COOP_GROUP_MASK_REGIDS
	.align		4
        /*010c*/ 	.byte	0x04, 0x29
        /*010e*/ 	.short	(.L_2317 - .L_2316)


	//   ....[0]....
.L_2316:
        /*0110*/ 	.word	0xffffffff


	//   ....[1]....
        /*0114*/ 	.word	0xffffffff


	//   ....[2]....
        /*0118*/ 	.word	0xffffffff


	//   ....[3]....
        /*011c*/ 	.word	0xffffffff


	//   ....[4]....
        /*0120*/ 	.word	0xffffffff


	//   ....[5]....
        /*0124*/ 	.word	0xffffffff


	//   ....[6]....
        /*0128*/ 	.word	0xffffffff


	//   ....[7]....
        /*012c*/ 	.word	0xffffffff


	//   ....[8]....
        /*0130*/ 	.word	0xffffffff


	//   ....[9]....
        /*0134*/ 	.word	0xffffffff


	//   ....[10]....
        /*0138*/ 	.word	0x050000c8


	//   ....[11]....
        /*013c*/ 	.word	0x050000c8


	//   ....[12]....
        /*0140*/ 	.word	0x050000c8


	//   ....[13]....
        /*0144*/ 	.word	0x050000c8


	//   ....[14]....
        /*0148*/ 	.word	0x050000c8


	//   ....[15]....
        /*014c*/ 	.word	0x050000c8


	//   ....[16]....
        /*0150*/ 	.word	0x050000c8


	//   ....[17]....
        /*0154*/ 	.word	0x050000c8


	//   ....[18]....
        /*0158*/ 	.word	0x050000c8


	//   ....[19]....
        /*015c*/ 	.word	0x050000c8


	//----- nvinfo : EIATTR_COOP_GROUP_INSTR_OFFSETS
	.align		4
.L_2317:
        /*0160*/ 	.byte	0x04, 0x28
        /*0162*/ 	.short	(.L_2319 - .L_2318)


	//   ....[0]....
.L_2318:
        /*0164*/ 	.word	0x00002100


	//   ....[1]....
        /*0168*/ 	.word	0x00002110


	//   ....[2]....
        /*016c*/ 	.word	0x00002140


	//   ....[3]....
        /*0170*/ 	.word	0x00002150


	//   ....[4]....
        /*0174*/ 	.word	0x00002180


	//   ....[5]....
        /*0178*/ 	.word	0x00002190


	//   ....[6]....
        /*017c*/ 	.word	0x000021c0


	//   ....[7]....
        /*0180*/ 	.word	0x000021d0


	//   ....[8]....
        /*0184*/ 	.word	0x00002200


	//   ....[9]....
        /*0188*/ 	.word	0x00002210


	//   ....[10]....
        /*018c*/ 	.word	0x00005370


	//   ....[11]....
        /*0190*/ 	.word	0x00005400


	//   ....[12]....
        /*0194*/ 	.word	0x00005460


	//   ....[13]....
        /*0198*/ 	.word	0x000054c0


	//   ....[14]....
        /*019c*/ 	.word	0x00005520


	//   ....[15]....
        /*01a0*/ 	.word	0x00005580


	//   ....[16]....
        /*01a4*/ 	.word	0x000055e0


	//   ....[17]....
        /*01a8*/ 	.word	0x00005640


	//   ....[18]....
        /*01ac*/ 	.word	0x000056a0


	//   ....[19]....
        /*01b0*/ 	.word	0x00005700


	//----- nvinfo : EIATTR_EXIT_INSTR_OFFSETS
	.align		4
.L_2319:
        /*01b4*/ 	.byte	0x04, 0x1c
        /*01b6*/ 	.short	(.L_2321 - .L_2320)


	//   ....[0]....
.L_2320:
        /*01b8*/ 	.word	0x00005250


	//   ....[1]....
        /*01bc*/ 	.word	0x00005300


	//----- nvinfo : EIATTR_MAX_THREADS
	.align		4
.L_2321:
        /*01c0*/ 	.byte	0x04, 0x05
        /*01c2*/ 	.short	(.L_2323 - .L_2322)
.L_2322:
        /*01c4*/ 	.word	0x00000080
        /*01c8*/ 	.word	0x00000001
        /*01cc*/ 	.word	0x00000001


	//----- nvinfo : EIATTR_CRS_STACK_SIZE
	.align		4
.L_2323:
        /*01d0*/ 	.byte	0x04, 0x1e
        /*01d2*/ 	.short	(.L_2325 - .L_2324)
.L_2324:
        /*01d4*/ 	.word	0x00000000


	//----- nvinfo : EIATTR_CBANK_PARAM_SIZE
	.align		4
.L_2325:
        /*01d8*/ 	.byte	0x03, 0x19
        /*01da*/ 	.short	0x0128


	//----- nvinfo : EIATTR_PARAM_CBANK
	.align		4
        /*01dc*/ 	.byte	0x04, 0x0a
        /*01de*/ 	.short	(.L_2327 - .L_2326)
	.align		4
.L_2326:
        /*01e0*/ 	.word	index@(.nv.constant0._ZN10layer_norm31ln_parallel_residual_bwd_kernelINS_13Kernel_traitsIf6__halffS2_fjLj768ELj1ELj4ELj1ELj16ENS_18Kernel_traits_baseILj768EfS2_fS2_fjLj128EEEEELb1ELb0ELb0EEEvNS_9BwdParamsE)
        /*01e4*/ 	.short	0x0210
        /*01e6*/ 	.short	0x0128


	//----- nvinfo : EIATTR_SW_WAR
	.align		4
.L_2327:
        /*01e8*/ 	.byte	0x04, 0x36
        /*01ea*/ 	.short	(.L_2329 - .L_2328)
.L_2328:
        /*01ec*/ 	.word	0x00000008
.L_2329:


//--------------------- .nv.info._ZN10layer_norm31ln_parallel_residual_bwd_kernelINS_13Kernel_traitsIf6__halffS2_fjLj768ELj1ELj4ELj1ELj16ENS_18Kernel_traits_baseILj768EfS2_fS2_fjLj128EEEEELb1ELb0ELb1EEEvNS_9BwdParamsE --------------------------
	.section	.nv.info._ZN10layer_norm31ln_parallel_residual_bwd_kernelINS_13Kernel_traitsIf6__halffS2_fjLj768ELj1ELj4ELj1ELj16ENS_18Kernel_traits_baseILj768EfS2_fS2_fjLj128EEEEELb1ELb0ELb1EEEvNS_9BwdParamsE,"",@"SHT_CUDA_INFO"
	.sectionflags	@""
	.align	4


	//----- nvinfo : EIATTR_CUDA_API_VERSION
	.align		4
        /*0000*/ 	.byte	0x04, 0x37
        /*0002*/ 	.short	(.L_2331 - .L_2330)
.L_2330:
        /*0004*/ 	.word	0x00000082


	//----- nvinfo : EIATTR_KPARAM_INFO
	.align		4
.L_2331:
        /*0008*/ 	.byte	0x04, 0x17
        /*000a*/ 	.short	(.L_2333 - .L_2332)
.L_2332:
        /*000c*/ 	.word	0x00000000
        /*0010*/ 	.short	0x0000
        /*0012*/ 	.short	0x0000
        /*0014*/ 	.byte	0x00, 0xf0, 0xa1, 0x04


	//----- nvinfo : EIATTR_SPARSE_MMA_MASK
	.align		4
.L_2333:
        /*0018*/ 	.byte	0x03, 0x50
        /*001a*/ 	.short	0x0000


	//----- nvinfo : EIATTR_MAXREG_COUNT
	.align		4
        /*001c*/ 	.byte	0x03, 0x1b
        /*001e*/ 	.short	0x00ff


	//----- nvinfo : EIATTR_NUM_BARRIERS
	.align		4
        /*0020*/ 	.byte	0x02, 0x4c
        /*0022*/ 	.byte	0x01
	.zero		1


	//----- nvinfo : EIATTR_MERCURY_ISA_VERSION
	.align		4
        /*0024*/ 	.byte	0x03, 0x5f
        /*0026*/ 	.short	0x0101


	//----- nvinfo : EIATTR_COOP_GROUP_MASK_REGIDS
	.align		4
        /*0028*/ 	.byte	0x04, 0x29
        /*002a*/ 	.short	(.L_2335 - .L_2334)


	//   ....[0]....
.L_2334:
        /*002c*/ 	.word	0xffffffff


	//   ....[1]....
        /*0030*/ 	.word	0xffffffff


	//   ....[2]....
        /*0034*/ 	.word	0xffffffff


	//   ....[3]....
        /*0038*/ 	.word	0xffffffff


	//   ....[4]....
        /*003c*/ 	.word	0xffffffff


	//   ....[5]....
        /*0040*/ 	.word	0xffffffff


	//   ....[6]....
        /*0044*/ 	.word	0xffffffff


	//   ....[7]....
        /*0048*/ 	.word	0xffffffff


	//   ....[8]....
        /*004c*/ 	.word	0xffffffff


	//   ....[9]....
        /*0050*/ 	.word	0xffffffff


	//   ....[10]....
        /*0054*/ 	.word	0x050000eb


	//   ....[11]....
        /*0058*/ 	.word	0x050000eb


	//   ....[12]....
        /*005c*/ 	.word	0x050000eb


	//   ....[13]....
        /*0060*/ 	.word	0x050000eb


	//   ....[14]....
        /*0064*/ 	.word	0x050000eb


	//   ....[15]....
        /*0068*/ 	.word	0x050000eb


	//   ....[16]....
        /*006c*/ 	.word	0x050000eb


	//   ....[17]....
        /*0070*/ 	.word	0x050000eb


	//   ....[18]....
        /*0074*/ 	.word	0x050000eb


	//   ....[19]....
        /*0078*/ 	.word	0x050000eb


	//----- nvinfo : EIATTR_COOP_GROUP_INSTR_OFFSETS
	.align		4
.L_2335:
        /*007c*/ 	.byte	0x04, 0x28
        /*007e*/ 	.short	(.L_2337 - .L_2336)


	//   ....[0]....
.L_2336:
        /*0080*/ 	.word	0x00001f70


	//   ....[1]....
        /*0084*/ 	.word	0x00001f90


	//   ....[2]....
        /*0088*/ 	.word	0x00001fb0


	//   ....[3]....
        /*008c*/ 	.word	0x00001fd0


	//   ....[4]....
        /*0090*/ 	.word	0x00001ff0


	//   ....[5]....
        /*0094*/ 	.word	0x00002010


	//   ....[6]....
        /*0098*/ 	.word	0x00002030


	//   ....[7]....
        /*009c*/ 	.word	0x00002050


	//   ....[8]....
        /*00a0*/ 	.word	0x00002060


	//   ....[9]....
        /*00a4*/ 	.word	0x00002080


	//   ....[10]....
        /*00a8*/ 	.word	0x00004da0


	//   ....[11]....
        /*00ac*/ 	.word	0x00004e30


	//   ....[12]....
        /*00b0*/ 	.word	0x00004e90


	//   ....[13]....
        /*00b4*/ 	.word	0x00004ee0


	//   ....[14]....
        /*00b8*/ 	.word	0x00004f40


	//   ....[15]....
        /*00bc*/ 	.word	0x00004f90


	//   ....[16]....
        /*00c0*/ 	.word	0x00004ff0


	//   ....[17]....
        /*00c4*/ 	.word	0x00005040


	//   ....[18]....
        /*00c8*/ 	.word	0x000050a0


	//   ....[19]....
        /*00cc*/ 	.word	0x000050f0


	//----- nvinfo : EIATTR_EXIT_INSTR_OFFSETS
	.align		4
.L_2337:
        /*00d0*/ 	.byte	0x04, 0x1c
        /*00d2*/ 	.short	(.L_2339 - .L_2338)


	//   ....[0]....
.L_2338:
        /*00d4*/ 	.word	0x00004d40


	//----- nvinfo : EIATTR_MAX_THREADS
	.align		4
.L_2339:
        /*00d8*/ 	.byte	0x04, 0x05
        /*00da*/ 	.short	(.L_2341 - .L_2340)
.L_2340:
        /*00dc*/ 	.word	0x00000080
        /*00e0*/ 	.word	0x00000001
        /*00e4*/ 	.word	0x00000001


	//----- nvinfo : EIATTR_CRS_STACK_SIZE
	.align		4
.L_2341:
        /*00e8*/ 	.byte	0x04, 0x1e
        /*00ea*/ 	.short	(.L_2343 - .L_2342)
.L_2342:
        /*00ec*/ 	.word	0x00000000


	//----- nvinfo : EIATTR_CBANK_PARAM_SIZE
	.align		4
.L_2343:
        /*00f0*/ 	.byte	0x03, 0x19
        /*00f2*/ 	.short	0x0128


	//----- nvinfo : EIATTR_PARAM_CBANK
	.align		4
        /*00f4*/ 	.byte	0x04, 0x0a
        /*00f6*/ 	.short	(.L_2345 - .L_2344)
	.align		4
.L_2344:
        /*00f8*/ 	.word	index@(.nv.constant0._ZN10layer_norm31ln_parallel_residual_bwd_kernelINS_13Kernel_traitsIf6__halffS2_fjLj768ELj1ELj4ELj1ELj16ENS_18Kernel_traits_baseILj768EfS2_fS2_fjLj128EEEEELb1ELb0ELb1EEEvNS_9BwdParamsE)
        /*00fc*/ 	.short	0x0210
        /*00fe*/ 	.short	0x0128


	//----- nvinfo : EIATTR_SW_WAR
	.align		4
.L_2345:
        /*0100*/ 	.byte	0x04, 0x36
        /*0102*/ 	.short	(.L_2347 - .L_2346)
.L_2346:
        /*0104*/ 	.word	0x00000008
.L_2347:


//--------------------- .nv.info._ZN10layer_norm22ln_bwd_finalize_kernelINS_22Kernel_traits_finalizeILj768Ef6__halffS2_fjLb0ELj1024ELj4ENS_18Kernel_traits_baseILj768EfS2_fS2_fjLj1024EEEEELb0ELb0EEEvNS_9BwdParamsE --------------------------
	.section	.nv.info._ZN10layer_norm22ln_bwd_finalize_kernelINS_22Kernel_traits_finalizeILj768Ef6__halffS2_fjLb0ELj1024ELj4ENS_18Kernel_traits_baseILj768EfS2_fS2_fjLj1024EEEEELb0ELb0EEEvNS_9BwdParamsE,"",@"SHT_CUDA_INFO"
	.sectionflags	@""
	.align	4


	//----- nvinfo : EIATTR_CUDA_API_VERSION
	.align		4
        /*0000*/ 	.byte	0x04, 0x37
        /*0002*/ 	.short	(.L_2349 - .L_2348)
.L_2348:
        /*0004*/ 	.word	0x00000082


	//----- nvinfo : EIATTR_KPARAM_INFO
	.align		4
.L_2349:
        /*0008*/ 	.byte	0x04, 0x17
        /*000a*/ 	.short	(.L_2351 - .L_2350)
.L_2350:
        /*000c*/ 	.word	0x00000000
        /*0010*/ 	.short	0x0000
        /*0012*/ 	.short	0x0000
        /*0014*/ 	.byte	0x00, 0xf0, 0xa1, 0x04


	//----- nvinfo : EIATTR_SPARSE_MMA_MASK
	.align		4
.L_2351:
        /*0018*/ 	.byte	0x03, 0x50
        /*001a*/ 	.short	0x0000


	//----- nvinfo : EIATTR_MAXREG_COUNT
	.align		4
        /*001c*/ 	.byte	0x03, 0x1b
        /*001e*/ 	.short	0x0040


	//----- nvinfo : EIATTR_NUM_BARRIERS
	.align		4
        /*0020*/ 	.byte	0x02, 0x4c
        /*0022*/ 	.byte	0x01
	.zero		1


	//----- nvinfo : EIATTR_MERCURY_ISA_VERSION
	.align		4
        /*0024*/ 	.byte	0x03, 0x5f
        /*0026*/ 	.short	0x0101


	//----- nvinfo : EIATTR_COOP_GROUP_MASK_REGIDS
	.align		4
        /*0028*/ 	.byte	0x04, 0x29
        /*002a*/ 	.short	(.L_2353 - .L_2352)


	//   ....[0]....
.L_2352:
        /*002c*/ 	.word	0xffffffff


	//   ....[1]....
        /*0030*/ 	.word	0xffffffff


	//   ....[2]....
        /*0034*/ 	.word	0xffffffff


	//   ....[3]....
        /*0038*/ 	.word	0xffffffff


	//   ....[4]....
        /*003c*/ 	.word	0xffffffff


	//   ....[5]....
        /*0040*/ 	.word	0xffffffff


	//   ....[6]....
        /*0044*/ 	.word	0xffffffff


	//   ....[7]....
        /*0048*/ 	.word	0xffffffff


	//   ....[8]....
        /*004c*/ 	.word	0xffffffff


	//   ....[9]....
        /*0050*/ 	.word	0xffffffff


	//   ....[10]....
        /*0054*/ 	.word	0x05000013


	//   ....[11]....
        /*0058*/ 	.word	0x05000013


	//   ....[12]....
        /*005c*/ 	.word	0x05000013


	//   ....[13]....
        /*0060*/ 	.word	0x05000013


	//   ....[14]....
        /*0064*/ 	.word	0x05000013


	//   ....[15]....
        /*0068*/ 	.word	0x05000013


	//   ....[16]....
        /*006c*/ 	.word	0x05000013


	//   ....[17]....
        /*0070*/ 	.word	0x05000013


	//   ....[18]....
        /*0074*/ 	.word	0x05000013


	//   ....[19]....
        /*0078*/ 	.word	0x05000013


	//----- nvinfo : EIATTR_COOP_GROUP_INSTR_OFFSETS
	.align		4
.L_2353:
        /*007c*/ 	.byte	0x04, 0x28
        /*007e*/ 	.short	(.L_2355 - .L_2354)


	//   ....[0]....
.L_2354:
        /*0080*/ 	.word	0x000008e0


	//   ....[1]....
        /*0084*/ 	.word	0x000008f0


	//   ....[2]....
        /*0088*/ 	.word	0x00000920


	//   ....[3]....
        /*008c*/ 	.word	0x00000930


	//   ....[4]....
        /*0090*/ 	.word	0x00000960


	//   ....[5]....
        /*0094*/ 	.word	0x00000970


	//   ....[6]....
        /*0098*/ 	.word	0x000009a0


	//   ....[7]....
        /*009c*/ 	.word	0x000009b0


	//   ....[8]....
        /*00a0*/ 	.word	0x000009e0


	//   ....[9]....
        /*00a4*/ 	.word	0x000009f0


	//   ....[10]....
        /*00a8*/ 	.word	0x00000bf0


	//   ....[11]....
        /*00ac*/ 	.word	0x00000c60


	//   ....[12]....
        /*00b0*/ 	.word	0x00000cd0


	//   ....[13]....
        /*00b4*/ 	.word	0x00000d40


	//   ....[14]....
        /*00b8*/ 	.word	0x00000db0


	//   ....[15]....
        /*00bc*/ 	.word	0x00000e10


	//   ....[16]....
        /*00c0*/ 	.word	0x00000e80


	//   ....[17]....
        /*00c4*/ 	.word	0x00000ef0


	//   ....[18]....
        /*00c8*/ 	.word	0x00000f60


	//   ....[19]....
        /*00cc*/ 	.word	0x00000fd0


	//----- nvinfo : EIATTR_EXIT_INSTR_OFFSETS
	.align		4
.L_2355:
        /*00d0*/ 	.byte	0x04, 0x1c
        /*00d2*/ 	.short	(.L_2357 - .L_2356)


	//   ....[0]....
.L_2356:
        /*00d4*/ 	.word	0x00000070


	//   ....[1]....
        /*00d8*/ 	.word	0x00000b90


	//----- nvinfo : EIATTR_MAX_THREADS
	.align		4
.L_2357:
        /*00dc*/ 	.byte	0x04, 0x05
        /*00de*/ 	.short	(.L_2359 - .L_2358)
.L_2358:
        /*00e0*/ 	.word	0x00000400
        /*00e4*/ 	.word	0x00000001
        /*00e8*/ 	.word	0x00000001


	//----- nvinfo : EIATTR_CRS_STACK_SIZE
	.align		4
.L_2359:
        /*00ec*/ 	.byte	0x04, 0x1e
        /*00ee*/ 	.short	(.L_2361 - .L_2360)
.L_2360:
        /*00f0*/ 	.word	0x00000000


	//----- nvinfo : EIATTR_CBANK_PARAM_SIZE
	.align		4
.L_2361:
        /*00f4*/ 	.byte	0x03, 0x19
        /*00f6*/ 	.short	0x0128


	//----- nvinfo : EIATTR_PARAM_CBANK
	.align		4
        /*00f8*/ 	.byte	0x04, 0x0a
        /*00fa*/ 	.short	(.L_2363 - .L_2362)
	.align		4
.L_2362:
        /*00fc*/ 	.word	index@(.nv.constant0._ZN10layer_norm22ln_bwd_finalize_kernelINS_22Kernel_traits_finalizeILj768Ef6__halffS2_fjLb0ELj1024ELj4ENS_18Kernel_traits_baseILj768EfS2_fS2_fjLj1024EEEEELb0ELb0EEEvNS_9BwdParamsE)
        /*0100*/ 	.short	0x0210
        /*0102*/ 	.short	0x0128


	//----- nvinfo : EIATTR_SW_WAR
	.align		4
.L_2363:
        /*0104*/ 	.byte	0x04, 0x36
        /*0106*/ 	.short	(.L_2365 - .L_2364)
.L_2364:
        /*0108*/ 	.word	0x00000008
.L_2365:


//--------------------- .nv.info._ZN10layer_norm40ln_parallel_residual_bwd_finalize_kernelINS_22Kernel_traits_finalizeILj768Ef6__halffS2_fjLb0ELj1024ELj4ENS_18Kernel_traits_baseILj768EfS2_fS2_fjLj1024EEEEELb0EEEvNS_9BwdParamsE --------------------------
	.section	.nv.info._ZN10layer_norm40ln_parallel_residual_bwd_finalize_kernelINS_22Kernel_traits_finalizeILj768Ef6__halffS2_fjLb0ELj1024ELj4ENS_18Kernel_traits_baseILj768EfS2_fS2_fjLj1024EEEEELb0EEEvNS_9BwdParamsE,"",@"SHT_CUDA_INFO"
	.sectionflags	@""
	.align	4


	//----- nvinfo : EIATTR_CUDA_API_VERSION
	.align		4
        /*0000*/ 	.byte	0x04, 0x37
        /*0002*/ 	.short	(.L_2367 - .L_2366)
.L_2366:
        /*0004*/ 	.word	0x00000082


	//----- nvinfo : EIATTR_KPARAM_INFO
	.align		4
.L_2367:
        /*0008*/ 	.byte	0x04, 0x17
        /*000a*/ 	.short	(.L_2369 - .L_2368)
.L_2368:
        /*000c*/ 	.word	0x00000000
        /*0010*/ 	.short	0x0000
        /*0012*/ 	.short	0x0000
        /*0014*/ 	.byte	0x00, 0xf0, 0xa1, 0x04


	//----- nvinfo : EIATTR_SPARSE_MMA_MASK
	.align		4
.L_2369:
        /*0018*/ 	.byte	0x03, 0x50
        /*001a*/ 	.short	0x0000


	//----- nvinfo : EIATTR_MAXREG_COUNT
	.align		4
        /*001c*/ 	.byte	0x03, 0x1b
        /*001e*/ 	.short	0x0040


	//----- nvinfo : EIATTR_NUM_BARRIERS
	.align		4
        /*0020*/ 	.byte	0x02, 0x4c
        /*0022*/ 	.byte	0x01
	.zero		1


	//----- nvinfo : EIATTR_MERCURY_ISA_VERSION
	.align		4
        /*0024*/ 	.byte	0x03, 0x5f
        /*0026*/ 	.short	0x0101


	//----- nvinfo : EIATTR_COOP_GROUP_MASK_REGIDS
	.align		4
        /*0028*/ 	.byte	0x04, 0x29
        /*002a*/ 	.short	(.L_2371 - .L_2370)


	//   ....[0]....
.L_2370:
        /*002c*/ 	.word	0xffffffff


	//   ....[1]....
        /*0030*/ 	.word	0xffffffff


	//   ....[2]....
        /*0034*/ 	.word	0xffffffff


	//   ....[3]....
        /*0038*/ 	.word	0xffffffff


	//   ....[4]....
        /*003c*/ 	.word	0xffffffff


	//   ....[5]....
        /*0040*/ 	.word	0xffffffff


	//   ....[6]....
        /*0044*/ 	.word	0xffffffff


	//   ....[7]....
        /*0048*/ 	.word	0xffffffff


	//   ....[8]....
        /*004c*/ 	.word	0xffffffff


	//   ....[9]....
        /*0050*/ 	.word	0xffffffff


	//   ....[10]....
        /*0054*/ 	.word	0xffffffff


	//   ....[11]....
        /*0058*/ 	.word	0xffffffff


	//   ....[12]....
        /*005c*/ 	.word	0xffffffff


	//   ....[13]....
        /*0060*/ 	.word	0xffffffff


	//   ....[14]....
        /*0064*/ 	.word	0xffffffff


	//   ....[15]....
        /*0068*/ 	.word	0xffffffff


	//   ....[16]....
        /*006c*/ 	.word	0xffffffff


	//   ....[17]....
        /*0070*/ 	.word	0xffffffff


	//   ....[18]....
        /*0074*/ 	.word	0xffffffff


	//   ....[19]....
        /*0078*/ 	.word	0xffffffff


	//   ....[20]....
        /*007c*/ 	.word	0x0500000c


	//   ....[21]....
        /*0080*/ 	.word	0x0500000c


	//   ....[22]....
        /*0084*/ 	.word	0x0500000c


	//   ....[23]....
        /*0088*/ 	.word	0x0500000c


	//   ....[24]....
        /*008c*/ 	.word	0x0500000c


	//   ....[25]....
        /*0090*/ 	.word	0x0500000c


	//   ....[26]....
        /*0094*/ 	.word	0x0500000c


	//   ....[27]....
        /*0098*/ 	.word	0x0500000c


	//   ....[28]....
        /*009c*/ 	.word	0x0500000c


	//   ....[29]....
        /*00a0*/ 	.word	0x0500000c


	//   ....[30]....
        /*00a4*/ 	.word	0x0500000c


	//   ....[31]....
        /*00a8*/ 	.word	0x0500000c


	//   ....[32]....
        /*00ac*/ 	.word	0x0500000c


	//   ....[33]....
        /*00b0*/ 	.word	0x0500000c


	//   ....[34]....
        /*00b4*/ 	.word	0x0500000c


	//   ....[35]....
        /*00b8*/ 	.word	0x0500000c


	//   ....[36]....
        /*00bc*/ 	.word	0x0500000c


	//   ....[37]....
        /*00c0*/ 	.word	0x0500000c


	//   ....[38]....
        /*00c4*/ 	.word	0x0500000c


	//   ....[39]....
        /*00c8*/ 	.word	0x0500000c


	//----- nvinfo : EIATTR_COOP_GROUP_INSTR_OFFSETS
	.align		4
.L_2371:
        /*00cc*/ 	.byte	0x04, 0x28
        /*00ce*/ 	.short	(.L_2373 - .L_2372)


	//   ....[0]....
.L_2372:
        /*00d0*/ 	.word	0x00000ce0


	//   ....[1]....
        /*00d4*/ 	.word	0x00000cf0


	//   ....[2]....
        /*00d8*/ 	.word	0x00000d00


	//   ....[3]....
        /*00dc*/ 	.word	0x00000d10


	//   ....[4]....
        /*00e0*/ 	.word	0x00000d40


	//   ....[5]....
        /*00e4*/ 	.word	0x00000d70


	//   ....[6]....
        /*00e8*/ 	.word	0x00000d80


	//   ....[7]....
        /*00ec*/ 	.word	0x00000d90


	//   ....[8]....
        /*00f0*/ 	.word	0x00000db0


	//   ....[9]....
        /*00f4*/ 	.word	0x00000df0


	//   ....[10]....
        /*00f8*/ 	.word	0x00000e00


	//   ....[11]....
        /*00fc*/ 	.word	0x00000e10


	//   ....[12]....
        /*0100*/ 	.word	0x00000e30


	//   ....[13]....
        /*0104*/ 	.word	0x00000e70


	//   ....[14]....
        /*0108*/ 	.word	0x00000e80


	//   ....[15]....
        /*010c*/ 	.word	0x00000e90


	//   ....[16]....
        /*0110*/ 	.word	0x00000eb0


	//   ....[17]....
        /*0114*/ 	.word	0x00000ee0


	//   ....[18]....
        /*0118*/ 	.word	0x00000f00


	//   ....[19]....
        /*011c*/ 	.word	0x00000f10


	//   ....[20]....
        /*0120*/ 	.word	0x000011f0


	//   ....[21]....
        /*0124*/ 	.word	0x00001250


	//   ....[22]....
        /*0128*/ 	.word	0x000012b0


	//   ....[23]....
        /*012c*/ 	.word	0x00001310


	//   ....[24]....
        /*0130*/ 	.word	0x00001370


	//   ....[25]....
        /*0134*/ 	.word	0x000013d0


	//   ....[26]....
        /*0138*/ 	.word	0x00001440


	//   ....[27]....
        /*013c*/ 	.word	0x000014b0


	//   ....[28]....
        /*0140*/ 	.word	0x00001520


	//   ....[29]....
        /*0144*/ 	.word	0x00001590


	//   ....[30]....
        /*0148*/ 	.word	0x000015f0


	//   ....[31]....
        /*014c*/ 	.word	0x00001660


	//   ....[32]....
        /*0150*/ 	.word	0x000016d0


	//   ....[33]....
        /*0154*/ 	.word	0x00001740


	//   ....[34]....
        /*0158*/ 	.word	0x000017b0


	//   ....[35]....
        /*015c*/ 	.word	0x00001810


	//   ....[36]....
        /*0160*/ 	.word	0x00001880


	//   ....[37]....
        /*0164*/ 	.word	0x000018f0


	//   ....[38]....
        /*0168*/ 	.word	0x00001960


	//   ....[39]....
        /*016c*/ 	.word	0x000019d0


	//----- nvinfo : EIATTR_EXIT_INSTR_OFFSETS
	.align		4
.L_2373:
        /*0170*/ 	.byte	0x04, 0x1c
        /*0172*/ 	.short	(.L_2375 - .L_2374)


	//   ....[0]....
.L_2374:
        /*0174*/ 	.word	0x00000070


	//   ....[1]....
        /*0178*/ 	.word	0x00001190


	//----- nvinfo : EIATTR_MAX_THREADS
	.align		4
.L_2375:
        /*017c*/ 	.byte	0x04, 0x05
        /*017e*/ 	.short	(.L_2377 - .L_2376)
.L_2376:
        /*0180*/ 	.word	0x00000400
        /*0184*/ 	.word	0x00000001
        /*0188*/ 	.word	0x00000001


	//----- nvinfo : EIATTR_CRS_STACK_SIZE
	.align		4
.L_2377:
        /*018c*/ 	.byte	0x04, 0x1e
        /*018e*/ 	.short	(.L_2379 - .L_2378)
.L_2378:
        /*0190*/ 	.word	0x00000000


	//----- nvinfo : EIATTR_CBANK_PARAM_SIZE
	.align		4
.L_2379:
        /*0194*/ 	.byte	0x03, 0x19
        /*0196*/ 	.short	0x0128


	//----- nvinfo : EIATTR_PARAM_CBANK
	.align		4
        /*0198*/ 	.byte	0x04, 0x0a
        /*019a*/ 	.short	(.L_2381 - .L_2380)
	.align		4
.L_2380:
        /*019c*/ 	.word	index@(.nv.constant0._ZN10layer_norm40ln_parallel_residual_bwd_finalize_kernelINS_22Kernel_traits_finalizeILj768Ef6__halffS2_fjLb0ELj1024ELj4ENS_18Kernel_traits_baseILj768EfS2_fS2_fjLj1024EEEEELb0EEEvNS_9BwdParamsE)
        /*01a0*/ 	.short	0x0210
        /*01a2*/ 	.short	0x0128


	//----- nvinfo : EIATTR_SW_WAR
	.align		4
.L_2381:
        /*01a4*/ 	.byte	0x04, 0x36
        /*01a6*/ 	.short	(.L_2383 - .L_2382)
.L_2382:
        /*01a8*/ 	.word	0x00000008
.L_2383:


//--------------------- .nv.info._ZN10layer_norm31ln_parallel_residual_bwd_kernelINS_13Kernel_traitsIf6__halffS2_fjLj768ELj1ELj4ELj1ELj16ENS_18Kernel_traits_baseILj768EfS2_fS2_fjLj128EEEEELb1ELb1ELb0EEEvNS_9BwdParamsE --------------------------
	.section	.nv.info._ZN10layer_norm31ln_parallel_residual_bwd_kernelINS_13Kernel_traitsIf6__halffS2_fjLj768ELj1ELj4ELj1ELj16ENS_18Kernel_traits_baseILj768EfS2_fS2_fjLj128EEEEELb1ELb1ELb0EEEvNS_9BwdParamsE,"",@"SHT_CUDA_INFO"
	.sectionflags	@""
	.align	4


	//----- nvinfo : EIATTR_CUDA_API_VERSION
	.align		4
        /*0000*/ 	.byte	0x04, 0x37
        /*0002*/ 	.short	(.L_2385 - .L_2384)
.L_2384:
        /*0004*/ 	.word	0x00000082


	//----- nvinfo : EIATTR_KPARAM_INFO
	.align		4
.L_2385:
        /*0008*/ 	.byte	0x04, 0x17
        /*000a*/ 	.short	(.L_2387 - .L_2386)
.L_2386:
        /*000c*/ 	.word	0x00000000
        /*0010*/ 	.short	0x0000
        /*0012*/ 	.short	0x0000
        /*0014*/ 	.byte	0x00, 0xf0, 0xa1, 0x04


	//----- nvinfo : EIATTR_SPARSE_MMA_MASK
	.align		4
.L_2387:
        /*0018*/ 	.byte	0x03, 0x50
        /*001a*/ 	.short	0x0000


	//----- nvinfo : EIATTR_MAXREG_COUNT
	.align		4
        /*001c*/ 	.byte	0x03, 0x1b
        /*001e*/ 	.short	0x00ff


	//----- nvinfo : EIATTR_NUM_BARRIERS
	.align		4
        /*0020*/ 	.byte	0x02, 0x4c
        /*0022*/ 	.byte	0x01
	.zero		1


	//----- nvinfo : EIATTR_MERCURY_ISA_VERSION
	.align		4
        /*0024*/ 	.byte	0x03, 0x5f
        /*0026*/ 	.short	0x0101


	//----- nvinfo : EIATTR_COOP_GROUP_MASK_REGIDS
	.align		4
        /*0028*/ 	.byte	0x04, 0x29
        /*002a*/ 	.short	(.L_2389 - .L_2388)


	//   ....[0]....
.L_2388:
        /*002c*/ 	.word	0xffffffff


	//   ....[1]....
        /*0030*/ 	.word	0xffffffff


	//   ....[2]....
        /*0034*/ 	.word	0xffffffff


	//   ....[3]....
        /*0038*/ 	.word	0xffffffff


	//   ....[4]....
        /*003c*/ 	.word	0xffffffff


	//   ....[5]....
        /*0040*/ 	.word	0xffffffff


	//   ....[6]....
        /*0044*/ 	.word	0xffffffff


	//   ....[7]....
        /*0048*/ 	.word	0xffffffff


	//   ....[8]....
        /*004c*/ 	.word	0xffffffff


	//   ....[9]....
        /*0050*/ 	.word	0xffffffff


	//   ....[10]....
        /*0054*/ 	.word	0x05000078


	//   ....[11]....
        /*0058*/ 	.word	0x05000078


	//   ....[12]....
        /*005c*/ 	.word	0x05000078


	//   ....[13]....
        /*0060*/ 	.word	0x05000078


	//   ....[14]....
        /*0064*/ 	.word	0x05000078


	//   ....[15]....
        /*0068*/ 	.word	0x05000078


	//   ....[16]....
        /*006c*/ 	.word	0x05000078


	//   ....[17]....
        /*0070*/ 	.word	0x05000078


	//   ....[18]....
        /*0074*/ 	.word	0x05000078


	//   ....[19]....
        /*0078*/ 	.word	0x05000078


	//----- nvinfo : EIATTR_COOP_GROUP_INSTR_OFFSETS
	.align		4
.L_2389:
        /*007c*/ 	.byte	0x04, 0x28
        /*007e*/ 	.short	(.L_2391 - .L_2390)


	//   ....[0]....
.L_2390:
        /*0080*/ 	.word	0x00001690


	//   ....[1]....
        /*0084*/ 	.word	0x000016a0


	//   ....[2]....
        /*0088*/ 	.word	0x000016d0


	//   ....[3]....
        /*008c*/ 	.word	0x000016e0


	//   ....[4]....
        /*0090*/ 	.word	0x00001710


	//   ....[5]....
        /*0094*/ 	.word	0x00001720


	//   ....[6]....
        /*0098*/ 	.word	0x00001750


	//   ....[7]....
        /*009c*/ 	.word	0x00001760


	//   ....[8]....
        /*00a0*/ 	.word	0x00001790


	//   ....[9]....
        /*00a4*/ 	.word	0x000017a0


	//   ....[10]....
        /*00a8*/ 	.word	0x00003c00


	//   ....[11]....
        /*00ac*/ 	.word	0x00003c90


	//   ....[12]....
        /*00b0*/ 	.word	0x00003d00


	//   ....[13]....
        /*00b4*/ 	.word	0x00003d60


	//   ....[14]....
        /*00b8*/ 	.word	0x00003dd0


	//   ....[15]....
        /*00bc*/ 	.word	0x00003e30


	//   ....[16]....
        /*00c0*/ 	.word	0x00003ea0


	//   ....[17]....
        /*00c4*/ 	.word	0x00003f00


	//   ....[18]....
        /*00c8*/ 	.word	0x00003f70


	//   ....[19]....
        /*00cc*/ 	.word	0x00003fd0


	//----- nvinfo : EIATTR_EXIT_INSTR_OFFSETS
	.align		4
.L_2391:
        /*00d0*/ 	.byte	0x04, 0x1c
        /*00d2*/ 	.short	(.L_2393 - .L_2392)


	//   ....[0]....
.L_2392:
        /*00d4*/ 	.word	0x00003b60


	//   ....[1]....
        /*00d8*/ 	.word	0x00003b90


	//----- nvinfo : EIATTR_MAX_THREADS
	.align		4
.L_2393:
        /*00dc*/ 	.byte	0x04, 0x05
        /*00de*/ 	.short	(.L_2395 - .L_2394)
.L_2394:
        /*00e0*/ 	.word	0x00000080
        /*00e4*/ 	.word	0x00000001
        /*00e8*/ 	.word	0x00000001


	//----- nvinfo : EIATTR_CRS_STACK_SIZE
	.align		4
.L_2395:
        /*00ec*/ 	.byte	0x04, 0x1e
        /*00ee*/ 	.short	(.L_2397 - .L_2396)
.L_2396:
        /*00f0*/ 	.word	0x00000000


	//----- nvinfo : EIATTR_CBANK_PARAM_SIZE
	.align		4
.L_2397:
        /*00f4*/ 	.byte	0x03, 0x19
        /*00f6*/ 	.short	0x0128


	//----- nvinfo : EIATTR_PARAM_CBANK
	.align		4
        /*00f8*/ 	.byte	0x04, 0x0a
        /*00fa*/ 	.short	(.L_2399 - .L_2398)
	.align		4
.L_2398:
        /*00fc*/ 	.word	index@(.nv.constant0._ZN10layer_norm31ln_parallel_residual_bwd_kernelINS_13Kernel_traitsIf6__halffS2_fjLj768ELj1ELj4ELj1ELj16ENS_18Kernel_traits_baseILj768EfS2_fS2_fjLj128EEEEELb1ELb1ELb0EEEvNS_9BwdParamsE)
        /*0100*/ 	.short	0x0210
        /*0102*/ 	.short	0x0128


	//----- nvinfo : EIATTR_SW_WAR
	.align		4
.L_2399:
        /*0104*/ 	.byte	0x04, 0x36
        /*0106*/ 	.short	(.L_2401 - .L_2400)
.L_2400:
        /*0108*/ 	.word	0x00000008
.L_2401:


//--------------------- .nv.info._ZN10layer_norm22ln_bwd_finalize_kernelINS_22Kernel_traits_finalizeILj768Ef6__halffS2_fjLb0ELj1024ELj4ENS_18Kernel_traits_baseILj768EfS2_fS2_fjLj1024EEEEELb0ELb1EEEvNS_9BwdParamsE --------------------------
	.section	.nv.info._ZN10layer_norm22ln_bwd_finalize_kernelINS_22Kernel_traits_finalizeILj768Ef6__halffS2_fjLb0ELj1024ELj4ENS_18Kernel_traits_baseILj768EfS2_fS2_fjLj1024EEEEELb0ELb1EEEvNS_9BwdParamsE,"",@"SHT_CUDA_INFO"
	.sectionflags	@""
	.align	4


	//----- nvinfo : EIATTR_CUDA_API_VERSION
	.align		4
        /*0000*/ 	.byte	0x04, 0x37
        /*0002*/ 	.short	(.L_2403 - .L_2402)
.L_2402:
        /*0004*/ 	.word	0x00000082


	//----- nvinfo : EIATTR_KPARAM_INFO
	.align		4
.L_2403:
        /*0008*/ 	.byte	0x04, 0x17
        /*000a*/ 	.short	(.L_2405 - .L_2404)
.L_2404:
        /*000c*/ 	.word	0x00000000
        /*0010*/ 	.short	0x0000
        /*0012*/ 	.short	0x0000
        /*0014*/ 	.byte	0x00, 0xf0, 0xa1, 0x04


	//----- nvinfo : EIATTR_SPARSE_MMA_MASK
	.align		4
.L_2405:
        /*0018*/ 	.byte	0x03, 0x50
        /*001a*/ 	.short	0x0000


	//----- nvinfo : EIATTR_MAXREG_COUNT
	.align		4
        /*001c*/ 	.byte	0x03, 0x1b
        /*001e*/ 	.short	0x0040


	//----- nvinfo : EIATTR_NUM_BARRIERS
	.align		4
        /*0020*/ 	.byte	0x02, 0x4c
        /*0022*/ 	.byte	0x01
	.zero		1


	//----- nvinfo : EIATTR_MERCURY_ISA_VERSION
	.align		4
        /*0024*/ 	.byte	0x03, 0x5f
        /*0026*/ 	.short	0x0101


	//----- nvinfo : EIATTR_COOP_GROUP_MASK_REGIDS
	.align		4
        /*0028*/ 	.byte	0x04, 0x29
        /*002a*/ 	.short	(.L_2407 - .L_2406)


	//   ....[0]....
.L_2406:
        /*002c*/ 	.word	0xffffffff


	//   ....[1]....
        /*0030*/ 	.word	0xffffffff


	//   ....[2]....
        /*0034*/ 	.word	0xffffffff


	//   ....[3]....
        /*0038*/ 	.word	0xffffffff


	//   ....[4]....
        /*003c*/ 	.word	0xffffffff


	//   ....[5]....
        /*0040*/ 	.word	0xffffffff


	//   ....[6]....
        /*0044*/ 	.word	0xffffffff


	//   ....[7]....
        /*0048*/ 	.word	0xffffffff


	//   ....[8]....
        /*004c*/ 	.word	0xffffffff


	//   ....[9]....
        /*0050*/ 	.word	0xffffffff


	//   ....[10]....
        /*0054*/ 	.word	0x05000011


	//   ....[11]....
        /*0058*/ 	.word	0x05000011


	//   ....[12]....
        /*005c*/ 	.word	0x05000011


	//   ....[13]....
        /*0060*/ 	.word	0x05000011


	//   ....[14]....
        /*0064*/ 	.word	0x05000011


	//   ....[15]....
        /*0068*/ 	.word	0x05000011


	//   ....[16]....
        /*006c*/ 	.word	0x05000011


	//   ....[17]....
        /*0070*/ 	.word	0x05000011


	//   ....[18]....
        /*0074*/ 	.word	0x05000011


	//   ....[19]....
        /*0078*/ 	.word	0x05000011


	//----- nvinfo : EIATTR_COOP_GROUP_INSTR_OFFSETS
	.align		4
.L_2407:
        /*007c*/ 	.byte	0x04, 0x28
        /*007e*/ 	.short	(.L_2409 - .L_2408)


	//   ....[0]....
.L_2408:
        /*0080*/ 	.word	0x000008e0


	//   ....[1]....
        /*0084*/ 	.word	0x000008f0


	//   ....[2]....
        /*0088*/ 	.word	0x00000920


	//   ....[3]....
        /*008c*/ 	.word	0x00000930


	//   ....[4]....
        /*0090*/ 	.word	0x00000960


	//   ....[5]....
        /*0094*/ 	.word	0x00000970


	//   ....[6]....
        /*0098*/ 	.word	0x000009a0


	//   ....[7]....
        /*009c*/ 	.word	0x000009b0


	//   ....[8]....
        /*00a0*/ 	.word	0x000009e0


	//   ....[9]....
        /*00a4*/ 	.word	0x000009f0


	//   ....[10]....
        /*00a8*/ 	.word	0x00000ba0


	//   ....[11]....
        /*00ac*/ 	.word	0x00000c10


	//   ....[12]....
        /*00b0*/ 	.word	0x00000c80


	//   ....[13]....
        /*00b4*/ 	.word	0x00000cf0


	//   ....[14]....
        /*00b8*/ 	.word	0x00000d60


	//   ....[15]....
        /*00bc*/ 	.word	0x00000dc0


	//   ....[16]....
        /*00c0*/ 	.word	0x00000e30


	//   ....[17]....
        /*00c4*/ 	.word	0x00000ea0


	//   ....[18]....
        /*00c8*/ 	.word	0x00000f10


	//   ....[19]....
        /*00cc*/ 	.word	0x00000f80


	//----- nvinfo : EIATTR_EXIT_INSTR_OFFSETS
	.align		4
.L_2409:
        /*00d0*/ 	.byte	0x04, 0x1c
        /*00d2*/ 	.short	(.L_2411 - .L_2410)


	//   ....[0]....
.L_2410:
        /*00d4*/ 	.word	0x00000070


	//   ....[1]....
        /*00d8*/ 	.word	0x00000b40


	//----- nvinfo : EIATTR_MAX_THREADS
	.align		4
.L_2411:
        /*00dc*/ 	.byte	0x04, 0x05
        /*00de*/ 	.short	(.L_2413 - .L_2412)
.L_2412:
        /*00e0*/ 	.word	0x00000400
        /*00e4*/ 	.word	0x00000001
        /*00e8*/ 	.word	0x00000001


	//----- nvinfo : EIATTR_CRS_STACK_SIZE
	.align		4
.L_2413:
        /*00ec*/ 	.byte	0x04, 0x1e
        /*00ee*/ 	.short	(.L_2415 - .L_2414)
.L_2414:
        /*00f0*/ 	.word	0x00000000


	//----- nvinfo : EIATTR_CBANK_PARAM_SIZE
	.align		4
.L_2415:
        /*00f4*/ 	.byte	0x03, 0x19
        /*00f6*/ 	.short	0x0128


	//----- nvinfo : EIATTR_PARAM_CBANK
	.align		4
        /*00f8*/ 	.byte	0x04, 0x0a
        /*00fa*/ 	.short	(.L_2417 - .L_2416)
	.align		4
.L_2416:
        /*00fc*/ 	.word	index@(.nv.constant0._ZN10layer_norm22ln_bwd_finalize_kernelINS_22Kernel_traits_finalizeILj768Ef6__halffS2_fjLb0ELj1024ELj4ENS_18Kernel_traits_baseILj768EfS2_fS2_fjLj1024EEEEELb0ELb1EEEvNS_9BwdParamsE)
        /*0100*/ 	.short	0x0210
        /*0102*/ 	.short	0x0128


	//----- nvinfo : EIATTR_SW_WAR
	.align		4
.L_2417:
        /*0104*/ 	.byte	0x04, 0x36
        /*0106*/ 	.short	(.L_2419 - .L_2418)
.L_2418:
        /*0108*/ 	.word	0x00000008
.L_2419:


//--------------------- .nv.info._ZN10layer_norm40ln_parallel_residual_bwd_finalize_kernelINS_22Kernel_traits_finalizeILj768Ef6__halffS2_fjLb0ELj1024ELj4ENS_18Kernel_traits_baseILj768EfS2_fS2_fjLj1024EEEEELb1EEEvNS_9BwdParamsE --------------------------
	.section	.nv.info._ZN10layer_norm40ln_parallel_residual_bwd_finalize_kernelINS_22Kernel_traits_finalizeILj768Ef6__halffS2_fjLb0ELj1024ELj4ENS_18Kernel_traits_baseILj768EfS2_fS2_fjLj1024EEEEELb1EEEvNS_9BwdParamsE,"",@"SHT_CUDA_INFO"
	.sectionflags	@""
	.align	4


	//----- nvinfo : EIATTR_CUDA_API_VERSION
	.align		4
        /*0000*/ 	.byte	0x04, 0x37
        /*0002*/ 	.short	(.L_2421 - .L_2420)
.L_2420:
        /*0004*/ 	.word	0x00000082


	//----- nvinfo : EIATTR_KPARAM_INFO
	.align		4
.L_2421:
        /*0008*/ 	.byte	0x04, 0x17
        /*000a*/ 	.short	(.L_2423 - .L_2422)
.L_2422:
        /*000c*/ 	.word	0x00000000
        /*0010*/ 	.short	0x0000
        /*0012*/ 	.short	0x0000
        /*0014*/ 	.byte	0x00, 0xf0, 0xa1, 0x04


	//----- nvinfo : EIATTR_SPARSE_MMA_MASK
	.align		4
.L_2423:
        /*0018*/ 	.byte	0x03, 0x50
        /*001a*/ 	.short	0x0000


	//----- nvinfo : EIATTR_MAXREG_COUNT
	.align		4
        /*001c*/ 	.byte	0x03, 0x1b
        /*001e*/ 	.short	0x0040


	//----- nvinfo : EIATTR_NUM_BARRIERS
	.align		4
        /*0020*/ 	.byte	0x02, 0x4c
        /*0022*/ 	.byte	0x01
	.zero		1


	//----- nvinfo : EIATTR_MERCURY_ISA_VERSION
	.align		4
        /*0024*/ 	.byte	0x03, 0x5f
        /*0026*/ 	.short	0x0101


	//----- nvinfo : EIATTR_COOP_GROUP_MASK_REGIDS
	.align		4
        /*0028*/ 	.byte	0x04, 0x29
        /*002a*/ 	.short	(.L_2425 - .L_2424)


	//   ....[0]....
.L_2424:
        /*002c*/ 	.word	0xffffffff


	//   ....[1]....
        /*0030*/ 	.word	0xffffffff


	//   ....[2]....
        /*0034*/ 	.word	0xffffffff


	//   ....[3]....
        /*0038*/ 	.word	0xffffffff


	//   ....[4]....
        /*003c*/ 	.word	0xffffffff


	//   ....[5]....
        /*0040*/ 	.word	0xffffffff


	//   ....[6]....
        /*0044*/ 	.word	0xffffffff


	//   ....[7]....
        /*0048*/ 	.word	0xffffffff


	//   ....[8]....
        /*004c*/ 	.word	0xffffffff


	//   ....[9]....
        /*0050*/ 	.word	0xffffffff


	//   ....[10]....
        /*0054*/ 	.word	0xffffffff


	//   ....[11]....
        /*0058*/ 	.word	0xffffffff


	//   ....[12]....
        /*005c*/ 	.word	0xffffffff


	//   ....[13]....
        /*0060*/ 	.word	0xffffffff


	//   ....[14]....
        /*0064*/ 	.word	0xffffffff


	//   ....[15]....
        /*0068*/ 	.word	0xffffffff


	//   ....[16]....
        /*006c*/ 	.word	0xffffffff


	//   ....[17]....
        /*0070*/ 	.word	0xffffffff


	//   ....[18]....
        /*0074*/ 	.word	0xffffffff


	//   ....[19]....
        /*0078*/ 	.word	0xffffffff


	//   ....[20]....
        /*007c*/ 	.word	0x0500000b


	//   ....[21]....
        /*0080*/ 	.word	0x0500000b


	//   ....[22]....
        /*0084*/ 	.word	0x0500000b


	//   ....[23]....
        /*0088*/ 	.word	0x0500000b


	//   ....[24]....
        /*008c*/ 	.word	0x0500000b


	//   ....[25]....
        /*0090*/ 	.word	0x0500000b


	//   ....[26]....
        /*0094*/ 	.word	0x0500000b


	//   ....[27]....
        /*0098*/ 	.word	0x0500000b


	//   ....[28]....
        /*009c*/ 	.word	0x0500000b


	//   ....[29]....
        /*00a0*/ 	.word	0x0500000b


	//   ....[30]....
        /*00a4*/ 	.word	0x0500000b


	//   ....[31]....
        /*00a8*/ 	.word	0x0500000b


	//   ....[32]....
        /*00ac*/ 	.word	0x0500000b


	//   ....[33]....
        /*00b0*/ 	.word	0x0500000b


	//   ....[34]....
        /*00b4*/ 	.word	0x0500000b


	//   ....[35]....
        /*00b8*/ 	.word	0x0500000b


	//   ....[36]....
        /*00bc*/ 	.word	0x0500000b


	//   ....[37]....
        /*00c0*/ 	.word	0x0500000b


	//   ....[38]....
        /*00c4*/ 	.word	0x0500000b


	//   ....[39]....
        /*00c8*/ 	.word	0x0500000b


	//----- nvinfo : EIATTR_COOP_GROUP_INSTR_OFFSETS
	.align		4
.L_2425:
        /*00cc*/ 	.byte	0x04, 0x28
        /*00ce*/ 	.short	(.L_2427 - .L_2426)


	//   ....[0]....
.L_2426:
        /*00d0*/ 	.word	0x00000ce0


	//   ....[1]....
        /*00d4*/ 	.word	0x00000cf0


	//   ....[2]....
        /*00d8*/ 	.word	0x00000d00


	//   ....[3]....
        /*00dc*/ 	.word	0x00000d10


	//   ....[4]....
        /*00e0*/ 	.word	0x00000d40


	//   ....[5]....
        /*00e4*/ 	.word	0x00000d70


	//   ....[6]....
        /*00e8*/ 	.word	0x00000d80


	//   ....[7]....
        /*00ec*/ 	.word	0x00000d90


	//   ....[8]....
        /*00f0*/ 	.word	0x00000db0


	//   ....[9]....
        /*00f4*/ 	.word	0x00000df0


	//   ....[10]....
        /*00f8*/ 	.word	0x00000e00


	//   ....[11]....
        /*00fc*/ 	.word	0x00000e10


	//   ....[12]....
        /*0100*/ 	.word	0x00000e30


	//   ....[13]....
        /*0104*/ 	.word	0x00000e70


	//   ....[14]....
        /*0108*/ 	.word	0x00000e80


	//   ....[15]....
        /*010c*/ 	.word	0x00000e90


	//   ....[16]....
        /*0110*/ 	.word	0x00000eb0


	//   ....[17]....
        /*0114*/ 	.word	0x00000ee0


	//   ....[18]....
        /*0118*/ 	.word	0x00000f00


	//   ....[19]....
        /*011c*/ 	.word	0x00000f10


	//   ....[20]....
        /*0120*/ 	.word	0x000011d0


	//   ....[21]....
        /*0124*/ 	.word	0x00001230


	//   ....[22]....
        /*0128*/ 	.word	0x00001290


	//   ....[23]....
        /*012c*/ 	.word	0x000012f0


	//   ....[24]....
        /*0130*/ 	.word	0x00001350


	//   ....[25]....
        /*0134*/ 	.word	0x000013b0


	//   ....[26]....
        /*0138*/ 	.word	0x00001420


	//   ....[27]....
        /*013c*/ 	.word	0x00001490


	//   ....[28]....
        /*0140*/ 	.word	0x00001500


	//   ....[29]....
        /*0144*/ 	.word	0x00001570


	//   ....[30]....
        /*0148*/ 	.word	0x000015d0


	//   ....[31]....
        /*014c*/ 	.word	0x00001640


	//   ....[32]....
        /*0150*/ 	.word	0x000016b0


	//   ....[33]....
        /*0154*/ 	.word	0x00001720


	//   ....[34]....
        /*0158*/ 	.word	0x00001790


	//   ....[35]....
        /*015c*/ 	.word	0x000017f0


	//   ....[36]....
        /*0160*/ 	.word	0x00001860


	//   ....[37]....
        /*0164*/ 	.word	0x000018d0


	//   ....[38]....
        /*0168*/ 	.word	0x00001940


	//   ....[39]....
        /*016c*/ 	.word	0x000019b0


	//----- nvinfo : EIATTR_EXIT_INSTR_OFFSETS
	.align		4
.L_2427:
        /*0170*/ 	.byte	0x04, 0x1c
        /*0172*/ 	.short	(.L_2429 - .L_2428)


	//   ....[0]....
.L_2428:
        /*0174*/ 	.word	0x00000070


	//   ....[1]....
        /*0178*/ 	.word	0x00001170


	//----- nvinfo : EIATTR_MAX_THREADS
	.align		4
.L_2429:
        /*017c*/ 	.byte	0x04, 0x05
        /*017e*/ 	.short	(.L_2431 - .L_2430)
.L_2430:
        /*0180*/ 	.word	0x00000400
        /*0184*/ 	.word	0x00000001
        /*0188*/ 	.word	0x00000001


	//----- nvinfo : EIATTR_CRS_STACK_SIZE
	.align		4
.L_2431:
        /*018c*/ 	.byte	0x04, 0x1e
        /*018e*/ 	.short	(.L_2433 - .L_2432)
.L_2432:
        /*0190*/ 	.word	0x00000000


	//----- nvinfo : EIATTR_CBANK_PARAM_SIZE
	.align		4
.L_2433:
        /*0194*/ 	.byte	0x03, 0x19
        /*0196*/ 	.short	0x0128


	//----- nvinfo : EIATTR_PARAM_CBANK
	.align		4
        /*0198*/ 	.byte	0x04, 0x0a
        /*019a*/ 	.short	(.L_2435 - .L_2434)
	.align		4
.L_2434:
        /*019c*/ 	.word	index@(.nv.constant0._ZN10layer_norm40ln_parallel_residual_bwd_finalize_kernelINS_22Kernel_traits_finalizeILj768Ef6__halffS2_fjLb0ELj1024ELj4ENS_18Kernel_traits_baseILj768EfS2_fS2_fjLj1024EEEEELb1EEEvNS_9BwdParamsE)
        /*01a0*/ 	.short	0x0210
        /*01a2*/ 	.short	0x0128


	//----- nvinfo : EIATTR_SW_WAR
	.align		4
.L_2435:
        /*01a4*/ 	.byte	0x04, 0x36
        /*01a6*/ 	.short	(.L_2437 - .L_2436)
.L_2436:
        /*01a8*/ 	.word	0x00000008
.L_2437:


//--------------------- .nv.info._ZN10layer_norm31ln_parallel_residual_bwd_kernelINS_13Kernel_traitsIf6__halffS2_fjLj768ELj1ELj4ELj1ELj16ENS_18Kernel_traits_baseILj768EfS2_fS2_fjLj128EEEEELb1ELb1ELb1EEEvNS_9BwdParamsE --------------------------
	.section	.nv.info._ZN10layer_norm31ln_parallel_residual_bwd_kernelINS_13Kernel_traitsIf6__halffS2_fjLj768ELj1ELj4ELj1ELj16ENS_18Kernel_traits_baseILj768EfS2_fS2_fjLj128EEEEELb1ELb1ELb1EEEvNS_9BwdParamsE,"",@"SHT_CUDA_INFO"
	.sectionflags	@""
	.align	4


	//----- nvinfo : EIATTR_CUDA_API_VERSION
	.align		4
        /*0000*/ 	.byte	0x04, 0x37
        /*0002*/ 	.short	(.L_2439 - .L_2438)
.L_2438:
        /*0004*/ 	.word	0x00000082


	//----- nvinfo : EIATTR_KPARAM_INFO
	.align		4
.L_2439:
        /*0008*/ 	.byte	0x04, 0x17
        /*000a*/ 	.short	(.L_2441 - .L_2440)
.L_2440:
        /*000c*/ 	.word	0x00000000
        /*0010*/ 	.short	0x0000
        /*0012*/ 	.short	0x0000
        /*0014*/ 	.byte	0x00, 0xf0, 0xa1, 0x04


	//----- nvinfo : EIATTR_SPARSE_MMA_MASK
	.align		4
.L_2441:
        /*0018*/ 	.byte	0x03, 0x50
        /*001a*/ 	.short	0x0000


	//----- nvinfo : EIATTR_MAXREG_COUNT
	.align		4
        /*001c*/ 	.byte	0x03, 0x1b
        /*001e*/ 	.short	0x00ff


	//----- nvinfo : EIATTR_NUM_BARRIERS
	.align		4
        /*0020*/ 	.byte	0x02, 0x4c
        /*0022*/ 	.byte	0x01
	.zero		1


	//----- nvinfo : EIATTR_MERCURY_ISA_VERSION
	.align		4
        /*0024*/ 	.byte	0x03, 0x5f
        /*0026*/ 	.short	0x0101


	//----- nvinfo : EIATTR_COOP_GROUP_MASK_REGIDS
	.align		4
        /*0028*/ 	.byte	0x04, 0x29
        /*002a*/ 	.short	(.L_2443 - .L_2442)


	//   ....[0]....
.L_2442:
        /*002c*/ 	.word	0xffffffff


	//   ....[1]....
        /*0030*/ 	.word	0xffffffff


	//   ....[2]....
        /*0034*/ 	.word	0xffffffff


	//   ....[3]....
        /*0038*/ 	.word	0xffffffff


	//   ....[4]....
        /*003c*/ 	.word	0xffffffff


	//   ....[5]....
        /*0040*/ 	.word	0xffffffff


	//   ....[6]....
        /*0044*/ 	.word	0xffffffff


	//   ....[7]....
        /*0048*/ 	.word	0xffffffff


	//   ....[8]....
        /*004c*/ 	.word	0xffffffff


	//   ....[9]....
        /*0050*/ 	.word	0xffffffff


	//   ....[10]....
        /*0054*/ 	.word	0x050000be


	//   ....[11]....
        /*0058*/ 	.word	0x050000be


	//   ....[12]....
        /*005c*/ 	.word	0x050000be


	//   ....[13]....
        /*0060*/ 	.word	0x050000be


	//   ....[14]....
        /*0064*/ 	.word	0x050000be


	//   ....[15]....
        /*0068*/ 	.word	0x050000be


	//   ....[16]....
        /*006c*/ 	.word	0x050000be


	//   ....[17]....
        /*0070*/ 	.word	0x050000be


	//   ....[18]....
        /*0074*/ 	.word	0x050000be


	//   ....[19]....
        /*0078*/ 	.word	0x050000be


	//----- nvinfo : EIATTR_COOP_GROUP_INSTR_OFFSETS
	.align		4
.L_2443:
        /*007c*/ 	.byte	0x04, 0x28
        /*007e*/ 	.short	(.L_2445 - .L_2444)


	//   ....[0]....
.L_2444:
        /*0080*/ 	.word	0x00001540


	//   ....[1]....
        /*0084*/ 	.word	0x00001550


	//   ....[2]....
        /*0088*/ 	.word	0x00001580


	//   ....[3]....
        /*008c*/ 	.word	0x000015b0


	//   ....[4]....
        /*0090*/ 	.word	0x00001600


	//   ....[5]....
        /*0094*/ 	.word	0x00001630


	//   ....[6]....
        /*0098*/ 	.word	0x00001660


	//   ....[7]....
        /*009c*/ 	.word	0x00001680


	//   ....[8]....
        /*00a0*/ 	.word	0x000016c0


	//   ....[9]....
        /*00a4*/ 	.word	0x000016d0


	//   ....[10]....
        /*00a8*/ 	.word	0x00003950


	//   ....[11]....
        /*00ac*/ 	.word	0x000039e0


	//   ....[12]....
        /*00b0*/ 	.word	0x00003a50


	//   ....[13]....
        /*00b4*/ 	.word	0x00003ad0


	//   ....[14]....
        /*00b8*/ 	.word	0x00003b70


	//   ....[15]....
        /*00bc*/ 	.word	0x00003bd0


	//   ....[16]....
        /*00c0*/ 	.word	0x00003c40


	//   ....[17]....
        /*00c4*/ 	.word	0x00003c90


	//   ....[18]....
        /*00c8*/ 	.word	0x00003d10


	//   ....[19]....
        /*00cc*/ 	.word	0x00003d70


	//----- nvinfo : EIATTR_EXIT_INSTR_OFFSETS
	.align		4
.L_2445:
        /*00d0*/ 	.byte	0x04, 0x1c
        /*00d2*/ 	.short	(.L_2447 - .L_2446)


	//   ....[0]....
.L_2446:
        /*00d4*/ 	.word	0x000038e0


	//----- nvinfo : EIATTR_MAX_THREADS
	.align		4
.L_2447:
        /*00d8*/ 	.byte	0x04, 0x05
        /*00da*/ 	.short	(.L_2449 - .L_2448)
.L_2448:
        /*00dc*/ 	.word	0x00000080
        /*00e0*/ 	.word	0x00000001
        /*00e4*/ 	.word	0x00000001


	//----- nvinfo : EIATTR_CRS_STACK_SIZE
	.align		4
.L_2449:
        /*00e8*/ 	.byte	0x04, 0x1e
        /*00ea*/ 	.short	(.L_2451 - .L_2450)
.L_2450:
        /*00ec*/ 	.word	0x00000000


	//----- nvinfo : EIATTR_CBANK_PARAM_SIZE
	.align		4
.L_2451:
        /*00f0*/ 	.byte	0x03, 0x19
        /*00f2*/ 	.short	0x0128


	//----- nvinfo : EIATTR_PARAM_CBANK
	.align		4
        /*00f4*/ 	.byte	0x04, 0x0a
        /*00f6*/ 	.short	(.L_2453 - .L_2452)
	.align		4
.L_2452:
        /*00f8*/ 	.word	index@(.nv.constant0._ZN10layer_norm31ln_parallel_residual_bwd_kernelINS_13Kernel_traitsIf6__halffS2_fjLj768ELj1ELj4ELj1ELj16ENS_18Kernel_traits_baseILj768EfS2_fS2_fjLj128EEEEELb1ELb1ELb1EEEvNS_9BwdParamsE)
        /*00fc*/ 	.short	0x0210
        /*00fe*/ 	.short	0x0128


	//----- nvinfo : EIATTR_SW_WAR
	.align		4
.L_2453:
        /*0100*/ 	.byte	0x04, 0x36
        /*0102*/ 	.short	(.L_2455 - .L_2454)
.L_2454:
        /*0104*/ 	.word	0x00000008
.L_2455:


//--------------------- .nv.info._ZN10layer_norm31ln_parallel_residual_bwd_kernelINS_13Kernel_traitsI6__halfffffjLj768ELj1ELj4ELj1ELj16ENS_18Kernel_traits_baseILj768ES2_ffffjLj128EEEEELb0ELb0ELb0EEEvNS_9BwdParamsE --------------------------
	.section	.nv.info._ZN10layer_norm31ln_parallel_residual_bwd_kernelINS_13Kernel_traitsI6__halfffffjLj768ELj1ELj4ELj1ELj16ENS_18Kernel_traits_baseILj768ES2_ffffjLj128EEEEELb0ELb0ELb0EEEvNS_9BwdParamsE,"",@"SHT_CUDA_INFO"
	.sectionflags	@""
	.align	4


	//----- nvinfo : EIATTR_CUDA_API_VERSION
	.align		4
        /*0000*/ 	.byte	0x04, 0x37
        /*0002*/ 	.short	(.L_2457 - .L_2456)
.L_2456:
        /*0004*/ 	.word	0x00000082


	//----- nvinfo : EIATTR_KPARAM_INFO
	.align		4
.L_2457:
        /*0008*/ 	.byte	0x04, 0x17
        /*000a*/ 	.short	(.L_2459 - .L_2458)
.L_2458:
        /*000c*/ 	.word	0x00000000
        /*0010*/ 	.short	0x0000
        /*0012*/ 	.short	0x0000
        /*0014*/ 	.byte	0x00, 0xf0, 0xa1, 0x04


	//----- nvinfo : EIATTR_SPARSE_MMA_MASK
	.align		4
.L_2459:
        /*0018*/ 	.byte	0x03, 0x50
        /*001a*/ 	.short	0x0000


	//----- nvinfo : EIATTR_MAXREG_COUNT
	.align		4
        /*001c*/ 	.byte	0x03, 0x1b
        /*001e*/ 	.short	0x00ff


	//----- nvinfo : EIATTR_NUM_BARRIERS
	.align		4
        /*0020*/ 	.byte	0x02, 0x4c
        /*0022*/ 	.byte	0x01
	.zero		1


	//----- nvinfo : EIATTR_MERCURY_ISA_VERSION
	.align		4
        /*0024*/ 	.byte	0x03, 0x5f
        /*0026*/ 	.short	0x0101


	//----- nvinfo : EIATTR_COOP_GROUP_MASK_REGIDS
	.align		4
        /*0028*/ 	.byte	0x04, 0x29
        /*002a*/ 	.short	(.L_2461 - .L_2460)


	//   ....[0]....
.L_2460:
        /*002c*/ 	.word	0xffffffff


	//   ....[1]....
        /*0030*/ 	.word	0xffffffff


	//   ....[2]....
        /*0034*/ 	.word	0xffffffff


	//   ....[3]....
        /*0038*/ 	.word	0xffffffff


	//   ....[4]....
        /*003c*/ 	.word	0xffffffff


	//   ....[5]....
        /*0040*/ 	.word	0xffffffff


	//   ....[6]....
        /*0044*/ 	.word	0xffffffff


	//   ....[7]....
        /*0048*/ 	.word	0xffffffff


	//   ....[8]....
        /*004c*/ 	.word	0xffffffff


	//   ....[9]....
        /*0050*/ 	.word	0xffffffff


	//   ....[10]....
        /*0054*/ 	.word	0x050000a4


	//   ....[11]....
        /*0058*/ 	.word	0x050000a4


	//   ....[12]....
        /*005c*/ 	.word	0x050000a4


	//   ....[13]....
        /*0060*/ 	.word	0x050000a4


	//   ....[14]....
        /*0064*/ 	.word	0x050000a4


	//   ....[15]....
        /*0068*/ 	.word	0x050000a4


	//   ....[16]....
        /*006c*/ 	.word	0x050000a4


	//   ....[17]....
        /*0070*/ 	.word	0x050000a4


	//   ....[18]....
        /*0074*/ 	.word	0x050000a4


	//   ....[19]....
        /*0078*/ 	.word	0x050000a4


	//----- nvinfo : EIATTR_COOP_GROUP_INSTR_OFFSETS
	.align		4
.L_2461:
        /*007c*/ 	.byte	0x04, 0x28
        /*007e*/ 	.short	(.L_2463 - .L_2462)


	//   ....[0]....
.L_2462:
        /*0080*/ 	.word	0x00002510


	//   ....[1]....
        /*0084*/ 	.word	0x00002520


	//   ....[2]....
        /*0088*/ 	.word	0x00002550


	//   ....[3]....
        /*008c*/ 	.word	0x00002560


	//   ....[4]....
        /*0090*/ 	.word	0x00002590


	//   ....[5]....
        /*0094*/ 	.word	0x000025a0


	//   ....[6]....
        /*0098*/ 	.word	0x000025d0


	//   ....[7]....
        /*009c*/ 	.word	0x000025e0


	//   ....[8]....
        /*00a0*/ 	.word	0x00002610


	//   ....[9]....
        /*00a4*/ 	.word	0x00002620


	//   ....[10]....
        /*00a8*/ 	.word	0x00005030


	//   ....[11]....
        /*00ac*/ 	.word	0x000050d0


	//   ....[12]....
        /*00b0*/ 	.word	0x00005130


	//   ....[13]....
        /*00b4*/ 	.word	0x00005190


	//   ....[14]....
        /*00b8*/ 	.word	0x00005200


	//   ....[15]....
        /*00bc*/ 	.word	0x00005260


	//   ....[16]....
        /*00c0*/ 	.word	0x000052d0


	//   ....[17]....
        /*00c4*/ 	.word	0x00005330


	//   ....[18]....
        /*00c8*/ 	.word	0x000053a0


	//   ....[19]....
        /*00cc*/ 	.word	0x00005400


	//----- nvinfo : EIATTR_EXIT_INSTR_OFFSETS
	.align		4
.L_2463:
        /*00d0*/ 	.byte	0x04, 0x1c
        /*00d2*/ 	.short	(.L_2465 - .L_2464)


	//   ....[0]....
.L_2464:
        /*00d4*/ 	.word	0x00004f20


	//   ....[1]....
        /*00d8*/ 	.word	0x00004fd0


	//----- nvinfo : EIATTR_MAX_THREADS
	.align		4
.L_2465:
        /*00dc*/ 	.byte	0x04, 0x05
        /*00de*/ 	.short	(.L_2467 - .L_2466)
.L_2466:
        /*00e0*/ 	.word	0x00000080
        /*00e4*/ 	.word	0x00000001
        /*00e8*/ 	.word	0x00000001


	//----- nvinfo : EIATTR_CRS_STACK_SIZE
	.align		4
.L_2467:
        /*00ec*/ 	.byte	0x04, 0x1e
        /*00ee*/ 	.short	(.L_2469 - .L_2468)
.L_2468:
        /*00f0*/ 	.word	0x00000000


	//----- nvinfo : EIATTR_CBANK_PARAM_SIZE
	.align		4
.L_2469:
        /*00f4*/ 	.byte	0x03, 0x19
        /*00f6*/ 	.short	0x0128


	//----- nvinfo : EIATTR_PARAM_CBANK
	.align		4
        /*00f8*/ 	.byte	0x04, 0x0a
        /*00fa*/ 	.short	(.L_2471 - .L_2470)
	.align		4
.L_2470:
        /*00fc*/ 	.word	index@(.nv.constant0._ZN10layer_norm31ln_parallel_residual_bwd_kernelINS_13Kernel_traitsI6__halfffffjLj768ELj1ELj4ELj1ELj16ENS_18Kernel_traits_baseILj768ES2_ffffjLj128EEEEELb0ELb0ELb0EEEvNS_9BwdParamsE)
        /*0100*/ 	.short	0x0210
        /*0102*/ 	.short	0x0128


	//----- nvinfo : EIATTR_SW_WAR
	.align		4
.L_2471:
        /*0104*/ 	.byte	0x04, 0x36
        /*0106*/ 	.short	(.L_2473 - .L_2472)
.L_2472:
        /*0108*/ 	.word	0x00000008
.L_2473:


//--------------------- .nv.info._ZN10layer_norm31ln_parallel_residual_bwd_kernelINS_13Kernel_traitsI6__halfffffjLj768ELj1ELj4ELj1ELj16ENS_18Kernel_traits_baseILj768ES2_ffffjLj128EEEEELb0ELb0ELb1EEEvNS_9BwdParamsE --------------------------
	.section	.nv.info._ZN10layer_norm31ln_parallel_residual_bwd_kernelINS_13Kernel_traitsI6__halfffffjLj768ELj1ELj4ELj1ELj16ENS_18Kernel_traits_baseILj768ES2_ffffjLj128EEEEELb0ELb0ELb1EEEvNS_9BwdParamsE,"",@"SHT_CUDA_INFO"
	.sectionflags	@""
	.align	4


	//----- nvinfo : EIATTR_CUDA_API_VERSION
	.align		4
        /*0000*/ 	.byte	0x04, 0x37
        /*0002*/ 	.short	(.L_2475 - .L_2474)
.L_2474:
        /*0004*/ 	.word	0x00000082


	//----- nvinfo : EIATTR_KPARAM_INFO
	.align		4
.L_2475:
        /*0008*/ 	.byte	0x04, 0x17
        /*000a*/ 	.short	(.L_2477 - .L_2476)
.L_2476:
        /*000c*/ 	.word	0x00000000
        /*0010*/ 	.short	0x0000
        /*0012*/ 	.short	0x0000
        /*0014*/ 	.byte	0x00, 0xf0, 0xa1, 0x04


	//----- nvinfo : EIATTR_SPARSE_MMA_MASK
	.align		4
.L_2477:
        /*0018*/ 	.byte	0x03, 0x50
        /*001a*/ 	.short	0x0000


	//----- nvinfo : EIATTR_MAXREG_COUNT
	.align		4
        /*001c*/ 	.byte	0x03, 0x1b
        /*001e*/ 	.short	0x00ff


	//----- nvinfo : EIATTR_NUM_BARRIERS
	.align		4
        /*0020*/ 	.byte	0x02, 0x4c
        /*0022*/ 	.byte	0x01
	.zero		1


	//----- nvinfo : EIATTR_ANNOTATIONS
	.align		4
        /*0024*/ 	.byte	0x04, 0x55
        /*0026*/ 	.short	(.L_2479 - .L_2478)


	//   ....[0]....
.L_2478:
        /*0028*/ 	.word	0x00000001
        /*002c*/ 	.byte	0x70, 0x08, 0x00, 0x00, 0x01, 0x00, 0x00, 0x00, 0xc0, 0x08, 0x00, 0x00, 0x01, 0x00, 0x00, 0x00
        /*003c*/ 	.byte	0xd0, 0x08, 0x00, 0x00, 0x01, 0x00, 0x00, 0x00, 0xe0, 0x08, 0x00, 0x00, 0x01, 0x00, 0x00, 0x00
        /*004c*/ 	.byte	0xc0, 0x0d, 0x00, 0x00, 0x01, 0x00, 0x00, 0x00, 0xd0, 0x0d, 0x00, 0x00, 0x01, 0x00, 0x00, 0x00
        /*005c*/ 	.byte	0xf0, 0x0d, 0x00, 0x00, 0x01, 0x00, 0x00, 0x00, 0x00, 0x0e, 0x00, 0x00


	//----- nvinfo : EIATTR_MERCURY_ISA_VERSION
	.align		4
.L_2479:
        /*0068*/ 	.byte	0x03, 0x5f
        /*006a*/ 	.short	0x0101


	//----- nvinfo : EIATTR_COOP_GROUP_MASK_REGIDS
	.align		4
        /*006c*/ 	.byte	0x04, 0x29
        /*006e*/ 	.short	(.L_2481 - .L_2480)


	//   ....[0]....
.L_2480:
        /*0070*/ 	.word	0xffffffff


	//   ....[1]....
        /*0074*/ 	.word	0xffffffff


	//   ....[2]....
        /*0078*/ 	.word	0xffffffff


	//   ....[3]....
        /*007c*/ 	.word	0xffffffff


	//   ....[4]....
        /*0080*/ 	.word	0xffffffff


	//   ....[5]....
        /*0084*/ 	.word	0xffffffff


	//   ....[6]....
        /*0088*/ 	.word	0xffffffff


	//   ....[7]....
        /*008c*/ 	.word	0xffffffff


	//   ....[8]....
        /*0090*/ 	.word	0xffffffff


	//   ....[9]....
        /*0094*/ 	.word	0xffffffff


	//   ....[10]....
        /*0098*/ 	.word	0x05000054


	//   ....[11]....
        /*009c*/ 	.word	0x05000054


	//   ....[12]....
        /*00a0*/ 	.word	0x05000054


	//   ....[13]....
        /*00a4*/ 	.word	0x05000054


	//   ....[14]....
        /*00a8*/ 	.word	0x05000054


	//   ....[15]....
        /*00ac*/ 	.word	0x05000054


	//   ....[16]....
        /*00b0*/ 	.word	0x05000054


	//   ....[17]....
        /*00b4*/ 	.word	0x05000054


	//   ....[18]....
        /*00b8*/ 	.word	0x05000054


	//   ....[19]....
        /*00bc*/ 	.word	0x05000054


	//----- nvinfo : EIATTR_COOP_GROUP_INSTR_OFFSETS
	.align		4
.L_2481:
        /*00c0*/ 	.byte	0x04, 0x28
        /*00c2*/ 	.short	(.L_2483 - .L_2482)


	//   ....[0]....
.L_2482:
        /*00c4*/ 	.word	0x000021f0


	//   ....[1]....
        /*00c8*/ 	.word	0x00002200


	//   ....[2]....
        /*00cc*/ 	.word	0x00002230


	//   ....[3]....
        /*00d0*/ 	.word	0x00002240


	//   ....[4]....
        /*00d4*/ 	.word	0x00002270


	//   ....[5]....
        /*00d8*/ 	.word	0x00002280


	//   ....[6]....
        /*00dc*/ 	.word	0x000022b0


	//   ....[7]....
        /*00e0*/ 	.word	0x000022c0


	//   ....[8]....
        /*00e4*/ 	.word	0x000022f0


	//   ....[9]....
        /*00e8*/ 	.word	0x00002300


	//   ....[10]....
        /*00ec*/ 	.word	0x00004890


	//   ....[11]....
        /*00f0*/ 	.word	0x00004920


	//   ....[12]....
        /*00f4*/ 	.word	0x00004990


	//   ....[13]....
        /*00f8*/ 	.word	0x000049f0


	//   ....[14]....
        /*00fc*/ 	.word	0x00004a60


	//   ....[15]....
        /*0100*/ 	.word	0x00004ac0


	//   ....[16]....
        /*0104*/ 	.word	0x00004b30


	//   ....[17]....
        /*0108*/ 	.word	0x00004b90


	//   ....[18]....
        /*010c*/ 	.word	0x00004c00


	//   ....[19]....
        /*0110*/ 	.word	0x00004c60


	//----- nvinfo : EIATTR_EXIT_INSTR_OFFSETS
	.align		4
.L_2483:
        /*0114*/ 	.byte	0x04, 0x1c
        /*0116*/ 	.short	(.L_2485 - .L_2484)


	//   ....[0]....
.L_2484:
        /*0118*/ 	.word	0x00004820


	//----- nvinfo : EIATTR_MAX_THREADS
	.align		4
.L_2485:
        /*011c*/ 	.byte	0x04, 0x05
        /*011e*/ 	.short	(.L_2487 - .L_2486)
.L_2486:
        /*0120*/ 	.word	0x00000080
        /*0124*/ 	.word	0x00000001
        /*0128*/ 	.word	0x00000001


	//----- nvinfo : EIATTR_CRS_STACK_SIZE
	.align		4
.L_2487:
        /*012c*/ 	.byte	0x04, 0x1e
        /*012e*/ 	.short	(.L_2489 - .L_2488)
.L_2488:
        /*0130*/ 	.word	0x00000000


	//----- nvinfo : EIATTR_CBANK_PARAM_SIZE
	.align		4
.L_2489:
        /*0134*/ 	.byte	0x03, 0x19
        /*0136*/ 	.short	0x0128


	//----- nvinfo : EIATTR_PARAM_CBANK
	.align		4
        /*0138*/ 	.byte	0x04, 0x0a
        /*013a*/ 	.short	(.L_2491 - .L_2490)
	.align		4
.L_2490:
        /*013c*/ 	.word	index@(.nv.constant0._ZN10layer_norm31ln_parallel_residual_bwd_kernelINS_13Kernel_traitsI6__halfffffjLj768ELj1ELj4ELj1ELj16ENS_18Kernel_traits_baseILj768ES2_ffffjLj128EEEEELb0ELb0ELb1EEEvNS_9BwdParamsE)
        /*0140*/ 	.short	0x0210
        /*0142*/ 	.short	0x0128


	//----- nvinfo : EIATTR_SW_WAR
	.align		4
.L_2491:
        /*0144*/ 	.byte	0x04, 0x36
        /*0146*/ 	.short	(.L_2493 - .L_2492)
.L_2492:
        /*0148*/ 	.word	0x00000008
.L_2493:


//--------------------- .nv.info._ZN10layer_norm31ln_parallel_residual_bwd_kernelINS_13Kernel_traitsI6__halfffffjLj768ELj1ELj4ELj1ELj16ENS_18Kernel_traits_baseILj768ES2_ffffjLj128EEEEELb0ELb1ELb0EEEvNS_9BwdParamsE --------------------------
	.section	.nv.info._ZN10layer_norm31ln_parallel_residual_bwd_kernelINS_13Kernel_traitsI6__halfffffjLj768ELj1ELj4ELj1ELj16ENS_18Kernel_traits_baseILj768ES2_ffffjLj128EEEEELb0ELb1ELb0EEEvNS_9BwdParamsE,"",@"SHT_CUDA_INFO"
	.sectionflags	@""
	.align	4


	//----- nvinfo : EIATTR_CUDA_API_VERSION
	.align		4
        /*0000*/ 	.byte	0x04, 0x37
        /*0002*/ 	.short	(.L_2495 - .L_2494)
.L_2494:
        /*0004*/ 	.word	0x00000082


	//----- nvinfo : EIATTR_KPARAM_INFO
	.align		4
.L_2495:
        /*0008*/ 	.byte	0x04, 0x17
        /*000a*/ 	.short	(.L_2497 - .L_2496)
.L_2496:
        /*000c*/ 	.word	0x00000000
        /*0010*/ 	.short	0x0000
        /*0012*/ 	.short	0x0000
        /*0014*/ 	.byte	0x00, 0xf0, 0xa1, 0x04


	//----- nvinfo : EIATTR_SPARSE_MMA_MASK
	.align		4
.L_2497:
        /*0018*/ 	.byte	0x03, 0x50
        /*001a*/ 	.short	0x0000


	//----- nvinfo : EIATTR_MAXREG_COUNT
	.align		4
        /*001c*/ 	.byte	0x03, 0x1b
        /*001e*/ 	.short	0x00ff


	//----- nvinfo : EIATTR_NUM_BARRIERS
	.align		4
        /*0020*/ 	.byte	0x02, 0x4c
        /*0022*/ 	.byte	0x01
	.zero		1


	//----- nvinfo : EIATTR_MERCURY_ISA_VERSION
	.align		4
        /*0024*/ 	.byte	0x03, 0x5f
        /*0026*/ 	.short	0x0101


	//----- nvinfo : EIATTR_COOP_GROUP_MASK_REGIDS
	.align		4
        /*0028*/ 	.byte	0x04, 0x29
        /*002a*/ 	.short	(.L_2499 - .L_2498)


	//   ....[0]....
.L_2498:
        /*002c*/ 	.word	0xffffffff


	//   ....[1]....
        /*0030*/ 	.word	0xffffffff


	//   ....[2]....
        /*0034*/ 	.word	0xffffffff


	//   ....[3]....
        /*0038*/ 	.word	0xffffffff


	//   ....[4]....
        /*003c*/ 	.word	0xffffffff


	//   ....[5]....
        /*0040*/ 	.word	0xffffffff


	//   ....[6]....
        /*0044*/ 	.word	0xffffffff


	//   ....[7]....
        /*0048*/ 	.word	0xffffffff


	//   ....[8]....
        /*004c*/ 	.word	0xffffffff


	//   ....[9]....
        /*0050*/ 	.word	0xffffffff


	//   ....[10]....
        /*0054*/ 	.word	0x050000a3


	//   ....[11]....
        /*0058*/ 	.word	0x050000a3


	//   ....[12]....
        /*005c*/ 	.word	0x050000a3


	//   ....[13]....
        /*0060*/ 	.word	0x050000a3


	//   ....[14]....
        /*0064*/ 	.word	0x050000a3


	//   ....[15]....
        /*0068*/ 	.word	0x050000a3


	//   ....[16]....
        /*006c*/ 	.word	0x050000a3


	//   ....[17]....
        /*0070*/ 	.word	0x050000a3


	//   ....[18]....
        /*0074*/ 	.word	0x050000a3


	//   ....[19]....
        /*0078*/ 	.word	0x050000a3


	//----- nvinfo : EIATTR_COOP_GROUP_INSTR_OFFSETS
	.align		4
.L_2499:
        /*007c*/ 	.byte	0x04, 0x28
        /*007e*/ 	.short	(.L_2501 - .L_2500)


	//   ....[0]....
.L_2500:
        /*0080*/ 	.word	0x000019e0


	//   ....[1]....
        /*0084*/ 	.word	0x000019f0


	//   ....[2]....
        /*0088*/ 	.word	0x00001a20


	//   ....[3]....
        /*008c*/ 	.word	0x00001a30


	//   ....[4]....
        /*0090*/ 	.word	0x00001a60


	//   ....[5]....
        /*0094*/ 	.word	0x00001a70


	//   ....[6]....
        /*0098*/ 	.word	0x00001aa0


	//   ....[7]....
        /*009c*/ 	.word	0x00001ab0


	//   ....[8]....
        /*00a0*/ 	.word	0x00001ae0


	//   ....[9]....
        /*00a4*/ 	.word	0x00001af0


	//   ....[10]....
        /*00a8*/ 	.word	0x00003950


	//   ....[11]....
        /*00ac*/ 	.word	0x000039e0


	//   ....[12]....
        /*00b0*/ 	.word	0x00003a50


	//   ....[13]....
        /*00b4*/ 	.word	0x00003ab0


	//   ....[14]....
        /*00b8*/ 	.word	0x00003b20


	//   ....[15]....
        /*00bc*/ 	.word	0x00003b80


	//   ....[16]....
        /*00c0*/ 	.word	0x00003bf0


	//   ....[17]....
        /*00c4*/ 	.word	0x00003c50


	//   ....[18]....
        /*00c8*/ 	.word	0x00003cc0


	//   ....[19]....
        /*00cc*/ 	.word	0x00003d20


	//----- nvinfo : EIATTR_EXIT_INSTR_OFFSETS
	.align		4
.L_2501:
        /*00d0*/ 	.byte	0x04, 0x1c
        /*00d2*/ 	.short	(.L_2503 - .L_2502)


	//   ....[0]....
.L_2502:
        /*00d4*/ 	.word	0x000038b0


	//   ....[1]....
        /*00d8*/ 	.word	0x000038e0


	//----- nvinfo : EIATTR_MAX_THREADS
	.align		4
.L_2503:
        /*00dc*/ 	.byte	0x04, 0x05
        /*00de*/ 	.short	(.L_2505 - .L_2504)
.L_2504:
        /*00e0*/ 	.word	0x00000080
        /*00e4*/ 	.word	0x00000001
        /*00e8*/ 	.word	0x00000001


	//----- nvinfo : EIATTR_CRS_STACK_SIZE
	.align		4
.L_2505:
        /*00ec*/ 	.byte	0x04, 0x1e
        /*00ee*/ 	.short	(.L_2507 - .L_2506)
.L_2506:
        /*00f0*/ 	.word	0x00000000


	//----- nvinfo : EIATTR_CBANK_PARAM_SIZE
	.align		4
.L_2507:
        /*00f4*/ 	.byte	0x03, 0x19
        /*00f6*/ 	.short	0x0128


	//----- nvinfo : EIATTR_PARAM_CBANK
	.align		4
        /*00f8*/ 	.byte	0x04, 0x0a
        /*00fa*/ 	.short	(.L_2509 - .L_2508)
	.align		4
.L_2508:
        /*00fc*/ 	.word	index@(.nv.constant0._ZN10layer_norm31ln_parallel_residual_bwd_kernelINS_13Kernel_traitsI6__halfffffjLj768ELj1ELj4ELj1ELj16ENS_18Kernel_traits_baseILj768ES2_ffffjLj128EEEEELb0ELb1ELb0EEEvNS_9BwdParamsE)
        /*0100*/ 	.short	0x0210
        /*0102*/ 	.short	0x0128


	//----- nvinfo : EIATTR_SW_WAR
	.align		4
.L_2509:
        /*0104*/ 	.byte	0x04, 0x36
        /*0106*/ 	.short	(.L_2511 - .L_2510)
.L_2510:
        /*0108*/ 	.word	0x00000008
.L_2511:


//--------------------- .nv.info._ZN10layer_norm31ln_parallel_residual_bwd_kernelINS_13Kernel_traitsI6__halfffffjLj768ELj1ELj4ELj1ELj16ENS_18Kernel_traits_baseILj768ES2_ffffjLj128EEEEELb0ELb1ELb1EEEvNS_9BwdParamsE --------------------------
	.section	.nv.info._ZN10layer_norm31ln_parallel_residual_bwd_kernelINS_13Kernel_traitsI6__halfffffjLj768ELj1ELj4ELj1ELj16ENS_18Kernel_traits_baseILj768ES2_ffffjLj128EEEEELb0ELb1ELb1EEEvNS_9BwdParamsE,"",@"SHT_CUDA_INFO"
	.sectionflags	@""
	.align	4


	//----- nvinfo : EIATTR_CUDA_API_VERSION
	.align		4
        /*0000*/ 	.byte	0x04, 0x37
        /*0002*/ 	.short	(.L_2513 - .L_2512)
.L_2512:
        /*0004*/ 	.word	0x00000082


	//----- nvinfo : EIATTR_KPARAM_INFO
	.align		4
.L_2513:
        /*0008*/ 	.byte	0x04, 0x17
        /*000a*/ 	.short	(.L_2515 - .L_2514)
.L_2514:
        /*000c*/ 	.word	0x00000000
        /*0010*/ 	.short	0x0000
        /*0012*/ 	.short	0x0000
        /*0014*/ 	.byte	0x00, 0xf0, 0xa1, 0x04


	//----- nvinfo : EIATTR_SPARSE_MMA_MASK
	.align		4
.L_2515:
        /*0018*/ 	.byte	0x03, 0x50
        /*001a*/ 	.short	0x0000


	//----- nvinfo : EIATTR_MAXREG_COUNT
	.align		4
        /*001c*/ 	.byte	0x03, 0x1b
        /*001e*/ 	.short	0x00ff


	//----- nvinfo : EIATTR_NUM_BARRIERS
	.align		4
        /*0020*/ 	.byte	0x02, 0x4c
        /*0022*/ 	.byte	0x01
	.zero		1


	//----- nvinfo : EIATTR_MERCURY_ISA_VERSION
	.align		4
        /*0024*/ 	.byte	0x03, 0x5f
        /*0026*/ 	.short	0x0101


	//----- nvinfo : EIATTR_COOP_GROUP_MASK_REGIDS
	.align		4
        /*0028*/ 	.byte	0x04, 0x29
        /*002a*/ 	.short	(.L_2517 - .L_2516)


	//   ....[0]....
.L_2516:
        /*002c*/ 	.word	0xffffffff


	//   ....[1]....
        /*0030*/ 	.word	0xffffffff


	//   ....[2]....
        /*0034*/ 	.word	0xffffffff


	//   ....[3]....
        /*0038*/ 	.word	0xffffffff


	//   ....[4]....
        /*003c*/ 	.word	0xffffffff


	//   ....[5]....
        /*0040*/ 	.word	0xffffffff


	//   ....[6]....
        /*0044*/ 	.word	0xffffffff


	//   ....[7]....
        /*0048*/ 	.word	0xffffffff


	//   ....[8]....
        /*004c*/ 	.word	0xffffffff


	//   ....[9]....
        /*0050*/ 	.word	0xffffffff


	//   ....[10]....
        /*0054*/ 	.word	0x0500004e


	//   ....[11]....
        /*0058*/ 	.word	0x0500004e


	//   ....[12]....
        /*005c*/ 	.word	0x0500004e


	//   ....[13]....
        /*0060*/ 	.word	0x0500004e


	//   ....[14]....
        /*0064*/ 	.word	0x0500004e


	//   ....[15]....
        /*0068*/ 	.word	0x0500004e


	//   ....[16]....
        /*006c*/ 	.word	0x0500004e


	//   ....[17]....
        /*0070*/ 	.word	0x0500004e


	//   ....[18]....
        /*0074*/ 	.word	0x0500004e


	//   ....[19]....
        /*0078*/ 	.word	0x0500004e


	//----- nvinfo : EIATTR_COOP_GROUP_INSTR_OFFSETS
	.align		4
.L_2517:
        /*007c*/ 	.byte	0x04, 0x28
        /*007e*/ 	.short	(.L_2519 - .L_2518)


	//   ....[0]....
.L_2518:
        /*0080*/ 	.word	0x00001670


	//   ....[1]....
        /*0084*/ 	.word	0x00001680


	//   ....[2]....
        /*0088*/ 	.word	0x000016b0


	//   ....[3]....
        /*008c*/ 	.word	0x000016c0


	//   ....[4]....
        /*0090*/ 	.word	0x000016f0


	//   ....[5]....
        /*0094*/ 	.word	0x00001700


	//   ....[6]....
        /*0098*/ 	.word	0x00001730


	//   ....[7]....
        /*009c*/ 	.word	0x00001740


	//   ....[8]....
        /*00a0*/ 	.word	0x00001770


	//   ....[9]....
        /*00a4*/ 	.word	0x00001780


	//   ....[10]....
        /*00a8*/ 	.word	0x00003220


	//   ....[11]....
        /*00ac*/ 	.word	0x000032b0


	//   ....[12]....
        /*00b0*/ 	.word	0x00003320


	//   ....[13]....
        /*00b4*/ 	.word	0x00003380


	//   ....[14]....
        /*00b8*/ 	.word	0x000033f0


	//   ....[15]....
        /*00bc*/ 	.word	0x00003450


	//   ....[16]....
        /*00c0*/ 	.word	0x000034c0


	//   ....[17]....
        /*00c4*/ 	.word	0x00003520


	//   ....[18]....
        /*00c8*/ 	.word	0x00003590


	//   ....[19]....
        /*00cc*/ 	.word	0x000035f0


	//----- nvinfo : EIATTR_EXIT_INSTR_OFFSETS
	.align		4
.L_2519:
        /*00d0*/ 	.byte	0x04, 0x1c
        /*00d2*/ 	.short	(.L_2521 - .L_2520)


	//   ....[0]....
.L_2520:
        /*00d4*/ 	.word	0x000031b0


	//----- nvinfo : EIATTR_MAX_THREADS
	.align		4
.L_2521:
        /*00d8*/ 	.byte	0x04, 0x05
        /*00da*/ 	.short	(.L_2523 - .L_2522)
.L_2522:
        /*00dc*/ 	.word	0x00000080
        /*00e0*/ 	.word	0x00000001
        /*00e4*/ 	.word	0x00000001


	//----- nvinfo : EIATTR_CRS_STACK_SIZE
	.align		4
.L_2523:
        /*00e8*/ 	.byte	0x04, 0x1e
        /*00ea*/ 	.short	(.L_2525 - .L_2524)
.L_2524:
        /*00ec*/ 	.word	0x00000000


	//----- nvinfo : EIATTR_CBANK_PARAM_SIZE
	.align		4
.L_2525:
        /*00f0*/ 	.byte	0x03, 0x19
        /*00f2*/ 	.short	0x0128


	//----- nvinfo : EIATTR_PARAM_CBANK
	.align		4
        /*00f4*/ 	.byte	0x04, 0x0a
        /*00f6*/ 	.short	(.L_2527 - .L_2526)
	.align		4
.L_2526:
        /*00f8*/ 	.word	index@(.nv.constant0._ZN10layer_norm31ln_parallel_residual_bwd_kernelINS_13Kernel_traitsI6__halfffffjLj768ELj1ELj4ELj1ELj16ENS_18Kernel_traits_baseILj768ES2_ffffjLj128EEEEELb0ELb1ELb1EEEvNS_9BwdParamsE)
        /*00fc*/ 	.short	0x0210
        /*00fe*/ 	.short	0x0128


	//----- nvinfo : EIATTR_SW_WAR
	.align		4
.L_2527:
        /*0100*/ 	.byte	0x04, 0x36
        /*0102*/ 	.short	(.L_2529 - .L_2528)
.L_2528:
        /*0104*/ 	.word	0x00000008
.L_2529:


//--------------------- .nv.info._ZN10layer_norm31ln_parallel_residual_bwd_kernelINS_13Kernel_traitsI6__halfffffjLj768ELj1ELj4ELj1ELj16ENS_18Kernel_traits_baseILj768ES2_ffffjLj128EEEEELb1ELb0ELb0EEEvNS_9BwdParamsE --------------------------
	.section	.nv.info._ZN10layer_norm31ln_parallel_residual_bwd_kernelINS_13Kernel_traitsI6__halfffffjLj768ELj1ELj4ELj1ELj16ENS_18Kernel_traits_baseILj768ES2_ffffjLj128EEEEELb1ELb0ELb0EEEvNS_9BwdParamsE,"",@"SHT_CUDA_INFO"
	.sectionflags	@""
	.align	4


	//----- nvinfo : EIATTR_CUDA_API_VERSION
	.align		4
        /*0000*/ 	.byte	0x04, 0x37
        /*0002*/ 	.short	(.L_2531 - .L_2530)
.L_2530:
        /*0004*/ 	.word	0x00000082


	//----- nvinfo : EIATTR_KPARAM_INFO
	.align		4
.L_2531:
        /*0008*/ 	.byte	0x04, 0x17
        /*000a*/ 	.short	(.L_2533 - .L_2532)
.L_2532:
        /*000c*/ 	.word	0x00000000
        /*0010*/ 	.short	0x0000
        /*0012*/ 	.short	0x0000
        /*0014*/ 	.byte	0x00, 0xf0, 0xa1, 0x04


	//----- nvinfo : EIATTR_SPARSE_MMA_MASK
	.align		4
.L_2533:
        /*0018*/ 	.byte	0x03, 0x50
        /*001a*/ 	.short	0x0000


	//----- nvinfo : EIATTR_MAXREG_COUNT
	.align		4
        /*001c*/ 	.byte	0x03, 0x1b
        /*001e*/ 	.short	0x00ff


	//----- nvinfo : EIATTR_NUM_BARRIERS
	.align		4
        /*0020*/ 	.byte	0x02, 0x4c
        /*0022*/ 	.byte	0x01
	.zero		1


	//----- nvinfo : EIATTR_ANNOTATIONS
	.align		4
        /*0024*/ 	.byte	0x04, 0x55
        /*0026*/ 	.short	(.L_2535 - .L_2534)


	//   ....[0]....
.L_2534:
        /*0028*/ 	.word	0x00000001
        /*002c*/ 	.byte	0xd0, 0x08, 0x00, 0x00, 0x01, 0x00, 0x00, 0x00, 0x10, 0x09, 0x00, 0x00, 0x01, 0x00, 0x00, 0x00
        /*003c*/ 	.byte	0xc0, 0x09, 0x00, 0x00, 0x01, 0x00, 0x00, 0x00, 0x00, 0x0a, 0x00, 0x00, 0x01, 0x00, 0x00, 0x00
        /*004c*/ 	.byte	0x50, 0x0f, 0x00, 0x00, 0x01, 0x00, 0x00, 0x00, 0x70, 0x0f, 0x00, 0x00, 0x01, 0x00, 0x00, 0x00
        /*005c*/ 	.byte	0x00, 0x11, 0x00, 0x00, 0x01, 0x00, 0x00, 0x00, 0x10, 0x11, 0x00, 0x00


	//----- nvinfo : EIATTR_MERCURY_ISA_VERSION
	.align		4
.L_2535:
        /*0068*/ 	.byte	0x03, 0x5f
        /*006a*/ 	.short	0x0101


	//----- nvinfo : EIATTR_COOP_GROUP_MASK_REGIDS
	.align		4
        /*006c*/ 	.byte	0x04, 0x29
        /*006e*/ 	.short	(.L_2537 - .L_2536)


	//   ....[0]....
.L_2536:
        /*0070*/ 	.word	0xffffffff


	//   ....[1]....
        /*0074*/ 	.word	0xffffffff


	//   ....[2]....
        /*0078*/ 	.word	0xffffffff


	//   ....[3]....
        /*007c*/ 	.word	0xffffffff


	//   ....[4]....
        /*0080*/ 	.word	0xffffffff


	//   ....[5]....
        /*0084*/ 	.word	0xffffffff


	//   ....[6]....
        /*0088*/ 	.word	0xffffffff


	//   ....[7]....
        /*008c*/ 	.word	0xffffffff


	//   ....[8]....
        /*0090*/ 	.word	0xffffffff


	//   ....[9]....
        /*0094*/ 	.word	0xffffffff


	//   ....[10]....
        /*0098*/ 	.word	0x0500001f


	//   ....[11]....
        /*009c*/ 	.word	0x0500001f


	//   ....[12]....
        /*00a0*/ 	.word	0x0500001f


	//   ....[13]....
        /*00a4*/ 	.word	0x0500001f


	//   ....[14]....
        /*00a8*/ 	.word	0x0500001f


	//   ....[15]....
        /*00ac*/ 	.word	0x0500001f


	//   ....[16]....
        /*00b0*/ 	.word	0x0500001f


	//   ....[17]....
        /*00b4*/ 	.word	0x0500001f


	//   ....[18]....
        /*00b8*/ 	.word	0x0500001f


	//   ....[19]....
        /*00bc*/ 	.word	0x0500001f


	//----- nvinfo : EIATTR_COOP_GROUP_INSTR_OFFSETS
	.align		4
.L_2537:
        /*00c0*/ 	.byte	0x04, 0x28
        /*00c2*/ 	.short	(.L_2539 - .L_2538)


	//   ....[0]....
.L_2538:
        /*00c4*/ 	.word	0x00002a50


	//   ....[1]....
        /*00c8*/ 	.word	0x00002a60


	//   ....[2]....
        /*00cc*/ 	.word	0x00002a90


	//   ....[3]....
        /*00d0*/ 	.word	0x00002aa0


	//   ....[4]....
        /*00d4*/ 	.word	0x00002ad0


	//   ....[5]....
        /*00d8*/ 	.word	0x00002ae0


	//   ....[6]....
        /*00dc*/ 	.word	0x00002b10


	//   ....[7]....
        /*00e0*/ 	.word	0x00002b20


	//   ....[8]....
        /*00e4*/ 	.word	0x00002b50


	//   ....[9]....
        /*00e8*/ 	.word	0x00002b60


	//   ....[10]....
        /*00ec*/ 	.word	0x00005db0


	//   ....[11]....
        /*00f0*/ 	.word	0x00005e40


	//   ....[12]....
        /*00f4*/ 	.word	0x00005ea0


	//   ....[13]....
        /*00f8*/ 	.word	0x00005f00


	//   ....[14]....
        /*00fc*/ 	.word	0x00005f60


	//   ....[15]....
        /*0100*/ 	.word	0x00005fc0


	//   ....[16]....
        /*0104*/ 	.word	0x00006020


	//   ....[17]....
        /*0108*/ 	.word	0x00006080


	//   ....[18]....
        /*010c*/ 	.word	0x000060e0


	//   ....[19]....
        /*0110*/ 	.word	0x00006140


	//----- nvinfo : EIATTR_EXIT_INSTR_OFFSETS
	.align		4
.L_2539:
        /*0114*/ 	.byte	0x04, 0x1c
        /*0116*/ 	.short	(.L_2541 - .L_2540)


	//   ....[0]....
.L_2540:
        /*0118*/ 	.word	0x00005ca0


	//   ....[1]....
        /*011c*/ 	.word	0x00005d50


	//----- nvinfo : EIATTR_MAX_THREADS
	.align		4
.L_2541:
        /*0120*/ 	.byte	0x04, 0x05
        /*0122*/ 	.short	(.L_2543 - .L_2542)
.L_2542:
        /*0124*/ 	.word	0x00000080
        /*0128*/ 	.word	0x00000001
        /*012c*/ 	.word	0x00000001


	//----- nvinfo : EIATTR_CRS_STACK_SIZE
	.align		4
.L_2543:
        /*0130*/ 	.byte	0x04, 0x1e
        /*0132*/ 	.short	(.L_2545 - .L_2544)
.L_2544:
        /*0134*/ 	.word	0x00000000


	//----- nvinfo : EIATTR_CBANK_PARAM_SIZE
	.align		4
.L_2545:
        /*0138*/ 	.byte	0x03, 0x19
        /*013a*/ 	.short	0x0128


	//----- nvinfo : EIATTR_PARAM_CBANK
	.align		4
        /*013c*/ 	.byte	0x04, 0x0a
        /*013e*/ 	.short	(.L_2547 - .L_2546)
	.align		4
.L_2546:
        /*0140*/ 	.word	index@(.nv.constant0._ZN10layer_norm31ln_parallel_residual_bwd_kernelINS_13Kernel_traitsI6__halfffffjLj768ELj1ELj4ELj1ELj16ENS_18Kernel_traits_baseILj768ES2_ffffjLj128EEEEELb1ELb0ELb0EEEvNS_9BwdParamsE)
        /*0144*/ 	.short	0x0210
        /*0146*/ 	.short	0x0128


	//----- nvinfo : EIATTR_SW_WAR
	.align		4
.L_2547:
        /*0148*/ 	.byte	0x04, 0x36
        /*014a*/ 	.short	(.L_2549 - .L_2548)
.L_2548:
        /*014c*/ 	.word	0x00000008
.L_2549:


//--------------------- .nv.info._ZN10layer_norm31ln_parallel_residual_bwd_kernelINS_13Kernel_traitsI6__halfffffjLj768ELj1ELj4ELj1ELj16ENS_18Kernel_traits_baseILj768ES2_ffffjLj128EEEEELb1ELb0ELb1EEEvNS_9BwdParamsE --------------------------
	.section	.nv.info._ZN10layer_norm31ln_parallel_residual_bwd_kernelINS_13Kernel_traitsI6__halfffffjLj768ELj1ELj4ELj1ELj16ENS_18Kernel_traits_baseILj768ES2_ffffjLj128EEEEELb1ELb0ELb1EEEvNS_9BwdParamsE,"",@"SHT_CUDA_INFO"
	.sectionflags	@""
	.align	4


	//----- nvinfo : EIATTR_CUDA_API_VERSION
	.align		4
        /*0000*/ 	.byte	0x04, 0x37
        /*0002*/ 	.short	(.L_2551 - .L_2550)
.L_2550:
        /*0004*/ 	.word	0x00000082


	//----- nvinfo : EIATTR_KPARAM_INFO
	.align		4
.L_2551:
        /*0008*/ 	.byte	0x04, 0x17
        /*000a*/ 	.short	(.L_2553 - .L_2552)
.L_2552:
        /*000c*/ 	.word	0x00000000
        /*0010*/ 	.short	0x0000
        /*0012*/ 	.short	0x0000
        /*0014*/ 	.byte	0x00, 0xf0, 0xa1, 0x04


	//----- nvinfo : EIATTR_SPARSE_MMA_MASK
	.align		4
.L_2553:
        /*0018*/ 	.byte	0x03, 0x50
        /*001a*/ 	.short	0x0000


	//----- nvinfo : EIATTR_MAXREG_COUNT
	.align		4
        /*001c*/ 	.byte	0x03, 0x1b
        /*001e*/ 	.short	0x00ff


	//----- nvinfo : EIATTR_NUM_BARRIERS
	.align		4
        /*0020*/ 	.byte	0x02, 0x4c
        /*0022*/ 	.byte	0x01
	.zero		1


	//----- nvinfo : EIATTR_ANNOTATIONS
	.align		4
        /*0024*/ 	.byte	0x04, 0x55
        /*0026*/ 	.short	(.L_2555 - .L_2554)


	//   ....[0]....
.L_2554:
        /* <DEDUP_REMOVED lines=23> */


	//----- nvinfo : EIATTR_MERCURY_ISA_VERSION
	.align		4
.L_2555:
        /*0188*/ 	.byte	0x03, 0x5f
        /*018a*/ 	.short	0x0101


	//----- nvinfo : EIATTR_COOP_GROUP_MASK_REGIDS
	.align		4
        /*018c*/ 	.byte	0x04, 0x29
        /*018e*/ 	.short	(.L_2557 - .L_2556)


	//   ....[0]....
.L_2556:
        /*0190*/ 	.word	0xffffffff


	//   ....[1]....
        /*0194*/ 	.word	0xffffffff


	//   ....[2]....
        /*0198*/ 	.word	0xffffffff


	//   ....[3]....
        /*019c*/ 	.word	0xffffffff


	//   ....[4]....
        /*01a0*/ 	.word	0xffffffff


	//   ....[5]....
        /*01a4*/ 	.word	0xffffffff


	//   ....[6]....
        /*01a8*/ 	.word	0xffffffff


	//   ....[7]....
        /*01ac*/ 	.word	0xffffffff


	//   ....[8]....
        /*01b0*/ 	.word	0xffffffff


	//   ....[9]....
        /*01b4*/ 	.word	0xffffffff


	//   ....[10]....
        /*01b8*/ 	.word	0x05000057


	//   ....[11]....
        /*01bc*/ 	.word	0x05000057


	//   ....[12]....
        /*01c0*/ 	.word	0x05000057


	//   ....[13]....
        /*01c4*/ 	.word	0x05000057


	//   ....[14]....
        /*01c8*/ 	.word	0x05000057


	//   ....[15]....
        /*01cc*/ 	.word	0x05000057


	//   ....[16]....
        /*01d0*/ 	.word	0x05000057


	//   ....[17]....
        /*01d4*/ 	.word	0x05000057


	//   ....[18]....
        /*01d8*/ 	.word	0x05000057


	//   ....[19]....
        /*01dc*/ 	.word	0x05000057


	//----- nvinfo : EIATTR_COOP_GROUP_INSTR_OFFSETS
	.align		4
.L_2557:
        /*01e0*/ 	.byte	0x04, 0x28
        /*01e2*/ 	.short	(.L_2559 - .L_2558)


	//   ....[0]....
.L_2558:
        /*01e4*/ 	.word	0x000028e0


	//   ....[1]....
        /*01e8*/ 	.word	0x00002900


	//   ....[2]....
        /*01ec*/ 	.word	0x00002920


	//   ....[3]....
        /*01f0*/ 	.word	0x00002940


	//   ....[4]....
        /*01f4*/ 	.word	0x00002960


	//   ....[5]....
        /*01f8*/ 	.word	0x00002980


	//   ....[6]....
        /*01fc*/ 	.word	0x000029a0


	//   ....[7]....
        /*0200*/ 	.word	0x000029c0


	//   ....[8]....
        /*0204*/ 	.word	0x000029d0


	//   ....[9]....
        /*0208*/ 	.word	0x000029f0


	//   ....[10]....
        /*020c*/ 	.word	0x000055e0


	//   ....[11]....
        /*0210*/ 	.word	0x00005670


	//   ....[12]....
        /*0214*/ 	.word	0x000056d0


	//   ....[13]....
        /*0218*/ 	.word	0x00005720


	//   ....[14]....
        /*021c*/ 	.word	0x00005780


	//   ....[15]....
        /*0220*/ 	.word	0x000057d0


	//   ....[16]....
        /*0224*/ 	.word	0x00005830


	//   ....[17]....
        /*0228*/ 	.word	0x00005880


	//   ....[18]....
        /*022c*/ 	.word	0x000058e0


	//   ....[19]....
        /*0230*/ 	.word	0x00005930


	//----- nvinfo : EIATTR_EXIT_INSTR_OFFSETS
	.align		4
.L_2559:
        /*0234*/ 	.byte	0x04, 0x1c
        /*0236*/ 	.short	(.L_2561 - .L_2560)


	//   ....[0]....
.L_2560:
        /*0238*/ 	.word	0x00005570


	//----- nvinfo : EIATTR_MAX_THREADS
	.align		4
.L_2561:
        /*023c*/ 	.byte	0x04, 0x05
        /*023e*/ 	.short	(.L_2563 - .L_2562)
.L_2562:
        /*0240*/ 	.word	0x00000080
        /*0244*/ 	.word	0x00000001
        /*0248*/ 	.word	0x00000001


	//----- nvinfo : EIATTR_CRS_STACK_SIZE
	.align		4
.L_2563:
        /*024c*/ 	.byte	0x04, 0x1e
        /*024e*/ 	.short	(.L_2565 - .L_2564)
.L_2564:
        /*0250*/ 	.word	0x00000000


	//----- nvinfo : EIATTR_CBANK_PARAM_SIZE
	.align		4
.L_2565:
        /*0254*/ 	.byte	0x03, 0x19
        /*0256*/ 	.short	0x0128


	//----- nvinfo : EIATTR_PARAM_CBANK
	.align		4
        /*0258*/ 	.byte	0x04, 0x0a
        /*025a*/ 	.short	(.L_2567 - .L_2566)
	.align		4
.L_2566:
        /*025c*/ 	.word	index@(.nv.constant0._ZN10layer_norm31ln_parallel_residual_bwd_kernelINS_13Kernel_traitsI6__halfffffjLj768ELj1ELj4ELj1ELj16ENS_18Kernel_traits_baseILj768ES2_ffffjLj128EEEEELb1ELb0ELb1EEEvNS_9BwdParamsE)
        /*0260*/ 	.short	0x0210
        /*0262*/ 	.short	0x0128


	//----- nvinfo : EIATTR_SW_WAR
	.align		4
.L_2567:
        /*0264*/ 	.byte	0x04, 0x36
        /*0266*/ 	.short	(.L_2569 - .L_2568)
.L_2568:
        /*0268*/ 	.word	0x00000008
.L_2569:


//--------------------- .nv.info._ZN10layer_norm22ln_bwd_finalize_kernelINS_22Kernel_traits_finalizeILj768E6__halfffffjLb0ELj1024ELj4ENS_18Kernel_traits_baseILj768ES2_ffffjLj1024EEEEELb0ELb0EEEvNS_9BwdParamsE --------------------------
	.section	.nv.info._ZN10layer_norm22ln_bwd_finalize_kernelINS_22Kernel_traits_finalizeILj768E6__halfffffjLb0ELj1024ELj4ENS_18Kernel_traits_baseILj768ES2_ffffjLj1024EEEEELb0ELb0EEEvNS_9BwdParamsE,"",@"SHT_CUDA_INFO"
	.sectionflags	@""
	.align	4


	//----- nvinfo : EIATTR_CUDA_API_VERSION
	.align		4
        /*0000*/ 	.byte	0x04, 0x37
        /*0002*/ 	.short	(.L_2571 - .L_2570)
.L_2570:
        /*0004*/ 	.word	0x00000082


	//----- nvinfo : EIATTR_KPARAM_INFO
	.align		4
.L_2571:
        /*0008*/ 	.byte	0x04, 0x17
        /*000a*/ 	.short	(.L_2573 - .L_2572)
.L_2572:
        /*000c*/ 	.word	0x00000000
        /*0010*/ 	.short	0x0000
        /*0012*/ 	.short	0x0000
        /*0014*/ 	.byte	0x00, 0xf0, 0xa1, 0x04


	//----- nvinfo : EIATTR_SPARSE_MMA_MASK
	.align		4
.L_2573:
        /*0018*/ 	.byte	0x03, 0x50
        /*001a*/ 	.short	0x0000


	//----- nvinfo : EIATTR_MAXREG_COUNT
	.align		4
        /*001c*/ 	.byte	0x03, 0x1b
        /*001e*/ 	.short	0x0040


	//----- nvinfo : EIATTR_NUM_BARRIERS
	.align		4
        /*0020*/ 	.byte	0x02, 0x4c
        /*0022*/ 	.byte	0x01
	.zero		1


	//----- nvinfo : EIATTR_MERCURY_ISA_VERSION
	.align		4
        /*0024*/ 	.byte	0x03, 0x5f
        /*0026*/ 	.short	0x0101


	//----- nvinfo : EIATTR_COOP_GROUP_MASK_REGIDS
	.align		4
        /*0028*/ 	.byte	0x04, 0x29
        /*002a*/ 	.short	(.L_2575 - .L_2574)


	//   ....[0]....
.L_2574:
        /*002c*/ 	.word	0xffffffff


	//   ....[1]....
        /*0030*/ 	.word	0xffffffff


	//   ....[2]....
        /*0034*/ 	.word	0xffffffff


	//   ....[3]....
        /*0038*/ 	.word	0xffffffff


	//   ....[4]....
        /*003c*/ 	.word	0xffffffff


	//   ....[5]....
        /*0040*/ 	.word	0xffffffff


	//   ....[6]....
        /*0044*/ 	.word	0xffffffff


	//   ....[7]....
        /*0048*/ 	.word	0xffffffff


	//   ....[8]....
        /*004c*/ 	.word	0xffffffff


	//   ....[9]....
        /*0050*/ 	.word	0xffffffff


	//   ....[10]....
        /*0054*/ 	.word	0x05000013


	//   ....[11]....
        /*0058*/ 	.word	0x05000013


	//   ....[12]....
        /*005c*/ 	.word	0x05000013


	//   ....[13]....
        /*0060*/ 	.word	0x05000013


	//   ....[14]....
        /*0064*/ 	.word	0x05000013


	//   ....[15]....
        /*0068*/ 	.word	0x05000013


	//   ....[16]....
        /*006c*/ 	.word	0x05000013


	//   ....[17]....
        /*0070*/ 	.word	0x05000013


	//   ....[18]....
        /*0074*/ 	.word	0x05000013


	//   ....[19]....
        /*0078*/ 	.word	0x05000013


	//----- nvinfo : EIATTR_COOP_GROUP_INSTR_OFFSETS
	.align		4
.L_2575:
        /*007c*/ 	.byte	0x04, 0x28
        /*007e*/ 	.short	(.L_2577 - .L_2576)


	//   ....[0]....
.L_2576:
        /*0080*/ 	.word	0x000008e0


	//   ....[1]....
        /*0084*/ 	.word	0x000008f0


	//   ....[2]....
        /*0088*/ 	.word	0x00000920


	//   ....[3]....
        /*008c*/ 	.word	0x00000930


	//   ....[4]....
        /*0090*/ 	.word	0x00000960


	//   ....[5]....
        /*0094*/ 	.word	0x00000970


	//   ....[6]....
        /*0098*/ 	.word	0x000009a0


	//   ....[7]....
        /*009c*/ 	.word	0x000009b0


	//   ....[8]....
        /*00a0*/ 	.word	0x000009e0


	//   ....[9]....
        /*00a4*/ 	.word	0x000009f0


	//   ....[10]....
        /*00a8*/ 	.word	0x00000c10


	//   ....[11]....
        /*00ac*/ 	.word	0x00000c80


	//   ....[12]....
        /*00b0*/ 	.word	0x00000cf0


	//   ....[13]....
        /*00b4*/ 	.word	0x00000d60


	//   ....[14]....
        /*00b8*/ 	.word	0x00000dd0


	//   ....[15]....
        /*00bc*/ 	.word	0x00000e30


	//   ....[16]....
        /*00c0*/ 	.word	0x00000ea0


	//   ....[17]....
        /*00c4*/ 	.word	0x00000f10


	//   ....[18]....
        /*00c8*/ 	.word	0x00000f80


	//   ....[19]....
        /*00cc*/ 	.word	0x00000ff0


	//----- nvinfo : EIATTR_EXIT_INSTR_OFFSETS
	.align		4
.L_2577:
        /*00d0*/ 	.byte	0x04, 0x1c
        /*00d2*/ 	.short	(.L_2579 - .L_2578)


	//   ....[0]....
.L_2578:
        /*00d4*/ 	.word	0x00000070


	//   ....[1]....
        /*00d8*/ 	.word	0x00000bb0


	//----- nvinfo : EIATTR_MAX_THREADS
	.align		4
.L_2579:
        /*00dc*/ 	.byte	0x04, 0x05
        /*00de*/ 	.short	(.L_2581 - .L_2580)
.L_2580:
        /*00e0*/ 	.word	0x00000400
        /*00e4*/ 	.word	0x00000001
        /*00e8*/ 	.word	0x00000001


	//----- nvinfo : EIATTR_CRS_STACK_SIZE
	.align		4
.L_2581:
        /*00ec*/ 	.byte	0x04, 0x1e
        /*00ee*/ 	.short	(.L_2583 - .L_2582)
.L_2582:
        /*00f0*/ 	.word	0x00000000


	//----- nvinfo : EIATTR_CBANK_PARAM_SIZE
	.align		4
.L_2583:
        /*00f4*/ 	.byte	0x03, 0x19
        /*00f6*/ 	.short	0x0128


	//----- nvinfo : EIATTR_PARAM_CBANK
	.align		4
        /*00f8*/ 	.byte	0x04, 0x0a
        /*00fa*/ 	.short	(.L_2585 - .L_2584)
	.align		4
.L_2584:
        /*00fc*/ 	.word	index@(.nv.constant0._ZN10layer_norm22ln_bwd_finalize_kernelINS_22Kernel_traits_finalizeILj768E6__halfffffjLb0ELj1024ELj4ENS_18Kernel_traits_baseILj768ES2_ffffjLj1024EEEEELb0ELb0EEEvNS_9BwdParamsE)
        /*0100*/ 	.short	0x0210
        /*0102*/ 	.short	0x0128


	//----- nvinfo : EIATTR_SW_WAR
	.align		4
.L_2585:
        /*0104*/ 	.byte	0x04, 0x36
        /*0106*/ 	.short	(.L_2587 - .L_2586)
.L_2586:
        /*0108*/ 	.word	0x00000008
.L_2587:


//--------------------- .nv.info._ZN10layer_norm40ln_parallel_residual_bwd_finalize_kernelINS_22Kernel_traits_finalizeILj768E6__halfffffjLb0ELj1024ELj4ENS_18Kernel_traits_baseILj768ES2_ffffjLj1024EEEEELb0EEEvNS_9BwdParamsE --------------------------
	.section	.nv.info._ZN10layer_norm40ln_parallel_residual_bwd_finalize_kernelINS_22Kernel_traits_finalizeILj768E6__halfffffjLb0ELj1024ELj4ENS_18Kernel_traits_baseILj768ES2_ffffjLj1024EEEEELb0EEEvNS_9BwdParamsE,"",@"SHT_CUDA_INFO"
	.sectionflags	@""
	.align	4


	//----- nvinfo : EIATTR_CUDA_API_VERSION
	.align		4
        /*0000*/ 	.byte	0x04, 0x37
        /*0002*/ 	.short	(.L_2589 - .L_2588)
.L_2588:
        /*0004*/ 	.word	0x00000082


	//----- nvinfo : EIATTR_KPARAM_INFO
	.align		4
.L_2589:
        /*0008*/ 	.byte	0x04, 0x17
        /*000a*/ 	.short	(.L_2591 - .L_2590)
.L_2590:
        /*000c*/ 	.word	0x00000000
        /*0010*/ 	.short	0x0000
        /*0012*/ 	.short	0x0000
        /*0014*/ 	.byte	0x00, 0xf0, 0xa1, 0x04


	//----- nvinfo : EIATTR_SPARSE_MMA_MASK
	.align		4
.L_2591:
        /*0018*/ 	.byte	0x03, 0x50
        /*001a*/ 	.short	0x0000


	//----- nvinfo : EIATTR_MAXREG_COUNT
	.align		4
        /*001c*/ 	.byte	0x03, 0x1b
        /*001e*/ 	.short	0x0040


	//----- nvinfo : EIATTR_NUM_BARRIERS
	.align		4
        /*0020*/ 	.byte	0x02, 0x4c
        /*0022*/ 	.byte	0x01
	.zero		1


	//----- nvinfo : EIATTR_MERCURY_ISA_VERSION
	.align		4
        /*0024*/ 	.byte	0x03, 0x5f
        /*0026*/ 	.short	0x0101


	//----- nvinfo : EIATTR_COOP_GROUP_MASK_REGIDS
	.align		4
        /*0028*/ 	.byte	0x04, 0x29
        /*002a*/ 	.short	(.L_2593 - .L_2592)


	//   ....[0]....
.L_2592:
        /*002c*/ 	.word	0xffffffff


	//   ....[1]....
        /*0030*/ 	.word	0xffffffff


	//   ....[2]....
        /*0034*/ 	.word	0xffffffff


	//   ....[3]....
        /*0038*/ 	.word	0xffffffff


	//   ....[4]....
        /*003c*/ 	.word	0xffffffff


	//   ....[5]....
        /*0040*/ 	.word	0xffffffff


	//   ....[6]....
        /*0044*/ 	.word	0xffffffff


	//   ....[7]....
        /*0048*/ 	.word	0xffffffff


	//   ....[8]....
        /*004c*/ 	.word	0xffffffff


	//   ....[9]....
        /*0050*/ 	.word	0xffffffff


	//   ....[10]....
        /*0054*/ 	.word	0xffffffff


	//   ....[11]....
        /*0058*/ 	.word	0xffffffff


	//   ....[12]....
        /*005c*/ 	.word	0xffffffff


	//   ....[13]....
        /*0060*/ 	.word	0xffffffff


	//   ....[14]....
        /*0064*/ 	.word	0xffffffff


	//   ....[15]....
        /*0068*/ 	.word	0xffffffff


	//   ....[16]....
        /*006c*/ 	.word	0xffffffff


	//   ....[17]....
        /*0070*/ 	.word	0xffffffff


	//   ....[18]....
        /*0074*/ 	.word	0xffffffff


	//   ....[19]....
        /*0078*/ 	.word	0xffffffff


	//   ....[20]....
        /*007c*/ 	.word	0x0500000c


	//   ....[21]....
        /*0080*/ 	.word	0x0500000c


	//   ....[22]....
        /*0084*/ 	.word	0x0500000c


	//   ....[23]....
        /*0088*/ 	.word	0x0500000c


	//   ....[24]....
        /*008c*/ 	.word	0x0500000c


	//   ....[25]....
        /*0090*/ 	.word	0x0500000c


	//   ....[26]....
        /*0094*/ 	.word	0x0500000c


	//   ....[27]....
        /*0098*/ 	.word	0x0500000c


	//   ....[28]....
        /*009c*/ 	.word	0x0500000c


	//   ....[29]....
        /*00a0*/ 	.word	0x0500000c


	//   ....[30]....
        /*00a4*/ 	.word	0x0500000c


	//   ....[31]....
        /*00a8*/ 	.word	0x0500000c


	//   ....[32]....
        /*00ac*/ 	.word	0x0500000c


	//   ....[33]....
        /*00b0*/ 	.word	0x0500000c


	//   ....[34]....
        /*00b4*/ 	.word	0x0500000c


	//   ....[35]....
        /*00b8*/ 	.word	0x0500000c


	//   ....[36]....
        /*00bc*/ 	.word	0x0500000c


	//   ....[37]....
        /*00c0*/ 	.word	0x0500000c


	//   ....[38]....
        /*00c4*/ 	.word	0x0500000c


	//   ....[39]....
        /*00c8*/ 	.word	0x0500000c


	//----- nvinfo : EIATTR_COOP_GROUP_INSTR_OFFSETS
	.align		4
.L_2593:
        /*00cc*/ 	.byte	0x04, 0x28
        /*00ce*/ 	.short	(.L_2595 - .L_2594)


	//   ....[0]....
.L_2594:
        /*00d0*/ 	.word	0x00000ce0


	//   ....[1]....
        /*00d4*/ 	.word	0x00000cf0


	//   ....[2]....
        /*00d8*/ 	.word	0x00000d00


	//   ....[3]....
        /*00dc*/ 	.word	0x00000d10


	//   ....[4]....
        /*00e0*/ 	.word	0x00000d40


	//   ....[5]....
        /*00e4*/ 	.word	0x00000d70


	//   ....[6]....
        /*00e8*/ 	.word	0x00000d80


	//   ....[7]....
        /*00ec*/ 	.word	0x00000d90


	//   ....[8]....
        /*00f0*/ 	.word	0x00000db0


	//   ....[9]....
        /*00f4*/ 	.word	0x00000df0


	//   ....[10]....
        /*00f8*/ 	.word	0x00000e00


	//   ....[11]....
        /*00fc*/ 	.word	0x00000e10


	//   ....[12]....
        /*0100*/ 	.word	0x00000e30


	//   ....[13]....
        /*0104*/ 	.word	0x00000e70


	//   ....[14]....
        /*0108*/ 	.word	0x00000e80


	//   ....[15]....
        /*010c*/ 	.word	0x00000e90


	//   ....[16]....
        /*0110*/ 	.word	0x00000eb0


	//   ....[17]....
        /*0114*/ 	.word	0x00000ee0


	//   ....[18]....
        /*0118*/ 	.word	0x00000f00


	//   ....[19]....
        /*011c*/ 	.word	0x00000f10


	//   ....[20]....
        /*0120*/ 	.word	0x00001230


	//   ....[21]....
        /*0124*/ 	.word	0x00001290


	//   ....[22]....
        /*0128*/ 	.word	0x000012f0


	//   ....[23]....
        /*012c*/ 	.word	0x00001350


	//   ....[24]....
        /*0130*/ 	.word	0x000013b0


	//   ....[25]....
        /*0134*/ 	.word	0x00001410


	//   ....[26]....
        /*0138*/ 	.word	0x00001480


	//   ....[27]....
        /*013c*/ 	.word	0x000014f0


	//   ....[28]....
        /*0140*/ 	.word	0x00001560


	//   ....[29]....
        /*0144*/ 	.word	0x000015d0


	//   ....[30]....
        /*0148*/ 	.word	0x00001630


	//   ....[31]....
        /*014c*/ 	.word	0x000016a0


	//   ....[32]....
        /*0150*/ 	.word	0x00001710


	//   ....[33]....
        /*0154*/ 	.word	0x00001780


	//   ....[34]....
        /*0158*/ 	.word	0x000017f0


	//   ....[35]....
        /*015c*/ 	.word	0x00001850


	//   ....[36]....
        /*0160*/ 	.word	0x000018c0


	//   ....[37]....
        /*0164*/ 	.word	0x00001930


	//   ....[38]....
        /*0168*/ 	.word	0x000019a0


	//   ....[39]....
        /*016c*/ 	.word	0x00001a10


	//----- nvinfo : EIATTR_EXIT_INSTR_OFFSETS
	.align		4
.L_2595:
        /*0170*/ 	.byte	0x04, 0x1c
        /*0172*/ 	.short	(.L_2597 - .L_2596)


	//   ....[0]....
.L_2596:
        /*0174*/ 	.word	0x00000070


	//   ....[1]....
        /*0178*/ 	.word	0x000011d0


	//----- nvinfo : EIATTR_MAX_THREADS
	.align		4
.L_2597:
        /*017c*/ 	.byte	0x04, 0x05
        /*017e*/ 	.short	(.L_2599 - .L_2598)
.L_2598:
        /*0180*/ 	.word	0x00000400
        /*0184*/ 	.word	0x00000001
        /*0188*/ 	.word	0x00000001


	//----- nvinfo : EIATTR_CRS_STACK_SIZE
	.align		4
.L_2599:
        /*018c*/ 	.byte	0x04, 0x1e
        /*018e*/ 	.short	(.L_2601 - .L_2600)
.L_2600:
        /*0190*/ 	.word	0x00000000


	//----- nvinfo : EIATTR_CBANK_PARAM_SIZE
	.align		4
.L_2601:
        /*0194*/ 	.byte	0x03, 0x19
        /*0196*/ 	.short	0x0128


	//----- nvinfo : EIATTR_PARAM_CBANK
	.align		4
        /*0198*/ 	.byte	0x04, 0x0a
        /*019a*/ 	.short	(.L_2603 - .L_2602)
	.align		4
.L_2602:
        /*019c*/ 	.word	index@(.nv.constant0._ZN10layer_norm40ln_parallel_residual_bwd_finalize_kernelINS_22Kernel_traits_finalizeILj768E6__halfffffjLb0ELj1024ELj4ENS_18Kernel_traits_baseILj768ES2_ffffjLj1024EEEEELb0EEEvNS_9BwdParamsE)
        /*01a0*/ 	.short	0x0210
        /*01a2*/ 	.short	0x0128


	//----- nvinfo : EIATTR_SW_WAR
	.align		4
.L_2603:
        /*01a4*/ 	.byte	0x04, 0x36
        /*01a6*/ 	.short	(.L_2605 - .L_2604)
.L_2604:
        /*01a8*/ 	.word	0x00000008
.L_2605:


//--------------------- .nv.info._ZN10layer_norm31ln_parallel_residual_bwd_kernelINS_13Kernel_traitsI6__halfffffjLj768ELj1ELj4ELj1ELj16ENS_18Kernel_traits_baseILj768ES2_ffffjLj128EEEEELb1ELb1ELb0EEEvNS_9BwdParamsE --------------------------
	.section	.nv.info._ZN10layer_norm31ln_parallel_residual_bwd_kernelINS_13Kernel_traitsI6__halfffffjLj768ELj1ELj4ELj1ELj16ENS_18Kernel_traits_baseILj768ES2_ffffjLj128EEEEELb1ELb1ELb0EEEvNS_9BwdParamsE,"",@"SHT_CUDA_INFO"
	.sectionflags	@""
	.align	4


	//----- nvinfo : EIATTR_CUDA_API_VERSION
	.align		4
        /*0000*/ 	.byte	0x04, 0x37
        /*0002*/ 	.short	(.L_2607 - .L_2606)
.L_2606:
        /*0004*/ 	.word	0x00000082


	//----- nvinfo : EIATTR_KPARAM_INFO
	.align		4
.L_2607:
        /*0008*/ 	.byte	0x04, 0x17
        /*000a*/ 	.short	(.L_2609 - .L_2608)
.L_2608:
        /*000c*/ 	.word	0x00000000
        /*0010*/ 	.short	0x0000
        /*0012*/ 	.short	0x0000
        /*0014*/ 	.byte	0x00, 0xf0, 0xa1, 0x04


	//----- nvinfo : EIATTR_SPARSE_MMA_MASK
	.align		4
.L_2609:
        /*0018*/ 	.byte	0x03, 0x50
        /*001a*/ 	.short	0x0000


	//----- nvinfo : EIATTR_MAXREG_COUNT
	.align		4
        /*001c*/ 	.byte	0x03, 0x1b
        /*001e*/ 	.short	0x00ff


	//----- nvinfo : EIATTR_NUM_BARRIERS
	.align		4
        /*0020*/ 	.byte	0x02, 0x4c
        /*0022*/ 	.byte	0x01
	.zero		1


	//----- nvinfo : EIATTR_MERCURY_ISA_VERSION
	.align		4
        /*0024*/ 	.byte	0x03, 0x5f
        /*0026*/ 	.short	0x0101


	//----- nvinfo : EIATTR_COOP_GROUP_MASK_REGIDS
	.align		4
        /*0028*/ 	.byte	0x04, 0x29
        /*002a*/ 	.short	(.L_2611 - .L_2610)


	//   ....[0]....
.L_2610:
        /*002c*/ 	.word	0xffffffff


	//   ....[1]....
        /*0030*/ 	.word	0xffffffff


	//   ....[2]....
        /*0034*/ 	.word	0xffffffff


	//   ....[3]....
        /*0038*/ 	.word	0xffffffff


	//   ....[4]....
        /*003c*/ 	.word	0xffffffff


	//   ....[5]....
        /*0040*/ 	.word	0xffffffff


	//   ....[6]....
        /*0044*/ 	.word	0xffffffff


	//   ....[7]....
        /*0048*/ 	.word	0xffffffff


	//   ....[8]....
        /*004c*/ 	.word	0xffffffff


	//   ....[9]....
        /*0050*/ 	.word	0xffffffff


	//   ....[10]....
        /*0054*/ 	.word	0x050000b1


	//   ....[11]....
        /*0058*/ 	.word	0x050000b1


	//   ....[12]....
        /*005c*/ 	.word	0x050000b1


	//   ....[13]....
        /*0060*/ 	.word	0x050000b1


	//   ....[14]....
        /*0064*/ 	.word	0x050000b1


	//   ....[15]....
        /*0068*/ 	.word	0x050000b1


	//   ....[16]....
        /*006c*/ 	.word	0x050000b1


	//   ....[17]....
        /*0070*/ 	.word	0x050000b1


	//   ....[18]....
        /*0074*/ 	.word	0x050000b1


	//   ....[19]....
        /*0078*/ 	.word	0x050000b1


	//----- nvinfo : EIATTR_COOP_GROUP_INSTR_OFFSETS
	.align		4
.L_2611:
        /*007c*/ 	.byte	0x04, 0x28
        /*007e*/ 	.short	(.L_2613 - .L_2612)


	//   ....[0]....
.L_2612:
        /*0080*/ 	.word	0x00001e30


	//   ....[1]....
        /*0084*/ 	.word	0x00001e40


	//   ....[2]....
        /*0088*/ 	.word	0x00001e70


	//   ....[3]....
        /*008c*/ 	.word	0x00001e80


	//   ....[4]....
        /*0090*/ 	.word	0x00001eb0


	//   ....[5]....
        /*0094*/ 	.word	0x00001ec0


	//   ....[6]....
        /*0098*/ 	.word	0x00001ef0


	//   ....[7]....
        /*009c*/ 	.word	0x00001f00


	//   ....[8]....
        /*00a0*/ 	.word	0x00001f30


	//   ....[9]....
        /*00a4*/ 	.word	0x00001f40


	//   ....[10]....
        /*00a8*/ 	.word	0x000045c0


	//   ....[11]....
        /*00ac*/ 	.word	0x00004650


	//   ....[12]....
        /*00b0*/ 	.word	0x000046c0


	//   ....[13]....
        /*00b4*/ 	.word	0x00004720


	//   ....[14]....
        /*00b8*/ 	.word	0x00004790


	//   ....[15]....
        /*00bc*/ 	.word	0x000047f0


	//   ....[16]....
        /*00c0*/ 	.word	0x00004860


	//   ....[17]....
        /*00c4*/ 	.word	0x000048c0


	//   ....[18]....
        /*00c8*/ 	.word	0x00004930


	//   ....[19]....
        /*00cc*/ 	.word	0x00004990


	//----- nvinfo : EIATTR_EXIT_INSTR_OFFSETS
	.align		4
.L_2613:
        /*00d0*/ 	.byte	0x04, 0x1c
        /*00d2*/ 	.short	(.L_2615 - .L_2614)


	//   ....[0]....
.L_2614:
        /*00d4*/ 	.word	0x00004520


	//   ....[1]....
        /*00d8*/ 	.word	0x00004550


	//----- nvinfo : EIATTR_MAX_THREADS
	.align		4
.L_2615:
        /*00dc*/ 	.byte	0x04, 0x05
        /*00de*/ 	.short	(.L_2617 - .L_2616)
.L_2616:
        /*00e0*/ 	.word	0x00000080
        /*00e4*/ 	.word	0x00000001
        /*00e8*/ 	.word	0x00000001


	//----- nvinfo : EIATTR_CRS_STACK_SIZE
	.align		4
.L_2617:
        /*00ec*/ 	.byte	0x04, 0x1e
        /*00ee*/ 	.short	(.L_2619 - .L_2618)
.L_2618:
        /*00f0*/ 	.word	0x00000000


	//----- nvinfo : EIATTR_CBANK_PARAM_SIZE
	.align		4
.L_2619:
        /*00f4*/ 	.byte	0x03, 0x19
        /*00f6*/ 	.short	0x0128


	//----- nvinfo : EIATTR_PARAM_CBANK
	.align		4
        /*00f8*/ 	.byte	0x04, 0x0a
        /*00fa*/ 	.short	(.L_2621 - .L_2620)
	.align		4
.L_2620:
        /*00fc*/ 	.word	index@(.nv.constant0._ZN10layer_norm31ln_parallel_residual_bwd_kernelINS_13Kernel_traitsI6__halfffffjLj768ELj1ELj4ELj1ELj16ENS_18Kernel_traits_baseILj768ES2_ffffjLj128EEEEELb1ELb1ELb0EEEvNS_9BwdParamsE)
        /*0100*/ 	.short	0x0210
        /*0102*/ 	.short	0x0128


	//----- nvinfo : EIATTR_SW_WAR
	.align		4
.L_2621:
        /*0104*/ 	.byte	0x04, 0x36
        /*0106*/ 	.short	(.L_2623 - .L_2622)
.L_2622:
        /*0108*/ 	.word	0x00000008
.L_2623:


//--------------------- .nv.info._ZN10layer_norm22ln_bwd_finalize_kernelINS_22Kernel_traits_finalizeILj768E6__halfffffjLb0ELj1024ELj4ENS_18Kernel_traits_baseILj768ES2_ffffjLj1024EEEEELb0ELb1EEEvNS_9BwdParamsE --------------------------
	.section	.nv.info._ZN10layer_norm22ln_bwd_finalize_kernelINS_22Kernel_traits_finalizeILj768E6__halfffffjLb0ELj1024ELj4ENS_18Kernel_traits_baseILj768ES2_ffffjLj1024EEEEELb0ELb1EEEvNS_9BwdParamsE,"",@"SHT_CUDA_INFO"
	.sectionflags	@""
	.align	4


	//----- nvinfo : EIATTR_CUDA_API_VERSION
	.align		4
        /*0000*/ 	.byte	0x04, 0x37
        /*0002*/ 	.short	(.L_2625 - .L_2624)
.L_2624:
        /*0004*/ 	.word	0x00000082


	//----- nvinfo : EIATTR_KPARAM_INFO
	.align		4
.L_2625:
        /*0008*/ 	.byte	0x04, 0x17
        /*000a*/ 	.short	(.L_2627 - .L_2626)
.L_2626:
        /*000c*/ 	.word	0x00000000
        /*0010*/ 	.short	0x0000
        /*0012*/ 	.short	0x0000
        /*0014*/ 	.byte	0x00, 0xf0, 0xa1, 0x04


	//----- nvinfo : EIATTR_SPARSE_MMA_MASK
	.align		4
.L_2627:
        /*0018*/ 	.byte	0x03, 0x50
        /*001a*/ 	.short	0x0000


	//----- nvinfo : EIATTR_MAXREG_COUNT
	.align		4
        /*001c*/ 	.byte	0x03, 0x1b
        /*001e*/ 	.short	0x0040


	//----- nvinfo : EIATTR_NUM_BARRIERS
	.align		4
        /*0020*/ 	.byte	0x02, 0x4c
        /*0022*/ 	.byte	0x01
	.zero		1


	//----- nvinfo : EIATTR_MERCURY_ISA_VERSION
	.align		4
        /*0024*/ 	.byte	0x03, 0x5f
        /*0026*/ 	.short	0x0101


	//----- nvinfo : EIATTR_COOP_GROUP_MASK_REGIDS
	.align		4
        /*0028*/ 	.byte	0x04, 0x29
        /*002a*/ 	.short	(.L_2629 - .L_2628)


	//   ....[0]....
.L_2628:
        /*002c*/ 	.word	0xffffffff


	//   ....[1]....
        /*0030*/ 	.word	0xffffffff


	//   ....[2]....
        /*0034*/ 	.word	0xffffffff


	//   ....[3]....
        /*0038*/ 	.word	0xffffffff


	//   ....[4]....
        /*003c*/ 	.word	0xffffffff


	//   ....[5]....
        /*0040*/ 	.word	0xffffffff


	//   ....[6]....
        /*0044*/ 	.word	0xffffffff


	//   ....[7]....
        /*0048*/ 	.word	0xffffffff


	//   ....[8]....
        /*004c*/ 	.word	0xffffffff


	//   ....[9]....
        /*0050*/ 	.word	0xffffffff


	//   ....[10]....
        /*0054*/ 	.word	0x05000011


	//   ....[11]....
        /*0058*/ 	.word	0x05000011


	//   ....[12]....
        /*005c*/ 	.word	0x05000011


	//   ....[13]....
        /*0060*/ 	.word	0x05000011


	//   ....[14]....
        /*0064*/ 	.word	0x05000011


	//   ....[15]....
        /*0068*/ 	.word	0x05000011


	//   ....[16]....
        /*006c*/ 	.word	0x05000011


	//   ....[17]....
        /*0070*/ 	.word	0x05000011


	//   ....[18]....
        /*0074*/ 	.word	0x05000011


	//   ....[19]....
        /*0078*/ 	.word	0x05000011


	//----- nvinfo : EIATTR_COOP_GROUP_INSTR_OFFSETS
	.align		4
.L_2629:
        /*007c*/ 	.byte	0x04, 0x28
        /*007e*/ 	.short	(.L_2631 - .L_2630)


	//   ....[0]....
.L_2630:
        /*0080*/ 	.word	0x000008e0


	//   ....[1]....
        /*0084*/ 	.word	0x000008f0


	//   ....[2]....
        /*0088*/ 	.word	0x00000920


	//   ....[3]....
        /*008c*/ 	.word	0x00000930


	//   ....[4]....
        /*0090*/ 	.word	0x00000960


	//   ....[5]....
        /*0094*/ 	.word	0x00000970


	//   ....[6]....
        /*0098*/ 	.word	0x000009a0


	//   ....[7]....
        /*009c*/ 	.word	0x000009b0


	//   ....[8]....
        /*00a0*/ 	.word	0x000009e0


	//   ....[9]....
        /*00a4*/ 	.word	0x000009f0


	//   ....[10]....
        /*00a8*/ 	.word	0x00000bf0


	//   ....[11]....
        /*00ac*/ 	.word	0x00000c60


	//   ....[12]....
        /*00b0*/ 	.word	0x00000cd0


	//   ....[13]....
        /*00b4*/ 	.word	0x00000d40


	//   ....[14]....
        /*00b8*/ 	.word	0x00000db0


	//   ....[15]....
        /*00bc*/ 	.word	0x00000e10


	//   ....[16]....
        /*00c0*/ 	.word	0x00000e80


	//   ....[17]....
        /*00c4*/ 	.word	0x00000ef0


	//   ....[18]....
        /*00c8*/ 	.word	0x00000f60


	//   ....[19]....
        /*00cc*/ 	.word	0x00000fd0


	//----- nvinfo : EIATTR_EXIT_INSTR_OFFSETS
	.align		4
.L_2631:
        /*00d0*/ 	.byte	0x04, 0x1c
        /*00d2*/ 	.short	(.L_2633 - .L_2632)


	//   ....[0]....
.L_2632:
        /*00d4*/ 	.word	0x00000070


	//   ....[1]....
        /*00d8*/ 	.word	0x00000b90


	//----- nvinfo : EIATTR_MAX_THREADS
	.align		4
.L_2633:
        /*00dc*/ 	.byte	0x04, 0x05
        /*00de*/ 	.short	(.L_2635 - .L_2634)
.L_2634:
        /*00e0*/ 	.word	0x00000400
        /*00e4*/ 	.word	0x00000001
        /*00e8*/ 	.word	0x00000001


	//----- nvinfo : EIATTR_CRS_STACK_SIZE
	.align		4
.L_2635:
        /*00ec*/ 	.byte	0x04, 0x1e
        /*00ee*/ 	.short	(.L_2637 - .L_2636)
.L_2636:
        /*00f0*/ 	.word	0x00000000


	//----- nvinfo : EIATTR_CBANK_PARAM_SIZE
	.align		4
.L_2637:
        /*00f4*/ 	.byte	0x03, 0x19
        /*00f6*/ 	.short	0x0128


	//----- nvinfo : EIATTR_PARAM_CBANK
	.align		4
        /*00f8*/ 	.byte	0x04, 0x0a
        /*00fa*/ 	.short	(.L_2639 - .L_2638)
	.align		4
.L_2638:
        /*00fc*/ 	.word	index@(.nv.constant0._ZN10layer_norm22ln_bwd_finalize_kernelINS_22Kernel_traits_finalizeILj768E6__halfffffjLb0ELj1024ELj4ENS_18Kernel_traits_baseILj768ES2_ffffjLj1024EEEEELb0ELb1EEEvNS_9BwdParamsE)
        /*0100*/ 	.short	0x0210
        /*0102*/ 	.short	0x0128


	//----- nvinfo : EIATTR_SW_WAR
	.align		4
.L_2639:
        /*0104*/ 	.byte	0x04, 0x36
        /*0106*/ 	.short	(.L_2641 - .L_2640)
.L_2640:
        /*0108*/ 	.word	0x00000008
.L_2641:


//--------------------- .nv.info._ZN10layer_norm40ln_parallel_residual_bwd_finalize_kernelINS_22Kernel_traits_finalizeILj768E6__halfffffjLb0ELj1024ELj4ENS_18Kernel_traits_baseILj768ES2_ffffjLj1024EEEEELb1EEEvNS_9BwdParamsE --------------------------
	.section	.nv.info._ZN10layer_norm40ln_parallel_residual_bwd_finalize_kernelINS_22Kernel_traits_finalizeILj768E6__halfffffjLb0ELj1024ELj4ENS_18Kernel_traits_baseILj768ES2_ffffjLj1024EEEEELb1EEEvNS_9BwdParamsE,"",@"SHT_CUDA_INFO"
	.sectionflags	@""
	.align	4


	//----- nvinfo : EIATTR_CUDA_API_VERSION
	.align		4
        /*0000*/ 	.byte	0x04, 0x37
        /*0002*/ 	.short	(.L_2643 - .L_2642)
.L_2642:
        /*0004*/ 	.word	0x00000082


	//----- nvinfo : EIATTR_KPARAM_INFO
	.align		4
.L_2643:
        /*0008*/ 	.byte	0x04, 0x17
        /*000a*/ 	.short	(.L_2645 - .L_2644)
.L_2644:
        /*000c*/ 	.word	0x00000000
        /*0010*/ 	.short	0x0000
        /*0012*/ 	.short	0x0000
        /*0014*/ 	.byte	0x00, 0xf0, 0xa1, 0x04


	//----- nvinfo : EIATTR_SPARSE_MMA_MASK
	.align		4
.L_2645:
        /*0018*/ 	.byte	0x03, 0x50
        /*001a*/ 	.short	0x0000


	//----- nvinfo : EIATTR_MAXREG_COUNT
	.align		4
        /*001c*/ 	.byte	0x03, 0x1b
        /*001e*/ 	.short	0x0040


	//----- nvinfo : EIATTR_NUM_BARRIERS
	.align		4
        /*0020*/ 	.byte	0x02, 0x4c
        /*0022*/ 	.byte	0x01
	.zero		1


	//----- nvinfo : EIATTR_MERCURY_ISA_VERSION
	.align		4
        /*0024*/ 	.byte	0x03, 0x5f
        /*0026*/ 	.short	0x0101


	//----- nvinfo : EIATTR_COOP_GROUP_MASK_REGIDS
	.align		4
        /*0028*/ 	.byte	0x04, 0x29
        /*002a*/ 	.short	(.L_2647 - .L_2646)


	//   ....[0]....
.L_2646:
        /*002c*/ 	.word	0xffffffff


	//   ....[1]....
        /*0030*/ 	.word	0xffffffff


	//   ....[2]....
        /*0034*/ 	.word	0xffffffff


	//   ....[3]....
        /*0038*/ 	.word	0xffffffff


	//   ....[4]....
        /*003c*/ 	.word	0xffffffff


	//   ....[5]....
        /*0040*/ 	.word	0xffffffff


	//   ....[6]....
        /*0044*/ 	.word	0xffffffff


	//   ....[7]....
        /*0048*/ 	.word	0xffffffff


	//   ....[8]....
        /*004c*/ 	.word	0xffffffff


	//   ....[9]....
        /*0050*/ 	.word	0xffffffff


	//   ....[10]....
        /*0054*/ 	.word	0xffffffff


	//   ....[11]....
        /*0058*/ 	.word	0xffffffff


	//   ....[12]....
        /*005c*/ 	.word	0xffffffff


	//   ....[13]....
        /*0060*/ 	.word	0xffffffff


	//   ....[14]....
        /*0064*/ 	.word	0xffffffff


	//   ....[15]....
        /*0068*/ 	.word	0xffffffff


	//   ....[16]....
        /*006c*/ 	.word	0xffffffff


	//   ....[17]....
        /*0070*/ 	.word	0xffffffff


	//   ....[18]....
        /*0074*/ 	.word	0xffffffff


	//   ....[19]....
        /*0078*/ 	.word	0xffffffff


	//   ....[20]....
        /*007c*/ 	.word	0x0500000b


	//   ....[21]....
        /*0080*/ 	.word	0x0500000b


	//   ....[22]....
        /*0084*/ 	.word	0x0500000b


	//   ....[23]....
        /*0088*/ 	.word	0x0500000b


	//   ....[24]....
        /*008c*/ 	.word	0x0500000b


	//   ....[25]....
        /*0090*/ 	.word	0x0500000b


	//   ....[26]....
        /*0094*/ 	.word	0x0500000b


	//   ....[27]....
        /*0098*/ 	.word	0x0500000b


	//   ....[28]....
        /*009c*/ 	.word	0x0500000b


	//   ....[29]....
        /*00a0*/ 	.word	0x0500000b


	//   ....[30]....
        /*00a4*/ 	.word	0x0500000b


	//   ....[31]....
        /*00a8*/ 	.word	0x0500000b


	//   ....[32]....
        /*00ac*/ 	.word	0x0500000b


	//   ....[33]....
        /*00b0*/ 	.word	0x0500000b


	//   ....[34]....
        /*00b4*/ 	.word	0x0500000b


	//   ....[35]....
        /*00b8*/ 	.word	0x0500000b


	//   ....[36]....
        /*00bc*/ 	.word	0x0500000b


	//   ....[37]....
        /*00c0*/ 	.word	0x0500000b


	//   ....[38]....
        /*00c4*/ 	.word	0x0500000b


	//   ....[39]....
        /*00c8*/ 	.word	0x0500000b


	//----- nvinfo : EIATTR_COOP_GROUP_INSTR_OFFSETS
	.align		4
.L_2647:
        /*00cc*/ 	.byte	0x04, 0x28
        /*00ce*/ 	.short	(.L_2649 - .L_2648)


	//   ....[0]....
.L_2648:
        /*00d0*/ 	.word	0x00000ce0


	//   ....[1]....
        /*00d4*/ 	.word	0x00000cf0


	//   ....[2]....
        /*00d8*/ 	.word	0x00000d00


	//   ....[3]....
        /*00dc*/ 	.word	0x00000d10


	//   ....[4]....
        /*00e0*/ 	.word	0x00000d40


	//   ....[5]....
        /*00e4*/ 	.word	0x00000d70


	//   ....[6]....
        /*00e8*/ 	.word	0x00000d80


	//   ....[7]....
        /*00ec*/ 	.word	0x00000d90


	//   ....[8]....
        /*00f0*/ 	.word	0x00000db0


	//   ....[9]....
        /*00f4*/ 	.word	0x00000df0


	//   ....[10]....
        /*00f8*/ 	.word	0x00000e00


	//   ....[11]....
        /*00fc*/ 	.word	0x00000e10


	//   ....[12]....
        /*0100*/ 	.word	0x00000e30


	//   ....[13]....
        /*0104*/ 	.word	0x00000e70


	//   ....[14]....
        /*0108*/ 	.word	0x00000e80


	//   ....[15]....
        /*010c*/ 	.word	0x00000e90


	//   ....[16]....
        /*0110*/ 	.word	0x00000eb0


	//   ....[17]....
        /*0114*/ 	.word	0x00000ee0


	//   ....[18]....
        /*0118*/ 	.word	0x00000f00


	//   ....[19]....
        /*011c*/ 	.word	0x00000f10


	//   ....[20]....
        /*0120*/ 	.word	0x00001210


	//   ....[21]....
        /*0124*/ 	.word	0x00001270


	//   ....[22]....
        /*0128*/ 	.word	0x000012d0


	//   ....[23]....
        /*012c*/ 	.word	0x00001330


	//   ....[24]....
        /*0130*/ 	.word	0x00001390


	//   ....[25]....
        /*0134*/ 	.word	0x000013f0


	//   ....[26]....
        /*0138*/ 	.word	0x00001460


	//   ....[27]....
        /*013c*/ 	.word	0x000014d0


	//   ....[28]....
        /*0140*/ 	.word	0x00001540


	//   ....[29]....
        /*0144*/ 	.word	0x000015b0


	//   ....[30]....
        /*0148*/ 	.word	0x00001610


	//   ....[31]....
        /*014c*/ 	.word	0x00001680


	//   ....[32]....
        /*0150*/ 	.word	0x000016f0


	//   ....[33]....
        /*0154*/ 	.word	0x00001760


	//   ....[34]....
        /*0158*/ 	.word	0x000017d0


	//   ....[35]....
        /*015c*/ 	.word	0x00001830


	//   ....[36]....
        /*0160*/ 	.word	0x000018a0


	//   ....[37]....
        /*0164*/ 	.word	0x00001910


	//   ....[38]....
        /*0168*/ 	.word	0x00001980


	//   ....[39]....
        /*016c*/ 	.word	0x000019f0


	//----- nvinfo : EIATTR_EXIT_INSTR_OFFSETS
	.align		4
.L_2649:
        /*0170*/ 	.byte	0x04, 0x1c
        /*0172*/ 	.short	(.L_2651 - .L_2650)


	//   ....[0]....
.L_2650:
        /*0174*/ 	.word	0x00000070


	//   ....[1]....
        /*0178*/ 	.word	0x000011b0


	//----- nvinfo : EIATTR_MAX_THREADS
	.align		4
.L_2651:
        /*017c*/ 	.byte	0x04, 0x05
        /*017e*/ 	.short	(.L_2653 - .L_2652)
.L_2652:
        /*0180*/ 	.word	0x00000400
        /*0184*/ 	.word	0x00000001
        /*0188*/ 	.word	0x00000001


	//----- nvinfo : EIATTR_CRS_STACK_SIZE
	.align		4
.L_2653:
        /*018c*/ 	.byte	0x04, 0x1e
        /*018e*/ 	.short	(.L_2655 - .L_2654)
.L_2654:
        /*0190*/ 	.word	0x00000000


	//----- nvinfo : EIATTR_CBANK_PARAM_SIZE
	.align		4
.L_2655:
        /*0194*/ 	.byte	0x03, 0x19
        /*0196*/ 	.short	0x0128


	//----- nvinfo : EIATTR_PARAM_CBANK
	.align		4
        /*0198*/ 	.byte	0x04, 0x0a
        /*019a*/ 	.short	(.L_2657 - .L_2656)
	.align		4
.L_2656:
        /*019c*/ 	.word	index@(.nv.constant0._ZN10layer_norm40ln_parallel_residual_bwd_finalize_kernelINS_22Kernel_traits_finalizeILj768E6__halfffffjLb0ELj1024ELj4ENS_18Kernel_traits_baseILj768ES2_ffffjLj1024EEEEELb1EEEvNS_9BwdParamsE)
        /*01a0*/ 	.short	0x0210
        /*01a2*/ 	.short	0x0128


	//----- nvinfo : EIATTR_SW_WAR
	.align		4
.L_2657:
        /*01a4*/ 	.byte	0x04, 0x36
        /*01a6*/ 	.short	(.L_2659 - .L_2658)
.L_2658:
        /*01a8*/ 	.word	0x00000008
.L_2659:


//--------------------- .nv.info._ZN10layer_norm31ln_parallel_residual_bwd_kernelINS_13Kernel_traitsI6__halfffffjLj768ELj1ELj4ELj1ELj16ENS_18Kernel_traits_baseILj768ES2_ffffjLj128EEEEELb1ELb1ELb1EEEvNS_9BwdParamsE --------------------------
	.section	.nv.info._ZN10layer_norm31ln_parallel_residual_bwd_kernelINS_13Kernel_traitsI6__halfffffjLj768ELj1ELj4ELj1ELj16ENS_18Kernel_traits_baseILj768ES2_ffffjLj128EEEEELb1ELb1ELb1EEEvNS_9BwdParamsE,"",@"SHT_CUDA_INFO"
	.sectionflags	@""
	.align	4


	//----- nvinfo : EIATTR_CUDA_API_VERSION
	.align		4
        /*0000*/ 	.byte	0x04, 0x37
        /*0002*/ 	.short	(.L_2661 - .L_2660)
.L_2660:
        /*0004*/ 	.word	0x00000082


	//----- nvinfo : EIATTR_KPARAM_INFO
	.align		4
.L_2661:
        /*0008*/ 	.byte	0x04, 0x17
        /*000a*/ 	.short	(.L_2663 - .L_2662)
.L_2662:
        /*000c*/ 	.word	0x00000000
        /*0010*/ 	.short	0x0000
        /*0012*/ 	.short	0x0000
        /*0014*/ 	.byte	0x00, 0xf0, 0xa1, 0x04


	//----- nvinfo : EIATTR_SPARSE_MMA_MASK
	.align		4
.L_2663:
        /*0018*/ 	.byte	0x03, 0x50
        /*001a*/ 	.short	0x0000


	//----- nvinfo : EIATTR_MAXREG_COUNT
	.align		4
        /*001c*/ 	.byte	0x03, 0x1b
        /*001e*/ 	.short	0x00ff


	//----- nvinfo : EIATTR_NUM_BARRIERS
	.align		4
        /*0020*/ 	.byte	0x02, 0x4c
        /*0022*/ 	.byte	0x01
	.zero		1


	//----- nvinfo : EIATTR_MERCURY_ISA_VERSION
	.align		4
        /*0024*/ 	.byte	0x03, 0x5f
        /*0026*/ 	.short	0x0101


	//----- nvinfo : EIATTR_COOP_GROUP_MASK_REGIDS
	.align		4
        /*0028*/ 	.byte	0x04, 0x29
        /*002a*/ 	.short	(.L_2665 - .L_2664)


	//   ....[0]....
.L_2664:
        /*002c*/ 	.word	0xffffffff


	//   ....[1]....
        /*0030*/ 	.word	0xffffffff


	//   ....[2]....
        /*0034*/ 	.word	0xffffffff


	//   ....[3]....
        /*0038*/ 	.word	0xffffffff


	//   ....[4]....
        /*003c*/ 	.word	0xffffffff


	//   ....[5]....
        /*0040*/ 	.word	0xffffffff


	//   ....[6]....
        /*0044*/ 	.word	0xffffffff


	//   ....[7]....
        /*0048*/ 	.word	0xffffffff


	//   ....[8]....
        /*004c*/ 	.word	0xffffffff


	//   ....[9]....
        /*0050*/ 	.word	0xffffffff


	//   ....[10]....
        /*0054*/ 	.word	0x05000076


	//   ....[11]....
        /*0058*/ 	.word	0x05000076


	//   ....[12]....
        /*005c*/ 	.word	0x05000076


	//   ....[13]....
        /*0060*/ 	.word	0x05000076


	//   ....[14]....
        /*0064*/ 	.word	0x05000076


	//   ....[15]....
        /*0068*/ 	.word	0x05000076


	//   ....[16]....
        /*006c*/ 	.word	0x05000076


	//   ....[17]....
        /*0070*/ 	.word	0x05000076


	//   ....[18]....
        /*0074*/ 	.word	0x05000076


	//   ....[19]....
        /*0078*/ 	.word	0x05000076


	//----- nvinfo : EIATTR_COOP_GROUP_INSTR_OFFSETS
	.align		4
.L_2665:
        /*007c*/ 	.byte	0x04, 0x28
        /*007e*/ 	.short	(.L_2667 - .L_2666)


	//   ....[0]....
.L_2666:
        /*0080*/ 	.word	0x00001af0


	//   ....[1]....
        /*0084*/ 	.word	0x00001b00


	//   ....[2]....
        /*0088*/ 	.word	0x00001b30


	//   ....[3]....
        /*008c*/ 	.word	0x00001b40


	//   ....[4]....
        /*0090*/ 	.word	0x00001b70


	//   ....[5]....
        /*0094*/ 	.word	0x00001b80


	//   ....[6]....
        /*0098*/ 	.word	0x00001bb0


	//   ....[7]....
        /*009c*/ 	.word	0x00001bc0


	//   ....[8]....
        /*00a0*/ 	.word	0x00001bf0


	//   ....[9]....
        /*00a4*/ 	.word	0x00001c00


	//   ....[10]....
        /*00a8*/ 	.word	0x00003e00


	//   ....[11]....
        /*00ac*/ 	.word	0x00003e90


	//   ....[12]....
        /*00b0*/ 	.word	0x00003f00


	//   ....[13]....
        /*00b4*/ 	.word	0x00003f60


	//   ....[14]....
        /*00b8*/ 	.word	0x00003fd0


	//   ....[15]....
        /*00bc*/ 	.word	0x00004030


	//   ....[16]....
        /*00c0*/ 	.word	0x000040a0


	//   ....[17]....
        /*00c4*/ 	.word	0x00004100


	//   ....[18]....
        /*00c8*/ 	.word	0x00004170


	//   ....[19]....
        /*00cc*/ 	.word	0x000041d0


	//----- nvinfo : EIATTR_EXIT_INSTR_OFFSETS
	.align		4
.L_2667:
        /*00d0*/ 	.byte	0x04, 0x1c
        /*00d2*/ 	.short	(.L_2669 - .L_2668)


	//   ....[0]....
.L_2668:
        /*00d4*/ 	.word	0x00003d90


	//----- nvinfo : EIATTR_MAX_THREADS
	.align		4
.L_2669:
        /*00d8*/ 	.byte	0x04, 0x05
        /*00da*/ 	.short	(.L_2671 - .L_2670)
.L_2670:
        /*00dc*/ 	.word	0x00000080
        /*00e0*/ 	.word	0x00000001
        /*00e4*/ 	.word	0x00000001


	//----- nvinfo : EIATTR_CRS_STACK_SIZE
	.align		4
.L_2671:
        /*00e8*/ 	.byte	0x04, 0x1e
        /*00ea*/ 	.short	(.L_2673 - .L_2672)
.L_2672:
        /*00ec*/ 	.word	0x00000000


	//----- nvinfo : EIATTR_CBANK_PARAM_SIZE
	.align		4
.L_2673:
        /*00f0*/ 	.byte	0x03, 0x19
        /*00f2*/ 	.short	0x0128


	//----- nvinfo : EIATTR_PARAM_CBANK
	.align		4
        /*00f4*/ 	.byte	0x04, 0x0a
        /*00f6*/ 	.short	(.L_2675 - .L_2674)
	.align		4
.L_2674:
        /*00f8*/ 	.word	index@(.nv.constant0._ZN10layer_norm31ln_parallel_residual_bwd_kernelINS_13Kernel_traitsI6__halfffffjLj768ELj1ELj4ELj1ELj16ENS_18Kernel_traits_baseILj768ES2_ffffjLj128EEEEELb1ELb1ELb1EEEvNS_9BwdParamsE)
        /*00fc*/ 	.short	0x0210
        /*00fe*/ 	.short	0x0128


	//----- nvinfo : EIATTR_SW_WAR
	.align		4
.L_2675:
        /*0100*/ 	.byte	0x04, 0x36
        /*0102*/ 	.short	(.L_2677 - .L_2676)
.L_2676:
        /*0104*/ 	.word	0x00000008
.L_2677:


//--------------------- .nv.info._ZN10layer_norm31ln_parallel_residual_bwd_kernelINS_13Kernel_traitsIfffffjLj768ELj1ELj4ELj1ELj16ENS_18Kernel_traits_baseILj768EfffffjLj128EEEEELb0ELb0ELb0EEEvNS_9BwdParamsE --------------------------
	.section	.nv.info._ZN10layer_norm31ln_parallel_residual_bwd_kernelINS_13Kernel_traitsIfffffjLj768ELj1ELj4ELj1ELj16ENS_18Kernel_traits_baseILj768EfffffjLj128EEEEELb0ELb0ELb0EEEvNS_9BwdParamsE,"",@"SHT_CUDA_INFO"
	.sectionflags	@""
	.align	4


	//----- nvinfo : EIATTR_CUDA_API_VERSION
	.align		4
        /*0000*/ 	.byte	0x04, 0x37
        /*0002*/ 	.short	(.L_2679 - .L_2678)
.L_2678:
        /*0004*/ 	.word	0x00000082


	//----- nvinfo : EIATTR_KPARAM_INFO
	.align		4
.L_2679:
        /*0008*/ 	.byte	0x04, 0x17
        /*000a*/ 	.short	(.L_2681 - .L_2680)
.L_2680:
        /*000c*/ 	.word	0x00000000
        /*0010*/ 	.short	0x0000
        /*0012*/ 	.short	0x0000
        /*0014*/ 	.byte	0x00, 0xf0, 0xa1, 0x04


	//----- nvinfo : EIATTR_SPARSE_MMA_MASK
	.align		4
.L_2681:
        /*0018*/ 	.byte	0x03, 0x50
        /*001a*/ 	.short	0x0000


	//----- nvinfo : EIATTR_MAXREG_COUNT
	.align		4
        /*001c*/ 	.byte	0x03, 0x1b
        /*001e*/ 	.short	0x00ff


	//----- nvinfo : EIATTR_NUM_BARRIERS
	.align		4
        /*0020*/ 	.byte	0x02, 0x4c
        /*0022*/ 	.byte	0x01
	.zero		1


	//----- nvinfo : EIATTR_MERCURY_ISA_VERSION
	.align		4
        /*0024*/ 	.byte	0x03, 0x5f
        /*0026*/ 	.short	0x0101


	//----- nvinfo : EIATTR_COOP_GROUP_MASK_REGIDS
	.align		4
        /*0028*/ 	.byte	0x04, 0x29
        /*002a*/ 	.short	(.L_2683 - .L_2682)


	//   ....[0]....
.L_2682:
        /*002c*/ 	.word	0xffffffff


	//   ....[1]....
        /*0030*/ 	.word	0xffffffff


	//   ....[2]....
        /*0034*/ 	.word	0xffffffff


	//   ....[3]....
        /*0038*/ 	.word	0xffffffff


	//   ....[4]....
        /*003c*/ 	.word	0xffffffff


	//   ....[5]....
        /*0040*/ 	.word	0xffffffff


	//   ....[6]....
        /*0044*/ 	.word	0xffffffff


	//   ....[7]....
        /*0048*/ 	.word	0xffffffff


	//   ....[8]....
        /*004c*/ 	.word	0xffffffff


	//   ....[9]....
        /*0050*/ 	.word	0xffffffff


	//   ....[10]....
        /*0054*/ 	.word	0x050000c8


	//   ....[11]....
        /*0058*/ 	.word	0x050000c8


	//   ....[12]....
        /*005c*/ 	.word	0x050000c8


	//   ....[13]....
        /*0060*/ 	.word	0x050000c8


	//   ....[14]....
        /*0064*/ 	.word	0x050000c8


	//   ....[15]....
        /*0068*/ 	.word	0x050000c8


	//   ....[16]....
        /*006c*/ 	.word	0x050000c8


	//   ....[17]....
        /*0070*/ 	.word	0x050000c8


	//   ....[18]....
        /*0074*/ 	.word	0x050000c8


	//   ....[19]....
        /*0078*/ 	.word	0x050000c8


	//----- nvinfo : EIATTR_COOP_GROUP_INSTR_OFFSETS
	.align		4
.L_2683:
        /*007c*/ 	.byte	0x04, 0x28
        /*007e*/ 	.short	(.L_2685 - .L_2684)


	//   ....[0]....
.L_2684:
        /*0080*/ 	.word	0x00001f20


	//   ....[1]....
        /*0084*/ 	.word	0x00001f30


	//   ....[2]....
        /*0088*/ 	.word	0x00001f60


	//   ....[3]....
        /*008c*/ 	.word	0x00001f70


	//   ....[4]....
        /*0090*/ 	.word	0x00001fa0


	//   ....[5]....
        /*0094*/ 	.word	0x00001fb0


	//   ....[6]....
        /*0098*/ 	.word	0x00001fe0


	//   ....[7]....
        /*009c*/ 	.word	0x00001ff0


	//   ....[8]....
        /*00a0*/ 	.word	0x00002020


	//   ....[9]....
        /*00a4*/ 	.word	0x00002030


	//   ....[10]....
        /*00a8*/ 	.word	0x00004a40


	//   ....[11]....
        /*00ac*/ 	.word	0x00004ae0


	//   ....[12]....
        /*00b0*/ 	.word	0x00004b40


	//   ....[13]....
        /*00b4*/ 	.word	0x00004ba0


	//   ....[14]....
        /*00b8*/ 	.word	0x00004c10


	//   ....[15]....
        /*00bc*/ 	.word	0x00004c70


	//   ....[16]....
        /*00c0*/ 	.word	0x00004ce0


	//   ....[17]....
        /*00c4*/ 	.word	0x00004d40


	//   ....[18]....
        /*00c8*/ 	.word	0x00004db0


	//   ....[19]....
        /*00cc*/ 	.word	0x00004e10


	//----- nvinfo : EIATTR_EXIT_INSTR_OFFSETS
	.align		4
.L_2685:
        /*00d0*/ 	.byte	0x04, 0x1c
        /*00d2*/ 	.short	(.L_2687 - .L_2686)


	//   ....[0]....
.L_2686:
        /*00d4*/ 	.word	0x00004930


	//   ....[1]....
        /*00d8*/ 	.word	0x000049e0


	//----- nvinfo : EIATTR_MAX_THREADS
	.align		4
.L_2687:
        /*00dc*/ 	.byte	0x04, 0x05
        /*00de*/ 	.short	(.L_2689 - .L_2688)
.L_2688:
        /*00e0*/ 	.word	0x00000080
        /*00e4*/ 	.word	0x00000001
        /*00e8*/ 	.word	0x00000001


	//----- nvinfo : EIATTR_CRS_STACK_SIZE
	.align		4
.L_2689:
        /*00ec*/ 	.byte	0x04, 0x1e
        /*00ee*/ 	.short	(.L_2691 - .L_2690)
.L_2690:
        /*00f0*/ 	.word	0x00000000


	//----- nvinfo : EIATTR_CBANK_PARAM_SIZE
	.align		4
.L_2691:
        /*00f4*/ 	.byte	0x03, 0x19
        /*00f6*/ 	.short	0x0128


	//----- nvinfo : EIATTR_PARAM_CBANK
	.align		4
        /*00f8*/ 	.byte	0x04, 0x0a
        /*00fa*/ 	.short	(.L_2693 - .L_2692)
	.align		4
.L_2692:
        /*00fc*/ 	.word	index@(.nv.constant0._ZN10layer_norm31ln_parallel_residual_bwd_kernelINS_13Kernel_traitsIfffffjLj768ELj1ELj4ELj1ELj16ENS_18Kernel_traits_baseILj768EfffffjLj128EEEEELb0ELb0ELb0EEEvNS_9BwdParamsE)
        /*0100*/ 	.short	0x0210
        /*0102*/ 	.short	0x0128


	//----- nvinfo : EIATTR_SW_WAR
	.align		4
.L_2693:
        /*0104*/ 	.byte	0x04, 0x36
        /*0106*/ 	.short	(.L_2695 - .L_2694)
.L_2694:
        /*0108*/ 	.word	0x00000008
.L_2695:


//--------------------- .nv.info._ZN10layer_norm31ln_parallel_residual_bwd_kernelINS_13Kernel_traitsIfffffjLj768ELj1ELj4ELj1ELj16ENS_18Kernel_traits_baseILj768EfffffjLj128EEEEELb0ELb0ELb1EEEvNS_9BwdParamsE --------------------------
	.section	.nv.info._ZN10layer_norm31ln_parallel_residual_bwd_kernelINS_13Kernel_traitsIfffffjLj768ELj1ELj4ELj1ELj16ENS_18Kernel_traits_baseILj768EfffffjLj128EEEEELb0ELb0ELb1EEEvNS_9BwdParamsE,"",@"SHT_CUDA_INFO"
	.sectionflags	@""
	.align	4


	//----- nvinfo : EIATTR_CUDA_API_VERSION
	.align		4
        /*0000*/ 	.byte	0x04, 0x37
        /*0002*/ 	.short	(.L_2697 - .L_2696)
.L_2696:
        /*0004*/ 	.word	0x00000082


	//----- nvinfo : EIATTR_KPARAM_INFO
	.align		4
.L_2697:
        /*0008*/ 	.byte	0x04, 0x17
        /*000a*/ 	.short	(.L_2699 - .L_2698)
.L_2698:
        /*000c*/ 	.word	0x00000000
        /*0010*/ 	.short	0x0000
        /*0012*/ 	.short	0x0000
        /*0014*/ 	.byte	0x00, 0xf0, 0xa1, 0x04


	//----- nvinfo : EIATTR_SPARSE_MMA_MASK
	.align		4
.L_2699:
        /*0018*/ 	.byte	0x03, 0x50
        /*001a*/ 	.short	0x0000


	//----- nvinfo : EIATTR_MAXREG_COUNT
	.align		4
        /*001c*/ 	.byte	0x03, 0x1b
        /*001e*/ 	.short	0x00ff


	//----- nvinfo : EIATTR_NUM_BARRIERS
	.align		4
        /*0020*/ 	.byte	0x02, 0x4c
        /*0022*/ 	.byte	0x01
	.zero		1


	//----- nvinfo : EIATTR_MERCURY_ISA_VERSION
	.align		4
        /*0024*/ 	.byte	0x03, 0x5f
        /*0026*/ 	.short	0x0101


	//----- nvinfo : EIATTR_COOP_GROUP_MASK_REGIDS
	.align		4
        /*0028*/ 	.byte	0x04, 0x29
        /*002a*/ 	.short	(.L_2701 - .L_2700)


	//   ....[0]....
.L_2700:
        /*002c*/ 	.word	0xffffffff


	//   ....[1]....
        /*0030*/ 	.word	0xffffffff


	//   ....[2]....
        /*0034*/ 	.word	0xffffffff


	//   ....[3]....
        /*0038*/ 	.word	0xffffffff


	//   ....[4]....
        /*003c*/ 	.word	0xffffffff


	//   ....[5]....
        /*0040*/ 	.word	0xffffffff


	//   ....[6]....
        /*0044*/ 	.word	0xffffffff


	//   ....[7]....
        /*0048*/ 	.word	0xffffffff


	//   ....[8]....
        /*004c*/ 	.word	0xffffffff


	//   ....[9]....
        /*0050*/ 	.word	0xffffffff


	//   ....[10]....
        /*0054*/ 	.word	0x05000078


	//   ....[11]....
        /*0058*/ 	.word	0x05000078


	//   ....[12]....
        /*005c*/ 	.word	0x05000078


	//   ....[13]....
        /*0060*/ 	.word	0x05000078


	//   ....[14]....
        /*0064*/ 	.word	0x05000078


	//   ....[15]....
        /*0068*/ 	.word	0x05000078


	//   ....[16]....
        /*006c*/ 	.word	0x05000078


	//   ....[17]....
        /*0070*/ 	.word	0x05000078


	//   ....[18]....
        /*0074*/ 	.word	0x05000078


	//   ....[19]....
        /*0078*/ 	.word	0x05000078


	//----- nvinfo : EIATTR_COOP_GROUP_INSTR_OFFSETS
	.align		4
.L_2701:
        /*007c*/ 	.byte	0x04, 0x28
        /*007e*/ 	.short	(.L_2703 - .L_2702)


	//   ....[0]....
.L_2702:
        /*0080*/ 	.word	0x00001ce0


	//   ....[1]....
        /*0084*/ 	.word	0x00001cf0


	//   ....[2]....
        /*0088*/ 	.word	0x00001d20


	//   ....[3]....
        /*008c*/ 	.word	0x00001d30


	//   ....[4]....
        /*0090*/ 	.word	0x00001d60


	//   ....[5]....
        /*0094*/ 	.word	0x00001d70


	//   ....[6]....
        /*0098*/ 	.word	0x00001da0


	//   ....[7]....
        /*009c*/ 	.word	0x00001db0


	//   ....[8]....
        /*00a0*/ 	.word	0x00001de0


	//   ....[9]....
        /*00a4*/ 	.word	0x00001df0


	//   ....[10]....
        /*00a8*/ 	.word	0x00004300


	//   ....[11]....
        /*00ac*/ 	.word	0x00004390


	//   ....[12]....
        /*00b0*/ 	.word	0x00004400


	//   ....[13]....
        /*00b4*/ 	.word	0x00004460


	//   ....[14]....
        /*00b8*/ 	.word	0x000044d0


	//   ....[15]....
        /*00bc*/ 	.word	0x00004530


	//   ....[16]....
        /*00c0*/ 	.word	0x000045a0


	//   ....[17]....
        /*00c4*/ 	.word	0x00004600


	//   ....[18]....
        /*00c8*/ 	.word	0x00004670


	//   ....[19]....
        /*00cc*/ 	.word	0x000046d0


	//----- nvinfo : EIATTR_EXIT_INSTR_OFFSETS
	.align		4
.L_2703:
        /*00d0*/ 	.byte	0x04, 0x1c
        /*00d2*/ 	.short	(.L_2705 - .L_2704)


	//   ....[0]....
.L_2704:
        /*00d4*/ 	.word	0x00004290


	//----- nvinfo : EIATTR_MAX_THREADS
	.align		4
.L_2705:
        /*00d8*/ 	.byte	0x04, 0x05
        /*00da*/ 	.short	(.L_2707 - .L_2706)
.L_2706:
        /*00dc*/ 	.word	0x00000080
        /*00e0*/ 	.word	0x00000001
        /*00e4*/ 	.word	0x00000001


	//----- nvinfo : EIATTR_CRS_STACK_SIZE
	.align		4
.L_2707:
        /*00e8*/ 	.byte	0x04, 0x1e
        /*00ea*/ 	.short	(.L_2709 - .L_2708)
.L_2708:
        /*00ec*/ 	.word	0x00000000


	//----- nvinfo : EIATTR_CBANK_PARAM_SIZE
	.align		4
.L_2709:
        /*00f0*/ 	.byte	0x03, 0x19
        /*00f2*/ 	.short	0x0128


	//----- nvinfo : EIATTR_PARAM_CBANK
	.align		4
        /*00f4*/ 	.byte	0x04, 0x0a
        /*00f6*/ 	.short	(.L_2711 - .L_2710)
	.align		4
.L_2710:
        /*00f8*/ 	.word	index@(.nv.constant0._ZN10layer_norm31ln_parallel_residual_bwd_kernelINS_13Kernel_traitsIfffffjLj768ELj1ELj4ELj1ELj16ENS_18Kernel_traits_baseILj768EfffffjLj128EEEEELb0ELb0ELb1EEEvNS_9BwdParamsE)
        /*00fc*/ 	.short	0x0210
        /*00fe*/ 	.short	0x0128


	//----- nvinfo : EIATTR_SW_WAR
	.align		4
.L_2711:
        /*0100*/ 	.byte	0x04, 0x36
        /*0102*/ 	.short	(.L_2713 - .L_2712)
.L_2712:
        /*0104*/ 	.word	0x00000008
.L_2713:


//--------------------- .nv.info._ZN10layer_norm31ln_parallel_residual_bwd_kernelINS_13Kernel_traitsIfffffjLj768ELj1ELj4ELj1ELj16ENS_18Kernel_traits_baseILj768EfffffjLj128EEEEELb0ELb1ELb0EEEvNS_9BwdParamsE --------------------------
	.section	.nv.info._ZN10layer_norm31ln_parallel_residual_bwd_kernelINS_13Kernel_traitsIfffffjLj768ELj1ELj4ELj1ELj16ENS_18Kernel_traits_baseILj768EfffffjLj128EEEEELb0ELb1ELb0EEEvNS_9BwdParamsE,"",@"SHT_CUDA_INFO"
	.sectionflags	@""
	.align	4


	//----- nvinfo : EIATTR_CUDA_API_VERSION
	.align		4
        /*0000*/ 	.byte	0x04, 0x37
        /*0002*/ 	.short	(.L_2715 - .L_2714)
.L_2714:
        /*0004*/ 	.word	0x00000082


	//----- nvinfo : EIATTR_KPARAM_INFO
	.align		4
.L_2715:
        /*0008*/ 	.byte	0x04, 0x17
        /*000a*/ 	.short	(.L_2717 - .L_2716)
.L_2716:
        /*000c*/ 	.word	0x00000000
        /*0010*/ 	.short	0x0000
        /*0012*/ 	.short	0x0000
        /*0014*/ 	.byte	0x00, 0xf0, 0xa1, 0x04


	//----- nvinfo : EIATTR_SPARSE_MMA_MASK
	.align		4
.L_2717:
        /*0018*/ 	.byte	0x03, 0x50
        /*001a*/ 	.short	0x0000


	//----- nvinfo : EIATTR_MAXREG_COUNT
	.align		4
        /*001c*/ 	.byte	0x03, 0x1b
        /*001e*/ 	.short	0x00ff


	//----- nvinfo : EIATTR_NUM_BARRIERS
	.align		4
        /*0020*/ 	.byte	0x02, 0x4c
        /*0022*/ 	.byte	0x01
	.zero		1


	//----- nvinfo : EIATTR_MERCURY_ISA_VERSION
	.align		4
        /*0024*/ 	.byte	0x03, 0x5f
        /*0026*/ 	.short	0x0101


	//----- nvinfo : EIATTR_COOP_GROUP_MASK_REGIDS
	.align		4
        /*0028*/ 	.byte	0x04, 0x29
        /*002a*/ 	.short	(.L_2719 - .L_2718)


	//   ....[0]....
.L_2718:
        /*002c*/ 	.word	0xffffffff


	//   ....[1]....
        /*0030*/ 	.word	0xffffffff


	//   ....[2]....
        /*0034*/ 	.word	0xffffffff


	//   ....[3]....
        /*0038*/ 	.word	0xffffffff


	//   ....[4]....
        /*003c*/ 	.word	0xffffffff


	//   ....[5]....
        /*0040*/ 	.word	0xffffffff


	//   ....[6]....
        /*0044*/ 	.word	0xffffffff


	//   ....[7]....
        /*0048*/ 	.word	0xffffffff


	//   ....[8]....
        /*004c*/ 	.word	0xffffffff


	//   ....[9]....
        /*0050*/ 	.word	0xffffffff


	//   ....[10]....
        /*0054*/ 	.word	0x050000a5


	//   ....[11]....
        /*0058*/ 	.word	0x050000a5


	//   ....[12]....
        /*005c*/ 	.word	0x050000a5


	//   ....[13]....
        /*0060*/ 	.word	0x050000a5


	//   ....[14]....
        /*0064*/ 	.word	0x050000a5


	//   ....[15]....
        /*0068*/ 	.word	0x050000a5


	//   ....[16]....
        /*006c*/ 	.word	0x050000a5


	//   ....[17]....
        /*0070*/ 	.word	0x050000a5


	//   ....[18]....
        /*0074*/ 	.word	0x050000a5


	//   ....[19]....
        /*0078*/ 	.word	0x050000a5


	//----- nvinfo : EIATTR_COOP_GROUP_INSTR_OFFSETS
	.align		4
.L_2719:
        /*007c*/ 	.byte	0x04, 0x28
        /*007e*/ 	.short	(.L_2721 - .L_2720)


	//   ....[0]....
.L_2720:
        /*0080*/ 	.word	0x000016d0


	//   ....[1]....
        /*0084*/ 	.word	0x000016e0


	//   ....[2]....
        /*0088*/ 	.word	0x00001710


	//   ....[3]....
        /*008c*/ 	.word	0x00001720


	//   ....[4]....
        /*0090*/ 	.word	0x00001750


	//   ....[5]....
        /*0094*/ 	.word	0x00001760


	//   ....[6]....
        /*0098*/ 	.word	0x00001790


	//   ....[7]....
        /*009c*/ 	.word	0x000017a0


	//   ....[8]....
        /*00a0*/ 	.word	0x000017d0


	//   ....[9]....
        /*00a4*/ 	.word	0x000017e0


	//   ....[10]....
        /*00a8*/ 	.word	0x00003640


	//   ....[11]....
        /*00ac*/ 	.word	0x000036d0


	//   ....[12]....
        /*00b0*/ 	.word	0x00003740


	//   ....[13]....
        /*00b4*/ 	.word	0x000037a0


	//   ....[14]....
        /*00b8*/ 	.word	0x00003810


	//   ....[15]....
        /*00bc*/ 	.word	0x00003870


	//   ....[16]....
        /*00c0*/ 	.word	0x000038e0


	//   ....[17]....
        /*00c4*/ 	.word	0x00003940


	//   ....[18]....
        /*00c8*/ 	.word	0x000039b0


	//   ....[19]....
        /*00cc*/ 	.word	0x00003a10


	//----- nvinfo : EIATTR_EXIT_INSTR_OFFSETS
	.align		4
.L_2721:
        /*00d0*/ 	.byte	0x04, 0x1c
        /*00d2*/ 	.short	(.L_2723 - .L_2722)


	//   ....[0]....
.L_2722:
        /*00d4*/ 	.word	0x000035a0


	//   ....[1]....
        /*00d8*/ 	.word	0x000035d0


	//----- nvinfo : EIATTR_MAX_THREADS
	.align		4
.L_2723:
        /*00dc*/ 	.byte	0x04, 0x05
        /*00de*/ 	.short	(.L_2725 - .L_2724)
.L_2724:
        /*00e0*/ 	.word	0x00000080
        /*00e4*/ 	.word	0x00000001
        /*00e8*/ 	.word	0x00000001


	//----- nvinfo : EIATTR_CRS_STACK_SIZE
	.align		4
.L_2725:
        /*00ec*/ 	.byte	0x04, 0x1e
        /*00ee*/ 	.short	(.L_2727 - .L_2726)
.L_2726:
        /*00f0*/ 	.word	0x00000000


	//----- nvinfo : EIATTR_CBANK_PARAM_SIZE
	.align		4
.L_2727:
        /*00f4*/ 	.byte	0x03, 0x19
        /*00f6*/ 	.short	0x0128


	//----- nvinfo : EIATTR_PARAM_CBANK
	.align		4
        /*00f8*/ 	.byte	0x04, 0x0a
        /*00fa*/ 	.short	(.L_2729 - .L_2728)
	.align		4
.L_2728:
        /*00fc*/ 	.word	index@(.nv.constant0._ZN10layer_norm31ln_parallel_residual_bwd_kernelINS_13Kernel_traitsIfffffjLj768ELj1ELj4ELj1ELj16ENS_18Kernel_traits_baseILj768EfffffjLj128EEEEELb0ELb1ELb0EEEvNS_9BwdParamsE)
        /*0100*/ 	.short	0x0210
        /*0102*/ 	.short	0x0128


	//----- nvinfo : EIATTR_SW_WAR
	.align		4
.L_2729:
        /*0104*/ 	.byte	0x04, 0x36
        /*0106*/ 	.short	(.L_2731 - .L_2730)
.L_2730:
        /*0108*/ 	.word	0x00000008
.L_2731:


//--------------------- .nv.info._ZN10layer_norm31ln_parallel_residual_bwd_kernelINS_13Kernel_traitsIfffffjLj768ELj1ELj4ELj1ELj16ENS_18Kernel_traits_baseILj768EfffffjLj128EEEEELb0ELb1ELb1EEEvNS_9BwdParamsE --------------------------
	.section	.nv.info._ZN10layer_norm31ln_parallel_residual_bwd_kernelINS_13Kernel_traitsIfffffjLj768ELj1ELj4ELj1ELj16ENS_18Kernel_traits_baseILj768EfffffjLj128EEEEELb0ELb1ELb1EEEvNS_9BwdParamsE,"",@"SHT_CUDA_INFO"
	.sectionflags	@""
	.align	4


	//----- nvinfo : EIATTR_CUDA_API_VERSION
	.align		4
        /*0000*/ 	.byte	0x04, 0x37
        /*0002*/ 	.short	(.L_2733 - .L_2732)
.L_2732:
        /*0004*/ 	.word	0x00000082


	//----- nvinfo : EIATTR_KPARAM_INFO
	.align		4
.L_2733:
        /*0008*/ 	.byte	0x04, 0x17
        /*000a*/ 	.short	(.L_2735 - .L_2734)
.L_2734:
        /*000c*/ 	.word	0x00000000
        /*0010*/ 	.short	0x0000
        /*0012*/ 	.short	0x0000
        /*0014*/ 	.byte	0x00, 0xf0, 0xa1, 0x04


	//----- nvinfo : EIATTR_SPARSE_MMA_MASK
	.align		4
.L_2735:
        /*0018*/ 	.byte	0x03, 0x50
        /*001a*/ 	.short	0x0000


	//----- nvinfo : EIATTR_MAXREG_COUNT
	.align		4
        /*001c*/ 	.byte	0x03, 0x1b
        /*001e*/ 	.short	0x00ff


	//----- nvinfo : EIATTR_NUM_BARRIERS
	.align		4
        /*0020*/ 	.byte	0x02, 0x4c
        /*0022*/ 	.byte	0x01
	.zero		1


	//----- nvinfo : EIATTR_MERCURY_ISA_VERSION
	.align		4
        /*0024*/ 	.byte	0x03, 0x5f
        /*0026*/ 	.short	0x0101


	//----- nvinfo : EIATTR_COOP_GROUP_MASK_REGIDS
	.align		4
        /*0028*/ 	.byte	0x04, 0x29
        /*002a*/ 	.short	(.L_2737 - .L_2736)


	//   ....[0]....
.L_2736:
        /*002c*/ 	.word	0xffffffff


	//   ....[1]....
        /*0030*/ 	.word	0xffffffff


	//   ....[2]....
        /*0034*/ 	.word	0xffffffff


	//   ....[3]....
        /*0038*/ 	.word	0xffffffff


	//   ....[4]....
        /*003c*/ 	.word	0xffffffff


	//   ....[5]....
        /*0040*/ 	.word	0xffffffff


	//   ....[6]....
        /*0044*/ 	.word	0xffffffff


	//   ....[7]....
        /*0048*/ 	.word	0xffffffff


	//   ....[8]....
        /*004c*/ 	.word	0xffffffff


	//   ....[9]....
        /*0050*/ 	.word	0xffffffff


	//   ....[10]....
        /*0054*/ 	.word	0x0500005e


	//   ....[11]....
        /*0058*/ 	.word	0x0500005e


	//   ....[12]....
        /*005c*/ 	.word	0x0500005e


	//   ....[13]....
        /*0060*/ 	.word	0x0500005e


	//   ....[14]....
        /*0064*/ 	.word	0x0500005e


	//   ....[15]....
        /*0068*/ 	.word	0x0500005e


	//   ....[16]....
        /*006c*/ 	.word	0x0500005e


	//   ....[17]....
        /*0070*/ 	.word	0x0500005e


	//   ....[18]....
        /*0074*/ 	.word	0x0500005e


	//   ....[19]....
        /*0078*/ 	.word	0x0500005e


	//----- nvinfo : EIATTR_COOP_GROUP_INSTR_OFFSETS
	.align		4
.L_2737:
        /*007c*/ 	.byte	0x04, 0x28
        /*007e*/ 	.short	(.L_2739 - .L_2738)


	//   ....[0]....
.L_2738:
        /*0080*/ 	.word	0x00001470


	//   ....[1]....
        /*0084*/ 	.word	0x00001480


	//   ....[2]....
        /*0088*/ 	.word	0x000014b0


	//   ....[3]....
        /*008c*/ 	.word	0x000014c0


	//   ....[4]....
        /*0090*/ 	.word	0x000014f0


	//   ....[5]....
        /*0094*/ 	.word	0x00001500


	//   ....[6]....
        /*0098*/ 	.word	0x00001530


	//   ....[7]....
        /*009c*/ 	.word	0x00001540


	//   ....[8]....
        /*00a0*/ 	.word	0x00001570


	//   ....[9]....
        /*00a4*/ 	.word	0x00001580


	//   ....[10]....
        /*00a8*/ 	.word	0x00003060


	//   ....[11]....
        /*00ac*/ 	.word	0x000030f0


	//   ....[12]....
        /*00b0*/ 	.word	0x00003160


	//   ....[13]....
        /*00b4*/ 	.word	0x000031c0


	//   ....[14]....
        /*00b8*/ 	.word	0x00003230


	//   ....[15]....
        /*00bc*/ 	.word	0x00003290


	//   ....[16]....
        /*00c0*/ 	.word	0x00003300


	//   ....[17]....
        /*00c4*/ 	.word	0x00003360


	//   ....[18]....
        /*00c8*/ 	.word	0x000033d0


	//   ....[19]....
        /*00cc*/ 	.word	0x00003430


	//----- nvinfo : EIATTR_EXIT_INSTR_OFFSETS
	.align		4
.L_2739:
        /*00d0*/ 	.byte	0x04, 0x1c
        /*00d2*/ 	.short	(.L_2741 - .L_2740)


	//   ....[0]....
.L_2740:
        /*00d4*/ 	.word	0x00002ff0


	//----- nvinfo : EIATTR_MAX_THREADS
	.align		4
.L_2741:
        /*00d8*/ 	.byte	0x04, 0x05
        /*00da*/ 	.short	(.L_2743 - .L_2742)
.L_2742:
        /*00dc*/ 	.word	0x00000080
        /*00e0*/ 	.word	0x00000001
        /*00e4*/ 	.word	0x00000001


	//----- nvinfo : EIATTR_CRS_STACK_SIZE
	.align		4
.L_2743:
        /*00e8*/ 	.byte	0x04, 0x1e
        /*00ea*/ 	.short	(.L_2745 - .L_2744)
.L_2744:
        /*00ec*/ 	.word	0x00000000


	//----- nvinfo : EIATTR_CBANK_PARAM_SIZE
	.align		4
.L_2745:
        /*00f0*/ 	.byte	0x03, 0x19
        /*00f2*/ 	.short	0x0128


	//----- nvinfo : EIATTR_PARAM_CBANK
	.align		4
        /*00f4*/ 	.byte	0x04, 0x0a
        /*00f6*/ 	.short	(.L_2747 - .L_2746)
	.align		4
.L_2746:
        /*00f8*/ 	.word	index@(.nv.constant0._ZN10layer_norm31ln_parallel_residual_bwd_kernelINS_13Kernel_traitsIfffffjLj768ELj1ELj4ELj1ELj16ENS_18Kernel_traits_baseILj768EfffffjLj128EEEEELb0ELb1ELb1EEEvNS_9BwdParamsE)
        /*00fc*/ 	.short	0x0210
        /*00fe*/ 	.short	0x0128


	//----- nvinfo : EIATTR_SW_WAR
	.align		4
.L_2747:
        /*0100*/ 	.byte	0x04, 0x36
        /*0102*/ 	.short	(.L_2749 - .L_2748)
.L_2748:
        /*0104*/ 	.word	0x00000008
.L_2749:


//--------------------- .nv.info._ZN10layer_norm31ln_parallel_residual_bwd_kernelINS_13Kernel_traitsIfffffjLj768ELj1ELj4ELj1ELj16ENS_18Kernel_traits_baseILj768EfffffjLj128EEEEELb1ELb0ELb0EEEvNS_9BwdParamsE --------------------------
	.section	.nv.info._ZN10layer_norm31ln_parallel_residual_bwd_kernelINS_13Kernel_traitsIfffffjLj768ELj1ELj4ELj1ELj16ENS_18Kernel_traits_baseILj768EfffffjLj128EEEEELb1ELb0ELb0EEEvNS_9BwdParamsE,"",@"SHT_CUDA_INFO"
	.sectionflags	@""
	.align	4


	//----- nvinfo : EIATTR_CUDA_API_VERSION
	.align		4
        /*0000*/ 	.byte	0x04, 0x37
        /*0002*/ 	.short	(.L_2751 - .L_2750)
.L_2750:
        /*0004*/ 	.word	0x00000082


	//----- nvinfo : EIATTR_KPARAM_INFO
	.align		4
.L_2751:
        /*0008*/ 	.byte	0x04, 0x17
        /*000a*/ 	.short	(.L_2753 - .L_2752)
.L_2752:
        /*000c*/ 	.word	0x00000000
        /*0010*/ 	.short	0x0000
        /*0012*/ 	.short	0x0000
        /*0014*/ 	.byte	0x00, 0xf0, 0xa1, 0x04


	//----- nvinfo : EIATTR_SPARSE_MMA_MASK
	.align		4
.L_2753:
        /*0018*/ 	.byte	0x03, 0x50
        /*001a*/ 	.short	0x0000


	//----- nvinfo : EIATTR_MAXREG_COUNT
	.align		4
        /*001c*/ 	.byte	0x03, 0x1b
        /*001e*/ 	.short	0x00ff


	//----- nvinfo : EIATTR_NUM_BARRIERS
	.align		4
        /*0020*/ 	.byte	0x02, 0x4c
        /*0022*/ 	.byte	0x01
	.zero		1


	//----- nvinfo : EIATTR_ANNOTATIONS
	.align		4
        /*0024*/ 	.byte	0x04, 0x55
        /*0026*/ 	.short	(.L_2755 - .L_2754)


	//   ....[0]....
.L_2754:
        /*0028*/ 	.word	0x00000001
        /*002c*/ 	.byte	0xa0, 0x00, 0x00, 0x00, 0x01, 0x00, 0x00, 0x00, 0xc0, 0x01, 0x00, 0x00, 0x01, 0x00, 0x00, 0x00
        /*003c*/ 	.byte	0x50, 0x08, 0x00, 0x00, 0x01, 0x00, 0x00, 0x00, 0x50, 0x1f, 0x00, 0x00, 0x01, 0x00, 0x00, 0x00
        /*004c*/ 	.byte	0x60, 0x3a, 0x00, 0x00, 0x01, 0x00, 0x00, 0x00, 0xf0, 0x3e, 0x00, 0x00


	//----- nvinfo : EIATTR_MERCURY_ISA_VERSION
	.align		4
.L_2755:
        /*0058*/ 	.byte	0x03, 0x5f
        /*005a*/ 	.short	0x0101


	//----- nvinfo : EIATTR_COOP_GROUP_MASK_REGIDS
	.align		4
        /*005c*/ 	.byte	0x04, 0x29
        /*005e*/ 	.short	(.L_2757 - .L_2756)


	//   ....[0]....
.L_2756:
        /*0060*/ 	.word	0xffffffff


	//   ....[1]....
        /*0064*/ 	.word	0xffffffff


	//   ....[2]....
        /*0068*/ 	.word	0xffffffff


	//   ....[3]....
        /*006c*/ 	.word	0xffffffff


	//   ....[4]....
        /*0070*/ 	.word	0xffffffff


	//   ....[5]....
        /*0074*/ 	.word	0xffffffff


	//   ....[6]....
        /*0078*/ 	.word	0xffffffff


	//   ....[7]....
        /*007c*/ 	.word	0xffffffff


	//   ....[8]....
        /*0080*/ 	.word	0xffffffff


	//   ....[9]....
        /*0084*/ 	.word	0xffffffff


	//   ....[10]....
        /*0088*/ 	.word	0x05000004


	//   ....[11]....
        /*008c*/ 	.word	0x05000004


	//   ....[12]....
        /*0090*/ 	.word	0x05000004


	//   ....[13]....
        /*0094*/ 	.word	0x05000004


	//   ....[14]....
        /*0098*/ 	.word	0x05000004


	//   ....[15]....
        /*009c*/ 	.word	0x05000004


	//   ....[16]....
        /*00a0*/ 	.word	0x05000004


	//   ....[17]....
        /*00a4*/ 	.word	0x05000004


	//   ....[18]....
        /*00a8*/ 	.word	0x05000004


	//   ....[19]....
        /*00ac*/ 	.word	0x05000004


	//----- nvinfo : EIATTR_COOP_GROUP_INSTR_OFFSETS
	.align		4
.L_2757:
        /*00b0*/ 	.byte	0x04, 0x28
        /*00b2*/ 	.short	(.L_2759 - .L_2758)


	//   ....[0]....
.L_2758:
        /*00b4*/ 	.word	0x00002400


	//   ....[1]....
        /*00b8*/ 	.word	0x00002410


	//   ....[2]....
        /*00bc*/ 	.word	0x00002440


	//   ....[3]....
        /*00c0*/ 	.word	0x00002450


	//   ....[4]....
        /*00c4*/ 	.word	0x00002480


	//   ....[5]....
        /*00c8*/ 	.word	0x00002490


	//   ....[6]....
        /*00cc*/ 	.word	0x000024c0


	//   ....[7]....
        /*00d0*/ 	.word	0x000024d0


	//   ....[8]....
        /*00d4*/ 	.word	0x00002500


	//   ....[9]....
        /*00d8*/ 	.word	0x00002510


	//   ....[10]....
        /*00dc*/ 	.word	0x00005790


	//   ....[11]....
        /*00e0*/ 	.word	0x00005820


	//   ....[12]....
        /*00e4*/ 	.word	0x00005880


	//   ....[13]....
        /*00e8*/ 	.word	0x000058e0


	//   ....[14]....
        /*00ec*/ 	.word	0x00005940


	//   ....[15]....
        /*00f0*/ 	.word	0x000059a0


	//   ....[16]....
        /*00f4*/ 	.word	0x00005a00


	//   ....[17]....
        /*00f8*/ 	.word	0x00005a60


	//   ....[18]....
        /*00fc*/ 	.word	0x00005ac0


	//   ....[19]....
        /*0100*/ 	.word	0x00005b20


	//----- nvinfo : EIATTR_EXIT_INSTR_OFFSETS
	.align		4
.L_2759:
        /*0104*/ 	.byte	0x04, 0x1c
        /*0106*/ 	.short	(.L_2761 - .L_2760)


	//   ....[0]....
.L_2760:
        /*0108*/ 	.word	0x00005670


	//   ....[1]....
        /*010c*/ 	.word	0x00005720


	//----- nvinfo : EIATTR_MAX_THREADS
	.align		4
.L_2761:
        /*0110*/ 	.byte	0x04, 0x05
        /*0112*/ 	.short	(.L_2763 - .L_2762)
.L_2762:
        /*0114*/ 	.word	0x00000080
        /*0118*/ 	.word	0x00000001
        /*011c*/ 	.word	0x00000001


	//----- nvinfo : EIATTR_CRS_STACK_SIZE
	.align		4
.L_2763:
        /*0120*/ 	.byte	0x04, 0x1e
        /*0122*/ 	.short	(.L_2765 - .L_2764)
.L_2764:
        /*0124*/ 	.word	0x00000000


	//----- nvinfo : EIATTR_CBANK_PARAM_SIZE
	.align		4
.L_2765:
        /*0128*/ 	.byte	0x03, 0x19
        /*012a*/ 	.short	0x0128


	//----- nvinfo : EIATTR_PARAM_CBANK
	.align		4
        /*012c*/ 	.byte	0x04, 0x0a
        /*012e*/ 	.short	(.L_2767 - .L_2766)
	.align		4
.L_2766:
        /*0130*/ 	.word	index@(.nv.constant0._ZN10layer_norm31ln_parallel_residual_bwd_kernelINS_13Kernel_traitsIfffffjLj768ELj1ELj4ELj1ELj16ENS_18Kernel_traits_baseILj768EfffffjLj128EEEEELb1ELb0ELb0EEEvNS_9BwdParamsE)
        /*0134*/ 	.short	0x0210
        /*0136*/ 	.short	0x0128


	//----- nvinfo : EIATTR_SW_WAR
	.align		4
.L_2767:
        /*0138*/ 	.byte	0x04, 0x36
        /*013a*/ 	.short	(.L_2769 - .L_2768)
.L_2768:
        /*013c*/ 	.word	0x00000008
.L_2769:


//--------------------- .nv.info._ZN10layer_norm31ln_parallel_residual_bwd_kernelINS_13Kernel_traitsIfffffjLj768ELj1ELj4ELj1ELj16ENS_18Kernel_traits_baseILj768EfffffjLj128EEEEELb1ELb0ELb1EEEvNS_9BwdParamsE --------------------------
	.section	.nv.info._ZN10layer_norm31ln_parallel_residual_bwd_kernelINS_13Kernel_traitsIfffffjLj768ELj1ELj4ELj1ELj16ENS_18Kernel_traits_baseILj768EfffffjLj128EEEEELb1ELb0ELb1EEEvNS_9BwdParamsE,"",@"SHT_CUDA_INFO"
	.sectionflags	@""
	.align	4


	//----- nvinfo : EIATTR_CUDA_API_VERSION
	.align		4
        /*0000*/ 	.byte	0x04, 0x37
        /*0002*/ 	.short	(.L_2771 - .L_2770)
.L_2770:
        /*0004*/ 	.word	0x00000082


	//----- nvinfo : EIATTR_KPARAM_INFO
	.align		4
.L_2771:
        /*0008*/ 	.byte	0x04, 0x17
        /*000a*/ 	.short	(.L_2773 - .L_2772)
.L_2772:
        /*000c*/ 	.word	0x00000000
        /*0010*/ 	.short	0x0000
        /*0012*/ 	.short	0x0000
        /*0014*/ 	.byte	0x00, 0xf0, 0xa1, 0x04


	//----- nvinfo : EIATTR_SPARSE_MMA_MASK
	.align		4
.L_2773:
        /*0018*/ 	.byte	0x03, 0x50
        /*001a*/ 	.short	0x0000


	//----- nvinfo : EIATTR_MAXREG_COUNT
	.align		4
        /*001c*/ 	.byte	0x03, 0x1b
        /*001e*/ 	.short	0x00ff


	//----- nvinfo : EIATTR_NUM_BARRIERS
	.align		4
        /*0020*/ 	.byte	0x02, 0x4c
        /*0022*/ 	.byte	0x01
	.zero		1


	//----- nvinfo : EIATTR_ANNOTATIONS
	.align		4
        /*0024*/ 	.byte	0x04, 0x55
        /*0026*/ 	.short	(.L_2775 - .L_2774)


	//   ....[0]....
.L_2774:
        /* <DEDUP_REMOVED lines=44> */


	//----- nvinfo : EIATTR_MERCURY_ISA_VERSION
	.align		4
.L_2775:
        /*02d8*/ 	.byte	0x03, 0x5f
        /*02da*/ 	.short	0x0101


	//----- nvinfo : EIATTR_COOP_GROUP_MASK_REGIDS
	.align		4
        /*02dc*/ 	.byte	0x04, 0x29
        /*02de*/ 	.short	(.L_2777 - .L_2776)


	//   ....[0]....
.L_2776:
        /*02e0*/ 	.word	0xffffffff


	//   ....[1]....
        /*02e4*/ 	.word	0xffffffff


	//   ....[2]....
        /*02e8*/ 	.word	0xffffffff


	//   ....[3]....
        /*02ec*/ 	.word	0xffffffff


	//   ....[4]....
        /*02f0*/ 	.word	0xffffffff


	//   ....[5]....
        /*02f4*/ 	.word	0xffffffff


	//   ....[6]....
        /*02f8*/ 	.word	0xffffffff


	//   ....[7]....
        /*02fc*/ 	.word	0xffffffff


	//   ....[8]....
        /*0300*/ 	.word	0xffffffff


	//   ....[9]....
        /*0304*/ 	.word	0xffffffff


	//   ....[10]....
        /*0308*/ 	.word	0x0500007b


	//   ....[11]....
        /*030c*/ 	.word	0x0500007b


	//   ....[12]....
        /*0310*/ 	.word	0x0500007b


	//   ....[13]....
        /*0314*/ 	.word	0x0500007b


	//   ....[14]....
        /*0318*/ 	.word	0x0500007b


	//   ....[15]....
        /*031c*/ 	.word	0x0500007b


	//   ....[16]....
        /*0320*/ 	.word	0x0500007b


	//   ....[17]....
        /*0324*/ 	.word	0x0500007b


	//   ....[18]....
        /*0328*/ 	.word	0x0500007b


	//   ....[19]....
        /*032c*/ 	.word	0x0500007b


	//----- nvinfo : EIATTR_COOP_GROUP_INSTR_OFFSETS
	.align		4
.L_2777:
        /*0330*/ 	.byte	0x04, 0x28
        /*0332*/ 	.short	(.L_2779 - .L_2778)


	//   ....[0]....
.L_2778:
        /*0334*/ 	.word	0x00002500


	//   ....[1]....
        /*0338*/ 	.word	0x00002520


	//   ....[2]....
        /*033c*/ 	.word	0x00002540


	//   ....[3]....
        /*0340*/ 	.word	0x00002560


	//   ....[4]....
        /*0344*/ 	.word	0x00002580


	//   ....[5]....
        /*0348*/ 	.word	0x000025a0


	//   ....[6]....
        /*034c*/ 	.word	0x000025c0


	//   ....[7]....
        /*0350*/ 	.word	0x000025e0


	//   ....[8]....
        /*0354*/ 	.word	0x000025f0


	//   ....[9]....
        /*0358*/ 	.word	0x00002610


	//   ....[10]....
        /*035c*/ 	.word	0x00005310


	//   ....[11]....
        /*0360*/ 	.word	0x000053a0


	//   ....[12]....
        /*0364*/ 	.word	0x00005400


	//   ....[13]....
        /*0368*/ 	.word	0x00005450


	//   ....[14]....
        /*036c*/ 	.word	0x000054b0


	//   ....[15]....
        /*0370*/ 	.word	0x00005500


	//   ....[16]....
        /*0374*/ 	.word	0x00005560


	//   ....[17]....
        /*0378*/ 	.word	0x000055b0


	//   ....[18]....
        /*037c*/ 	.word	0x00005610


	//   ....[19]....
        /*0380*/ 	.word	0x00005660


	//----- nvinfo : EIATTR_EXIT_INSTR_OFFSETS
	.align		4
.L_2779:
        /*0384*/ 	.byte	0x04, 0x1c
        /*0386*/ 	.short	(.L_2781 - .L_2780)


	//   ....[0]....
.L_2780:
        /*0388*/ 	.word	0x000052a0


	//----- nvinfo : EIATTR_MAX_THREADS
	.align		4
.L_2781:
        /*038c*/ 	.byte	0x04, 0x05
        /*038e*/ 	.short	(.L_2783 - .L_2782)
.L_2782:
        /*0390*/ 	.word	0x00000080
        /*0394*/ 	.word	0x00000001
        /*0398*/ 	.word	0x00000001


	//----- nvinfo : EIATTR_CRS_STACK_SIZE
	.align		4
.L_2783:
        /*039c*/ 	.byte	0x04, 0x1e
        /*039e*/ 	.short	(.L_2785 - .L_2784)
.L_2784:
        /*03a0*/ 	.word	0x00000000


	//----- nvinfo : EIATTR_CBANK_PARAM_SIZE
	.align		4
.L_2785:
        /*03a4*/ 	.byte	0x03, 0x19
        /*03a6*/ 	.short	0x0128


	//----- nvinfo : EIATTR_PARAM_CBANK
	.align		4
        /*03a8*/ 	.byte	0x04, 0x0a
        /*03aa*/ 	.short	(.L_2787 - .L_2786)
	.align		4
.L_2786:
        /*03ac*/ 	.word	index@(.nv.constant0._ZN10layer_norm31ln_parallel_residual_bwd_kernelINS_13Kernel_traitsIfffffjLj768ELj1ELj4ELj1ELj16ENS_18Kernel_traits_baseILj768EfffffjLj128EEEEELb1ELb0ELb1EEEvNS_9BwdParamsE)
        /*03b0*/ 	.short	0x0210
        /*03b2*/ 	.short	0x0128


	//----- nvinfo : EIATTR_SW_WAR
	.align		4
.L_2787:
        /*03b4*/ 	.byte	0x04, 0x36
        /*03b6*/ 	.short	(.L_2789 - .L_2788)
.L_2788:
        /*03b8*/ 	.word	0x00000008
.L_2789:


//--------------------- .nv.info._ZN10layer_norm22ln_bwd_finalize_kernelINS_22Kernel_traits_finalizeILj768EfffffjLb0ELj1024ELj4ENS_18Kernel_traits_baseILj768EfffffjLj1024EEEEELb0ELb0EEEvNS_9BwdParamsE --------------------------
	.section	.nv.info._ZN10layer_norm22ln_bwd_finalize_kernelINS_22Kernel_traits_finalizeILj768EfffffjLb0ELj1024ELj4ENS_18Kernel_traits_baseILj768EfffffjLj1024EEEEELb0ELb0EEEvNS_9BwdParamsE,"",@"SHT_CUDA_INFO"
	.sectionflags	@""
	.align	4


	//----- nvinfo : EIATTR_CUDA_API_VERSION
	.align		4
        /*0000*/ 	.byte	0x04, 0x37
        /*0002*/ 	.short	(.L_2791 - .L_2790)
.L_2790:
        /*0004*/ 	.word	0x00000082


	//----- nvinfo : EIATTR_KPARAM_INFO
	.align		4
.L_2791:
        /*0008*/ 	.byte	0x04, 0x17
        /*000a*/ 	.short	(.L_2793 - .L_2792)
.L_2792:
        /*000c*/ 	.word	0x00000000
        /*0010*/ 	.short	0x0000
        /*0012*/ 	.short	0x0000
        /*0014*/ 	.byte	0x00, 0xf0, 0xa1, 0x04


	//----- nvinfo : EIATTR_SPARSE_MMA_MASK
	.align		4
.L_2793:
        /*0018*/ 	.byte	0x03, 0x50
        /*001a*/ 	.short	0x0000


	//----- nvinfo : EIATTR_MAXREG_COUNT
	.align		4
        /*001c*/ 	.byte	0x03, 0x1b
        /*001e*/ 	.short	0x0040


	//----- nvinfo : EIATTR_NUM_BARRIERS
	.align		4
        /*0020*/ 	.byte	0x02, 0x4c
        /*0022*/ 	.byte	0x01
	.zero		1


	//----- nvinfo : EIATTR_MERCURY_ISA_VERSION
	.align		4
        /*0024*/ 	.byte	0x03, 0x5f
        /*0026*/ 	.short	0x0101


	//----- nvinfo : EIATTR_COOP_GROUP_MASK_REGIDS
	.align		4
        /*0028*/ 	.byte	0x04, 0x29
        /*002a*/ 	.short	(.L_2795 - .L_2794)


	//   ....[0]....
.L_2794:
        /*002c*/ 	.word	0xffffffff


	//   ....[1]....
        /*0030*/ 	.word	0xffffffff


	//   ....[2]....
        /*0034*/ 	.word	0xffffffff


	//   ....[3]....
        /*0038*/ 	.word	0xffffffff


	//   ....[4]....
        /*003c*/ 	.word	0xffffffff


	//   ....[5]....
        /*0040*/ 	.word	0xffffffff


	//   ....[6]....
        /*0044*/ 	.word	0xffffffff


	//   ....[7]....
        /*0048*/ 	.word	0xffffffff


	//   ....[8]....
        /*004c*/ 	.word	0xffffffff


	//   ....[9]....
        /*0050*/ 	.word	0xffffffff


	//   ....[10]....
        /*0054*/ 	.word	0x05000013


	//   ....[11]....
        /*0058*/ 	.word	0x05000013


	//   ....[12]....
        /*005c*/ 	.word	0x05000013


	//   ....[13]....
        /*0060*/ 	.word	0x05000013


	//   ....[14]....
        /*0064*/ 	.word	0x05000013


	//   ....[15]....
        /*0068*/ 	.word	0x05000013


	//   ....[16]....
        /*006c*/ 	.word	0x05000013


	//   ....[17]....
        /*0070*/ 	.word	0x05000013


	//   ....[18]....
        /*0074*/ 	.word	0x05000013


	//   ....[19]....
        /*0078*/ 	.word	0x05000013


	//----- nvinfo : EIATTR_COOP_GROUP_INSTR_OFFSETS
	.align		4
.L_2795:
        /*007c*/ 	.byte	0x04, 0x28
        /*007e*/ 	.short	(.L_2797 - .L_2796)


	//   ....[0]....
.L_2796:
        /*0080*/ 	.word	0x000008e0


	//   ....[1]....
        /*0084*/ 	.word	0x000008f0


	//   ....[2]....
        /*0088*/ 	.word	0x00000920


	//   ....[3]....
        /*008c*/ 	.word	0x00000930


	//   ....[4]....
        /*0090*/ 	.word	0x00000960


	//   ....[5]....
        /*0094*/ 	.word	0x00000970


	//   ....[6]....
        /*0098*/ 	.word	0x000009a0


	//   ....[7]....
        /*009c*/ 	.word	0x000009b0


	//   ....[8]....
        /*00a0*/ 	.word	0x000009e0


	//   ....[9]....
        /*00a4*/ 	.word	0x000009f0


	//   ....[10]....
        /*00a8*/ 	.word	0x00000bf0


	//   ....[11]....
        /*00ac*/ 	.word	0x00000c60


	//   ....[12]....
        /*00b0*/ 	.word	0x00000cd0


	//   ....[13]....
        /*00b4*/ 	.word	0x00000d40


	//   ....[14]....
        /*00b8*/ 	.word	0x00000db0


	//   ....[15]....
        /*00bc*/ 	.word	0x00000e10


	//   ....[16]....
        /*00c0*/ 	.word	0x00000e80


	//   ....[17]....
        /*00c4*/ 	.word	0x00000ef0


	//   ....[18]....
        /*00c8*/ 	.word	0x00000f60


	//   ....[19]....
        /*00cc*/ 	.word	0x00000fd0


	//----- nvinfo : EIATTR_EXIT_INSTR_OFFSETS
	.align		4
.L_2797:
        /*00d0*/ 	.byte	0x04, 0x1c
        /*00d2*/ 	.short	(.L_2799 - .L_2798)


	//   ....[0]....
.L_2798:
        /*00d4*/ 	.word	0x00000070


	//   ....[1]....
        /*00d8*/ 	.word	0x00000b90


	//----- nvinfo : EIATTR_MAX_THREADS
	.align		4
.L_2799:
        /*00dc*/ 	.byte	0x04, 0x05
        /*00de*/ 	.short	(.L_2801 - .L_2800)
.L_2800:
        /*00e0*/ 	.word	0x00000400
        /*00e4*/ 	.word	0x00000001
        /*00e8*/ 	.word	0x00000001


	//----- nvinfo : EIATTR_CRS_STACK_SIZE
	.align		4
.L_2801:
        /*00ec*/ 	.byte	0x04, 0x1e
        /*00ee*/ 	.short	(.L_2803 - .L_2802)
.L_2802:
        /*00f0*/ 	.word	0x00000000


	//----- nvinfo : EIATTR_CBANK_PARAM_SIZE
	.align		4
.L_2803:
        /*00f4*/ 	.byte	0x03, 0x19
        /*00f6*/ 	.short	0x0128


	//----- nvinfo : EIATTR_PARAM_CBANK
	.align		4
        /*00f8*/ 	.byte	0x04, 0x0a
        /*00fa*/ 	.short	(.L_2805 - .L_2804)
	.align		4
.L_2804:
        /*00fc*/ 	.word	index@(.nv.constant0._ZN10layer_norm22ln_bwd_finalize_kernelINS_22Kernel_traits_finalizeILj768EfffffjLb0ELj1024ELj4ENS_18Kernel_traits_baseILj768EfffffjLj1024EEEEELb0ELb0EEEvNS_9BwdParamsE)
        /*0100*/ 	.short	0x0210
        /*0102*/ 	.short	0x0128


	//----- nvinfo : EIATTR_SW_WAR
	.align		4
.L_2805:
        /*0104*/ 	.byte	0x04, 0x36
        /*0106*/ 	.short	(.L_2807 - .L_2806)
.L_2806:
        /*0108*/ 	.word	0x00000008
.L_2807:


//--------------------- .nv.info._ZN10layer_norm40ln_parallel_residual_bwd_finalize_kernelINS_22Kernel_traits_finalizeILj768EfffffjLb0ELj1024ELj4ENS_18Kernel_traits_baseILj768EfffffjLj1024EEEEELb0EEEvNS_9BwdParamsE --------------------------
	.section	.nv.info._ZN10layer_norm40ln_parallel_residual_bwd_finalize_kernelINS_22Kernel_traits_finalizeILj768EfffffjLb0ELj1024ELj4ENS_18Kernel_traits_baseILj768EfffffjLj1024EEEEELb0EEEvNS_9BwdParamsE,"",@"SHT_CUDA_INFO"
	.sectionflags	@""
	.align	4


	//----- nvinfo : EIATTR_CUDA_API_VERSION
	.align		4
        /*0000*/ 	.byte	0x04, 0x37
        /*0002*/ 	.short	(.L_2809 - .L_2808)
.L_2808:
        /*0004*/ 	.word	0x00000082


	//----- nvinfo : EIATTR_KPARAM_INFO
	.align		4
.L_2809:
        /*0008*/ 	.byte	0x04, 0x17
        /*000a*/ 	.short	(.L_2811 - .L_2810)
.L_2810:
        /*000c*/ 	.word	0x00000000
        /*0010*/ 	.short	0x0000
        /*0012*/ 	.short	0x0000
        /*0014*/ 	.byte	0x00, 0xf0, 0xa1, 0x04


	//----- nvinfo : EIATTR_SPARSE_MMA_MASK
	.align		4
.L_2811:
        /*0018*/ 	.byte	0x03, 0x50
        /*001a*/ 	.short	0x0000


	//----- nvinfo : EIATTR_MAXREG_COUNT
	.align		4
        /*001c*/ 	.byte	0x03, 0x1b
        /*001e*/ 	.short	0x0040


	//----- nvinfo : EIATTR_NUM_BARRIERS
	.align		4
        /*0020*/ 	.byte	0x02, 0x4c
        /*0022*/ 	.byte	0x01
	.zero		1


	//----- nvinfo : EIATTR_MERCURY_ISA_VERSION
	.align		4
        /*0024*/ 	.byte	0x03, 0x5f
        /*0026*/ 	.short	0x0101


	//----- nvinfo : EIATTR_COOP_GROUP_MASK_REGIDS
	.align		4
        /*0028*/ 	.byte	0x04, 0x29
        /*002a*/ 	.short	(.L_2813 - .L_2812)


	//   ....[0]....
.L_2812:
        /*002c*/ 	.word	0xffffffff


	//   ....[1]....
        /*0030*/ 	.word	0xffffffff


	//   ....[2]....
        /*0034*/ 	.word	0xffffffff


	//   ....[3]....
        /*0038*/ 	.word	0xffffffff


	//   ....[4]....
        /*003c*/ 	.word	0xffffffff


	//   ....[5]....
        /*0040*/ 	.word	0xffffffff


	//   ....[6]....
        /*0044*/ 	.word	0xffffffff


	//   ....[7]....
        /*0048*/ 	.word	0xffffffff


	//   ....[8]....
        /*004c*/ 	.word	0xffffffff


	//   ....[9]....
        /*0050*/ 	.word	0xffffffff


	//   ....[10]....
        /*0054*/ 	.word	0xffffffff


	//   ....[11]....
        /*0058*/ 	.word	0xffffffff


	//   ....[12]....
        /*005c*/ 	.word	0xffffffff


	//   ....[13]....
        /*0060*/ 	.word	0xffffffff


	//   ....[14]....
        /*0064*/ 	.word	0xffffffff


	//   ....[15]....
        /*0068*/ 	.word	0xffffffff


	//   ....[16]....
        /*006c*/ 	.word	0xffffffff


	//   ....[17]....
        /*0070*/ 	.word	0xffffffff


	//   ....[18]....
        /*0074*/ 	.word	0xffffffff


	//   ....[19]....
        /*0078*/ 	.word	0xffffffff


	//   ....[20]....
        /*007c*/ 	.word	0x0500000c


	//   ....[21]....
        /*0080*/ 	.word	0x0500000c


	//   ....[22]....
        /*0084*/ 	.word	0x0500000c


	//   ....[23]....
        /*0088*/ 	.word	0x0500000c


	//   ....[24]....
        /*008c*/ 	.word	0x0500000c


	//   ....[25]....
        /*0090*/ 	.word	0x0500000c


	//   ....[26]....
        /*0094*/ 	.word	0x0500000c


	//   ....[27]....
        /*0098*/ 	.word	0x0500000c


	//   ....[28]....
        /*009c*/ 	.word	0x0500000c


	//   ....[29]....
        /*00a0*/ 	.word	0x0500000c


	//   ....[30]....
        /*00a4*/ 	.word	0x0500000c


	//   ....[31]....
        /*00a8*/ 	.word	0x0500000c


	//   ....[32]....
        /*00ac*/ 	.word	0x0500000c


	//   ....[33]....
        /*00b0*/ 	.word	0x0500000c


	//   ....[34]....
        /*00b4*/ 	.word	0x0500000c


	//   ....[35]....
        /*00b8*/ 	.word	0x0500000c


	//   ....[36]....
        /*00bc*/ 	.word	0x0500000c


	//   ....[37]....
        /*00c0*/ 	.word	0x0500000c


	//   ....[38]....
        /*00c4*/ 	.word	0x0500000c


	//   ....[39]....
        /*00c8*/ 	.word	0x0500000c


	//----- nvinfo : EIATTR_COOP_GROUP_INSTR_OFFSETS
	.align		4
.L_2813:
        /*00cc*/ 	.byte	0x04, 0x28
        /*00ce*/ 	.short	(.L_2815 - .L_2814)


	//   ....[0]....
.L_2814:
        /*00d0*/ 	.word	0x00000ce0


	//   ....[1]....
        /*00d4*/ 	.word	0x00000cf0


	//   ....[2]....
        /*00d8*/ 	.word	0x00000d00


	//   ....[3]....
        /*00dc*/ 	.word	0x00000d10


	//   ....[4]....
        /*00e0*/ 	.word	0x00000d40


	//   ....[5]....
        /*00e4*/ 	.word	0x00000d70


	//   ....[6]....
        /*00e8*/ 	.word	0x00000d80


	//   ....[7]....
        /*00ec*/ 	.word	0x00000d90


	//   ....[8]....
        /*00f0*/ 	.word	0x00000db0


	//   ....[9]....
        /*00f4*/ 	.word	0x00000df0


	//   ....[10]....
        /*00f8*/ 	.word	0x00000e00


	//   ....[11]....
        /*00fc*/ 	.word	0x00000e10


	//   ....[12]....
        /*0100*/ 	.word	0x00000e30


	//   ....[13]....
        /*0104*/ 	.word	0x00000e70


	//   ....[14]....
        /*0108*/ 	.word	0x00000e80


	//   ....[15]....
        /*010c*/ 	.word	0x00000e90


	//   ....[16]....
        /*0110*/ 	.word	0x00000eb0


	//   ....[17]....
        /*0114*/ 	.word	0x00000ee0


	//   ....[18]....
        /*0118*/ 	.word	0x00000f00


	//   ....[19]....
        /*011c*/ 	.word	0x00000f10


	//   ....[20]....
        /*0120*/ 	.word	0x000011f0


	//   ....[21]....
        /*0124*/ 	.word	0x00001250


	//   ....[22]....
        /*0128*/ 	.word	0x000012b0


	//   ....[23]....
        /*012c*/ 	.word	0x00001310


	//   ....[24]....
        /*0130*/ 	.word	0x00001370


	//   ....[25]....
        /*0134*/ 	.word	0x000013d0


	//   ....[26]....
        /*0138*/ 	.word	0x00001440


	//   ....[27]....
        /*013c*/ 	.word	0x000014b0


	//   ....[28]....
        /*0140*/ 	.word	0x00001520


	//   ....[29]....
        /*0144*/ 	.word	0x00001590


	//   ....[30]....
        /*0148*/ 	.word	0x000015f0


	//   ....[31]....
        /*014c*/ 	.word	0x00001660


	//   ....[32]....
        /*0150*/ 	.word	0x000016d0


	//   ....[33]....
        /*0154*/ 	.word	0x00001740


	//   ....[34]....
        /*0158*/ 	.word	0x000017b0


	//   ....[35]....
        /*015c*/ 	.word	0x00001810


	//   ....[36]....
        /*0160*/ 	.word	0x00001880


	//   ....[37]....
        /*0164*/ 	.word	0x000018f0


	//   ....[38]....
        /*0168*/ 	.word	0x00001960


	//   ....[39]....
        /*016c*/ 	.word	0x000019d0


	//----- nvinfo : EIATTR_EXIT_INSTR_OFFSETS
	.align		4
.L_2815:
        /*0170*/ 	.byte	0x04, 0x1c
        /*0172*/ 	.short	(.L_2817 - .L_2816)


	//   ....[0]....
.L_2816:
        /*0174*/ 	.word	0x00000070


	//   ....[1]....
        /*0178*/ 	.word	0x00001190


	//----- nvinfo : EIATTR_MAX_THREADS
	.align		4
.L_2817:
        /*017c*/ 	.byte	0x04, 0x05
        /*017e*/ 	.short	(.L_2819 - .L_2818)
.L_2818:
        /*0180*/ 	.word	0x00000400
        /*0184*/ 	.word	0x00000001
        /*0188*/ 	.word	0x00000001


	//----- nvinfo : EIATTR_CRS_STACK_SIZE
	.align		4
.L_2819:
        /*018c*/ 	.byte	0x04, 0x1e
        /*018e*/ 	.short	(.L_2821 - .L_2820)
.L_2820:
        /*0190*/ 	.word	0x00000000


	//----- nvinfo : EIATTR_CBANK_PARAM_SIZE
	.align		4
.L_2821:
        /*0194*/ 	.byte	0x03, 0x19
        /*0196*/ 	.short	0x0128


	//----- nvinfo : EIATTR_PARAM_CBANK
	.align		4
        /*0198*/ 	.byte	0x04, 0x0a
        /*019a*/ 	.short	(.L_2823 - .L_2822)
	.align		4
.L_2822:
        /*019c*/ 	.word	index@(.nv.constant0._ZN10layer_norm40ln_parallel_residual_bwd_finalize_kernelINS_22Kernel_traits_finalizeILj768EfffffjLb0ELj1024ELj4ENS_18Kernel_traits_baseILj768EfffffjLj1024EEEEELb0EEEvNS_9BwdParamsE)
        /*01a0*/ 	.short	0x0210
        /*01a2*/ 	.short	0x0128


	//----- nvinfo : EIATTR_SW_WAR
	.align		4
.L_2823:
        /*01a4*/ 	.byte	0x04, 0x36
        /*01a6*/ 	.short	(.L_2825 - .L_2824)
.L_2824:
        /*01a8*/ 	.word	0x00000008
.L_2825:


//--------------------- .nv.info._ZN10layer_norm31ln_parallel_residual_bwd_kernelINS_13Kernel_traitsIfffffjLj768ELj1ELj4ELj1ELj16ENS_18Kernel_traits_baseILj768EfffffjLj128EEEEELb1ELb1ELb0EEEvNS_9BwdParamsE --------------------------
	.section	.nv.info._ZN10layer_norm31ln_parallel_residual_bwd_kernelINS_13Kernel_traitsIfffffjLj768ELj1ELj4ELj1ELj16ENS_18Kernel_traits_baseILj768EfffffjLj128EEEEELb1ELb1ELb0EEEvNS_9BwdParamsE,"",@"SHT_CUDA_INFO"
	.sectionflags	@""
	.align	4


	//----- nvinfo : EIATTR_CUDA_API_VERSION
	.align		4
        /*0000*/ 	.byte	0x04, 0x37
        /*0002*/ 	.short	(.L_2827 - .L_2826)
.L_2826:
        /*0004*/ 	.word	0x00000082


	//----- nvinfo : EIATTR_KPARAM_INFO
	.align		4
.L_2827:
        /*0008*/ 	.byte	0x04, 0x17
        /*000a*/ 	.short	(.L_2829 - .L_2828)
.L_2828:
        /*000c*/ 	.word	0x00000000
        /*0010*/ 	.short	0x0000
        /*0012*/ 	.short	0x0000
        /*0014*/ 	.byte	0x00, 0xf0, 0xa1, 0x04


	//----- nvinfo : EIATTR_SPARSE_MMA_MASK
	.align		4
.L_2829:
        /*0018*/ 	.byte	0x03, 0x50
        /*001a*/ 	.short	0x0000


	//----- nvinfo : EIATTR_MAXREG_COUNT
	.align		4
        /*001c*/ 	.byte	0x03, 0x1b
        /*001e*/ 	.short	0x00ff


	//----- nvinfo : EIATTR_NUM_BARRIERS
	.align		4
        /*0020*/ 	.byte	0x02, 0x4c
        /*0022*/ 	.byte	0x01
	.zero		1


	//----- nvinfo : EIATTR_MERCURY_ISA_VERSION
	.align		4
        /*0024*/ 	.byte	0x03, 0x5f
        /*0026*/ 	.short	0x0101


	//----- nvinfo : EIATTR_COOP_GROUP_MASK_REGIDS
	.align		4
        /*0028*/ 	.byte	0x04, 0x29
        /*002a*/ 	.short	(.L_2831 - .L_2830)


	//   ....[0]....
.L_2830:
        /*002c*/ 	.word	0xffffffff


	//   ....[1]....
        /*0030*/ 	.word	0xffffffff


	//   ....[2]....
        /*0034*/ 	.word	0xffffffff


	//   ....[3]....
        /*0038*/ 	.word	0xffffffff


	//   ....[4]....
        /*003c*/ 	.word	0xffffffff


	//   ....[5]....
        /*0040*/ 	.word	0xffffffff


	//   ....[6]....
        /*0044*/ 	.word	0xffffffff


	//   ....[7]....
        /*0048*/ 	.word	0xffffffff


	//   ....[8]....
        /*004c*/ 	.word	0xffffffff


	//   ....[9]....
        /*0050*/ 	.word	0xffffffff


	//   ....[10]....
        /*0054*/ 	.word	0x050000a9


	//   ....[11]....
        /*0058*/ 	.word	0x050000a9


	//   ....[12]....
        /*005c*/ 	.word	0x050000a9


	//   ....[13]....
        /*0060*/ 	.word	0x050000a9


	//   ....[14]....
        /*0064*/ 	.word	0x050000a9


	//   ....[15]....
        /*0068*/ 	.word	0x050000a9


	//   ....[16]....
        /*006c*/ 	.word	0x050000a9


	//   ....[17]....
        /*0070*/ 	.word	0x050000a9


	//   ....[18]....
        /*0074*/ 	.word	0x050000a9


	//   ....[19]....
        /*0078*/ 	.word	0x050000a9


	//----- nvinfo : EIATTR_COOP_GROUP_INSTR_OFFSETS
	.align		4
.L_2831:
        /*007c*/ 	.byte	0x04, 0x28
        /*007e*/ 	.short	(.L_2833 - .L_2832)


	//   ....[0]....
.L_2832:
        /*0080*/ 	.word	0x00001b40


	//   ....[1]....
        /*0084*/ 	.word	0x00001b50


	//   ....[2]....
        /*0088*/ 	.word	0x00001b80


	//   ....[3]....
        /*008c*/ 	.word	0x00001b90


	//   ....[4]....
        /*0090*/ 	.word	0x00001bc0


	//   ....[5]....
        /*0094*/ 	.word	0x00001bd0


	//   ....[6]....
        /*0098*/ 	.word	0x00001c00


	//   ....[7]....
        /*009c*/ 	.word	0x00001c10


	//   ....[8]....
        /*00a0*/ 	.word	0x00001c40


	//   ....[9]....
        /*00a4*/ 	.word	0x00001c50


	//   ....[10]....
        /*00a8*/ 	.word	0x000042d0


	//   ....[11]....
        /*00ac*/ 	.word	0x00004360


	//   ....[12]....
        /*00b0*/ 	.word	0x000043d0


	//   ....[13]....
        /*00b4*/ 	.word	0x00004430


	//   ....[14]....
        /*00b8*/ 	.word	0x000044a0


	//   ....[15]....
        /*00bc*/ 	.word	0x00004500


	//   ....[16]....
        /*00c0*/ 	.word	0x00004570


	//   ....[17]....
        /*00c4*/ 	.word	0x000045d0


	//   ....[18]....
        /*00c8*/ 	.word	0x00004640


	//   ....[19]....
        /*00cc*/ 	.word	0x000046a0


	//----- nvinfo : EIATTR_EXIT_INSTR_OFFSETS
	.align		4
.L_2833:
        /*00d0*/ 	.byte	0x04, 0x1c
        /*00d2*/ 	.short	(.L_2835 - .L_2834)


	//   ....[0]....
.L_2834:
        /*00d4*/ 	.word	0x00004230


	//   ....[1]....
        /*00d8*/ 	.word	0x00004260


	//----- nvinfo : EIATTR_MAX_THREADS
	.align		4
.L_2835:
        /*00dc*/ 	.byte	0x04, 0x05
        /*00de*/ 	.short	(.L_2837 - .L_2836)
.L_2836:
        /*00e0*/ 	.word	0x00000080
        /*00e4*/ 	.word	0x00000001
        /*00e8*/ 	.word	0x00000001


	//----- nvinfo : EIATTR_CRS_STACK_SIZE
	.align		4
.L_2837:
        /*00ec*/ 	.byte	0x04, 0x1e
        /*00ee*/ 	.short	(.L_2839 - .L_2838)
.L_2838:
        /*00f0*/ 	.word	0x00000000


	//----- nvinfo : EIATTR_CBANK_PARAM_SIZE
	.align		4
.L_2839:
        /*00f4*/ 	.byte	0x03, 0x19
        /*00f6*/ 	.short	0x0128


	//----- nvinfo : EIATTR_PARAM_CBANK
	.align		4
        /*00f8*/ 	.byte	0x04, 0x0a
        /*00fa*/ 	.short	(.L_2841 - .L_2840)
	.align		4
.L_2840:
        /*00fc*/ 	.word	index@(.nv.constant0._ZN10layer_norm31ln_parallel_residual_bwd_kernelINS_13Kernel_traitsIfffffjLj768ELj1ELj4ELj1ELj16ENS_18Kernel_traits_baseILj768EfffffjLj128EEEEELb1ELb1ELb0EEEvNS_9BwdParamsE)
        /*0100*/ 	.short	0x0210
        /*0102*/ 	.short	0x0128


	//----- nvinfo : EIATTR_SW_WAR
	.align		4
.L_2841:
        /*0104*/ 	.byte	0x04, 0x36
        /*0106*/ 	.short	(.L_2843 - .L_2842)
.L_2842:
        /*0108*/ 	.word	0x00000008
.L_2843:


//--------------------- .nv.info._ZN10layer_norm22ln_bwd_finalize_kernelINS_22Kernel_traits_finalizeILj768EfffffjLb0ELj1024ELj4ENS_18Kernel_traits_baseILj768EfffffjLj1024EEEEELb0ELb1EEEvNS_9BwdParamsE --------------------------
	.section	.nv.info._ZN10layer_norm22ln_bwd_finalize_kernelINS_22Kernel_traits_finalizeILj768EfffffjLb0ELj1024ELj4ENS_18Kernel_traits_baseILj768EfffffjLj1024EEEEELb0ELb1EEEvNS_9BwdParamsE,"",@"SHT_CUDA_INFO"
	.sectionflags	@""
	.align	4


	//----- nvinfo : EIATTR_CUDA_API_VERSION
	.align		4
        /*0000*/ 	.byte	0x04, 0x37
        /*0002*/ 	.short	(.L_2845 - .L_2844)
.L_2844:
        /*0004*/ 	.word	0x00000082


	//----- nvinfo : EIATTR_KPARAM_INFO
	.align		4
.L_2845:
        /*0008*/ 	.byte	0x04, 0x17
        /*000a*/ 	.short	(.L_2847 - .L_2846)
.L_2846:
        /*000c*/ 	.word	0x00000000
        /*0010*/ 	.short	0x0000
        /*0012*/ 	.short	0x0000
        /*0014*/ 	.byte	0x00, 0xf0, 0xa1, 0x04


	//----- nvinfo : EIATTR_SPARSE_MMA_MASK
	.align		4
.L_2847:
        /*0018*/ 	.byte	0x03, 0x50
        /*001a*/ 	.short	0x0000


	//----- nvinfo : EIATTR_MAXREG_COUNT
	.align		4
        /*001c*/ 	.byte	0x03, 0x1b
        /*001e*/ 	.short	0x0040


	//----- nvinfo : EIATTR_NUM_BARRIERS
	.align		4
        /*0020*/ 	.byte	0x02, 0x4c
        /*0022*/ 	.byte	0x01
	.zero		1


	//----- nvinfo : EIATTR_MERCURY_ISA_VERSION
	.align		4
        /*0024*/ 	.byte	0x03, 0x5f
        /*0026*/ 	.short	0x0101


	//----- nvinfo : EIATTR_COOP_GROUP_MASK_REGIDS
	.align		4
        /*0028*/ 	.byte	0x04, 0x29
        /*002a*/ 	.short	(.L_2849 - .L_2848)


	//   ....[0]....
.L_2848:
        /*002c*/ 	.word	0xffffffff


	//   ....[1]....
        /*0030*/ 	.word	0xffffffff


	//   ....[2]....
        /*0034*/ 	.word	0xffffffff


	//   ....[3]....
        /*0038*/ 	.word	0xffffffff


	//   ....[4]....
        /*003c*/ 	.word	0xffffffff


	//   ....[5]....
        /*0040*/ 	.word	0xffffffff


	//   ....[6]....
        /*0044*/ 	.word	0xffffffff


	//   ....[7]....
        /*0048*/ 	.word	0xffffffff


	//   ....[8]....
        /*004c*/ 	.word	0xffffffff


	//   ....[9]....
        /*0050*/ 	.word	0xffffffff


	//   ....[10]....
        /*0054*/ 	.word	0x05000011


	//   ....[11]....
        /*0058*/ 	.word	0x05000011


	//   ....[12]....
        /*005c*/ 	.word	0x05000011


	//   ....[13]....
        /*0060*/ 	.word	0x05000011


	//   ....[14]....
        /*0064*/ 	.word	0x05000011


	//   ....[15]....
        /*0068*/ 	.word	0x05000011


	//   ....[16]....
        /*006c*/ 	.word	0x05000011


	//   ....[17]....
        /*0070*/ 	.word	0x05000011


	//   ....[18]....
        /*0074*/ 	.word	0x05000011


	//   ....[19]....
        /*0078*/ 	.word	0x05000011


	//----- nvinfo : EIATTR_COOP_GROUP_INSTR_OFFSETS
	.align		4
.L_2849:
        /*007c*/ 	.byte	0x04, 0x28
        /*007e*/ 	.short	(.L_2851 - .L_2850)


	//   ....[0]....
.L_2850:
        /*0080*/ 	.word	0x000008e0


	//   ....[1]....
        /*0084*/ 	.word	0x000008f0


	//   ....[2]....
        /*0088*/ 	.word	0x00000920


	//   ....[3]....
        /*008c*/ 	.word	0x00000930


	//   ....[4]....
        /*0090*/ 	.word	0x00000960


	//   ....[5]....
        /*0094*/ 	.word	0x00000970


	//   ....[6]....
        /*0098*/ 	.word	0x000009a0


	//   ....[7]....
        /*009c*/ 	.word	0x000009b0


	//   ....[8]....
        /*00a0*/ 	.word	0x000009e0


	//   ....[9]....
        /*00a4*/ 	.word	0x000009f0


	//   ....[10]....
        /*00a8*/ 	.word	0x00000ba0


	//   ....[11]....
        /*00ac*/ 	.word	0x00000c10


	//   ....[12]....
        /*00b0*/ 	.word	0x00000c80


	//   ....[13]....
        /*00b4*/ 	.word	0x00000cf0


	//   ....[14]....
        /*00b8*/ 	.word	0x00000d60


	//   ....[15]....
        /*00bc*/ 	.word	0x00000dc0


	//   ....[16]....
        /*00c0*/ 	.word	0x00000e30


	//   ....[17]....
        /*00c4*/ 	.word	0x00000ea0


	//   ....[18]....
        /*00c8*/ 	.word	0x00000f10


	//   ....[19]....
        /*00cc*/ 	.word	0x00000f80


	//----- nvinfo : EIATTR_EXIT_INSTR_OFFSETS
	.align		4
.L_2851:
        /*00d0*/ 	.byte	0x04, 0x1c
        /*00d2*/ 	.short	(.L_2853 - .L_2852)


	//   ....[0]....
.L_2852:
        /*00d4*/ 	.word	0x00000070


	//   ....[1]....
        /*00d8*/ 	.word	0x00000b40


	//----- nvinfo : EIATTR_MAX_THREADS
	.align		4
.L_2853:
        /*00dc*/ 	.byte	0x04, 0x05
        /*00de*/ 	.short	(.L_2855 - .L_2854)
.L_2854:
        /*00e0*/ 	.word	0x00000400
        /*00e4*/ 	.word	0x00000001
        /*00e8*/ 	.word	0x00000001


	//----- nvinfo : EIATTR_CRS_STACK_SIZE
	.align		4
.L_2855:
        /*00ec*/ 	.byte	0x04, 0x1e
        /*00ee*/ 	.short	(.L_2857 - .L_2856)
.L_2856:
        /*00f0*/ 	.word	0x00000000


	//----- nvinfo : EIATTR_CBANK_PARAM_SIZE
	.align		4
.L_2857:
        /*00f4*/ 	.byte	0x03, 0x19
        /*00f6*/ 	.short	0x0128


	//----- nvinfo : EIATTR_PARAM_CBANK
	.align		4
        /*00f8*/ 	.byte	0x04, 0x0a
        /*00fa*/ 	.short	(.L_2859 - .L_2858)
	.align		4
.L_2858:
        /*00fc*/ 	.word	index@(.nv.constant0._ZN10layer_norm22ln_bwd_finalize_kernelINS_22Kernel_traits_finalizeILj768EfffffjLb0ELj1024ELj4ENS_18Kernel_traits_baseILj768EfffffjLj1024EEEEELb0ELb1EEEvNS_9BwdParamsE)
        /*0100*/ 	.short	0x0210
        /*0102*/ 	.short	0x0128


	//----- nvinfo : EIATTR_SW_WAR
	.align		4
.L_2859:
        /*0104*/ 	.byte	0x04, 0x36
        /*0106*/ 	.short	(.L_2861 - .L_2860)
.L_2860:
        /*0108*/ 	.word	0x00000008
.L_2861:


//--------------------- .nv.info._ZN10layer_norm40ln_parallel_residual_bwd_finalize_kernelINS_22Kernel_traits_finalizeILj768EfffffjLb0ELj1024ELj4ENS_18Kernel_traits_baseILj768EfffffjLj1024EEEEELb1EEEvNS_9BwdParamsE --------------------------
	.section	.nv.info._ZN10layer_norm40ln_parallel_residual_bwd_finalize_kernelINS_22Kernel_traits_finalizeILj768EfffffjLb0ELj1024ELj4ENS_18Kernel_traits_baseILj768EfffffjLj1024EEEEELb1EEEvNS_9BwdParamsE,"",@"SHT_CUDA_INFO"
	.sectionflags	@""
	.align	4


	//----- nvinfo : EIATTR_CUDA_API_VERSION
	.align		4
        /*0000*/ 	.byte	0x04, 0x37
        /*0002*/ 	.short	(.L_2863 - .L_2862)
.L_2862:
        /*0004*/ 	.word	0x00000082


	//----- nvinfo : EIATTR_KPARAM_INFO
	.align		4
.L_2863:
        /*0008*/ 	.byte	0x04, 0x17
        /*000a*/ 	.short	(.L_2865 - .L_2864)
.L_2864:
        /*000c*/ 	.word	0x00000000
        /*0010*/ 	.short	0x0000
        /*0012*/ 	.short	0x0000
        /*0014*/ 	.byte	0x00, 0xf0, 0xa1, 0x04


	//----- nvinfo : EIATTR_SPARSE_MMA_MASK
	.align		4
.L_2865:
        /*0018*/ 	.byte	0x03, 0x50
        /*001a*/ 	.short	0x0000


	//----- nvinfo : EIATTR_MAXREG_COUNT
	.align		4
        /*001c*/ 	.byte	0x03, 0x1b
        /*001e*/ 	.short	0x0040


	//----- nvinfo : EIATTR_NUM_BARRIERS
	.align		4
        /*0020*/ 	.byte	0x02, 0x4c
        /*0022*/ 	.byte	0x01
	.zero		1


	//----- nvinfo : EIATTR_MERCURY_ISA_VERSION
	.align		4
        /*0024*/ 	.byte	0x03, 0x5f
        /*0026*/ 	.short	0x0101


	//----- nvinfo : EIATTR_COOP_GROUP_MASK_REGIDS
	.align		4
        /*0028*/ 	.byte	0x04, 0x29
        /*002a*/ 	.short	(.L_2867 - .L_2866)


	//   ....[0]....
.L_2866:
        /*002c*/ 	.word	0xffffffff


	//   ....[1]....
        /*0030*/ 	.word	0xffffffff


	//   ....[2]....
        /*0034*/ 	.word	0xffffffff


	//   ....[3]....
        /*0038*/ 	.word	0xffffffff


	//   ....[4]....
        /*003c*/ 	.word	0xffffffff


	//   ....[5]....
        /*0040*/ 	.word	0xffffffff


	//   ....[6]....
        /*0044*/ 	.word	0xffffffff


	//   ....[7]....
        /*0048*/ 	.word	0xffffffff


	//   ....[8]....
        /*004c*/ 	.word	0xffffffff


	//   ....[9]....
        /*0050*/ 	.word	0xffffffff


	//   ....[10]....
        /*0054*/ 	.word	0xffffffff


	//   ....[11]....
        /*0058*/ 	.word	0xffffffff


	//   ....[12]....
        /*005c*/ 	.word	0xffffffff


	//   ....[13]....
        /*0060*/ 	.word	0xffffffff


	//   ....[14]....
        /*0064*/ 	.word	0xffffffff


	//   ....[15]....
        /*0068*/ 	.word	0xffffffff


	//   ....[16]....
        /*006c*/ 	.word	0xffffffff


	//   ....[17]....
        /*0070*/ 	.word	0xffffffff


	//   ....[18]....
        /*0074*/ 	.word	0xffffffff


	//   ....[19]....
        /*0078*/ 	.word	0xffffffff


	//   ....[20]....
        /*007c*/ 	.word	0x0500000b


	//   ....[21]....
        /*0080*/ 	.word	0x0500000b


	//   ....[22]....
        /*0084*/ 	.word	0x0500000b


	//   ....[23]....
        /*0088*/ 	.word	0x0500000b


	//   ....[24]....
        /*008c*/ 	.word	0x0500000b


	//   ....[25]....
        /*0090*/ 	.word	0x0500000b


	//   ....[26]....
        /*0094*/ 	.word	0x0500000b


	//   ....[27]....
        /*0098*/ 	.word	0x0500000b


	//   ....[28]....
        /*009c*/ 	.word	0x0500000b


	//   ....[29]....
        /*00a0*/ 	.word	0x0500000b


	//   ....[30]....
        /*00a4*/ 	.word	0x0500000b


	//   ....[31]....
        /*00a8*/ 	.word	0x0500000b


	//   ....[32]....
        /*00ac*/ 	.word	0x0500000b


	//   ....[33]....
        /*00b0*/ 	.word	0x0500000b


	//   ....[34]....
        /*00b4*/ 	.word	0x0500000b


	//   ....[35]....
        /*00b8*/ 	.word	0x0500000b


	//   ....[36]....
        /*00bc*/ 	.word	0x0500000b


	//   ....[37]....
        /*00c0*/ 	.word	0x0500000b


	//   ....[38]....
        /*00c4*/ 	.word	0x0500000b


	//   ....[39]....
        /*00c8*/ 	.word	0x0500000b


	//----- nvinfo : EIATTR_COOP_GROUP_INSTR_OFFSETS
	.align		4
.L_2867:
        /*00cc*/ 	.byte	0x04, 0x28
        /*00ce*/ 	.short	(.L_2869 - .L_2868)


	//   ....[0]....
.L_2868:
        /*00d0*/ 	.word	0x00000ce0


	//   ....[1]....
        /*00d4*/ 	.word	0x00000cf0


	//   ....[2]....
        /*00d8*/ 	.word	0x00000d00


	//   ....[3]....
        /*00dc*/ 	.word	0x00000d10


	//   ....[4]....
        /*00e0*/ 	.word	0x00000d40


	//   ....[5]....
        /*00e4*/ 	.word	0x00000d70


	//   ....[6]....
        /*00e8*/ 	.word	0x00000d80


	//   ....[7]....
        /*00ec*/ 	.word	0x00000d90


	//   ....[8]....
        /*00f0*/ 	.word	0x00000db0


	//   ....[9]....
        /*00f4*/ 	.word	0x00000df0


	//   ....[10]....
        /*00f8*/ 	.word	0x00000e00


	//   ....[11]....
        /*00fc*/ 	.word	0x00000e10


	//   ....[12]....
        /*0100*/ 	.word	0x00000e30


	//   ....[13]....
        /*0104*/ 	.word	0x00000e70


	//   ....[14]....
        /*0108*/ 	.word	0x00000e80


	//   ....[15]....
        /*010c*/ 	.word	0x00000e90


	//   ....[16]....
        /*0110*/ 	.word	0x00000eb0


	//   ....[17]....
        /*0114*/ 	.word	0x00000ee0


	//   ....[18]....
        /*0118*/ 	.word	0x00000f00


	//   ....[19]....
        /*011c*/ 	.word	0x00000f10


	//   ....[20]....
        /*0120*/ 	.word	0x000011d0


	//   ....[21]....
        /*0124*/ 	.word	0x00001230


	//   ....[22]....
        /*0128*/ 	.word	0x00001290


	//   ....[23]....
        /*012c*/ 	.word	0x000012f0


	//   ....[24]....
        /*0130*/ 	.word	0x00001350


	//   ....[25]....
        /*0134*/ 	.word	0x000013b0


	//   ....[26]....
        /*0138*/ 	.word	0x00001420


	//   ....[27]....
        /*013c*/ 	.word	0x00001490


	//   ....[28]....
        /*0140*/ 	.word	0x00001500


	//   ....[29]....
        /*0144*/ 	.word	0x00001570


	//   ....[30]....
        /*0148*/ 	.word	0x000015d0


	//   ....[31]....
        /*014c*/ 	.word	0x00001640


	//   ....[32]....
        /*0150*/ 	.word	0x000016b0


	//   ....[33]....
        /*0154*/ 	.word	0x00001720


	//   ....[34]....
        /*0158*/ 	.word	0x00001790


	//   ....[35]....
        /*015c*/ 	.word	0x000017f0


	//   ....[36]....
        /*0160*/ 	.word	0x00001860


	//   ....[37]....
        /*0164*/ 	.word	0x000018d0


	//   ....[38]....
        /*0168*/ 	.word	0x00001940


	//   ....[39]....
        /*016c*/ 	.word	0x000019b0


	//----- nvinfo : EIATTR_EXIT_INSTR_OFFSETS
	.align		4
.L_2869:
        /*0170*/ 	.byte	0x04, 0x1c
        /*0172*/ 	.short	(.L_2871 - .L_2870)


	//   ....[0]....
.L_2870:
        /*0174*/ 	.word	0x00000070


	//   ....[1]....
        /*0178*/ 	.word	0x00001170


	//----- nvinfo : EIATTR_MAX_THREADS
	.align		4
.L_2871:
        /*017c*/ 	.byte	0x04, 0x05
        /*017e*/ 	.short	(.L_2873 - .L_2872)
.L_2872:
        /*0180*/ 	.word	0x00000400
        /*0184*/ 	.word	0x00000001
        /*0188*/ 	.word	0x00000001


	//----- nvinfo : EIATTR_CRS_STACK_SIZE
	.align		4
.L_2873:
        /*018c*/ 	.byte	0x04, 0x1e
        /*018e*/ 	.short	(.L_2875 - .L_2874)
.L_2874:
        /*0190*/ 	.word	0x00000000


	//----- nvinfo : EIATTR_CBANK_PARAM_SIZE
	.align		4
.L_2875:
        /*0194*/ 	.byte	0x03, 0x19
        /*0196*/ 	.short	0x0128


	//----- nvinfo : EIATTR_PARAM_CBANK
	.align		4
        /*0198*/ 	.byte	0x04, 0x0a
        /*019a*/ 	.short	(.L_2877 - .L_2876)
	.align		4
.L_2876:
        /*019c*/ 	.word	index@(.nv.constant0._ZN10layer_norm40ln_parallel_residual_bwd_finalize_kernelINS_22Kernel_traits_finalizeILj768EfffffjLb0ELj1024ELj4ENS_18Kernel_traits_baseILj768EfffffjLj1024EEEEELb1EEEvNS_9BwdParamsE)
        /*01a0*/ 	.short	0x0210
        /*01a2*/ 	.short	0x0128


	//----- nvinfo : EIATTR_SW_WAR
	.align		4
.L_2877:
        /*01a4*/ 	.byte	0x04, 0x36
        /*01a6*/ 	.short	(.L_2879 - .L_2878)
.L_2878:
        /*01a8*/ 	.word	0x00000008
.L_2879:


//--------------------- .nv.info._ZN10layer_norm31ln_parallel_residual_bwd_kernelINS_13Kernel_traitsIfffffjLj768ELj1ELj4ELj1ELj16ENS_18Kernel_traits_baseILj768EfffffjLj128EEEEELb1ELb1ELb1EEEvNS_9BwdParamsE --------------------------
	.section	.nv.info._ZN10layer_norm31ln_parallel_residual_bwd_kernelINS_13Kernel_traitsIfffffjLj768ELj1ELj4ELj1ELj16ENS_18Kernel_traits_baseILj768EfffffjLj128EEEEELb1ELb1ELb1EEEvNS_9BwdParamsE,"",@"SHT_CUDA_INFO"
	.sectionflags	@""
	.align	4


	//----- nvinfo : EIATTR_CUDA_API_VERSION
	.align		4
        /*0000*/ 	.byte	0x04, 0x37
        /*0002*/ 	.short	(.L_2881 - .L_2880)
.L_2880:
        /*0004*/ 	.word	0x00000082


	//----- nvinfo : EIATTR_KPARAM_INFO
	.align		4
.L_2881:
        /*0008*/ 	.byte	0x04, 0x17
        /*000a*/ 	.short	(.L_2883 - .L_2882)
.L_2882:
        /*000c*/ 	.word	0x00000000
        /*0010*/ 	.short	0x0000
        /*0012*/ 	.short	0x0000
        /*0014*/ 	.byte	0x00, 0xf0, 0xa1, 0x04


	//----- nvinfo : EIATTR_SPARSE_MMA_MASK
	.align		4
.L_2883:
        /*0018*/ 	.byte	0x03, 0x50
        /*001a*/ 	.short	0x0000


	//----- nvinfo : EIATTR_MAXREG_COUNT
	.align		4
        /*001c*/ 	.byte	0x03, 0x1b
        /*001e*/ 	.short	0x00ff


	//----- nvinfo : EIATTR_NUM_BARRIERS
	.align		4
        /*0020*/ 	.byte	0x02, 0x4c
        /*0022*/ 	.byte	0x01
	.zero		1


	//----- nvinfo : EIATTR_MERCURY_ISA_VERSION
	.align		4
        /*0024*/ 	.byte	0x03, 0x5f
        /*0026*/ 	.short	0x0101


	//----- nvinfo : EIATTR_COOP_GROUP_MASK_REGIDS
	.align		4
        /*0028*/ 	.byte	0x04, 0x29
        /*002a*/ 	.short	(.L_2885 - .L_2884)


	//   ....[0]....
.L_2884:
        /*002c*/ 	.word	0xffffffff


	//   ....[1]....
        /*0030*/ 	.word	0xffffffff


	//   ....[2]....
        /*0034*/ 	.word	0xffffffff


	//   ....[3]....
        /*0038*/ 	.word	0xffffffff


	//   ....[4]....
        /*003c*/ 	.word	0xffffffff


	//   ....[5]....
        /*0040*/ 	.word	0xffffffff


	//   ....[6]....
        /*0044*/ 	.word	0xffffffff


	//   ....[7]....
        /*0048*/ 	.word	0xffffffff


	//   ....[8]....
        /*004c*/ 	.word	0xffffffff


	//   ....[9]....
        /*0050*/ 	.word	0xffffffff


	//   ....[10]....
        /*0054*/ 	.word	0x05000066


	//   ....[11]....
        /*0058*/ 	.word	0x05000066


	//   ....[12]....
        /*005c*/ 	.word	0x05000066


	//   ....[13]....
        /*0060*/ 	.word	0x05000066


	//   ....[14]....
        /*0064*/ 	.word	0x05000066


	//   ....[15]....
        /*0068*/ 	.word	0x05000066


	//   ....[16]....
        /*006c*/ 	.word	0x05000066


	//   ....[17]....
        /*0070*/ 	.word	0x05000066


	//   ....[18]....
        /*0074*/ 	.word	0x05000066


	//   ....[19]....
        /*0078*/ 	.word	0x05000066


	//----- nvinfo : EIATTR_COOP_GROUP_INSTR_OFFSETS
	.align		4
.L_2885:
        /*007c*/ 	.byte	0x04, 0x28
        /*007e*/ 	.short	(.L_2887 - .L_2886)


	//   ....[0]....
.L_2886:
        /*0080*/ 	.word	0x00001870


	//   ....[1]....
        /*0084*/ 	.word	0x00001880


	//   ....[2]....
        /*0088*/ 	.word	0x000018b0


	//   ....[3]....
        /*008c*/ 	.word	0x000018c0


	//   ....[4]....
        /*0090*/ 	.word	0x000018f0


	//   ....[5]....
        /*0094*/ 	.word	0x00001900


	//   ....[6]....
        /*0098*/ 	.word	0x00001930


	//   ....[7]....
        /*009c*/ 	.word	0x00001940


	//   ....[8]....
        /*00a0*/ 	.word	0x00001970


	//   ....[9]....
        /*00a4*/ 	.word	0x00001980


	//   ....[10]....
        /*00a8*/ 	.word	0x00003b80


	//   ....[11]....
        /*00ac*/ 	.word	0x00003c10


	//   ....[12]....
        /*00b0*/ 	.word	0x00003c80


	//   ....[13]....
        /*00b4*/ 	.word	0x00003ce0


	//   ....[14]....
        /*00b8*/ 	.word	0x00003d50


	//   ....[15]....
        /*00bc*/ 	.word	0x00003db0


	//   ....[16]....
        /*00c0*/ 	.word	0x00003e20


	//   ....[17]....
        /*00c4*/ 	.word	0x00003e80


	//   ....[18]....
        /*00c8*/ 	.word	0x00003ef0


	//   ....[19]....
        /*00cc*/ 	.word	0x00003f50


	//----- nvinfo : EIATTR_EXIT_INSTR_OFFSETS
	.align		4
.L_2887:
        /*00d0*/ 	.byte	0x04, 0x1c
        /*00d2*/ 	.short	(.L_2889 - .L_2888)


	//   ....[0]....
.L_2888:
        /*00d4*/ 	.word	0x00003b10


	//----- nvinfo : EIATTR_MAX_THREADS
	.align		4
.L_2889:
        /*00d8*/ 	.byte	0x04, 0x05
        /*00da*/ 	.short	(.L_2891 - .L_2890)
.L_2890:
        /*00dc*/ 	.word	0x00000080
        /*00e0*/ 	.word	0x00000001
        /*00e4*/ 	.word	0x00000001


	//----- nvinfo : EIATTR_CRS_STACK_SIZE
	.align		4
.L_2891:
        /*00e8*/ 	.byte	0x04, 0x1e
        /*00ea*/ 	.short	(.L_2893 - .L_2892)
.L_2892:
        /*00ec*/ 	.word	0x00000000


	//----- nvinfo : EIATTR_CBANK_PARAM_SIZE
	.align		4
.L_2893:
        /*00f0*/ 	.byte	0x03, 0x19
        /*00f2*/ 	.short	0x0128


	//----- nvinfo : EIATTR_PARAM_CBANK
	.align		4
        /*00f4*/ 	.byte	0x04, 0x0a
        /*00f6*/ 	.short	(.L_2895 - .L_2894)
	.align		4
.L_2894:
        /*00f8*/ 	.word	index@(.nv.constant0._ZN10layer_norm31ln_parallel_residual_bwd_kernelINS_13Kernel_traitsIfffffjLj768ELj1ELj4ELj1ELj16ENS_18Kernel_traits_baseILj768EfffffjLj128EEEEELb1ELb1ELb1EEEvNS_9BwdParamsE)
        /*00fc*/ 	.short	0x0210
        /*00fe*/ 	.short	0x0128


	//----- nvinfo : EIATTR_SW_WAR
	.align		4
.L_2895:
        /*0100*/ 	.byte	0x04, 0x36
        /*0102*/ 	.short	(.L_2897 - .L_2896)
.L_2896:
        /*0104*/ 	.word	0x00000008
.L_2897:


//--------------------- .nv.callgraph             --------------------------
	.section	.nv.callgraph,"",@"SHT_CUDA_CALLGRAPH"
	.align	4
	.sectionentsize	8
	.align		4
        /*0000*/ 	.word	0x00000000
	.align		4
        /*0004*/ 	.word	0xffffffff
	.align		4
        /*0008*/ 	.word	0x00000000
	.align		4
        /*000c*/ 	.word	0xfffffffe
	.align		4
        /*0010*/ 	.word	0x00000000
	.align		4
        /*0014*/ 	.word	0xfffffffd
	.align		4
        /*0018*/ 	.word	0x00000000
	.align		4
        /*001c*/ 	.word	0xfffffffc


//--------------------- .text._ZN10layer_norm31ln_parallel_residual_bwd_kernelINS_13Kernel_traitsI13__nv_bfloat16S2_S2_S2_fjLj768ELj1ELj4ELj1ELj16ENS_18Kernel_traits_baseILj768ES2_S2_S2_S2_fjLj128EEEEELb0ELb0ELb0EEEvNS_9BwdParamsE --------------------------
	.section	.text._ZN10layer_norm31ln_parallel_residual_bwd_kernelINS_13Kernel_traitsI13__nv_bfloat16S2_S2_S2_fjLj768ELj1ELj4ELj1ELj16ENS_18Kernel_traits_baseILj768ES2_S2_S2_S2_fjLj128EEEEELb0ELb0ELb0EEEvNS_9BwdParamsE,"ax",@progbits
	.align	128
        .global         _ZN10layer_norm31ln_parallel_residual_bwd_kernelINS_13Kernel_traitsI13__nv_bfloat16S2_S2_S2_fjLj768ELj1ELj4ELj1ELj16ENS_18Kernel_traits_baseILj768ES2_S2_S2_S2_fjLj128EEEEELb0ELb0ELb0EEEvNS_9BwdParamsE
        .type           _ZN10layer_norm31ln_parallel_residual_bwd_kernelINS_13Kernel_traitsI13__nv_bfloat16S2_S2_S2_fjLj768ELj1ELj4ELj1ELj16ENS_18Kernel_traits_baseILj768ES2_S2_S2_S2_fjLj128EEEEELb0ELb0ELb0EEEvNS_9BwdParamsE,@function
        .size           _ZN10layer_norm31ln_parallel_residual_bwd_kernelINS_13Kernel_traitsI13__nv_bfloat16S2_S2_S2_fjLj768ELj1ELj4ELj1ELj16ENS_18Kernel_traits_baseILj768ES2_S2_S2_S2_fjLj128EEEEELb0ELb0ELb0EEEvNS_9BwdParamsE,(.L_x_3430 - _ZN10layer_norm31ln_parallel_residual_bwd_kernelINS_13Kernel_traitsI13__nv_bfloat16S2_S2_S2_fjLj768ELj1ELj4ELj1ELj16ENS_18Kernel_traits_baseILj768ES2_S2_S2_S2_fjLj128EEEEELb0ELb0ELb0EEEvNS_9BwdParamsE)
        .other          _ZN10layer_norm31ln_parallel_residual_bwd_kernelINS_13Kernel_traitsI13__nv_bfloat16S2_S2_S2_fjLj768ELj1ELj4ELj1ELj16ENS_18Kernel_traits_baseILj768ES2_S2_S2_S2_fjLj128EEEEELb0ELb0ELb0EEEvNS_9BwdParamsE,@"STO_CUDA_ENTRY STV_DEFAULT"
_ZN10layer_norm31ln_parallel_residual_bwd_kernelINS_13Kernel_traitsI13__nv_bfloat16S2_S2_S2_fjLj768ELj1ELj4ELj1ELj16ENS_18Kernel_traits_baseILj768ES2_S2_S2_S2_fjLj128EEEEELb0ELb0ELb0EEEvNS_9BwdParamsE:
.text._ZN10layer_norm31ln_parallel_residual_bwd_kernelINS_13Kernel_traitsI13__nv_bfloat16S2_S2_S2_fjLj768ELj1ELj4ELj1ELj16ENS_18Kernel_traits_baseILj768ES2_S2_S2_S2_fjLj128EEEEELb0ELb0ELb0EEEvNS_9BwdParamsE:
[----:B------:R-:W-:Y:S01]  /*0000*/  LDC R1, c[0x0][0x28] ;  /* 0x00000a00ff017b82 */ /* 0x000fe20000000800 */
[----:B------:R-:W0:Y:S01]  /*0010*/  S2R R180, SR_TID.X ;  /* 0x0000000000b47919 */ /* 0x000e220000002100 */
[----:B------:R-:W-:Y:S01]  /*0020*/  ULDC UR4, c[0x0][0x218] ;  /* 0x0000860000047ab9 */ /* 0x000fe20000000800 */
[----:B------:R-:W-:Y:S01]  /*0030*/  ULDC UR6, c[0x0][0x214] ;  /* 0x0000850000067ab9 */ /* 0x000fe20000000800 */
[----:B------:R-:W-:Y:S01]  /*0040*/  MOV R181, UR4 ;  /* 0x0000000400b57c02 */ /* 0x000fe20008000f00 */
[----:B------:R-:W-:Y:S01]  /*0050*/  ULDC.64 UR4, c[0x0][0x208] ;  /* 0x0000820000047ab9 */ /* 0x000fe20000000a00 */
[----:B------:R-:W1:Y:S01]  /*0060*/  S2R R33, SR_CTAID.X ;  /* 0x0000000000217919 */ /* 0x000e620000002500 */
[----:B------:R-:W-:Y:S01]  /*0070*/  ULDC UR20, c[0x0][0x218] ;  /* 0x0000860000147ab9 */ /* 0x000fe20000000800 */
[----:B------:R-:W-:Y:S01]  /*0080*/  SHF.R.S32.HI R0, RZ, 0x1f, R181 ;  /* 0x0000001fff007819 */ /* 0x000fe200000114b5 */
[----:B------:R-:W-:Y:S01]  /*0090*/  ULDC UR7, c[0x0][0x290] ;  /* 0x0000a40000077ab9 */ /* 0x000fe20000000800 */
[----:B------:R-:W-:Y:S01]  /*00a0*/  ULDC.64 UR8, c[0x0][0x2c8] ;  /* 0x0000b20000087ab9 */ /* 0x000fe20000000a00 */
[----:B------:R-:W-:Y:S01]  /*00b0*/  ULDC.64 UR10, c[0x0][0x238] ;  /* 0x00008e00000a7ab9 */ /* 0x000fe20000000a00 */
[----:B------:R-:W-:Y:S01]  /*00c0*/  LEA.HI R0, R0, R181, RZ, 0x3 ;  /* 0x000000b500007211 */ /* 0x000fe200078f18ff */
[----:B------:R-:W-:Y:S01]  /*00d0*/  ULDC.64 UR12, c[0x0][0x308] ;  /* 0x0000c200000c7ab9 */ /* 0x000fe20000000a00 */
[----:B------:R-:W-:Y:S01]  /*00e0*/  ULDC.64 UR14, c[0x0][0x300] ;  /* 0x0000c000000e7ab9 */ /* 0x000fe20000000a00 */
[----:B0-----:R-:W-:-:S02]  /*00f0*/  LOP3.LUT R3, R180, 0x1f, RZ, 0xc, !PT ;  /* 0x0000001fb4037812 */ /* 0x001fc400078e0cff */
[----:B------:R-:W-:Y:S02]  /*0100*/  LOP3.LUT R179, R180, 0x1f, RZ, 0xc0, !PT ;  /* 0x0000001fb4b37812 */ /* 0x000fe400078ec0ff */
[----:B------:R-:W-:Y:S02]  /*0110*/  LEA.HI.SX32 R0, R0, R3, 0x1d ;  /* 0x0000000300007211 */ /* 0x000fe400078feaff */
[----:B------:R-:W-:Y:S02]  /*0120*/  MOV R19, R179 ;  /* 0x000000b300137202 */ /* 0x000fe40000000f00 */
[C---:B------:R-:W-:Y:S02]  /*0130*/  LOP3.LUT P3, RZ, R0.reuse, 0xffffffe0, RZ, 0xc0, !PT ;  /* 0xffffffe000ff7812 */ /* 0x040fe4000786c0ff */
[C---:B------:R-:W-:Y:S02]  /*0140*/  ISETP.GE.U32.AND P4, PT, R0.reuse, 0x40, PT ;  /* 0x000000400000780c */ /* 0x040fe40003f86070 */
[----:B------:R-:W-:-:S09]  /*0150*/  ISETP.GE.U32.AND P5, PT, R0, 0x60, PT ;  /* 0x000000600000780c */ /* 0x000fd20003fa6070 */
[----:B------:R-:W0:Y:S08]  /*0160*/  @P3 LDC.64 R2, c[0x0][0x260] ;  /* 0x00009800ff023b82 */ /* 0x000e300000000a00 */
[----:B------:R-:W2:Y:S08]  /*0170*/  @P3 LDC.64 R4, c[0x0][0x268] ;  /* 0x00009a00ff043b82 */ /* 0x000eb00000000a00 */
[----:B------:R-:W3:Y:S08]  /*0180*/  @P4 LDC.64 R6, c[0x0][0x260] ;  /* 0x00009800ff064b82 */ /* 0x000ef00000000a00 */
[----:B------:R-:W4:Y:S01]  /*0190*/  @P4 LDC.64 R8, c[0x0][0x268] ;  /* 0x00009a00ff084b82 */ /* 0x000f220000000a00 */
[----:B0-----:R-:W-:-:S05]  /*01a0*/  @P3 IMAD.WIDE.U32 R2, R19, 0x10, R2 ;  /* 0x0000001013023825 */ /* 0x001fca00078e0002 */
[----:B------:R0:W5:Y:S02]  /*01b0*/  @P3 LDG.E.128 R172, desc[UR4][R2.64] ;  /* 0x0000000402ac3981 */ /* 0x000164000c1e1d00 */
[----:B------:R-:W1:Y:S01]  /*01c0*/  @P5 LDC.64 R14, c[0x0][0x260] ;  /* 0x00009800ff0e5b82 */ /* 0x000e620000000a00 */
[C---:B--2---:R-:W-:Y:S01]  /*01d0*/  @P3 IMAD.WIDE.U32 R4, R19.reuse, 0x10, R4 ;  /* 0x0000001013043825 */ /* 0x044fe200078e0004 */
[----:B------:R-:W-:-:S04]  /*01e0*/  @P3 LOP3.LUT R19, R19, 0x20, RZ, 0xfc, !PT ;  /* 0x0000002013133812 */ /* 0x000fc800078efcff */
[----:B------:R0:W5:Y:S02]  /*01f0*/  @P3 LDG.E.128 R168, desc[UR4][R4.64] ;  /* 0x0000000404a83981 */ /* 0x000164000c1e1d00 */
[----:B------:R-:W2:Y:S01]  /*0200*/  @P5 LDC.64 R16, c[0x0][0x268] ;  /* 0x00009a00ff105b82 */ /* 0x000ea20000000a00 */
[----:B---3--:R-:W-:-:S05]  /*0210*/  @P4 IMAD.WIDE.U32 R10, R19, 0x10, R6 ;  /* 0x00000010130a4825 */ /* 0x008fca00078e0006 */
[----:B------:R0:W5:Y:S01]  /*0220*/  @P4 LDG.E.128 R164, desc[UR4][R10.64] ;  /* 0x000000040aa44981 */ /* 0x000162000c1e1d00 */
[C---:B----4-:R-:W-:Y:S01]  /*0230*/  @P4 IMAD.WIDE.U32 R12, R19.reuse, 0x10, R8 ;  /* 0x00000010130c4825 */ /* 0x050fe200078e0008 */
[----:B------:R-:W-:-:S04]  /*0240*/  @P4 IADD3 R19, R19, 0x20, RZ ;  /* 0x0000002013134810 */ /* 0x000fc80007ffe0ff */
[----:B------:R0:W5:Y:S01]  /*0250*/  @P4 LDG.E.128 R160, desc[UR4][R12.64] ;  /* 0x000000040ca04981 */ /* 0x000162000c1e1d00 */
[----:B-1----:R-:W-:-:S05]  /*0260*/  @P5 IMAD.WIDE.U32 R6, R19, 0x10, R14 ;  /* 0x0000001013065825 */ /* 0x002fca00078e000e */
[----:B------:R0:W5:Y:S01]  /*0270*/  @P5 LDG.E.128 R28, desc[UR4][R6.64] ;  /* 0x00000004061c5981 */ /* 0x000162000c1e1d00 */
[----:B--2---:R-:W-:-:S05]  /*0280*/  @P5 IMAD.WIDE.U32 R8, R19, 0x10, R16 ;  /* 0x0000001013085825 */ /* 0x004fca00078e0010 */
[----:B------:R0:W5:Y:S01]  /*0290*/  @P5 LDG.E.128 R24, desc[UR4][R8.64] ;  /* 0x0000000408185981 */ /* 0x000162000c1e1d00 */
[----:B------:R-:W-:-:S05]  /*02a0*/  SHF.R.U32.HI R0, RZ, 0x5, R180 ;  /* 0x00000005ff007819 */ /* 0x000fca00000116b4 */
[----:B------:R-:W-:-:S05]  /*02b0*/  IMAD R33, R33, 0x4, R0 ;  /* 0x0000000421217824 */ /* 0x000fca00078e0200 */
[----:B------:R-:W-:Y:S01]  /*02c0*/  ISETP.GE.AND P0, PT, R33, UR6, PT ;  /* 0x0000000621007c0c */ /* 0x000fe2000bf06270 */
[----:B------:R-:W-:Y:S01]  /*02d0*/  BSSY B0, `(.L_x_0) ;  /* 0x000036d000007945 */ /* 0x000fe20003800000 */
[----:B------:R-:W-:Y:S02]  /*02e0*/  CS2R R36, SRZ ;  /* 0x0000000000247805 */ /* 0x000fe4000001ff00 */
[----:B------:R-:W-:Y:S02]  /*02f0*/  CS2R R38, SRZ ;  /* 0x0000000000267805 */ /* 0x000fe4000001ff00 */
[----:B------:R-:W-:Y:S02]  /*0300*/  CS2R R40, SRZ ;  /* 0x0000000000287805 */ /* 0x000fe4000001ff00 */
[----:B------:R-:W-:Y:S02]  /*0310*/  CS2R R42, SRZ ;  /* 0x00000000002a7805 */ /* 0x000fe4000001ff00 */
[----:B------:R-:W-:-:S02]  /*0320*/  CS2R R132, SRZ ;  /* 0x0000000000847805 */ /* 0x000fc4000001ff00 */
[----:B------:R-:W-:Y:S02]  /*0330*/  CS2R R134, SRZ ;  /* 0x0000000000867805 */ /* 0x000fe4000001ff00 */
        /* <DEDUP_REMOVED lines=41> */
[----:B------:R-:W-:Y:S01]  /*05d0*/  CS2R R126, SRZ ;  /* 0x00000000007e7805 */ /* 0x000fe2000001ff00 */
[----:B0-----:R-:W-:Y:S06]  /*05e0*/  @P0 BRA `(.L_x_1) ;  /* 0x0000003000ec0947 */ /* 0x001fec0003800000 */
[C---:B-----5:R-:W-:Y:S01]  /*05f0*/  @P3 PRMT R22, R173.reuse, 0x7632, R22 ;  /* 0x00007632ad163816 */ /* 0x060fe20000000016 */
[----:B------:R-:W-:Y:S01]  /*0600*/  HFMA2.MMA R37, -RZ, RZ, 0, 0 ;  /* 0x00000000ff257435 */ /* 0x000fe200000001ff */
[----:B------:R-:W-:Y:S02]  /*0610*/  SHF.L.U32 R177, R173, 0x10, RZ ;  /* 0x00000010adb17819 */ /* 0x000fe400000006ff */
[C---:B------:R-:W-:Y:S02]  /*0620*/  @P3 PRMT R21, R169.reuse, 0x7632, R21 ;  /* 0x00007632a9153816 */ /* 0x040fe40000000015 */
[----:B------:R-:W-:Y:S02]  /*0630*/  SHF.L.U32 R173, R169, 0x10, RZ ;  /* 0x00000010a9ad7819 */ /* 0x000fe400000006ff */
[C---:B------:R-:W-:Y:S02]  /*0640*/  @P4 PRMT R14, R165.reuse, 0x7632, R14 ;  /* 0x00007632a50e4816 */ /* 0x040fe4000000000e */
[----:B------:R-:W-:-:S02]  /*0650*/  SHF.L.U32 R169, R165, 0x10, RZ ;  /* 0x00000010a5a97819 */ /* 0x000fc400000006ff */
[C---:B------:R-:W-:Y:S02]  /*0660*/  @P4 PRMT R13, R161.reuse, 0x7632, R13 ;  /* 0x00007632a10d4816 */ /* 0x040fe4000000000d */
[----:B------:R-:W-:Y:S02]  /*0670*/  SHF.L.U32 R165, R161, 0x10, RZ ;  /* 0x00000010a1a57819 */ /* 0x000fe400000006ff */
[C---:B------:R-:W-:Y:S02]  /*0680*/  @P5 PRMT R6, R29.reuse, 0x7632, R6 ;  /* 0x000076321d065816 */ /* 0x040fe40000000006 */
[----:B------:R-:W-:Y:S02]  /*0690*/  SHF.L.U32 R161, R29, 0x10, RZ ;  /* 0x000000101da17819 */ /* 0x000fe400000006ff */
[C---:B------:R-:W-:Y:S02]  /*06a0*/  @P5 PRMT R5, R25.reuse, 0x7632, R5 ;  /* 0x0000763219055816 */ /* 0x040fe40000000005 */
[----:B------:R-:W-:-:S02]  /*06b0*/  SHF.L.U32 R29, R25, 0x10, RZ ;  /* 0x00000010191d7819 */ /* 0x000fc400000006ff */
[----:B------:R-:W0:Y:S01]  /*06c0*/  LDC.U8 R25, c[0x0][0x2a0] ;  /* 0x0000a800ff197b82 */ /* 0x000e220000000000 */
[C---:B------:R-:W-:Y:S02]  /*06d0*/  @P3 PRMT R20, R174.reuse, 0x7632, R20 ;  /* 0x00007632ae143816 */ /* 0x040fe40000000014 */
[----:B------:R-:W-:Y:S02]  /*06e0*/  SHF.L.U32 R176, R174, 0x10, RZ ;  /* 0x00000010aeb07819 */ /* 0x000fe400000006ff */
[C---:B------:R-:W-:Y:S02]  /*06f0*/  @P3 PRMT R0, R172.reuse, 0x7632, R0 ;  /* 0x00007632ac003816 */ /* 0x040fe40000000000 */
[----:B------:R-:W-:Y:S02]  /*0700*/  SHF.L.U32 R178, R172, 0x10, RZ ;  /* 0x00000010acb27819 */ /* 0x000fe400000006ff */
[C---:B------:R-:W-:Y:S02]  /*0710*/  @P3 PRMT R23, R168.reuse, 0x7632, R23 ;  /* 0x00007632a8173816 */ /* 0x040fe40000000017 */
[----:B------:R-:W-:-:S02]  /*0720*/  SHF.L.U32 R174, R168, 0x10, RZ ;  /* 0x00000010a8ae7819 */ /* 0x000fc400000006ff */
[C---:B------:R-:W-:Y:S01]  /*0730*/  @P3 PRMT R19, R170.reuse, 0x7632, R19 ;  /* 0x00007632aa133816 */ /* 0x040fe20000000013 */
[----:B------:R-:W-:Y:S01]  /*0740*/  IMAD.U32 R23, R23, 0x10000, RZ ;  /* 0x0001000017177824 */ /* 0x000fe200078e00ff */
[----:B------:R-:W-:Y:S02]  /*0750*/  SHF.L.U32 R172, R170, 0x10, RZ ;  /* 0x00000010aaac7819 */ /* 0x000fe400000006ff */
[C---:B------:R-:W-:Y:S01]  /*0760*/  @P4 PRMT R12, R166.reuse, 0x7632, R12 ;  /* 0x00007632a60c4816 */ /* 0x040fe2000000000c */
[----:B------:R-:W-:Y:S01]  /*0770*/  IMAD.U32 R19, R19, 0x10000, RZ ;  /* 0x0001000013137824 */ /* 0x000fe200078e00ff */
[----:B------:R-:W-:Y:S02]  /*0780*/  SHF.L.U32 R168, R166, 0x10, RZ ;  /* 0x00000010a6a87819 */ /* 0x000fe400000006ff */
[----:B------:R-:W-:Y:S02]  /*0790*/  @P4 PRMT R15, R160, 0x7632, R15 ;  /* 0x00007632a00f4816 */ /* 0x000fe4000000000f */
[----:B------:R-:W-:-:S02]  /*07a0*/  @P4 PRMT R11, R162, 0x7632, R11 ;  /* 0x00007632a20b4816 */ /* 0x000fc4000000000b */
[----:B------:R-:W-:Y:S01]  /*07b0*/  @P5 PRMT R7, R24, 0x7632, R7 ;  /* 0x0000763218075816 */ /* 0x000fe20000000007 */
[----:B------:R-:W-:Y:S01]  /*07c0*/  IMAD.U32 R15, R15, 0x10000, RZ ;  /* 0x000100000f0f7824 */ /* 0x000fe200078e00ff */
[----:B------:R-:W-:Y:S01]  /*07d0*/  @P5 PRMT R3, R26, 0x7632, R3 ;  /* 0x000076321a035816 */ /* 0x000fe20000000003 */
[----:B------:R-:W-:Y:S01]  /*07e0*/  IMAD.U32 R11, R11, 0x10000, RZ ;  /* 0x000100000b0b7824 */ /* 0x000fe200078e00ff */
[C---:B------:R-:W-:Y:S01]  /*07f0*/  @P3 PRMT R18, R175.reuse, 0x7632, R18 ;  /* 0x00007632af123816 */ /* 0x040fe20000000012 */
[----:B------:R-:W-:Y:S01]  /*0800*/  IMAD.U32 R175, R175, 0x10000, RZ ;  /* 0x00010000afaf7824 */ /* 0x000fe200078e00ff */
[C---:B------:R-:W-:Y:S01]  /*0810*/  @P3 PRMT R17, R171.reuse, 0x7632, R17 ;  /* 0x00007632ab113816 */ /* 0x040fe20000000011 */
[----:B------:R-:W-:Y:S01]  /*0820*/  IMAD.U32 R171, R171, 0x10000, RZ ;  /* 0x00010000abab7824 */ /* 0x000fe200078e00ff */
[C---:B------:R-:W-:Y:S01]  /*0830*/  @P4 PRMT R16, R164.reuse, 0x7632, R16 ;  /* 0x00007632a4104816 */ /* 0x040fe20000000010 */
[----:B------:R-:W-:Y:S01]  /*0840*/  IMAD.U32 R7, R7, 0x10000, RZ ;  /* 0x0001000007077824 */ /* 0x000fe200078e00ff */
[----:B------:R-:W-:Y:S01]  /*0850*/  SHF.L.U32 R170, R164, 0x10, RZ ;  /* 0x00000010a4aa7819 */ /* 0x000fe200000006ff */
[----:B------:R-:W-:Y:S01]  /*0860*/  IMAD.U32 R3, R3, 0x10000, RZ ;  /* 0x0001000003037824 */ /* 0x000fe200078e00ff */
[C---:B------:R-:W-:Y:S01]  /*0870*/  @P4 PRMT R10, R167.reuse, 0x7632, R10 ;  /* 0x00007632a70a4816 */ /* 0x040fe2000000000a */
[----:B------:R-:W-:Y:S01]  /*0880*/  IMAD.U32 R167, R167, 0x10000, RZ ;  /* 0x00010000a7a77824 */ /* 0x000fe200078e00ff */
[----:B------:R-:W-:-:S02]  /*0890*/  SHF.L.U32 R166, R160, 0x10, RZ ;  /* 0x00000010a0a67819 */ /* 0x000fc400000006ff */
[C---:B------:R-:W-:Y:S01]  /*08a0*/  @P4 PRMT R9, R163.reuse, 0x7632, R9 ;  /* 0x00007632a3094816 */ /* 0x040fe20000000009 */
[----:B------:R-:W-:Y:S01]  /*08b0*/  IMAD.U32 R163, R163, 0x10000, RZ ;  /* 0x00010000a3a37824 */ /* 0x000fe200078e00ff */
[----:B------:R-:W-:Y:S02]  /*08c0*/  @P5 PRMT R8, R28, 0x7632, R8 ;  /* 0x000076321c085816 */ /* 0x000fe40000000008 */
[----:B------:R-:W-:Y:S02]  /*08d0*/  @P5 PRMT R4, R30, 0x7632, R4 ;  /* 0x000076321e045816 */ /* 0x000fe40000000004 */
[C---:B------:R-:W-:Y:S01]  /*08e0*/  @P5 PRMT R2, R31.reuse, 0x7632, R2 ;  /* 0x000076321f025816 */ /* 0x040fe20000000002 */
[----:B------:R-:W-:Y:S01]  /*08f0*/  IMAD.U32 R31, R31, 0x10000, RZ ;  /* 0x000100001f1f7824 */ /* 0x000fe200078e00ff */
[C---:B------:R-:W-:Y:S01]  /*0900*/  @P5 PRMT R32, R27.reuse, 0x7632, R32 ;  /* 0x000076321b205816 */ /* 0x040fe20000000020 */
[----:B------:R-:W-:Y:S01]  /*0910*/  IMAD.U32 R27, R27, 0x10000, RZ ;  /* 0x000100001b1b7824 */ /* 0x000fe200078e00ff */
[----:B------:R-:W-:-:S02]  /*0920*/  SHF.L.U32 R164, R162, 0x10, RZ ;  /* 0x00000010a2a47819 */ /* 0x000fc400000006ff */
[----:B------:R-:W-:Y:S02]  /*0930*/  SHF.L.U32 R160, R30, 0x10, RZ ;  /* 0x000000101ea07819 */ /* 0x000fe400000006ff */
[----:B------:R-:W-:Y:S02]  /*0940*/  SHF.L.U32 R162, R28, 0x10, RZ ;  /* 0x000000101ca27819 */ /* 0x000fe400000006ff */
[----:B------:R-:W-:Y:S02]  /*0950*/  SHF.L.U32 R30, R24, 0x10, RZ ;  /* 0x00000010181e7819 */ /* 0x000fe400000006ff */
[----:B------:R-:W-:Y:S02]  /*0960*/  SHF.L.U32 R28, R26, 0x10, RZ ;  /* 0x000000101a1c7819 */ /* 0x000fe400000006ff */
[----:B------:R-:W-:Y:S02]  /*0970*/  SHF.L.U32 R24, R0, 0x10, RZ ;  /* 0x0000001000187819 */ /* 0x000fe400000006ff */
[----:B------:R-:W-:-:S02]  /*0980*/  MOV R26, R33 ;  /* 0x00000021001a7202 */ /* 0x000fc40000000f00 */
[----:B------:R-:W-:Y:S02]  /*0990*/  SHF.L.U32 R22, R22, 0x10, RZ ;  /* 0x0000001016167819 */ /* 0x000fe400000006ff */
[----:B------:R-:W-:Y:S02]  /*09a0*/  SHF.L.U32 R21, R21, 0x10, RZ ;  /* 0x0000001015157819 */ /* 0x000fe400000006ff */
[----:B------:R-:W-:Y:S02]  /*09b0*/  SHF.L.U32 R20, R20, 0x10, RZ ;  /* 0x0000001014147819 */ /* 0x000fe400000006ff */
[----:B------:R-:W-:Y:S02]  /*09c0*/  SHF.L.U32 R18, R18, 0x10, RZ ;  /* 0x0000001012127819 */ /* 0x000fe400000006ff */
[----:B------:R-:W-:Y:S02]  /*09d0*/  SHF.L.U32 R17, R17, 0x10, RZ ;  /* 0x0000001011117819 */ /* 0x000fe400000006ff */
[----:B------:R-:W-:-:S02]  /*09e0*/  SHF.L.U32 R16, R16, 0x10, RZ ;  /* 0x0000001010107819 */ /* 0x000fc400000006ff */
        /* <DEDUP_REMOVED lines=10> */
[----:B0-----:R-:W-:-:S07]  /*0a90*/  SHF.L.U32 R0, R32, 0x10, RZ ;  /* 0x0000001020007819 */ /* 0x001fce00000006ff */
.L_x_15:
[----:B0-----:R-:W0:Y:S08]  /*0aa0*/  LDC.64 R150, c[0x0][0x250] ;  /* 0x00009400ff967b82 */ /* 0x001e300000000a00 */
[----:B------:R-:W1:Y:S01]  /*0ab0*/  LDC.64 R148, c[0x0][0x258] ;  /* 0x00009600ff947b82 */ /* 0x000e620000000a00 */
[----:B0-----:R-:W-:-:S05]  /*0ac0*/  IMAD.WIDE R150, R26, 0x4, R150 ;  /* 0x000000041a967825 */ /* 0x001fca00078e0296 */
[----:B-----5:R0:W5:Y:S01]  /*0ad0*/  LDG.E R231, desc[UR4][R150.64] ;  /* 0x0000000496e77981 */ /* 0x020162000c1e1900 */
[----:B-1----:R-:W-:-:S05]  /*0ae0*/  IMAD.WIDE R148, R26, 0x4, R148 ;  /* 0x000000041a947825 */ /* 0x002fca00078e0294 */
[----:B------:R0:W5:Y:S01]  /*0af0*/  LDG.E R183, desc[UR4][R148.64] ;  /* 0x0000000494b77981 */ /* 0x000162000c1e1900 */
[----:B------:R-:W-:-:S05]  /*0b00*/  MOV R181, UR20 ;  /* 0x0000001400b57c02 */ /* 0x000fca0008000f00 */
[----:B------:R-:W-:-:S05]  /*0b10*/  IMAD R152, R26, R181, RZ ;  /* 0x000000b51a987224 */ /* 0x000fca00078e02ff */
[----:B------:R-:W-:-:S04]  /*0b20*/  SHF.R.S32.HI R153, RZ, 0x1f, R152 ;  /* 0x0000001fff997819 */ /* 0x000fc80000011498 */
[----:B------:R-:W-:Y:S01]  /*0b30*/  LEA.HI R152, R153, R152, RZ, 0x3 ;  /* 0x0000009899987211 */ /* 0x000fe200078f18ff */
[----:B------:R-:W-:Y:S03]  /*0b40*/  BSSY B1, `(.L_x_2) ;  /* 0x000008a000017945 */ /* 0x000fe60003800000 */
[----:B------:R-:W-:Y:S02]  /*0b50*/  LEA.HI.SX32 R182, R152, R179, 0x1d ;  /* 0x000000b398b67211 */ /* 0x000fe400078feaff */
[----:B------:R-:W-:-:S03]  /*0b60*/  CS2R R234, SRZ ;  /* 0x0000000000ea7805 */ /* 0x000fc6000001ff00 */
[----:B------:R-:W-:Y:S01]  /*0b70*/  IMAD.MOV.U32 R233, RZ, RZ, R182 ;  /* 0x000000ffffe97224 */ /* 0x000fe200078e00b6 */
[----:B0-----:R-:W-:Y:S06]  /*0b80*/  @!P3 BRA `(.L_x_3) ;  /* 0x000000080014b947 */ /* 0x001fec0003800000 */
[----:B------:R-:W0:Y:S01]  /*0b90*/  LDC.64 R152, c[0x0][0x2b8] ;  /* 0x0000ae00ff987b82 */ /* 0x000e220000000a00 */
[----:B------:R-:W-:-:S04]  /*0ba0*/  LEA R148, P0, R182, UR10, 0x4 ;  /* 0x0000000ab6947c11 */ /* 0x000fc8000f8020ff */
[----:B------:R-:W-:-:S03]  /*0bb0*/  LEA.HI.X R149, R182, UR11, RZ, 0x4, P0 ;  /* 0x0000000bb6957c11 */ /* 0x000fc600080f24ff */
[----:B------:R-:W1:Y:S03]  /*0bc0*/  LDC.64 R156, c[0x0][0x2c0] ;  /* 0x0000b000ff9c7b82 */ /* 0x000e660000000a00 */
[----:B------:R-:W2:Y:S01]  /*0bd0*/  LDG.E.128 R148, desc[UR4][R148.64] ;  /* 0x0000000494947981 */ /* 0x000ea2000c1e1d00 */
[----:B0-----:R-:W-:-:S06]  /*0be0*/  IMAD.WIDE.U32 R152, R182, 0x10, R152 ;  /* 0x00000010b6987825 */ /* 0x001fcc00078e0098 */
[----:B------:R-:W3:Y:S01]  /*0bf0*/  LDG.E.128 R152, desc[UR4][R152.64] ;  /* 0x0000000498987981 */ /* 0x000ee2000c1e1d00 */
[----:B-1----:R-:W-:-:S06]  /*0c00*/  IMAD.WIDE.U32 R156, R182, 0x10, R156 ;  /* 0x00000010b69c7825 */ /* 0x002fcc00078e009c */
[----:B------:R-:W4:Y:S01]  /*0c10*/  LDG.E.128 R156, desc[UR4][R156.64] ;  /* 0x000000049c9c7981 */ /* 0x000f22000c1e1d00 */
[----:B------:R-:W-:-:S04]  /*0c20*/  ISETP.NE.U32.AND P0, PT, RZ, UR8, PT ;  /* 0x00000008ff007c0c */ /* 0x000fc8000bf05070 */
[----:B------:R-:W-:-:S13]  /*0c30*/  ISETP.NE.AND.EX P0, PT, RZ, UR9, PT, P0 ;  /* 0x00000009ff007c0c */ /* 0x000fda000bf05300 */
[----:B------:R-:W-:-:S04]  /*0c40*/  @P0 LEA R184, P1, R182, UR8, 0x4 ;  /* 0x00000008b6b80c11 */ /* 0x000fc8000f8220ff */
[----:B------:R-:W-:-:S05]  /*0c50*/  @P0 LEA.HI.X R185, R182, UR9, RZ, 0x4, P1 ;  /* 0x00000009b6b90c11 */ /* 0x000fca00088f24ff */
[----:B------:R0:W5:Y:S01]  /*0c60*/  @P0 LDG.E.128 R128, desc[UR4][R184.64] ;  /* 0x00000004b8800981 */ /* 0x000162000c1e1d00 */
[----:B------:R-:W-:Y:S02]  /*0c70*/  ISETP.NE.AND P0, PT, R25, RZ, PT ;  /* 0x000000ff1900720c */ /* 0x000fe40003f05270 */
[----:B------:R-:W-:Y:S02]  /*0c80*/  IADD3 R233, R182, 0x20, RZ ;  /* 0x00000020b6e97810 */ /* 0x000fe40007ffe0ff */
[----:B-----5:R-:W-:Y:S02]  /*0c90*/  FSEL R187, R231, RZ, !P0 ;  /* 0x000000ffe7bb7208 */ /* 0x020fe40004000000 */
[C---:B--2---:R-:W-:Y:S01]  /*0ca0*/  PRMT R186, R148.reuse, 0x7632, R186 ;  /* 0x0000763294ba7816 */ /* 0x044fe200000000ba */
[C---:B------:R-:W-:Y:S01]  /*0cb0*/  IMAD.U32 R192, R151.reuse, 0x10000, RZ ;  /* 0x0001000097c07824 */ /* 0x040fe200078e00ff */
[----:B------:R-:W-:Y:S02]  /*0cc0*/  SHF.L.U32 R148, R148, 0x10, RZ ;  /* 0x0000001094947819 */ /* 0x000fe400000006ff */
[----:B------:R-:W-:Y:S01]  /*0cd0*/  PRMT R189, R151, 0x7632, R189 ;  /* 0x0000763297bd7816 */ /* 0x000fe200000000bd */
[----:B------:R-:W-:Y:S01]  /*0ce0*/  FADD.FTZ R234, -R187, R192 ;  /* 0x000000c0bbea7221 */ /* 0x000fe20000010100 */
[C---:B------:R-:W-:Y:S01]  /*0cf0*/  SHF.L.U32 R190, R149.reuse, 0x10, RZ ;  /* 0x0000001095be7819 */ /* 0x040fe200000006ff */
[----:B0-----:R-:W-:Y:S01]  /*0d00*/  FADD.FTZ R184, R148, -R187 ;  /* 0x800000bb94b87221 */ /* 0x001fe20000010000 */
[----:B------:R-:W-:Y:S01]  /*0d10*/  PRMT R188, R149, 0x7632, R188 ;  /* 0x0000763295bc7816 */ /* 0x000fe200000000bc */
[----:B------:R-:W-:Y:S01]  /*0d20*/  IMAD.U32 R148, R189, 0x10000, RZ ;  /* 0x00010000bd947824 */ /* 0x000fe200078e00ff */
[C---:B------:R-:W-:Y:S01]  /*0d30*/  PRMT R149, R150.reuse, 0x7632, R149 ;  /* 0x0000763296957816 */ /* 0x040fe20000000095 */
[C---:B------:R-:W-:Y:S01]  /*0d40*/  FADD.FTZ R226, -R187.reuse, R190 ;  /* 0x000000bebbe27221 */ /* 0x040fe20000010100 */
[----:B------:R-:W-:Y:S01]  /*0d50*/  SHF.L.U32 R150, R150, 0x10, RZ ;  /* 0x0000001096967819 */ /* 0x000fe200000006ff */
[----:B------:R-:W-:Y:S01]  /*0d60*/  FADD.FTZ R192, -R187, R148 ;  /* 0x00000094bbc07221 */ /* 0x000fe20000010100 */
[----:B------:R-:W-:Y:S01]  /*0d70*/  SHF.L.U32 R186, R186, 0x10, RZ ;  /* 0x00000010baba7819 */ /* 0x000fe200000006ff */
[----:B------:R-:W-:Y:S01]  /*0d80*/  FMUL.FTZ R229, R183, R226 ;  /* 0x000000e2b7e57220 */ /* 0x000fe20000410000 */
[----:B------:R-:W-:Y:S01]  /*0d90*/  SHF.L.U32 R188, R188, 0x10, RZ ;  /* 0x00000010bcbc7819 */ /* 0x000fe200000006ff */
[----:B------:R-:W-:Y:S01]  /*0da0*/  FADD.FTZ R228, -R187, R150 ;  /* 0x00000096bbe47221 */ /* 0x000fe20000010100 */
[----:B------:R-:W-:Y:S01]  /*0db0*/  SHF.L.U32 R190, R149, 0x10, RZ ;  /* 0x0000001095be7819 */ /* 0x000fe200000006ff */
[C---:B------:R-:W-:Y:S01]  /*0dc0*/  FADD.FTZ R230, -R187.reuse, R186 ;  /* 0x000000babbe67221 */ /* 0x040fe20000010100 */
[C---:B---3--:R-:W-:Y:S01]  /*0dd0*/  PRMT R148, R154.reuse, 0x7632, R148 ;  /* 0x000076329a947816 */ /* 0x048fe20000000094 */
[C---:B------:R-:W-:Y:S01]  /*0de0*/  FADD.FTZ R188, -R187.reuse, R188 ;  /* 0x000000bcbbbc7221 */ /* 0x040fe20000010100 */
[----:B------:R-:W-:Y:S01]  /*0df0*/  SHF.L.U32 R193, R154, 0x10, RZ ;  /* 0x000000109ac17819 */ /* 0x000fe200000006ff */
[----:B------:R-:W-:Y:S01]  /*0e00*/  FADD.FTZ R190, -R187, R190 ;  /* 0x000000bebbbe7221 */ /* 0x000fe20000010100 */
[----:B------:R-:W-:Y:S01]  /*0e10*/  SHF.L.U32 R187, R152, 0x10, RZ ;  /* 0x0000001098bb7819 */ /* 0x000fe200000006ff */
[----:B------:R-:W-:Y:S01]  /*0e20*/  FMUL.FTZ R185, R183, R184 ;  /* 0x000000b8b7b97220 */ /* 0x000fe20000410000 */
[----:B------:R-:W-:Y:S01]  /*0e30*/  PRMT R191, R153, 0x7632, R191 ;  /* 0x0000763299bf7816 */ /* 0x000fe200000000bf */
[----:B------:R-:W-:Y:S01]  /*0e40*/  FMUL.FTZ R230, R183, R230 ;  /* 0x000000e6b7e67220 */ /* 0x000fe20000410000 */
[----:B----4-:R-:W-:Y:S01]  /*0e50*/  SHF.L.U32 R151, R156, 0x10, RZ ;  /* 0x000000109c977819 */ /* 0x010fe200000006ff */
[----:B------:R-:W-:Y:S01]  /*0e60*/  FADD.FTZ R56, R56, R187 ;  /* 0x000000bb38387221 */ /* 0x000fe20000010000 */
[----:B------:R-:W-:Y:S01]  /*0e70*/  PRMT R154, R157, 0x7632, R154 ;  /* 0x000076329d9a7816 */ /* 0x000fe2000000009a */
[----:B------:R-:W-:Y:S01]  /*0e80*/  FFMA.FTZ R36, R185, R187, R36 ;  /* 0x000000bbb9247223 */ /* 0x000fe20000010024 */
[----:B------:R-:W-:Y:S01]  /*0e90*/  SHF.L.U32 R157, R157, 0x10, RZ ;  /* 0x000000109d9d7819 */ /* 0x000fe200000006ff */
[----:B------:R-:W-:Y:S01]  /*0ea0*/  FMUL.FTZ R188, R183, R188 ;  /* 0x000000bcb7bc7220 */ /* 0x000fe20000410000 */
[----:B------:R-:W-:Y:S01]  /*0eb0*/  SHF.L.U32 R189, R153, 0x10, RZ ;  /* 0x0000001099bd7819 */ /* 0x000fe200000006ff */
[----:B------:R-:W-:Y:S01]  /*0ec0*/  FMUL.FTZ R153, R174, R151 ;  /* 0x00000097ae997220 */ /* 0x000fe20000410000 */
[----:B------:R-:W-:Y:S01]  /*0ed0*/  PRMT R186, R152, 0x7632, R186 ;  /* 0x0000763298ba7816 */ /* 0x000fe200000000ba */
[----:B------:R-:W-:Y:S01]  /*0ee0*/  FADD.FTZ R60, R60, R193 ;  /* 0x000000c13c3c7221 */ /* 0x000fe20000010000 */
[----:B------:R-:W-:Y:S01]  /*0ef0*/  SHF.L.U32 R149, R158, 0x10, RZ ;  /* 0x000000109e957819 */ /* 0x000fe200000006ff */
[----:B------:R-:W-:Y:S01]  /*0f00*/  FFMA.FTZ R232, R178, R187, R153 ;  /* 0x000000bbb2e87223 */ /* 0x000fe20000010099 */
[----:B------:R-:W-:Y:S01]  /*0f10*/  PRMT R152, R156, 0x7632, R152 ;  /* 0x000076329c987816 */ /* 0x000fe20000000098 */
[----:B------:R-:W-:Y:S01]  /*0f20*/  FMUL.FTZ R156, R173, R157 ;  /* 0x0000009dad9c7220 */ /* 0x000fe20000410000 */
[----:B------:R-:W-:Y:S01]  /*0f30*/  PRMT R195, R158, 0x7632, R195 ;  /* 0x000076329ec37816 */ /* 0x000fe200000000c3 */
[----:B------:R-:W-:Y:S01]  /*0f40*/  FMUL.FTZ R153, R172, R149 ;  /* 0x00000095ac997220 */ /* 0x000fe20000410000 */
[C---:B------:R-:W-:Y:S01]  /*0f50*/  PRMT R158, R159.reuse, 0x7632, R158 ;  /* 0x000076329f9e7816 */ /* 0x040fe2000000009e */
[----:B------:R-:W-:Y:S01]  /*0f60*/  IMAD.U32 R159, R159, 0x10000, RZ ;  /* 0x000100009f9f7824 */ /* 0x000fe200078e00ff */
[----:B------:R-:W-:Y:S01]  /*0f70*/  PRMT R150, R155, 0x7632, R150 ;  /* 0x000076329b967816 */ /* 0x000fe20000000096 */
[----:B------:R-:W-:Y:S01]  /*0f80*/  FADD.FTZ R58, R58, R189 ;  /* 0x000000bd3a3a7221 */ /* 0x000fe20000010000 */
[-C--:B------:R-:W-:Y:S01]  /*0f90*/  FFMA.FTZ R226, R177, R189.reuse, R156 ;  /* 0x000000bdb1e27223 */ /* 0x080fe2000001009c */
[----:B------:R-:W-:Y:S01]  /*0fa0*/  FFMA.FTZ R38, R229, R189, R38 ;  /* 0x000000bde5267223 */ /* 0x000fe20000010026 */
[----:B------:R-:W-:Y:S01]  /*0fb0*/  IMAD.U32 R155, R155, 0x10000, RZ ;  /* 0x000100009b9b7824 */ /* 0x000fe200078e00ff */
[----:B------:R-:W-:Y:S01]  /*0fc0*/  SHF.L.U32 R152, R152, 0x10, RZ ;  /* 0x0000001098987819 */ /* 0x000fe200000006ff */
[----:B------:R-:W-:Y:S01]  /*0fd0*/  FMUL.FTZ R156, R171, R159 ;  /* 0x0000009fab9c7220 */ /* 0x000fe20000410000 */
[----:B------:R-:W-:Y:S01]  /*0fe0*/  FMUL.FTZ R189, R183, R234 ;  /* 0x000000eab7bd7220 */ /* 0x000fe20000410000 */
[----:B------:R-:W-:Y:S01]  /*0ff0*/  FFMA.FTZ R184, R176, R193, R153 ;  /* 0x000000c1b0b87223 */ /* 0x000fe20000010099 */
[----:B------:R-:W-:Y:S01]  /*1000*/  SHF.L.U32 R153, R186, 0x10, RZ ;  /* 0x00000010ba997819 */ /* 0x000fe200000006ff */
[----:B------:R-:W-:Y:S01]  /*1010*/  FADD.FTZ R62, R62, R155 ;  /* 0x0000009b3e3e7221 */ /* 0x000fe20000010000 */
[-C--:B------:R-:W-:Y:S01]  /*1020*/  FFMA.FTZ R186, R175, R155.reuse, R156 ;  /* 0x0000009bafba7223 */ /* 0x080fe2000001009c */
[----:B------:R-:W-:Y:S01]  /*1030*/  FFMA.FTZ R42, R189, R155, R42 ;  /* 0x0000009bbd2a7223 */ /* 0x000fe2000001002a */
[----:B------:R-:W-:Y:S01]  /*1040*/  FMUL.FTZ R155, R23, R152 ;  /* 0x00000098179b7220 */ /* 0x000fe20000410000 */
[----:B------:R-:W-:Y:S01]  /*1050*/  SHF.L.U32 R154, R154, 0x10, RZ ;  /* 0x000000109a9a7819 */ /* 0x000fe200000006ff */
[----:B------:R-:W-:Y:S01]  /*1060*/  FMUL.FTZ R187, R183, R228 ;  /* 0x000000e4b7bb7220 */ /* 0x000fe20000410000 */
[----:B------:R-:W-:Y:S01]  /*1070*/  FADD.FTZ R57, R57, R153 ;  /* 0x0000009939397221 */ /* 0x000fe20000010000 */
[-C--:B------:R-:W-:Y:S01]  /*1080*/  FFMA.FTZ R228, R24, R153.reuse, R155 ;  /* 0x0000009918e47223 */ /* 0x080fe2000001009b */
[----:B------:R-:W-:Y:S01]  /*1090*/  FFMA.FTZ R37, R230, R153, R37 ;  /* 0x00000099e6257223 */ /* 0x000fe20000010025 */
[----:B------:R-:W-:Y:S01]  /*10a0*/  IMAD.U32 R153, R191, 0x10000, RZ ;  /* 0x00010000bf997824 */ /* 0x000fe200078e00ff */
[----:B------:R-:W-:Y:S01]  /*10b0*/  SHF.L.U32 R156, R195, 0x10, RZ ;  /* 0x00000010c39c7819 */ /* 0x000fe200000006ff */
[----:B------:R-:W-:Y:S01]  /*10c0*/  FMUL.FTZ R191, R21, R154 ;  /* 0x0000009a15bf7220 */ /* 0x000fe20000410000 */
[----:B------:R-:W-:Y:S01]  /*10d0*/  FFMA.FTZ R40, R187, R193, R40 ;  /* 0x000000c1bb287223 */ /* 0x000fe20000010028 */
[----:B------:R-:W-:Y:S01]  /*10e0*/  SHF.L.U32 R158, R158, 0x10, RZ ;  /* 0x000000109e9e7819 */ /* 0x000fe200000006ff */
[----:B------:R-:W-:Y:S01]  /*10f0*/  FADD.FTZ R59, R59, R153 ;  /* 0x000000993b3b7221 */ /* 0x000fe20000010000 */
[----:B------:R-:W-:Y:S01]  /*1100*/  SHF.L.U32 R148, R148, 0x10, RZ ;  /* 0x0000001094947819 */ /* 0x000fe200000006ff */
[-C--:B------:R-:W-:Y:S01]  /*1110*/  FFMA.FTZ R191, R22, R153.reuse, R191 ;  /* 0x0000009916bf7223 */ /* 0x080fe200000100bf */
[----:B------:R-:W-:Y:S01]  /*1120*/  FFMA.FTZ R39, R188, R153, R39 ;  /* 0x00000099bc277223 */ /* 0x000fe20000010027 */
[----:B------:R-:W-:Y:S01]  /*1130*/  FMUL.FTZ R193, R19, R156 ;  /* 0x0000009c13c17220 */ /* 0x000fe20000410000 */
[----:B------:R-:W-:Y:S01]  /*1140*/  FMUL.FTZ R190, R183, R190 ;  /* 0x000000beb7be7220 */ /* 0x000fe20000410000 */
[----:B------:R-:W-:Y:S01]  /*1150*/  FADD.FTZ R100, R100, R151 ;  /* 0x0000009764647221 */ /* 0x000fe20000010000 */
[C---:B------:R-:W-:Y:S01]  /*1160*/  FFMA.FTZ R80, R185.reuse, R151, R80 ;  /* 0x00000097b9507223 */ /* 0x040fe20000010050 */
[----:B------:R-:W-:Y:S01]  /*1170*/  FADD.FTZ R151, RZ, R232 ;  /* 0x000000e8ff977221 */ /* 0x000fe20000010000 */
[----:B------:R-:W-:Y:S01]  /*1180*/  FFMA.FTZ R153, R185, R232, RZ ;  /* 0x000000e8b9997223 */ /* 0x000fe200000100ff */
[----:B------:R-:W-:-:S02]  /*1190*/  IMAD.U32 R150, R150, 0x10000, RZ ;  /* 0x0001000096967824 */ /* 0x000fc400078e00ff */
[----:B------:R-:W-:Y:S01]  /*11a0*/  FMUL.FTZ R195, R17, R158 ;  /* 0x0000009e11c37220 */ /* 0x000fe20000410000 */
[----:B------:R-:W-:Y:S01]  /*11b0*/  FADD.FTZ R61, R61, R148 ;  /* 0x000000943d3d7221 */ /* 0x000fe20000010000 */
[----:B------:R-:W-:Y:S01]  /*11c0*/  FFMA.FTZ R193, R20, R148, R193 ;  /* 0x0000009414c17223 */ /* 0x000fe200000100c1 */
[----:B------:R-:W-:Y:S01]  /*11d0*/  FMUL.FTZ R192, R183, R192 ;  /* 0x000000c0b7c07220 */ /* 0x000fe20000410000 */
[----:B------:R-:W-:Y:S01]  /*11e0*/  FFMA.FTZ R41, R190, R148, R41 ;  /* 0x00000094be297223 */ /* 0x000fe20000010029 */
[----:B------:R-:W-:Y:S01]  /*11f0*/  FADD.FTZ R151, R151, R228 ;  /* 0x000000e497977221 */ /* 0x000fe20000010000 */
[----:B------:R-:W-:Y:S01]  /*1200*/  FFMA.FTZ R148, R230, R228, R153 ;  /* 0x000000e4e6947223 */ /* 0x000fe20000010099 */
[----:B------:R-:W-:Y:S01]  /*1210*/  FADD.FTZ R63, R63, R150 ;  /* 0x000000963f3f7221 */ /* 0x000fe20000010000 */
[-C--:B------:R-:W-:Y:S01]  /*1220*/  FFMA.FTZ R195, R18, R150.reuse, R195 ;  /* 0x0000009612c37223 */ /* 0x080fe200000100c3 */
[----:B------:R-:W-:Y:S01]  /*1230*/  FFMA.FTZ R43, R192, R150, R43 ;  /* 0x00000096c02b7223 */ /* 0x000fe2000001002b */
[----:B------:R-:W-:Y:S01]  /*1240*/  FADD.FTZ R104, R104, R149 ;  /* 0x0000009568687221 */ /* 0x000fe20000010000 */
[----:B------:R-:W-:Y:S01]  /*1250*/  FFMA.FTZ R84, R187, R149, R84 ;  /* 0x00000095bb547223 */ /* 0x000fe20000010054 */
[----:B------:R-:W-:Y:S01]  /*1260*/  FADD.FTZ R150, R151, R226 ;  /* 0x000000e297967221 */ /* 0x000fe20000010000 */
[C---:B------:R-:W-:Y:S01]  /*1270*/  FFMA.FTZ R149, R229.reuse, R226, R148 ;  /* 0x000000e2e5957223 */ /* 0x040fe20000010094 */
[----:B------:R-:W-:Y:S01]  /*1280*/  FADD.FTZ R102, R102, R157 ;  /* 0x0000009d66667221 */ /* 0x000fe20000010000 */
[----:B------:R-:W-:Y:S01]  /*1290*/  FFMA.FTZ R82, R229, R157, R82 ;  /* 0x0000009de5527223 */ /* 0x000fe20000010052 */
        /* <DEDUP_REMOVED lines=19> */
[----:B------:R-:W-:-:S07]  /*13d0*/  FFMA.FTZ R234, R192, R195, R148 ;  /* 0x000000c3c0ea7223 */ /* 0x000fce0000010094 */
.L_x_3:
[----:B------:R-:W-:Y:S05]  /*13e0*/  BSYNC B1 ;  /* 0x0000000000017941 */ /* 0x000fea0003800000 */
.L_x_2:
[----:B------:R-:W-:Y:S04]  /*13f0*/  BSSY B1, `(.L_x_4) ;  /* 0x0000087000017945 */ /* 0x000fe80003800000 */
[----:B------:R-:W-:Y:S05]  /*1400*/  @!P4 BRA `(.L_x_5) ;  /* 0x000000080014c947 */ /* 0x000fea0003800000 */
[----:B------:R-:W0:Y:S08]  /*1410*/  LDC.64 R152, c[0x0][0x2c0] ;  /* 0x0000b000ff987b82 */ /* 0x000e300000000a00 */
[----:B------:R-:W1:Y:S01]  /*1420*/  LDC.64 R148, c[0x0][0x2b8] ;  /* 0x0000ae00ff947b82 */ /* 0x000e620000000a00 */
[----:B------:R-:W-:-:S04]  /*1430*/  LEA R156, P0, R233, UR10, 0x4 ;  /* 0x0000000ae99c7c11 */ /* 0x000fc8000f8020ff */
[----:B------:R-:W-:-:S06]  /*1440*/  LEA.HI.X R157, R233, UR11, RZ, 0x4, P0 ;  /* 0x0000000be99d7c11 */ /* 0x000fcc00080f24ff */
        /* <DEDUP_REMOVED lines=10> */
[----:B------:R-:W-:-:S04]  /*14f0*/  ISETP.NE.AND P0, PT, R25, RZ, PT ;  /* 0x000000ff1900720c */ /* 0x000fc80003f05270 */
[----:B-----5:R-:W-:Y:S02]  /*1500*/  FSEL R209, R231, RZ, !P0 ;  /* 0x000000ffe7d17208 */ /* 0x020fe40004000000 */
[----:B------:R-:W-:Y:S02]  /*1510*/  IADD3 R233, R233, 0x20, RZ ;  /* 0x00000020e9e97810 */ /* 0x000fe40007ffe0ff */
[C---:B--2---:R-:W-:Y:S01]  /*1520*/  PRMT R196, R158.reuse, 0x7632, R196 ;  /* 0x000076329ec47816 */ /* 0x044fe200000000c4 */
[----:B------:R-:W-:Y:S01]  /*1530*/  IMAD.U32 R197, R158, 0x10000, RZ ;  /* 0x000100009ec57824 */ /* 0x000fe200078e00ff */
[----:B------:R-:W-:Y:S02]  /*1540*/  SHF.L.U32 R194, R157, 0x10, RZ ;  /* 0x000000109dc27819 */ /* 0x000fe400000006ff */
[C---:B---3--:R-:W-:Y:S02]  /*1550*/  PRMT R200, R152.reuse, 0x7632, R200 ;  /* 0x0000763298c87816 */ /* 0x048fe400000000c8 */
[----:B------:R-:W-:-:S02]  /*1560*/  SHF.L.U32 R201, R152, 0x10, RZ ;  /* 0x0000001098c97819 */ /* 0x000fc400000006ff */
[----:B------:R-:W-:Y:S01]  /*1570*/  SHF.L.U32 R152, R156, 0x10, RZ ;  /* 0x000000109c987819 */ /* 0x000fe200000006ff */
[----:B------:R-:W-:Y:S01]  /*1580*/  IMAD.U32 R207, R154, 0x10000, RZ ;  /* 0x000100009acf7824 */ /* 0x000fe200078e00ff */
[----:B----4-:R-:W-:-:S03]  /*1590*/  PRMT R202, R148, 0x7632, R202 ;  /* 0x0000763294ca7816 */ /* 0x010fc600000000ca */
[----:B------:R-:W-:Y:S01]  /*15a0*/  FADD.FTZ R152, -R209, R152 ;  /* 0x00000098d1987221 */ /* 0x000fe20000010100 */
[----:B------:R-:W-:Y:S01]  /*15b0*/  SHF.L.U32 R199, R148, 0x10, RZ ;  /* 0x0000001094c77819 */ /* 0x000fe200000006ff */
[C---:B------:R-:W-:Y:S01]  /*15c0*/  IMAD.U32 R203, R150.reuse, 0x10000, RZ ;  /* 0x0001000096cb7824 */ /* 0x040fe200078e00ff */
[C---:B------:R-:W-:Y:S02]  /*15d0*/  PRMT R148, R151.reuse, 0x7632, R148 ;  /* 0x0000763297947816 */ /* 0x040fe40000000094 */
[----:B------:R-:W-:Y:S01]  /*15e0*/  SHF.L.U32 R205, R151, 0x10, RZ ;  /* 0x0000001097cd7819 */ /* 0x000fe200000006ff */
[----:B------:R-:W-:Y:S01]  /*15f0*/  FADD.FTZ R236, -R209, R197 ;  /* 0x000000c5d1ec7221 */ /* 0x000fe20000010100 */
[----:B------:R-:W-:Y:S02]  /*1600*/  PRMT R206, R150, 0x7632, R206 ;  /* 0x0000763296ce7816 */ /* 0x000fe400000000ce */
[----:B------:R-:W-:Y:S01]  /*1610*/  PRMT R151, R154, 0x7632, R151 ;  /* 0x000076329a977816 */ /* 0x000fe20000000097 */
[----:B------:R-:W-:Y:S01]  /*1620*/  IMAD.U32 R196, R196, 0x10000, RZ ;  /* 0x00010000c4c47824 */ /* 0x000fe200078e00ff */
[----:B------:R-:W-:Y:S01]  /*1630*/  PRMT R150, R153, 0x7632, R150 ;  /* 0x0000763299967816 */ /* 0x000fe20000000096 */
[----:B------:R-:W-:Y:S01]  /*1640*/  FMUL.FTZ R197, R183, R152 ;  /* 0x00000098b7c57220 */ /* 0x000fe20000410000 */
[----:B------:R-:W-:Y:S01]  /*1650*/  PRMT R154, R157, 0x7632, R154 ;  /* 0x000076329d9a7816 */ /* 0x000fe2000000009a */
[----:B------:R-:W-:Y:S01]  /*1660*/  FMUL.FTZ R157, R166, R201 ;  /* 0x000000c9a69d7220 */ /* 0x000fe20000410000 */
[----:B------:R-:W-:Y:S01]  /*1670*/  SHF.L.U32 R153, R153, 0x10, RZ ;  /* 0x0000001099997819 */ /* 0x000fe200000006ff */
[----:B------:R-:W-:Y:S01]  /*1680*/  FADD.FTZ R158, -R209, R194 ;  /* 0x000000c2d19e7221 */ /* 0x000fe20000010100 */
[----:B------:R-:W-:-:S02]  /*1690*/  PRMT R156, R156, 0x7632, R156 ;  /* 0x000076329c9c7816 */ /* 0x000fc4000000009c */
[C---:B------:R-:W-:Y:S02]  /*16a0*/  PRMT R208, R159.reuse, 0x7632, R208 ;  /* 0x000076329fd07816 */ /* 0x040fe400000000d0 */
[----:B------:R-:W-:Y:S01]  /*16b0*/  SHF.L.U32 R159, R159, 0x10, RZ ;  /* 0x000000109f9f7819 */ /* 0x000fe200000006ff */
[----:B------:R-:W-:Y:S01]  /*16c0*/  FADD.FTZ R152, -R209, R196 ;  /* 0x000000c4d1987221 */ /* 0x000fe20000010100 */
[C---:B------:R-:W-:Y:S01]  /*16d0*/  PRMT R204, R149.reuse, 0x7632, R204 ;  /* 0x0000763295cc7816 */ /* 0x040fe200000000cc */
[----:B------:R-:W-:Y:S01]  /*16e0*/  FADD.FTZ R116, R116, R199 ;  /* 0x000000c774747221 */ /* 0x000fe20000010000 */
[----:B------:R-:W-:Y:S01]  /*16f0*/  SHF.L.U32 R198, R149, 0x10, RZ ;  /* 0x0000001095c67819 */ /* 0x000fe200000006ff */
[-C--:B------:R-:W-:Y:S01]  /*1700*/  FFMA.FTZ R194, R170, R199.reuse, R157 ;  /* 0x000000c7aac27223 */ /* 0x080fe2000001009d */
[----:B------:R-:W-:Y:S01]  /*1710*/  SHF.L.U32 R156, R156, 0x10, RZ ;  /* 0x000000109c9c7819 */ /* 0x000fe200000006ff */
[----:B------:R-:W-:Y:S01]  /*1720*/  FFMA.FTZ R132, R197, R199, R132 ;  /* 0x000000c7c5847223 */ /* 0x000fe20000010084 */
[----:B------:R-:W-:Y:S01]  /*1730*/  PRMT R149, R155, 0x7632, R149 ;  /* 0x000076329b957816 */ /* 0x000fe20000000095 */
[----:B------:R-:W-:Y:S01]  /*1740*/  FMUL.FTZ R196, R165, R153 ;  /* 0x00000099a5c47220 */ /* 0x000fe20000410000 */
[----:B------:R-:W-:Y:S01]  /*1750*/  FADD.FTZ R64, R64, R201 ;  /* 0x000000c940407221 */ /* 0x000fe20000010000 */
[----:B------:R-:W-:Y:S01]  /*1760*/  FMUL.FTZ R199, R183, R158 ;  /* 0x0000009eb7c77220 */ /* 0x000fe20000410000 */
[----:B------:R-:W-:Y:S01]  /*1770*/  FFMA.FTZ R136, R197, R201, R136 ;  /* 0x000000c9c5887223 */ /* 0x000fe20000010088 */
[----:B------:R-:W-:Y:S01]  /*1780*/  SHF.L.U32 R155, R155, 0x10, RZ ;  /* 0x000000109b9b7819 */ /* 0x000fe200000006ff */
[----:B------:R-:W-:Y:S01]  /*1790*/  FMUL.FTZ R157, R164, R207 ;  /* 0x000000cfa49d7220 */ /* 0x000fe20000410000 */
[----:B------:R-:W-:Y:S01]  /*17a0*/  FMUL.FTZ R201, R183, R236 ;  /* 0x000000ecb7c97220 */ /* 0x000fe20000410000 */
[----:B------:R-:W-:Y:S01]  /*17b0*/  SHF.L.U32 R154, R154, 0x10, RZ ;  /* 0x000000109a9a7819 */ /* 0x000fe200000006ff */
[C---:B------:R-:W-:Y:S01]  /*17c0*/  FADD.FTZ R238, -R209.reuse, R159 ;  /* 0x0000009fd1ee7221 */ /* 0x040fe20000010100 */
[----:B------:R-:W-:Y:S01]  /*17d0*/  FADD.FTZ R156, -R209, R156 ;  /* 0x0000009cd19c7221 */ /* 0x000fe20000010100 */
[----:B------:R-:W-:Y:S01]  /*17e0*/  FADD.FTZ R118, R118, R198 ;  /* 0x000000c676767221 */ /* 0x000fe20000010000 */
[-C--:B------:R-:W-:Y:S01]  /*17f0*/  FFMA.FTZ R196, R169, R198.reuse, R196 ;  /* 0x000000c6a9c47223 */ /* 0x080fe200000100c4 */
[----:B------:R-:W-:Y:S01]  /*1800*/  FFMA.FTZ R134, R199, R198, R134 ;  /* 0x000000c6c7867223 */ /* 0x000fe20000010086 */
[----:B------:R-:W-:Y:S01]  /*1810*/  FADD.FTZ R88, R88, R203 ;  /* 0x000000cb58587221 */ /* 0x000fe20000010000 */
[-C--:B------:R-:W-:Y:S01]  /*1820*/  FFMA.FTZ R198, R168, R203.reuse, R157 ;  /* 0x000000cba8c67223 */ /* 0x080fe2000001009d */
[----:B------:R-:W-:Y:S01]  /*1830*/  FFMA.FTZ R140, R201, R203, R140 ;  /* 0x000000cbc98c7223 */ /* 0x000fe2000001008c */
[----:B------:R-:W-:Y:S01]  /*1840*/  FADD.FTZ R66, R66, R153 ;  /* 0x0000009942427221 */ /* 0x000fe20000010000 */
[----:B------:R-:W-:Y:S01]  /*1850*/  FFMA.FTZ R138, R199, R153, R138 ;  /* 0x00000099c78a7223 */ /* 0x000fe2000001008a */
[----:B------:R-:W-:Y:S01]  /*1860*/  FMUL.FTZ R236, R163, R155 ;  /* 0x0000009ba3ec7220 */ /* 0x000fe20000410000 */
[----:B------:R-:W-:Y:S01]  /*1870*/  FMUL.FTZ R203, R183, R238 ;  /* 0x000000eeb7cb7220 */ /* 0x000fe20000410000 */
[----:B------:R-:W-:Y:S01]  /*1880*/  SHF.L.U32 R158, R200, 0x10, RZ ;  /* 0x00000010c89e7819 */ /* 0x000fe200000006ff */
[----:B------:R-:W-:Y:S01]  /*1890*/  FADD.FTZ R154, -R209, R154 ;  /* 0x0000009ad19a7221 */ /* 0x000fe20000010100 */
[----:B------:R-:W-:Y:S01]  /*18a0*/  SHF.L.U32 R153, R202, 0x10, RZ ;  /* 0x00000010ca997819 */ /* 0x000fe200000006ff */
[----:B------:R-:W-:Y:S01]  /*18b0*/  FMUL.FTZ R202, R183, R156 ;  /* 0x0000009cb7ca7220 */ /* 0x000fe20000410000 */
[----:B------:R-:W-:-:S02]  /*18c0*/  IMAD.U32 R156, R150, 0x10000, RZ ;  /* 0x00010000969c7824 */ /* 0x000fc400078e00ff */
[----:B------:R-:W-:Y:S01]  /*18d0*/  FADD.FTZ R90, R90, R205 ;  /* 0x000000cd5a5a7221 */ /* 0x000fe20000010000 */
[-C--:B------:R-:W-:Y:S01]  /*18e0*/  FFMA.FTZ R200, R167, R205.reuse, R236 ;  /* 0x000000cda7c87223 */ /* 0x080fe200000100ec */
[----:B------:R-:W-:Y:S01]  /*18f0*/  FFMA.FTZ R142, R203, R205, R142 ;  /* 0x000000cdcb8e7223 */ /* 0x000fe2000001008e */
[----:B------:R-:W-:Y:S01]  /*1900*/  SHF.L.U32 R150, R204, 0x10, RZ ;  /* 0x00000010cc967819 */ /* 0x000fe200000006ff */
[----:B------:R-:W-:Y:S01]  /*1910*/  FMUL.FTZ R205, R15, R158 ;  /* 0x0000009e0fcd7220 */ /* 0x000fe20000410000 */
[----:B------:R-:W-:Y:S01]  /*1920*/  SHF.L.U32 R208, R208, 0x10, RZ ;  /* 0x00000010d0d07819 */ /* 0x000fe200000006ff */
[----:B------:R-:W-:Y:S01]  /*1930*/  FMUL.FTZ R204, R183, R154 ;  /* 0x0000009ab7cc7220 */ /* 0x000fe20000410000 */
[----:B------:R-:W-:Y:S01]  /*1940*/  FADD.FTZ R44, R44, R207 ;  /* 0x000000cf2c2c7221 */ /* 0x000fe20000010000 */
[----:B------:R-:W-:Y:S01]  /*1950*/  FFMA.FTZ R112, R201, R207, R112 ;  /* 0x000000cfc9707223 */ /* 0x000fe20000010070 */
[----:B------:R-:W-:Y:S01]  /*1960*/  SHF.L.U32 R154, R151, 0x10, RZ ;  /* 0x00000010979a7819 */ /* 0x000fe200000006ff */
[----:B------:R-:W-:Y:S01]  /*1970*/  FMUL.FTZ R207, R13, R156 ;  /* 0x0000009c0dcf7220 */ /* 0x000fe20000410000 */
[----:B------:R-:W-:Y:S01]  /*1980*/  FADD.FTZ R117, R117, R153 ;  /* 0x0000009975757221 */ /* 0x000fe20000010000 */
[-C--:B------:R-:W-:Y:S01]  /*1990*/  FFMA.FTZ R205, R16, R153.reuse, R205 ;  /* 0x0000009910cd7223 */ /* 0x080fe200000100cd */
[----:B------:R-:W-:Y:S01]  /*19a0*/  FFMA.FTZ R133, R202, R153, R133 ;  /* 0x00000099ca857223 */ /* 0x000fe20000010085 */
[----:B------:R-:W-:Y:S01]  /*19b0*/  FADD.FTZ R208, -R209, R208 ;  /* 0x000000d0d1d07221 */ /* 0x000fe20000010100 */
[----:B------:R-:W-:Y:S01]  /*19c0*/  SHF.L.U32 R153, R206, 0x10, RZ ;  /* 0x00000010ce997819 */ /* 0x000fe200000006ff */
[----:B------:R-:W-:Y:S01]  /*19d0*/  FADD.FTZ R119, R119, R150 ;  /* 0x0000009677777221 */ /* 0x000fe20000010000 */
[-C--:B------:R-:W-:Y:S01]  /*19e0*/  FFMA.FTZ R207, R14, R150.reuse, R207 ;  /* 0x000000960ecf7223 */ /* 0x080fe200000100cf */
[----:B------:R-:W-:Y:S01]  /*19f0*/  FFMA.FTZ R135, R204, R150, R135 ;  /* 0x00000096cc877223 */ /* 0x000fe20000010087 */
[----:B------:R-:W-:Y:S01]  /*1a00*/  FMUL.FTZ R209, R11, R154 ;  /* 0x0000009a0bd17220 */ /* 0x000fe20000410000 */
[----:B------:R-:W-:Y:S01]  /*1a10*/  FMUL.FTZ R206, R183, R152 ;  /* 0x00000098b7ce7220 */ /* 0x000fe20000410000 */
        /* <DEDUP_REMOVED lines=8> */
[----:B------:R-:W-:Y:S01]  /*1aa0*/  FFMA.FTZ R139, R204, R156, R139 ;  /* 0x0000009ccc8b7223 */ /* 0x000fe2000001008b */
[----:B------:R-:W-:Y:S01]  /*1ab0*/  IMAD.U32 R152, R148, 0x10000, RZ ;  /* 0x0001000094987824 */ /* 0x000fe200078e00ff */
[----:B------:R-:W-:Y:S01]  /*1ac0*/  SHF.L.U32 R156, R149, 0x10, RZ ;  /* 0x00000010959c7819 */ /* 0x000fe200000006ff */
[----:B------:R-:W-:Y:S01]  /*1ad0*/  FADD.FTZ R148, R153, R196 ;  /* 0x000000c499947221 */ /* 0x000fe20000010000 */
[----:B------:R-:W-:-:S03]  /*1ae0*/  FFMA.FTZ R149, R199, R196, R150 ;  /* 0x000000c4c7957223 */ /* 0x000fc60000010096 */
[----:B------:R-:W-:Y:S01]  /*1af0*/  FADD.FTZ R151, R148, R207 ;  /* 0x000000cf94977221 */ /* 0x000fe20000010000 */
[----:B------:R-:W-:-:S03]  /*1b00*/  FFMA.FTZ R148, R204, R207, R149 ;  /* 0x000000cfcc947223 */ /* 0x000fc60000010095 */
[----:B------:R-:W-:Y:S01]  /*1b10*/  FADD.FTZ R150, R151, R198 ;  /* 0x000000c697967221 */ /* 0x000fe20000010000 */
[----:B------:R-:W-:Y:S01]  /*1b20*/  FFMA.FTZ R149, R201, R198, R148 ;  /* 0x000000c6c9957223 */ /* 0x000fe20000010094 */
[----:B------:R-:W-:Y:S02]  /*1b30*/  FMUL.FTZ R211, R9, R156 ;  /* 0x0000009c09d37220 */ /* 0x000fe40000410000 */
[----:B------:R-:W-:Y:S01]  /*1b40*/  FADD.FTZ R151, R150, R209 ;  /* 0x000000d196977221 */ /* 0x000fe20000010000 */
[----:B------:R-:W-:Y:S01]  /*1b50*/  FFMA.FTZ R148, R206, R209, R149 ;  /* 0x000000d1ce947223 */ /* 0x000fe20000010095 */
[----:B------:R-:W-:Y:S01]  /*1b60*/  FMUL.FTZ R208, R183, R208 ;  /* 0x000000d0b7d07220 */ /* 0x000fe20000410000 */
        /* <DEDUP_REMOVED lines=14> */
[----:B------:R-:W-:-:S07]  /*1c50*/  FFMA.FTZ R234, R208, R211, R148 ;  /* 0x000000d3d0ea7223 */ /* 0x000fce0000010094 */
.L_x_5:
[----:B------:R-:W-:Y:S05]  /*1c60*/  BSYNC B1 ;  /* 0x0000000000017941 */ /* 0x000fea0003800000 */
.L_x_4:
        /* <DEDUP_REMOVED lines=18> */
[C---:B--2---:R-:W-:Y:S01]  /*1d90*/  SHF.L.U32 R213, R158.reuse, 0x10, RZ ;  /* 0x000000109ed57819 */ /* 0x044fe200000006ff */
[----:B------:R-:W-:Y:S01]  /*1da0*/  IMAD.U32 R210, R157, 0x10000, RZ ;  /* 0x000100009dd27824 */ /* 0x000fe200078e00ff */
[----:B------:R-:W-:Y:S02]  /*1db0*/  PRMT R212, R158, 0x7632, R212 ;  /* 0x000076329ed47816 */ /* 0x000fe400000000d4 */
[C---:B---3--:R-:W-:Y:S02]  /*1dc0*/  PRMT R216, R152.reuse, 0x7632, R216 ;  /* 0x0000763298d87816 */ /* 0x048fe400000000d8 */
[----:B------:R-:W-:Y:S02]  /*1dd0*/  SHF.L.U32 R217, R152, 0x10, RZ ;  /* 0x0000001098d97819 */ /* 0x000fe400000006ff */
[----:B------:R-:W-:Y:S01]  /*1de0*/  SHF.L.U32 R152, R156, 0x10, RZ ;  /* 0x000000109c987819 */ /* 0x000fe200000006ff */
[----:B------:R-:W-:Y:S01]  /*1df0*/  FADD.FTZ R238, -R231, R213 ;  /* 0x000000d5e7ee7221 */ /* 0x000fe20000010100 */
[----:B------:R-:W-:-:S02]  /*1e00*/  SHF.L.U32 R223, R154, 0x10, RZ ;  /* 0x000000109adf7819 */ /* 0x000fc400000006ff */
[C---:B----4-:R-:W-:Y:S01]  /*1e10*/  PRMT R218, R148.reuse, 0x7632, R218 ;  /* 0x0000763294da7816 */ /* 0x050fe200000000da */
[----:B------:R-:W-:Y:S01]  /*1e20*/  FADD.FTZ R152, -R231, R152 ;  /* 0x00000098e7987221 */ /* 0x000fe20000010100 */
[----:B------:R-:W-:Y:S02]  /*1e30*/  SHF.L.U32 R215, R148, 0x10, RZ ;  /* 0x0000001094d77819 */ /* 0x000fe400000006ff */
[C---:B------:R-:W-:Y:S02]  /*1e40*/  PRMT R148, R151.reuse, 0x7632, R148 ;  /* 0x0000763297947816 */ /* 0x040fe40000000094 */
[----:B------:R-:W-:Y:S02]  /*1e50*/  SHF.L.U32 R221, R151, 0x10, RZ ;  /* 0x0000001097dd7819 */ /* 0x000fe400000006ff */
[----:B------:R-:W-:Y:S02]  /*1e60*/  PRMT R151, R154, 0x7632, R151 ;  /* 0x000076329a977816 */ /* 0x000fe40000000097 */
[----:B------:R-:W-:Y:S01]  /*1e70*/  PRMT R156, R156, 0x7632, R156 ;  /* 0x000076329c9c7816 */ /* 0x000fe2000000009c */
[----:B------:R-:W-:Y:S01]  /*1e80*/  FMUL.FTZ R213, R183, R152 ;  /* 0x00000098b7d57220 */ /* 0x000fe20000410000 */
[----:B------:R-:W-:Y:S01]  /*1e90*/  PRMT R154, R157, 0x7632, R154 ;  /* 0x000076329d9a7816 */ /* 0x000fe2000000009a */
[----:B------:R-:W-:Y:S01]  /*1ea0*/  FMUL.FTZ R157, R30, R217 ;  /* 0x000000d91e9d7220 */ /* 0x000fe20000410000 */
[C---:B------:R-:W-:Y:S01]  /*1eb0*/  PRMT R222, R150.reuse, 0x7632, R222 ;  /* 0x0000763296de7816 */ /* 0x040fe200000000de */
[----:B------:R-:W-:Y:S01]  /*1ec0*/  FADD.FTZ R158, -R231, R210 ;  /* 0x000000d2e79e7221 */ /* 0x000fe20000010100 */
[----:B------:R-:W-:-:S02]  /*1ed0*/  SHF.L.U32 R219, R150, 0x10, RZ ;  /* 0x0000001096db7819 */ /* 0x000fc400000006ff */
[----:B------:R-:W-:Y:S02]  /*1ee0*/  SHF.L.U32 R212, R212, 0x10, RZ ;  /* 0x00000010d4d47819 */ /* 0x000fe400000006ff */
[C---:B------:R-:W-:Y:S01]  /*1ef0*/  PRMT R150, R153.reuse, 0x7632, R150 ;  /* 0x0000763299967816 */ /* 0x040fe20000000096 */
[----:B------:R-:W-:Y:S01]  /*1f00*/  IMAD.U32 R153, R153, 0x10000, RZ ;  /* 0x0001000099997824 */ /* 0x000fe200078e00ff */
[----:B------:R-:W-:Y:S01]  /*1f10*/  SHF.L.U32 R156, R156, 0x10, RZ ;  /* 0x000000109c9c7819 */ /* 0x000fe200000006ff */
[----:B------:R-:W-:Y:S01]  /*1f20*/  FADD.FTZ R72, R72, R215 ;  /* 0x000000d748487221 */ /* 0x000fe20000010000 */
[C---:B------:R-:W-:Y:S01]  /*1f30*/  PRMT R224, R159.reuse, 0x7632, R224 ;  /* 0x000076329fe07816 */ /* 0x040fe200000000e0 */
[-C--:B------:R-:W-:Y:S01]  /*1f40*/  FFMA.FTZ R210, R162, R215.reuse, R157 ;  /* 0x000000d7a2d27223 */ /* 0x080fe2000001009d */
[----:B------:R-:W-:Y:S01]  /*1f50*/  SHF.L.U32 R159, R159, 0x10, RZ ;  /* 0x000000109f9f7819 */ /* 0x000fe200000006ff */
[----:B------:R-:W-:Y:S01]  /*1f60*/  FFMA.FTZ R48, R213, R215, R48 ;  /* 0x000000d7d5307223 */ /* 0x000fe20000010030 */
[----:B------:R-:W-:Y:S01]  /*1f70*/  FMUL.FTZ R215, R183, R158 ;  /* 0x0000009eb7d77220 */ /* 0x000fe20000410000 */
[C---:B------:R-:W-:Y:S01]  /*1f80*/  PRMT R220, R149.reuse, 0x7632, R220 ;  /* 0x0000763295dc7816 */ /* 0x040fe200000000dc */
[----:B------:R-:W-:-:S02]  /*1f90*/  IMAD.U32 R214, R149, 0x10000, RZ ;  /* 0x0001000095d67824 */ /* 0x000fc400078e00ff */
[----:B------:R-:W-:Y:S01]  /*1fa0*/  FADD.FTZ R152, -R231, R212 ;  /* 0x000000d4e7987221 */ /* 0x000fe20000010100 */
[----:B------:R-:W-:Y:S01]  /*1fb0*/  PRMT R149, R155, 0x7632, R149 ;  /* 0x000076329b957816 */ /* 0x000fe20000000095 */
[----:B------:R-:W-:Y:S01]  /*1fc0*/  FADD.FTZ R156, -R231, R156 ;  /* 0x0000009ce79c7221 */ /* 0x000fe20000010100 */
[----:B------:R-:W-:Y:S01]  /*1fd0*/  FMUL.FTZ R212, R29, R153 ;  /* 0x000000991dd47220 */ /* 0x000fe20000410000 */
[----:B------:R-:W-:Y:S01]  /*1fe0*/  FADD.FTZ R120, R120, R217 ;  /* 0x000000d978787221 */ /* 0x000fe20000010000 */
[----:B------:R-:W-:Y:S01]  /*1ff0*/  FFMA.FTZ R92, R213, R217, R92 ;  /* 0x000000d9d55c7223 */ /* 0x000fe2000001005c */
[----:B------:R-:W-:Y:S01]  /*2000*/  SHF.L.U32 R155, R155, 0x10, RZ ;  /* 0x000000109b9b7819 */ /* 0x000fe200000006ff */
[----:B------:R-:W-:Y:S02]  /*2010*/  IMAD.U32 R154, R154, 0x10000, RZ ;  /* 0x000100009a9a7824 */ /* 0x000fe400078e00ff */
[----:B------:R-:W-:Y:S01]  /*2020*/  FMUL.FTZ R157, R28, R223 ;  /* 0x000000df1c9d7220 */ /* 0x000fe20000410000 */
[----:B------:R-:W-:Y:S01]  /*2030*/  FMUL.FTZ R217, R183, R238 ;  /* 0x000000eeb7d97220 */ /* 0x000fe20000410000 */
[----:B------:R-:W-:Y:S01]  /*2040*/  FADD.FTZ R240, -R231, R159 ;  /* 0x0000009fe7f07221 */ /* 0x000fe20000010100 */
[----:B------:R-:W-:Y:S01]  /*2050*/  FADD.FTZ R122, R122, R153 ;  /* 0x000000997a7a7221 */ /* 0x000fe20000010000 */
[----:B------:R-:W-:Y:S01]  /*2060*/  FFMA.FTZ R94, R215, R153, R94 ;  /* 0x00000099d75e7223 */ /* 0x000fe2000001005e */
[----:B------:R-:W-:-:S02]  /*2070*/  IMAD.U32 R153, R218, 0x10000, RZ ;  /* 0x00010000da997824 */ /* 0x000fc400078e00ff */
[----:B------:R-:W-:Y:S01]  /*2080*/  FADD.FTZ R74, R74, R214 ;  /* 0x000000d64a4a7221 */ /* 0x000fe20000010000 */
[-C--:B------:R-:W-:Y:S01]  /*2090*/  FFMA.FTZ R212, R161, R214.reuse, R212 ;  /* 0x000000d6a1d47223 */ /* 0x080fe200000100d4 */
[----:B------:R-:W-:Y:S01]  /*20a0*/  FFMA.FTZ R50, R215, R214, R50 ;  /* 0x000000d6d7327223 */ /* 0x000fe20000010032 */
[----:B------:R-:W-:Y:S01]  /*20b0*/  FMUL.FTZ R218, R183, R156 ;  /* 0x0000009cb7da7220 */ /* 0x000fe20000410000 */
[----:B------:R-:W-:Y:S01]  /*20c0*/  FADD.FTZ R236, -R231, R154 ;  /* 0x0000009ae7ec7221 */ /* 0x000fe20000010100 */
[----:B------:R-:W-:Y:S01]  /*20d0*/  FADD.FTZ R76, R76, R219 ;  /* 0x000000db4c4c7221 */ /* 0x000fe20000010000 */
[-C--:B------:R-:W-:Y:S01]  /*20e0*/  FFMA.FTZ R214, R160, R219.reuse, R157 ;  /* 0x000000dba0d67223 */ /* 0x080fe2000001009d */
[----:B------:R-:W-:Y:S01]  /*20f0*/  FFMA.FTZ R52, R217, R219, R52 ;  /* 0x000000dbd9347223 */ /* 0x000fe20000010034 */
[----:B------:R-:W-:Y:S01]  /*2100*/  SHF.L.U32 R156, R150, 0x10, RZ ;  /* 0x00000010969c7819 */ /* 0x000fe200000006ff */
[----:B------:R-:W-:Y:S01]  /*2110*/  FMUL.FTZ R158, R27, R155 ;  /* 0x0000009b1b9e7220 */ /* 0x000fe20000410000 */
[----:B------:R-:W-:Y:S01]  /*2120*/  FMUL.FTZ R219, R183, R240 ;  /* 0x000000f0b7db7220 */ /* 0x000fe20000410000 */
[----:B------:R-:W-:Y:S01]  /*2130*/  SHF.L.U32 R154, R216, 0x10, RZ ;  /* 0x00000010d89a7819 */ /* 0x000fe200000006ff */
[----:B------:R-:W-:Y:S01]  /*2140*/  FADD.FTZ R124, R124, R223 ;  /* 0x000000df7c7c7221 */ /* 0x000fe20000010000 */
[----:B------:R-:W-:Y:S01]  /*2150*/  FFMA.FTZ R96, R217, R223, R96 ;  /* 0x000000dfd9607223 */ /* 0x000fe20000010060 */
[----:B------:R-:W-:Y:S01]  /*2160*/  SHF.L.U32 R150, R220, 0x10, RZ ;  /* 0x00000010dc967819 */ /* 0x000fe200000006ff */
[----:B------:R-:W-:Y:S01]  /*2170*/  FADD.FTZ R78, R78, R221 ;  /* 0x000000dd4e4e7221 */ /* 0x000fe20000010000 */
[-C--:B------:R-:W-:Y:S01]  /*2180*/  FFMA.FTZ R216, R31, R221.reuse, R158 ;  /* 0x000000dd1fd87223 */ /* 0x080fe2000001009e */
[----:B------:R-:W-:Y:S01]  /*2190*/  FFMA.FTZ R54, R219, R221, R54 ;  /* 0x000000dddb367223 */ /* 0x000fe20000010036 */
[----:B------:R-:W-:Y:S01]  /*21a0*/  FMUL.FTZ R223, R5, R156 ;  /* 0x0000009c05df7220 */ /* 0x000fe20000410000 */
[----:B------:R-:W-:Y:S01]  /*21b0*/  FMUL.FTZ R220, R183, R236 ;  /* 0x000000ecb7dc7220 */ /* 0x000fe20000410000 */
[----:B------:R-:W-:Y:S01]  /*21c0*/  FMUL.FTZ R221, R7, R154 ;  /* 0x0000009a07dd7220 */ /* 0x000fe20000410000 */
[----:B------:R-:W-:Y:S01]  /*21d0*/  FADD.FTZ R75, R75, R150 ;  /* 0x000000964b4b7221 */ /* 0x000fe20000010000 */
[-C--:B------:R-:W-:Y:S01]  /*21e0*/  FFMA.FTZ R223, R6, R150.reuse, R223 ;  /* 0x0000009606df7223 */ /* 0x080fe200000100df */
[----:B------:R-:W-:Y:S01]  /*21f0*/  FFMA.FTZ R51, R220, R150, R51 ;  /* 0x00000096dc337223 */ /* 0x000fe20000010033 */
[----:B------:R-:W-:Y:S01]  /*2200*/  FFMA.FTZ R221, R8, R153, R221 ;  /* 0x0000009908dd7223 */ /* 0x000fe200000100dd */
[----:B------:R-:W-:-:S02]  /*2210*/  IMAD.U32 R158, R151, 0x10000, RZ ;  /* 0x00010000979e7824 */ /* 0x000fc400078e00ff */
[----:B------:R-:W-:Y:S01]  /*2220*/  FADD.FTZ R150, R235, R210 ;  /* 0x000000d2eb967221 */ /* 0x000fe20000010000 */
[----:B------:R-:W-:Y:S01]  /*2230*/  FFMA.FTZ R151, R213, R210, R234 ;  /* 0x000000d2d5977223 */ /* 0x000fe200000100ea */
[----:B------:R-:W-:Y:S01]  /*2240*/  FADD.FTZ R73, R73, R153 ;  /* 0x0000009949497221 */ /* 0x000fe20000010000 */
[C---:B------:R-:W-:Y:S01]  /*2250*/  FFMA.FTZ R49, R218.reuse, R153, R49 ;  /* 0x00000099da317223 */ /* 0x040fe20000010031 */
[----:B------:R-:W-:Y:S01]  /*2260*/  FADD.FTZ R121, R121, R154 ;  /* 0x0000009a79797221 */ /* 0x000fe20000010000 */
[----:B------:R-:W-:Y:S01]  /*2270*/  FFMA.FTZ R93, R218, R154, R93 ;  /* 0x0000009ada5d7223 */ /* 0x000fe2000001005d */
[----:B------:R-:W-:Y:S01]  /*2280*/  FADD.FTZ R153, R150, R221 ;  /* 0x000000dd96997221 */ /* 0x000fe20000010000 */
[----:B------:R-:W-:Y:S01]  /*2290*/  SHF.L.U32 R154, R222, 0x10, RZ ;  /* 0x00000010de9a7819 */ /* 0x000fe200000006ff */
[----:B------:R-:W-:Y:S01]  /*22a0*/  FFMA.FTZ R150, R218, R221, R151 ;  /* 0x000000ddda967223 */ /* 0x000fe20000010097 */
[----:B------:R-:W-:Y:S01]  /*22b0*/  FMUL.FTZ R222, R183, R152 ;  /* 0x00000098b7de7220 */ /* 0x000fe20000410000 */
[----:B------:R-:W-:Y:S01]  /*22c0*/  SHF.L.U32 R152, R148, 0x10, RZ ;  /* 0x0000001094987819 */ /* 0x000fe200000006ff */
[----:B------:R-:W-:Y:S01]  /*22d0*/  FADD.FTZ R148, R153, R212 ;  /* 0x000000d499947221 */ /* 0x000fe20000010000 */
[----:B------:R-:W-:Y:S01]  /*22e0*/  FFMA.FTZ R151, R215, R212, R150 ;  /* 0x000000d4d7977223 */ /* 0x000fe20000010096 */
[----:B------:R-:W-:Y:S01]  /*22f0*/  SHF.L.U32 R153, R149, 0x10, RZ ;  /* 0x0000001095997819 */ /* 0x000fe200000006ff */
[----:B------:R-:W-:Y:S01]  /*2300*/  FMUL.FTZ R225, R3, R158 ;  /* 0x0000009e03e17220 */ /* 0x000fe20000410000 */
[----:B------:R-:W-:Y:S01]  /*2310*/  FADD.FTZ R149, R148, R223 ;  /* 0x000000df94957221 */ /* 0x000fe20000010000 */
[----:B------:R-:W-:Y:S01]  /*2320*/  FFMA.FTZ R148, R220, R223, R151 ;  /* 0x000000dfdc947223 */ /* 0x000fe20000010097 */
[----:B------:R-:W-:Y:S01]  /*2330*/  SHF.L.U32 R224, R224, 0x10, RZ ;  /* 0x00000010e0e07819 */ /* 0x000fe200000006ff */
[----:B------:R-:W-:Y:S01]  /*2340*/  FFMA.FTZ R225, R4, R154, R225 ;  /* 0x0000009a04e17223 */ /* 0x000fe200000100e1 */
[----:B------:R-:W-:Y:S01]  /*2350*/  FADD.FTZ R150, R149, R214 ;  /* 0x000000d695967221 */ /* 0x000fe20000010000 */
[----:B------:R-:W-:Y:S01]  /*2360*/  FFMA.FTZ R149, R217, R214, R148 ;  /* 0x000000d6d9957223 */ /* 0x000fe20000010094 */
[----:B------:R-:W-:Y:S01]  /*2370*/  FMUL.FTZ R227, R0, R153 ;  /* 0x0000009900e37220 */ /* 0x000fe20000410000 */
[----:B------:R-:W-:Y:S01]  /*2380*/  FADD.FTZ R224, -R231, R224 ;  /* 0x000000e0e7e07221 */ /* 0x000fe20000010100 */
[----:B------:R-:W-:Y:S01]  /*2390*/  FADD.FTZ R151, R150, R225 ;  /* 0x000000e196977221 */ /* 0x000fe20000010000 */
[----:B------:R-:W-:Y:S01]  /*23a0*/  FFMA.FTZ R148, R222, R225, R149 ;  /* 0x000000e1de947223 */ /* 0x000fe20000010095 */
[----:B------:R-:W-:Y:S01]  /*23b0*/  FFMA.FTZ R227, R2, R152, R227 ;  /* 0x0000009802e37223 */ /* 0x000fe200000100e3 */
[----:B------:R-:W-:Y:S01]  /*23c0*/  FMUL.FTZ R224, R183, R224 ;  /* 0x000000e0b7e07220 */ /* 0x000fe20000410000 */
[----:B------:R-:W-:Y:S01]  /*23d0*/  FADD.FTZ R150, R151, R216 ;  /* 0x000000d897967221 */ /* 0x000fe20000010000 */
[C---:B------:R-:W-:Y:S01]  /*23e0*/  FFMA.FTZ R148, R219.reuse, R216, R148 ;  /* 0x000000d8db947223 */ /* 0x040fe20000010094 */
        /* <DEDUP_REMOVED lines=14> */
.L_x_7:
[----:B------:R-:W-:Y:S05]  /*24d0*/  BSYNC B1 ;  /* 0x0000000000017941 */ /* 0x000fea0003800000 */
.L_x_6:
[----:B------:R-:W-:-:S03]  /*24e0*/  UMOV UR6, 0xffffffff ;  /* 0xffffffff00067882 */ /* 0x000fc60000000000 */
[----:B------:R-:W-:Y:S05]  /*24f0*/  BRA.DIV UR6, `(.L_x_8) ;  /* 0x0000002e06347947 */ /* 0x000fea000b800000 */
[----:B------:R-:W0:Y:S04]  /*2500*/  SHFL.BFLY PT, R148, R235, 0x1, 0x1f ;  /* 0x0c201f00eb947f89 */ /* 0x000e2800000e0000 */
[----:B------:R-:W1:Y:S01]  /*2510*/  SHFL.BFLY PT, R149, R234, 0x1, 0x1f ;  /* 0x0c201f00ea957f89 */ /* 0x000e6200000e0000 */
[----:B0-----:R-:W-:Y:S01]  /*2520*/  FADD.FTZ R148, R148, R235 ;  /* 0x000000eb94947221 */ /* 0x001fe20000010000 */
[----:B-1----:R-:W-:-:S04]  /*2530*/  FADD.FTZ R149, R149, R234 ;  /* 0x000000ea95957221 */ /* 0x002fc80000010000 */
        /* <DEDUP_REMOVED lines=12> */
[----:B------:R0:W1:Y:S04]  /*2600*/  SHFL.BFLY PT, R148, R155, 0x10, 0x1f ;  /* 0x0e001f009b947f89 */ /* 0x00006800000e0000 */
[----:B------:R0:W2:Y:S02]  /*2610*/  SHFL.BFLY PT, R149, R154, 0x10, 0x1f ;  /* 0x0e001f009a957f89 */ /* 0x0000a400000e0000 */
.L_x_37:
[----:B-1----:R-:W-:Y:S01]  /*2620*/  FADD.FTZ R148, R155, R148 ;  /* 0x000000949b947221 */ /* 0x002fe20000010000 */
[----:B--2---:R-:W-:Y:S01]  /*2630*/  FADD.FTZ R149, R154, R149 ;  /* 0x000000959a957221 */ /* 0x004fe20000010000 */
[----:B------:R-:W-:Y:S01]  /*2640*/  ISETP.NE.AND P0, PT, R25, RZ, PT ;  /* 0x000000ff1900720c */ /* 0x000fe20003f05270 */
[----:B------:R-:W-:Y:S01]  /*2650*/  BSSY B1, `(.L_x_9) ;  /* 0x0000067000017945 */ /* 0x000fe20003800000 */
[----:B------:R-:W-:Y:S01]  /*2660*/  FMUL.FTZ R148, R148, UR7 ;  /* 0x0000000794947c20 */ /* 0x000fe20008410000 */
[----:B------:R-:W-:-:S04]  /*2670*/  FMUL.FTZ R158, R149, UR7 ;  /* 0x00000007959e7c20 */ /* 0x000fc80008410000 */
[----:B------:R-:W-:Y:S01]  /*2680*/  FSEL R159, R148, RZ, !P0 ;  /* 0x000000ff949f7208 */ /* 0x000fe20004000000 */
[----:B------:R-:W-:Y:S06]  /*2690*/  @!P3 BRA `(.L_x_10) ;  /* 0x000000040088b947 */ /* 0x000fec0003800000 */
[----:B------:R-:W-:Y:S01]  /*26a0*/  ISETP.NE.U32.AND P0, PT, RZ, UR8, PT ;  /* 0x00000008ff007c0c */ /* 0x000fe2000bf05070 */
[-CC-:B------:R-:W-:Y:S01]  /*26b0*/  FFMA.FTZ R149, R185, R158.reuse, R159.reuse ;  /* 0x0000009eb9957223 */ /* 0x180fe2000001009f */
[-CC-:B0-----:R-:W-:Y:S01]  /*26c0*/  FFMA.FTZ R155, R189, R158.reuse, R159.reuse ;  /* 0x0000009ebd9b7223 */ /* 0x181fe2000001009f */
[-CC-:B------:R-:W-:Y:S01]  /*26d0*/  FFMA.FTZ R151, R229, R158.reuse, R159.reuse ;  /* 0x0000009ee5977223 */ /* 0x180fe2000001009f */
[----:B------:R-:W-:Y:S01]  /*26e0*/  ISETP.NE.AND.EX P0, PT, RZ, UR9, PT, P0 ;  /* 0x00000009ff007c0c */ /* 0x000fe2000bf05300 */
[----:B------:R-:W-:Y:S01]  /*26f0*/  FFMA.FTZ R153, R187, R158, R159 ;  /* 0x0000009ebb997223 */ /* 0x000fe2000001009f */
[----:B------:R-:W-:Y:S01]  /*2700*/  FADD.FTZ R148, R232, -R149 ;  /* 0x80000095e8947221 */ /* 0x000fe20000010000 */
[----:B------:R-:W-:Y:S01]  /*2710*/  FADD.FTZ R154, R186, -R155 ;  /* 0x8000009bba9a7221 */ /* 0x000fe20000010000 */
[----:B------:R-:W-:Y:S01]  /*2720*/  FADD.FTZ R150, R226, -R151 ;  /* 0x80000097e2967221 */ /* 0x000fe20000010000 */
[----:B------:R-:W-:Y:S01]  /*2730*/  FADD.FTZ R152, R184, -R153 ;  /* 0x80000099b8987221 */ /* 0x000fe20000010000 */
[C---:B-----5:R-:W-:Y:S01]  /*2740*/  FMUL.FTZ R148, R183.reuse, R148 ;  /* 0x00000094b7947220 */ /* 0x060fe20000410000 */
[C---:B------:R-:W-:Y:S01]  /*2750*/  FMUL.FTZ R151, R183.reuse, R154 ;  /* 0x0000009ab7977220 */ /* 0x040fe20000410000 */
[C---:B------:R-:W-:Y:S01]  /*2760*/  FMUL.FTZ R149, R183.reuse, R150 ;  /* 0x00000096b7957220 */ /* 0x040fe20000410000 */
[----:B------:R-:W-:Y:S01]  /*2770*/  FMUL.FTZ R150, R183, R152 ;  /* 0x00000098b7967220 */ /* 0x000fe20000410000 */
[-CC-:B------:R-:W-:Y:S01]  /*2780*/  FFMA.FTZ R154, R188, R158.reuse, R159.reuse ;  /* 0x0000009ebc9a7223 */ /* 0x180fe2000001009f */
[-C--:B------:R-:W-:Y:S01]  /*2790*/  FFMA.FTZ R234, R192, R158.reuse, R159 ;  /* 0x0000009ec0ea7223 */ /* 0x080fe2000001009f */
[----:B------:R-:W-:Y:S01]  /*27a0*/  ISETP.NE.U32.AND P1, PT, RZ, UR12, PT ;  /* 0x0000000cff007c0c */ /* 0x000fe2000bf25070 */
[----:B------:R-:W-:Y:S01]  /*27b0*/  @P0 IMAD.U32 R152, R129, 0x10000, RZ ;  /* 0x0001000081980824 */ /* 0x000fe200078e00ff */
[----:B------:R-:W-:Y:S01]  /*27c0*/  @P0 SHF.L.U32 R153, R128, 0x10, RZ ;  /* 0x0000001080990819 */ /* 0x000fe200000006ff */
[----:B------:R-:W-:Y:S01]  /*27d0*/  FADD.FTZ R154, R191, -R154 ;  /* 0x8000009abf9a7221 */ /* 0x000fe20000010000 */
[----:B------:R-:W-:Y:S01]  /*27e0*/  @P0 SHF.L.U32 R156, R131, 0x10, RZ ;  /* 0x00000010839c0819 */ /* 0x000fe200000006ff */
[----:B------:R-:W-:Y:S01]  /*27f0*/  @P0 FADD.FTZ R149, R149, R152 ;  /* 0x0000009895950221 */ /* 0x000fe20000010000 */
[----:B------:R-:W-:Y:S01]  /*2800*/  FADD.FTZ R236, R195, -R234 ;  /* 0x800000eac3ec7221 */ /* 0x000fe20000010000 */
[----:B------:R-:W-:Y:S01]  /*2810*/  @P0 FADD.FTZ R148, R148, R153 ;  /* 0x0000009994940221 */ /* 0x000fe20000010000 */
[-CC-:B------:R-:W-:Y:S01]  /*2820*/  FFMA.FTZ R153, R230, R158.reuse, R159.reuse ;  /* 0x0000009ee6997223 */ /* 0x180fe2000001009f */
[----:B------:R-:W-:Y:S01]  /*2830*/  @P0 FADD.FTZ R151, R151, R156 ;  /* 0x0000009c97970221 */ /* 0x000fe20000010000 */
[----:B------:R-:W-:Y:S01]  /*2840*/  FFMA.FTZ R156, R190, R158, R159 ;  /* 0x0000009ebe9c7223 */ /* 0x000fe2000001009f */
[----:B------:R-:W-:Y:S01]  /*2850*/  @P0 SHF.L.U32 R155, R130, 0x10, RZ ;  /* 0x00000010829b0819 */ /* 0x000fe200000006ff */
[----:B------:R-:W-:Y:S01]  /*2860*/  FADD.FTZ R152, R228, -R153 ;  /* 0x80000099e4987221 */ /* 0x000fe20000010000 */
[----:B------:R-:W-:Y:S01]  /*2870*/  FMUL.FTZ R234, R183, R154 ;  /* 0x0000009ab7ea7220 */ /* 0x000fe20000410000 */
[----:B------:R-:W-:Y:S01]  /*2880*/  FADD.FTZ R156, R193, -R156 ;  /* 0x8000009cc19c7221 */ /* 0x000fe20000010000 */
[----:B------:R-:W-:Y:S01]  /*2890*/  @P0 PRMT R154, R129, 0x7632, R154 ;  /* 0x00007632819a0816 */ /* 0x000fe2000000009a */
[C---:B------:R-:W-:Y:S01]  /*28a0*/  FMUL.FTZ R153, R183.reuse, R152 ;  /* 0x00000098b7997220 */ /* 0x040fe20000410000 */
[----:B------:R-:W-:Y:S01]  /*28b0*/  @P0 PRMT R152, R128, 0x7632, R152 ;  /* 0x0000763280980816 */ /* 0x000fe20000000098 */
[----:B------:R-:W-:Y:S01]  /*28c0*/  FMUL.FTZ R157, R183, R156 ;  /* 0x0000009cb79d7220 */ /* 0x000fe20000410000 */
[----:B------:R-:W-:Y:S01]  /*28d0*/  @P0 PRMT R156, R130, 0x7632, R156 ;  /* 0x00007632829c0816 */ /* 0x000fe2000000009c */
[----:B------:R-:W-:Y:S01]  /*28e0*/  @P0 FADD.FTZ R150, R150, R155 ;  /* 0x0000009b96960221 */ /* 0x000fe20000010000 */
[----:B------:R-:W-:Y:S01]  /*28f0*/  @P0 PRMT R231, R131, 0x7632, R231 ;  /* 0x0000763283e70816 */ /* 0x000fe200000000e7 */
[----:B------:R-:W-:Y:S01]  /*2900*/  @P0 IMAD.U32 R155, R154, 0x10000, RZ ;  /* 0x000100009a9b0824 */ /* 0x000fe200078e00ff */
[----:B------:R-:W-:-:S02]  /*2910*/  ISETP.NE.U32.AND P2, PT, RZ, UR14, PT ;  /* 0x0000000eff007c0c */ /* 0x000fc4000bf45070 */
[----:B------:R-:W-:Y:S01]  /*2920*/  @P0 SHF.L.U32 R152, R152, 0x10, RZ ;  /* 0x0000001098980819 */ /* 0x000fe200000006ff */
[----:B------:R-:W-:Y:S01]  /*2930*/  @P0 FADD.FTZ R234, R234, R155 ;  /* 0x0000009beaea0221 */ /* 0x000fe20000010000 */
[----:B------:R-:W-:Y:S01]  /*2940*/  @P0 SHF.L.U32 R154, R156, 0x10, RZ ;  /* 0x000000109c9a0819 */ /* 0x000fe200000006ff */
[----:B------:R-:W-:Y:S01]  /*2950*/  FMUL.FTZ R156, R183, R236 ;  /* 0x000000ecb79c7220 */ /* 0x000fe20000410000 */
[----:B------:R-:W-:Y:S01]  /*2960*/  @P0 SHF.L.U32 R231, R231, 0x10, RZ ;  /* 0x00000010e7e70819 */ /* 0x000fe200000006ff */
[----:B------:R-:W-:Y:S01]  /*2970*/  @P0 FADD.FTZ R153, R153, R152 ;  /* 0x0000009899990221 */ /* 0x000fe20000010000 */
[----:B------:R-:W-:Y:S01]  /*2980*/  ISETP.NE.AND.EX P1, PT, RZ, UR13, PT, P1 ;  /* 0x0000000dff007c0c */ /* 0x000fe2000bf25310 */
[----:B------:R-:W-:Y:S01]  /*2990*/  @P0 FADD.FTZ R157, R157, R154 ;  /* 0x0000009a9d9d0221 */ /* 0x000fe20000010000 */
[----:B------:R-:W-:Y:S01]  /*29a0*/  ISETP.NE.AND.EX P2, PT, RZ, UR15, PT, P2 ;  /* 0x0000000fff007c0c */ /* 0x000fe2000bf45320 */
[----:B------:R-:W-:Y:S01]  /*29b0*/  @P0 FADD.FTZ R156, R156, R231 ;  /* 0x000000e79c9c0221 */ /* 0x000fe20000010000 */
[----:B------:R-:W-:-:S04]  /*29c0*/  ISETP.NE.U32.AND P0, PT, RZ, UR12, PT ;  /* 0x0000000cff007c0c */ /* 0x000fc8000bf05070 */
[----:B------:R-:W-:-:S05]  /*29d0*/  ISETP.NE.AND.EX P0, PT, RZ, UR13, PT, P0 ;  /* 0x0000000dff007c0c */ /* 0x000fca000bf05300 */
[----:B------:R-:W-:Y:S02]  /*29e0*/  @P1 F2FP.BF16.F32.PACK_AB R154, RZ, R149 ;  /* 0x00000095ff9a123e */ /* 0x000fe400000010ff */
[-C--:B------:R-:W-:Y:S02]  /*29f0*/  @P2 F2FP.BF16.F32.PACK_AB R155, RZ, R148.reuse ;  /* 0x00000094ff9b223e */ /* 0x080fe400000010ff */
[----:B------:R-:W-:Y:S02]  /*2a00*/  @P1 F2FP.BF16.F32.PACK_AB R152, RZ, R148 ;  /* 0x00000094ff98123e */ /* 0x000fe400000010ff */
[----:B------:R-:W-:Y:S02]  /*2a10*/  @P2 PRMT R108, R155, 0x7610, R108 ;  /* 0x000076109b6c2816 */ /* 0x000fe4000000006c */
[----:B------:R-:W-:Y:S02]  /*2a20*/  @P1 PRMT R69, R154, 0x7610, R69 ;  /* 0x000076109a451816 */ /* 0x000fe40000000045 */
[-C--:B------:R-:W-:Y:S01]  /*2a30*/  @P1 F2FP.BF16.F32.PACK_AB R233, RZ, R153.reuse ;  /* 0x00000099ffe9123e */ /* 0x080fe200000010ff */
[----:B------:R-:W0:Y:S01]  /*2a40*/  @P0 LDC.64 R154, c[0x0][0x308] ;  /* 0x0000c200ff9a0b82 */ /* 0x000e220000000a00 */
[----:B------:R-:W-:-:S02]  /*2a50*/  @P2 F2FP.BF16.F32.PACK_AB R231, RZ, R153 ;  /* 0x00000099ffe7223e */ /* 0x000fc400000010ff */
[----:B------:R-:W-:Y:S02]  /*2a60*/  F2FP.BF16.F32.PACK_AB R148, R153, R148 ;  /* 0x000000949994723e */ /* 0x000fe400000010ff */
[----:B------:R-:W-:Y:S02]  /*2a70*/  @P1 PRMT R68, R152, 0x7610, R68 ;  /* 0x0000761098441816 */ /* 0x000fe40000000044 */
[----:B------:R-:W-:Y:S01]  /*2a80*/  @P1 F2FP.BF16.F32.PACK_AB R236, RZ, R150 ;  /* 0x00000096ffec123e */ /* 0x000fe200000010ff */
[----:B------:R-:W1:Y:S01]  /*2a90*/  LDC.64 R152, c[0x0][0x2f8] ;  /* 0x0000be00ff987b82 */ /* 0x000e620000000a00 */
[----:B------:R-:W-:Y:S02]  /*2aa0*/  @P2 F2FP.BF16.F32.PACK_AB R237, RZ, R149 ;  /* 0x00000095ffed223e */ /* 0x000fe400000010ff */
[----:B------:R-:W-:Y:S02]  /*2ab0*/  @P1 PRMT R70, R236, 0x7610, R70 ;  /* 0x00007610ec461816 */ /* 0x000fe40000000046 */
[----:B------:R-:W-:-:S02]  /*2ac0*/  @P1 F2FP.BF16.F32.PACK_AB R236, RZ, R151 ;  /* 0x00000097ffec123e */ /* 0x000fc400000010ff */
[----:B------:R-:W-:Y:S02]  /*2ad0*/  @P2 F2FP.BF16.F32.PACK_AB R239, RZ, R150 ;  /* 0x00000096ffef223e */ /* 0x000fe400000010ff */
[----:B------:R-:W-:Y:S02]  /*2ae0*/  @P2 PRMT R109, R237, 0x7610, R109 ;  /* 0x00007610ed6d2816 */ /* 0x000fe4000000006d */
[----:B------:R-:W-:Y:S02]  /*2af0*/  @P2 F2FP.BF16.F32.PACK_AB R237, RZ, R151 ;  /* 0x00000097ffed223e */ /* 0x000fe400000010ff */
[-C--:B------:R-:W-:Y:S02]  /*2b00*/  @P1 F2FP.BF16.F32.PACK_AB R235, RZ, R234.reuse ;  /* 0x000000eaffeb123e */ /* 0x080fe400000010ff */
[----:B------:R-:W-:Y:S01]  /*2b10*/  @P2 F2FP.BF16.F32.PACK_AB R238, RZ, R234 ;  /* 0x000000eaffee223e */ /* 0x000fe200000010ff */
[----:B0-----:R-:W-:Y:S01]  /*2b20*/  @P0 IMAD.WIDE.U32 R154, R182, 0x10, R154 ;  /* 0x00000010b69a0825 */ /* 0x001fe200078e009a */
[----:B------:R-:W-:-:S02]  /*2b30*/  F2FP.BF16.F32.PACK_AB R149, R234, R149 ;  /* 0x00000095ea95723e */ /* 0x000fc400000010ff */
[----:B------:R-:W-:Y:S02]  /*2b40*/  @P1 PRMT R71, R236, 0x7610, R71 ;  /* 0x00007610ec471816 */ /* 0x000fe40000000047 */
[----:B------:R-:W-:Y:S02]  /*2b50*/  @P2 PRMT R110, R239, 0x7610, R110 ;  /* 0x00007610ef6e2816 */ /* 0x000fe4000000006e */
[-C--:B------:R-:W-:Y:S01]  /*2b60*/  @P1 F2FP.BF16.F32.PACK_AB R234, RZ, R157.reuse ;  /* 0x0000009dffea123e */ /* 0x080fe200000010ff */
[----:B-1----:R-:W-:Y:S01]  /*2b70*/  IMAD.WIDE.U32 R152, R182, 0x10, R152 ;  /* 0x00000010b6987825 */ /* 0x002fe200078e0098 */
[----:B------:R-:W-:Y:S02]  /*2b80*/  F2FP.BF16.F32.PACK_AB R150, R157, R150 ;  /* 0x000000969d96723e */ /* 0x000fe400000010ff */
[----:B------:R-:W-:Y:S02]  /*2b90*/  @P1 F2FP.BF16.F32.PACK_AB R236, RZ, R156 ;  /* 0x0000009cffec123e */ /* 0x000fe400000010ff */
[----:B------:R-:W-:-:S02]  /*2ba0*/  @P2 F2FP.BF16.F32.PACK_AB R157, RZ, R157 ;  /* 0x0000009dff9d223e */ /* 0x000fc400000010ff */
[----:B------:R-:W-:Y:S02]  /*2bb0*/  F2FP.BF16.F32.PACK_AB R151, R156, R151 ;  /* 0x000000979c97723e */ /* 0x000fe400000010ff */
[----:B------:R-:W-:Y:S02]  /*2bc0*/  @P2 F2FP.BF16.F32.PACK_AB R239, RZ, R156 ;  /* 0x0000009cffef223e */ /* 0x000fe400000010ff */
[----:B------:R-:W-:Y:S02]  /*2bd0*/  @P2 PRMT R111, R237, 0x7610, R111 ;  /* 0x00007610ed6f2816 */ /* 0x000fe4000000006f */
[----:B------:R-:W-:Y:S02]  /*2be0*/  @P2 LEA R156, P6, R182, UR14, 0x4 ;  /* 0x0000000eb69c2c11 */ /* 0x000fe4000f8c20ff */
[----:B------:R-:W-:Y:S02]  /*2bf0*/  @P1 PRMT R68, R68, 0x5410, R233 ;  /* 0x0000541044441816 */ /* 0x000fe400000000e9 */
[----:B------:R-:W-:-:S02]  /*2c00*/  @P1 PRMT R69, R69, 0x5410, R235 ;  /* 0x0000541045451816 */ /* 0x000fc400000000eb */
[----:B------:R-:W-:Y:S02]  /*2c10*/  @P1 PRMT R70, R70, 0x5410, R234 ;  /* 0x0000541046461816 */ /* 0x000fe400000000ea */
[----:B------:R-:W-:Y:S02]  /*2c20*/  @P1 PRMT R71, R71, 0x5410, R236 ;  /* 0x0000541047471816 */ /* 0x000fe400000000ec */
[----:B------:R-:W-:Y:S02]  /*2c30*/  @P2 PRMT R110, R110, 0x5410, R157 ;  /* 0x000054106e6e2816 */ /* 0x000fe4000000009d */
[----:B------:R-:W-:Y:S01]  /*2c40*/  @P2 PRMT R108, R108, 0x5410, R231 ;  /* 0x000054106c6c2816 */ /* 0x000fe200000000e7 */
[----:B------:R1:W-:Y:S01]  /*2c50*/  @P0 STG.E.128 desc[UR4][R154.64], R68 ;  /* 0x000000449a000986 */ /* 0x0003e2000c101d04 */
[----:B------:R-:W-:Y:S02]  /*2c60*/  @P2 PRMT R109, R109, 0x5410, R238 ;  /* 0x000054106d6d2816 */ /* 0x000fe400000000ee */
[----:B------:R-:W-:Y:S01]  /*2c70*/  @P2 LEA.HI.X R157, R182, UR15, RZ, 0x4, P6 ;  /* 0x0000000fb69d2c11 */ /* 0x000fe2000b0f24ff */
[----:B------:R1:W-:Y:S01]  /*2c80*/  STG.E.128 desc[UR4][R152.64], R148 ;  /* 0x0000009498007986 */ /* 0x0003e2000c101d04 */
[----:B------:R-:W-:-:S02]  /*2c90*/  @P2 PRMT R111, R111, 0x5410, R239 ;  /* 0x000054106f6f2816 */ /* 0x000fc400000000ef */
[----:B------:R-:W-:-:S03]  /*2ca0*/  IADD3 R182, R182, 0x20, RZ ;  /* 0x00000020b6b67810 */ /* 0x000fc60007ffe0ff */
[----:B------:R1:W-:Y:S04]  /*2cb0*/  @P2 STG.E.128 desc[UR4][R156.64], R108 ;  /* 0x0000006c9c002986 */ /* 0x0003e8000c101d04 */
.L_x_10:
[----:B------:R-:W-:Y:S05]  /*2cc0*/  BSYNC B1 ;  /* 0x0000000000017941 */ /* 0x000fea0003800000 */
.L_x_9:
[----:B------:R-:W-:Y:S04]  /*2cd0*/  BSSY B1, `(.L_x_11) ;  /* 0x0000064000017945 */ /* 0x000fe80003800000 */
[----:B------:R-:W-:Y:S05]  /*2ce0*/  @!P4 BRA `(.L_x_12) ;  /* 0x000000040088c947 */ /* 0x000fea0003800000 */
[----:B------:R-:W-:Y:S01]  /*2cf0*/  ISETP.NE.U32.AND P0, PT, RZ, UR8, PT ;  /* 0x00000008ff007c0c */ /* 0x000fe2000bf05070 */
[-CC-:B-1----:R-:W-:Y:S01]  /*2d00*/  FFMA.FTZ R151, R199, R158.reuse, R159.reuse ;  /* 0x0000009ec7977223 */ /* 0x182fe2000001009f */
[-CC-:B------:R-:W-:Y:S01]  /*2d10*/  FFMA.FTZ R153, R201, R158.reuse, R159.reuse ;  /* 0x0000009ec9997223 */ /* 0x180fe2000001009f */
[-CC-:B------:R-:W-:Y:S01]  /*2d20*/  FFMA.FTZ R149, R197, R158.reuse, R159.reuse ;  /* 0x0000009ec5957223 */ /* 0x180fe2000001009f */
[----:B------:R-:W-:Y:S01]  /*2d30*/  ISETP.NE.AND.EX P0, PT, RZ, UR9, PT, P0 ;  /* 0x00000009ff007c0c */ /* 0x000fe2000bf05300 */
[----:B0-----:R-:W-:Y:S01]  /*2d40*/  FFMA.FTZ R155, R203, R158, R159 ;  /* 0x0000009ecb9b7223 */ /* 0x001fe2000001009f */
[----:B------:R-:W-:Y:S01]  /*2d50*/  FADD.FTZ R150, R196, -R151 ;  /* 0x80000097c4967221 */ /* 0x000fe20000010000 */
[----:B------:R-:W-:Y:S01]  /*2d60*/  FADD.FTZ R152, R198, -R153 ;  /* 0x80000099c6987221 */ /* 0x000fe20000010000 */
[----:B------:R-:W-:Y:S01]  /*2d70*/  FADD.FTZ R148, R194, -R149 ;  /* 0x80000095c2947221 */ /* 0x000fe20000010000 */
[----:B------:R-:W-:Y:S01]  /*2d80*/  FADD.FTZ R154, R200, -R155 ;  /* 0x8000009bc89a7221 */ /* 0x000fe20000010000 */
[C---:B-----5:R-:W-:Y:S01]  /*2d90*/  FMUL.FTZ R149, R183.reuse, R150 ;  /* 0x00000096b7957220 */ /* 0x060fe20000410000 */
[C---:B------:R-:W-:Y:S01]  /*2da0*/  FMUL.FTZ R150, R183.reuse, R152 ;  /* 0x00000098b7967220 */ /* 0x040fe20000410000 */
[--C-:B------:R-:W-:Y:S01]  /*2db0*/  FFMA.FTZ R234, R208, R158, R159.reuse ;  /* 0x0000009ed0ea7223 */ /* 0x100fe2000001009f */
[C---:B------:R-:W-:Y:S01]  /*2dc0*/  FMUL.FTZ R151, R183.reuse, R154 ;  /* 0x0000009ab7977220 */ /* 0x040fe20000410000 */
[--C-:B------:R-:W-:Y:S01]  /*2dd0*/  FFMA.FTZ R154, R204, R158, R159.reuse ;  /* 0x0000009ecc9a7223 */ /* 0x100fe2000001009f */
[----:B------:R-:W-:Y:S01]  /*2de0*/  FMUL.FTZ R148, R183, R148 ;  /* 0x00000094b7947220 */ /* 0x000fe20000410000 */
[----:B------:R-:W-:Y:S01]  /*2df0*/  FADD.FTZ R236, R211, -R234 ;  /* 0x800000ead3ec7221 */ /* 0x000fe20000010000 */
[----:B------:R-:W-:Y:S01]  /*2e00*/  @P0 SHF.L.U32 R152, R33, 0x10, RZ ;  /* 0x0000001021980819 */ /* 0x000fe200000006ff */
[----:B------:R-:W-:Y:S01]  /*2e10*/  @P0 IMAD.U32 R153, R32, 0x10000, RZ ;  /* 0x0001000020990824 */ /* 0x000fe200078e00ff */
[----:B------:R-:W-:Y:S01]  /*2e20*/  @P0 SHF.L.U32 R156, R35, 0x10, RZ ;  /* 0x00000010239c0819 */ /* 0x000fe200000006ff */
[----:B------:R-:W-:Y:S01]  /*2e30*/  FADD.FTZ R154, R207, -R154 ;  /* 0x8000009acf9a7221 */ /* 0x000fe20000010000 */
[----:B------:R-:W-:Y:S01]  /*2e40*/  @P0 SHF.L.U32 R155, R34, 0x10, RZ ;  /* 0x00000010229b0819 */ /* 0x000fe200000006ff */
[----:B------:R-:W-:Y:S01]  /*2e50*/  @P0 FADD.FTZ R149, R149, R152 ;  /* 0x0000009895950221 */ /* 0x000fe20000010000 */
[-CC-:B------:R-:W-:Y:S01]  /*2e60*/  FFMA.FTZ R152, R202, R158.reuse, R159.reuse ;  /* 0x0000009eca987223 */ /* 0x180fe2000001009f */
[----:B------:R-:W-:Y:S01]  /*2e70*/  @P0 FADD.FTZ R151, R151, R156 ;  /* 0x0000009c97970221 */ /* 0x000fe20000010000 */
[----:B------:R-:W-:Y:S01]  /*2e80*/  FFMA.FTZ R156, R206, R158, R159 ;  /* 0x0000009ece9c7223 */ /* 0x000fe2000001009f */
[----:B------:R-:W-:Y:S01]  /*2e90*/  @P0 FADD.FTZ R148, R148, R153 ;  /* 0x0000009994940221 */ /* 0x000fe20000010000 */
        /* <DEDUP_REMOVED lines=11> */
[----:B------:R-:W-:-:S02]  /*2f50*/  @P0 SHF.L.U32 R155, R154, 0x10, RZ ;  /* 0x000000109a9b0819 */ /* 0x000fc400000006ff */
[----:B------:R-:W-:Y:S01]  /*2f60*/  ISETP.NE.U32.AND P1, PT, RZ, UR12, PT ;  /* 0x0000000cff007c0c */ /* 0x000fe2000bf25070 */
[----:B------:R-:W-:Y:S01]  /*2f70*/  @P0 FADD.FTZ R153, R153, R152 ;  /* 0x0000009899990221 */ /* 0x000fe20000010000 */
[----:B------:R-:W-:Y:S01]  /*2f80*/  ISETP.NE.U32.AND P2, PT, RZ, UR14, PT ;  /* 0x0000000eff007c0c */ /* 0x000fe2000bf45070 */
[----:B------:R-:W-:Y:S01]  /*2f90*/  @P0 FADD.FTZ R234, R234, R155 ;  /* 0x0000009beaea0221 */ /* 0x000fe20000010000 */
[----:B------:R-:W-:Y:S01]  /*2fa0*/  @P0 SHF.L.U32 R154, R156, 0x10, RZ ;  /* 0x000000109c9a0819 */ /* 0x000fe200000006ff */
[----:B------:R-:W-:Y:S01]  /*2fb0*/  FMUL.FTZ R156, R183, R236 ;  /* 0x000000ecb79c7220 */ /* 0x000fe20000410000 */
[----:B------:R-:W-:Y:S02]  /*2fc0*/  @P0 SHF.L.U32 R231, R231, 0x10, RZ ;  /* 0x00000010e7e70819 */ /* 0x000fe400000006ff */
        /* <DEDUP_REMOVED lines=47> */
[C---:B------:R-:W-:Y:S01]  /*32c0*/  @P2 LEA.HI.X R157, R182.reuse, UR15, RZ, 0x4, P6 ;  /* 0x0000000fb69d2c11 */ /* 0x040fe2000b0f24ff */
[----:B------:R2:W-:Y:S01]  /*32d0*/  STG.E.128 desc[UR4][R152.64], R148 ;  /* 0x0000009498007986 */ /* 0x0005e2000c101d04 */
[----:B------:R-:W-:Y:S01]  /*32e0*/  @P2 PRMT R111, R111, 0x5410, R239 ;  /* 0x000054106f6f2816 */ /* 0x000fe200000000ef */
[----:B------:R-:W-:-:S04]  /*32f0*/  VIADD R182, R182, 0x20 ;  /* 0x00000020b6b67836 */ /* 0x000fc80000000000 */
[----:B------:R2:W-:Y:S03]  /*3300*/  @P2 STG.E.128 desc[UR4][R156.64], R108 ;  /* 0x0000006c9c002986 */ /* 0x0005e6000c101d04 */
.L_x_12:
[----:B------:R-:W-:Y:S05]  /*3310*/  BSYNC B1 ;  /* 0x0000000000017941 */ /* 0x000fea0003800000 */
.L_x_11:
[----:B------:R-:W-:Y:S04]  /*3320*/  BSSY B1, `(.L_x_13) ;  /* 0x0000063000017945 */ /* 0x000fe80003800000 */
[----:B------:R-:W-:Y:S05]  /*3330*/  @!P5 BRA `(.L_x_14) ;  /* 0x000000040084d947 */ /* 0x000fea0003800000 */
[----:B------:R-:W-:Y:S01]  /*3340*/  ISETP.NE.U32.AND P0, PT, RZ, UR8, PT ;  /* 0x00000008ff007c0c */ /* 0x000fe2000bf05070 */
[-CC-:B-12---:R-:W-:Y:S01]  /*3350*/  FFMA.FTZ R151, R215, R158.reuse, R159.reuse ;  /* 0x0000009ed7977223 */ /* 0x186fe2000001009f */
[-CC-:B------:R-:W-:Y:S01]  /*3360*/  FFMA.FTZ R149, R213, R158.reuse, R159.reuse ;  /* 0x0000009ed5957223 */ /* 0x180fe2000001009f */
[-CC-:B------:R-:W-:Y:S01]  /*3370*/  FFMA.FTZ R150, R218, R158.reuse, R159.reuse ;  /* 0x0000009eda967223 */ /* 0x180fe2000001009f */
[----:B------:R-:W-:Y:S01]  /*3380*/  ISETP.NE.AND.EX P0, PT, RZ, UR9, PT, P0 ;  /* 0x00000009ff007c0c */ /* 0x000fe2000bf05300 */
[-C--:B0-----:R-:W-:Y:S01]  /*3390*/  FFMA.FTZ R154, R220, R158.reuse, R159 ;  /* 0x0000009edc9a7223 */ /* 0x081fe2000001009f */
[----:B------:R-:W-:Y:S01]  /*33a0*/  FADD.FTZ R152, R212, -R151 ;  /* 0x80000097d4987221 */ /* 0x000fe20000010000 */
[----:B------:R-:W-:Y:S01]  /*33b0*/  FFMA.FTZ R153, R217, R158, R159 ;  /* 0x0000009ed9997223 */ /* 0x000fe2000001009f */
[----:B------:R-:W-:Y:S01]  /*33c0*/  FADD.FTZ R148, R210, -R149 ;  /* 0x80000095d2947221 */ /* 0x000fe20000010000 */
[----:B------:R-:W-:Y:S01]  /*33d0*/  FADD.FTZ R150, R221, -R150 ;  /* 0x80000096dd967221 */ /* 0x000fe20000010000 */
[----:B------:R-:W-:Y:S01]  /*33e0*/  ISETP.NE.U32.AND P2, PT, RZ, UR14, PT ;  /* 0x0000000eff007c0c */ /* 0x000fe2000bf45070 */
[----:B------:R-:W-:Y:S01]  /*33f0*/  FADD.FTZ R154, R223, -R154 ;  /* 0x8000009adf9a7221 */ /* 0x000fe20000010000 */
[----:B-----5:R-:W-:Y:S01]  /*3400*/  FMUL.FTZ R149, R183, R152 ;  /* 0x00000098b7957220 */ /* 0x020fe20000410000 */
[----:B------:R-:W-:Y:S01]  /*3410*/  ISETP.NE.U32.AND P1, PT, RZ, UR12, PT ;  /* 0x0000000cff007c0c */ /* 0x000fe2000bf25070 */
[----:B------:R-:W-:Y:S01]  /*3420*/  FFMA.FTZ R155, R219, R158, R159 ;  /* 0x0000009edb9b7223 */ /* 0x000fe2000001009f */
[----:B------:R-:W-:Y:S01]  /*3430*/  FADD.FTZ R156, R214, -R153 ;  /* 0x80000099d69c7221 */ /* 0x000fe20000010000 */
[----:B------:R-:W-:Y:S01]  /*3440*/  FMUL.FTZ R153, R183, R150 ;  /* 0x00000096b7997220 */ /* 0x000fe20000410000 */
[----:B------:R-:W-:Y:S01]  /*3450*/  @P0 SHF.L.U32 R152, R145, 0x10, RZ ;  /* 0x0000001091980819 */ /* 0x000fe200000006ff */
[-CC-:B------:R-:W-:Y:S01]  /*3460*/  FFMA.FTZ R234, R222, R158.reuse, R159.reuse ;  /* 0x0000009edeea7223 */ /* 0x180fe2000001009f */
[----:B------:R-:W-:Y:S01]  /*3470*/  ISETP.NE.AND.EX P2, PT, RZ, UR15, PT, P2 ;  /* 0x0000000fff007c0c */ /* 0x000fe2000bf45320 */
[----:B------:R-:W-:Y:S01]  /*3480*/  FFMA.FTZ R236, R224, R158, R159 ;  /* 0x0000009ee0ec7223 */ /* 0x000fe2000001009f */
[C---:B------:R-:W-:Y:S01]  /*3490*/  FMUL.FTZ R150, R183.reuse, R154 ;  /* 0x0000009ab7967220 */ /* 0x040fe20000410000 */
[----:B------:R-:W-:Y:S01]  /*34a0*/  ISETP.NE.AND.EX P1, PT, RZ, UR13, PT, P1 ;  /* 0x0000000dff007c0c */ /* 0x000fe2000bf25310 */
[----:B------:R-:W-:Y:S01]  /*34b0*/  FADD.FTZ R158, R216, -R155 ;  /* 0x8000009bd89e7221 */ /* 0x000fe20000010000 */
[----:B------:R-:W-:Y:S01]  /*34c0*/  @P0 SHF.L.U32 R154, R146, 0x10, RZ ;  /* 0x00000010929a0819 */ /* 0x000fe200000006ff */
[----:B------:R-:W-:Y:S01]  /*34d0*/  FMUL.FTZ R151, R183, R156 ;  /* 0x0000009cb7977220 */ /* 0x000fe20000410000 */
[----:B------:R-:W-:Y:S01]  /*34e0*/  ISETP.NE.U32.AND P6, PT, RZ, UR12, PT ;  /* 0x0000000cff007c0c */ /* 0x000fe2000bfc5070 */
[--C-:B------:R-:W-:Y:S01]  /*34f0*/  @P0 FADD.FTZ R149, R149, R152.reuse ;  /* 0x0000009895950221 */ /* 0x100fe20000010000 */
[C---:B------:R-:W-:Y:S01]  /*3500*/  @P0 SHF.L.U32 R155, R144.reuse, 0x10, RZ ;  /* 0x00000010909b0819 */ /* 0x040fe200000006ff */
[----:B------:R-:W-:Y:S01]  /*3510*/  FMUL.FTZ R148, R183, R148 ;  /* 0x00000094b7947220 */ /* 0x000fe20000410000 */
[----:B------:R-:W-:Y:S01]  /*3520*/  @P0 PRMT R152, R144, 0x7632, R152 ;  /* 0x0000763290980816 */ /* 0x000fe20000000098 */
[--C-:B------:R-:W-:Y:S01]  /*3530*/  @P0 FADD.FTZ R151, R151, R154.reuse ;  /* 0x0000009a97970221 */ /* 0x100fe20000010000 */
[----:B------:R-:W-:Y:S01]  /*3540*/  ISETP.NE.AND.EX P6, PT, RZ, UR13, PT, P6 ;  /* 0x0000000dff007c0c */ /* 0x000fe2000bfc5360 */
[----:B------:R-:W-:Y:S01]  /*3550*/  @P0 FADD.FTZ R148, R148, R155 ;  /* 0x0000009b94940221 */ /* 0x000fe20000010000 */
[----:B------:R-:W-:Y:S01]  /*3560*/  @P0 PRMT R154, R145, 0x7632, R154 ;  /* 0x00007632919a0816 */ /* 0x000fe2000000009a */
[----:B------:R-:W-:Y:S01]  /*3570*/  FADD.FTZ R234, R225, -R234 ;  /* 0x800000eae1ea7221 */ /* 0x000fe20000010000 */
[----:B------:R-:W-:Y:S01]  /*3580*/  @P0 SHF.L.U32 R152, R152, 0x10, RZ ;  /* 0x0000001098980819 */ /* 0x000fe200000006ff */
[----:B------:R-:W-:Y:S01]  /*3590*/  FADD.FTZ R236, R227, -R236 ;  /* 0x800000ece3ec7221 */ /* 0x000fe20000010000 */
[----:B------:R-:W-:Y:S01]  /*35a0*/  @P0 PRMT R159, R146, 0x7632, R159 ;  /* 0x00007632929f0816 */ /* 0x000fe2000000009f */
[----:B------:R-:W-:Y:S01]  /*35b0*/  FMUL.FTZ R156, R183, R234 ;  /* 0x000000eab79c7220 */ /* 0x000fe20000410000 */
[----:B------:R-:W-:Y:S01]  /*35c0*/  @P0 SHF.L.U32 R155, R154, 0x10, RZ ;  /* 0x000000109a9b0819 */ /* 0x000fe200000006ff */
[----:B------:R-:W-:Y:S01]  /*35d0*/  @P0 FADD.FTZ R153, R153, R152 ;  /* 0x0000009899990221 */ /* 0x000fe20000010000 */
[----:B------:R-:W-:Y:S01]  /*35e0*/  @P0 SHF.L.U32 R159, R159, 0x10, RZ ;  /* 0x000000109f9f0819 */ /* 0x000fe200000006ff */
[C---:B------:R-:W-:Y:S01]  /*35f0*/  FMUL.FTZ R157, R183.reuse, R158 ;  /* 0x0000009eb79d7220 */ /* 0x040fe20000410000 */
[----:B------:R-:W-:Y:S01]  /*3600*/  @P2 F2FP.BF16.F32.PACK_AB R154, RZ, R148 ;  /* 0x00000094ff9a223e */ /* 0x000fe200000010ff */
[----:B------:R-:W-:Y:S01]  /*3610*/  FMUL.FTZ R158, R183, R236 ;  /* 0x000000ecb79e7220 */ /* 0x000fe20000410000 */
[-C--:B------:R-:W-:Y:S01]  /*3620*/  @P1 F2FP.BF16.F32.PACK_AB R152, RZ, R148.reuse ;  /* 0x00000094ff98123e */ /* 0x080fe200000010ff */
[----:B------:R-:W-:Y:S01]  /*3630*/  @P0 FADD.FTZ R150, R150, R155 ;  /* 0x0000009b96960221 */ /* 0x000fe20000010000 */
[----:B------:R-:W-:Y:S01]  /*3640*/  @P0 FADD.FTZ R156, R156, R159 ;  /* 0x0000009f9c9c0221 */ /* 0x000fe20000010000 */
[----:B------:R-:W-:Y:S01]  /*3650*/  @P2 PRMT R108, R154, 0x7610, R108 ;  /* 0x000076109a6c2816 */ /* 0x000fe2000000006c */
[----:B------:R-:W-:Y:S01]  /*3660*/  @P0 IMAD.U32 R234, R147, 0x10000, RZ ;  /* 0x0001000093ea0824 */ /* 0x000fe200078e00ff */
[-C--:B------:R-:W-:Y:S01]  /*3670*/  @P1 F2FP.BF16.F32.PACK_AB R159, RZ, R153.reuse ;  /* 0x00000099ff9f123e */ /* 0x080fe200000010ff */
[----:B------:R-:W0:Y:S01]  /*3680*/  @P6 LDC.64 R154, c[0x0][0x308] ;  /* 0x0000c200ff9a6b82 */ /* 0x000e220000000a00 */
[----:B------:R-:W-:Y:S01]  /*3690*/  @P2 F2FP.BF16.F32.PACK_AB R236, RZ, R153 ;  /* 0x00000099ffec223e */ /* 0x000fe200000010ff */
[----:B------:R-:W-:Y:S01]  /*36a0*/  @P0 FADD.FTZ R157, R157, R234 ;  /* 0x000000ea9d9d0221 */ /* 0x000fe20000010000 */
[----:B------:R-:W-:-:S02]  /*36b0*/  F2FP.BF16.F32.PACK_AB R148, R153, R148 ;  /* 0x000000949994723e */ /* 0x000fc400000010ff */
[----:B------:R-:W-:Y:S02]  /*36c0*/  @P1 PRMT R68, R152, 0x7610, R68 ;  /* 0x0000761098441816 */ /* 0x000fe40000000044 */
[----:B------:R-:W-:Y:S01]  /*36d0*/  @P0 PRMT R183, R147, 0x7632, R183 ;  /* 0x0000763293b70816 */ /* 0x000fe200000000b7 */
[----:B------:R-:W1:Y:S01]  /*36e0*/  LDC.64 R152, c[0x0][0x2f8] ;  /* 0x0000be00ff987b82 */ /* 0x000e620000000a00 */
[----:B------:R-:W-:Y:S02]  /*36f0*/  @P1 F2FP.BF16.F32.PACK_AB R231, RZ, R151 ;  /* 0x00000097ffe7123e */ /* 0x000fe400000010ff */
[----:B------:R-:W-:Y:S01]  /*3700*/  @P1 F2FP.BF16.F32.PACK_AB R234, RZ, R157 ;  /* 0x0000009dffea123e */ /* 0x000fe200000010ff */
[----:B------:R-:W-:Y:S01]  /*3710*/  @P0 IMAD.U32 R183, R183, 0x10000, RZ ;  /* 0x00010000b7b70824 */ /* 0x000fe200078e00ff */
[----:B------:R-:W-:Y:S02]  /*3720*/  @P2 F2FP.BF16.F32.PACK_AB R237, RZ, R149 ;  /* 0x00000095ffed223e */ /* 0x000fe400000010ff */
[----:B------:R-:W-:Y:S01]  /*3730*/  @P2 F2FP.BF16.F32.PACK_AB R239, RZ, R151 ;  /* 0x00000097ffef223e */ /* 0x000fe200000010ff */
[----:B------:R-:W-:Y:S01]  /*3740*/  @P0 FADD.FTZ R158, R158, R183 ;  /* 0x000000b79e9e0221 */ /* 0x000fe20000010000 */
[----:B------:R-:W-:-:S02]  /*3750*/  @P1 F2FP.BF16.F32.PACK_AB R183, RZ, R149 ;  /* 0x00000095ffb7123e */ /* 0x000fc400000010ff */
[----:B------:R-:W-:Y:S02]  /*3760*/  @P2 F2FP.BF16.F32.PACK_AB R241, RZ, R157 ;  /* 0x0000009dfff1223e */ /* 0x000fe400000010ff */
[----:B------:R-:W-:Y:S02]  /*3770*/  @P1 PRMT R69, R183, 0x7610, R69 ;  /* 0x00007610b7451816 */ /* 0x000fe40000000045 */
[-C--:B------:R-:W-:Y:S01]  /*3780*/  @P1 F2FP.BF16.F32.PACK_AB R183, RZ, R150.reuse ;  /* 0x00000096ffb7123e */ /* 0x080fe200000010ff */
[----:B0-----:R-:W-:Y:S01]  /*3790*/  @P6 IMAD.WIDE.U32 R154, R182, 0x10, R154 ;  /* 0x00000010b69a6825 */ /* 0x001fe200078e009a */
[----:B------:R-:W-:Y:S02]  /*37a0*/  F2FP.BF16.F32.PACK_AB R149, R150, R149 ;  /* 0x000000959695723e */ /* 0x000fe400000010ff */
[----:B------:R-:W-:Y:S02]  /*37b0*/  @P2 F2FP.BF16.F32.PACK_AB R238, RZ, R150 ;  /* 0x00000096ffee223e */ /* 0x000fe400000010ff */
[----:B------:R-:W-:-:S02]  /*37c0*/  @P1 F2FP.BF16.F32.PACK_AB R233, RZ, R156 ;  /* 0x0000009cffe9123e */ /* 0x000fc400000010ff */
[----:B------:R-:W-:Y:S01]  /*37d0*/  F2FP.BF16.F32.PACK_AB R150, R156, R151 ;  /* 0x000000979c96723e */ /* 0x000fe200000010ff */
[----:B-1----:R-:W-:Y:S01]  /*37e0*/  IMAD.WIDE.U32 R152, R182, 0x10, R152 ;  /* 0x00000010b6987825 */ /* 0x002fe200078e0098 */
[----:B------:R-:W-:Y:S02]  /*37f0*/  @P1 F2FP.BF16.F32.PACK_AB R235, RZ, R158 ;  /* 0x0000009effeb123e */ /* 0x000fe400000010ff */
[----:B------:R-:W-:Y:S02]  /*3800*/  @P1 PRMT R70, R231, 0x7610, R70 ;  /* 0x00007610e7461816 */ /* 0x000fe40000000046 */
[----:B------:R-:W-:Y:S02]  /*3810*/  @P1 PRMT R71, R234, 0x7610, R71 ;  /* 0x00007610ea471816 */ /* 0x000fe40000000047 */
[----:B------:R-:W-:Y:S02]  /*3820*/  @P2 F2FP.BF16.F32.PACK_AB R240, RZ, R156 ;  /* 0x0000009cfff0223e */ /* 0x000fe400000010ff */
[----:B------:R-:W-:-:S02]  /*3830*/  F2FP.BF16.F32.PACK_AB R151, R158, R157 ;  /* 0x0000009d9e97723e */ /* 0x000fc400000010ff */
[----:B------:R-:W-:Y:S02]  /*3840*/  @P2 F2FP.BF16.F32.PACK_AB R158, RZ, R158 ;  /* 0x0000009eff9e223e */ /* 0x000fe400000010ff */
[----:B------:R-:W-:Y:S02]  /*3850*/  @P2 PRMT R109, R237, 0x7610, R109 ;  /* 0x00007610ed6d2816 */ /* 0x000fe4000000006d */
[----:B------:R-:W-:Y:S02]  /*3860*/  @P2 PRMT R110, R239, 0x7610, R110 ;  /* 0x00007610ef6e2816 */ /* 0x000fe4000000006e */
[----:B------:R-:W-:Y:S02]  /*3870*/  @P2 PRMT R111, R241, 0x7610, R111 ;  /* 0x00007610f16f2816 */ /* 0x000fe4000000006f */
[----:B------:R-:W-:Y:S02]  /*3880*/  @P2 LEA R156, P0, R182, UR14, 0x4 ;  /* 0x0000000eb69c2c11 */ /* 0x000fe4000f8020ff */
[----:B------:R-:W-:-:S02]  /*3890*/  @P1 PRMT R68, R68, 0x5410, R159 ;  /* 0x0000541044441816 */ /* 0x000fc4000000009f */
[----:B------:R-:W-:Y:S02]  /*38a0*/  @P1 PRMT R69, R69, 0x5410, R183 ;  /* 0x0000541045451816 */ /* 0x000fe400000000b7 */
[----:B------:R-:W-:Y:S02]  /*38b0*/  @P1 PRMT R70, R70, 0x5410, R233 ;  /* 0x0000541046461816 */ /* 0x000fe400000000e9 */
[----:B------:R-:W-:Y:S02]  /*38c0*/  @P1 PRMT R71, R71, 0x5410, R235 ;  /* 0x0000541047471816 */ /* 0x000fe400000000eb */
[----:B------:R-:W-:Y:S02]  /*38d0*/  @P2 PRMT R108, R108, 0x5410, R236 ;  /* 0x000054106c6c2816 */ /* 0x000fe400000000ec */
[----:B------:R-:W-:Y:S01]  /*38e0*/  @P2 PRMT R109, R109, 0x5410, R238 ;  /* 0x000054106d6d2816 */ /* 0x000fe200000000ee */
[----:B------:R3:W-:Y:S01]  /*38f0*/  @P6 STG.E.128 desc[UR4][R154.64], R68 ;  /* 0x000000449a006986 */ /* 0x0007e2000c101d04 */
[----:B------:R-:W-:-:S02]  /*3900*/  @P2 PRMT R110, R110, 0x5410, R240 ;  /* 0x000054106e6e2816 */ /* 0x000fc400000000f0 */
[----:B------:R-:W-:Y:S01]  /*3910*/  @P2 LEA.HI.X R157, R182, UR15, RZ, 0x4, P0 ;  /* 0x0000000fb69d2c11 */ /* 0x000fe200080f24ff */
[----:B------:R3:W-:Y:S01]  /*3920*/  STG.E.128 desc[UR4][R152.64], R148 ;  /* 0x0000009498007986 */ /* 0x0007e2000c101d04 */
[----:B------:R-:W-:-:S05]  /*3930*/  @P2 PRMT R111, R111, 0x5410, R158 ;  /* 0x000054106f6f2816 */ /* 0x000fca000000009e */
[----:B------:R3:W-:Y:S02]  /*3940*/  @P2 STG.E.128 desc[UR4][R156.64], R108 ;  /* 0x0000006c9c002986 */ /* 0x0007e4000c101d04 */
.L_x_14:
[----:B------:R-:W-:Y:S05]  /*3950*/  BSYNC B1 ;  /* 0x0000000000017941 */ /* 0x000fea0003800000 */
.L_x_13:
[----:B-123--:R-:W1:Y:S02]  /*3960*/  LDC.64 R148, c[0x0][0x210] ;  /* 0x00008400ff947b82 */ /* 0x00ee640000000a00 */
[----:B-1----:R-:W-:-:S04]  /*3970*/  LEA R26, R148, R26, 0x2 ;  /* 0x0000001a941a7211 */ /* 0x002fc800078e10ff */
[----:B------:R-:W-:-:S13]  /*3980*/  ISETP.GE.AND P0, PT, R26, R149, PT ;  /* 0x000000951a00720c */ /* 0x000fda0003f06270 */
[----:B------:R-:W-:Y:S05]  /*3990*/  @!P0 BRA `(.L_x_15) ;  /* 0xffffffd000408947 */ /* 0x000fea000383ffff */
.L_x_1:
[----:B------:R-:W-:Y:S05]  /*39a0*/  BSYNC B0 ;  /* 0x0000000000007941 */ /* 0x000fea0003800000 */
.L_x_0:
[----:B------:R-:W1:Y:S01]  /*39b0*/  S2R R3, SR_CgaCtaId ;  /* 0x0000000000037919 */ /* 0x000e620000008800 */
[--C-:B------:R-:W-:Y:S01]  /*39c0*/  SHF.R.U32.HI R0, RZ, 0x5, R180.reuse ;  /* 0x00000005ff007819 */ /* 0x100fe200000116b4 */
[----:B------:R-:W-:Y:S05]  /*39d0*/  WARPSYNC.ALL ;  /* 0x0000000000007948 */ /* 0x000fea0003800000 */
[----:B------:R-:W-:Y:S01]  /*39e0*/  LOP3.LUT R5, R180, 0x1f, RZ, 0xc0, !PT ;  /* 0x0000001fb4057812 */ /* 0x000fe200078ec0ff */
[----:B------:R-:W2:Y:S01]  /*39f0*/  S2R R6, SR_CTAID.X ;  /* 0x0000000000067919 */ /* 0x000ea20000002500 */
[----:B------:R-:W-:Y:S01]  /*3a00*/  MOV R2, 0x400 ;  /* 0x0000040000027802 */ /* 0x000fe20000000f00 */
[----:B------:R-:W-:Y:S01]  /*3a10*/  ULDC.64 UR16, c[0x0][0x2d8] ;  /* 0x0000b60000107ab9 */ /* 0x000fe20000000a00 */
[----:B------:R-:W-:Y:S01]  /*3a20*/  IADD3 R9, R181, 0x7f, -R180 ;  /* 0x0000007fb5097810 */ /* 0x000fe20007ffe8b4 */
[----:B------:R-:W-:Y:S01]  /*3a30*/  IMAD R0, R0, 0x60, R5 ;  /* 0x0000006000007824 */ /* 0x000fe200078e0205 */
[----:B------:R-:W-:Y:S01]  /*3a40*/  ULDC.64 UR18, c[0x0][0x2d0] ;  /* 0x0000b40000127ab9 */ /* 0x000fe20000000a00 */
[----:B------:R-:W-:Y:S01]  /*3a50*/  BSSY B0, `(.L_x_16) ;  /* 0x0000109000007945 */ /* 0x000fe20003800000 */
[----:B------:R-:W-:-:S02]  /*3a60*/  LOP3.LUT P5, RZ, R9, 0xffffff80, RZ, 0xc0, !PT ;  /* 0xffffff8009ff7812 */ /* 0x000fc400078ac0ff */
[C---:B------:R-:W-:Y:S02]  /*3a70*/  ISETP.GE.U32.AND P0, PT, R9.reuse, 0x100, PT ;  /* 0x000001000900780c */ /* 0x040fe40003f06070 */
[C---:B------:R-:W-:Y:S02]  /*3a80*/  ISETP.GE.U32.AND P1, PT, R9.reuse, 0x180, PT ;  /* 0x000001800900780c */ /* 0x040fe40003f26070 */
[C---:B------:R-:W-:Y:S02]  /*3a90*/  ISETP.GE.U32.AND P2, PT, R9.reuse, 0x200, PT ;  /* 0x000002000900780c */ /* 0x040fe40003f46070 */
[C---:B------:R-:W-:Y:S02]  /*3aa0*/  ISETP.GE.U32.AND P3, PT, R9.reuse, 0x280, PT ;  /* 0x000002800900780c */ /* 0x040fe40003f66070 */
[----:B------:R-:W-:Y:S02]  /*3ab0*/  ISETP.GE.U32.AND P4, PT, R9, 0x300, PT ;  /* 0x000003000900780c */ /* 0x000fe40003f86070 */
[----:B-1----:R-:W-:-:S04]  /*3ac0*/  LEA R3, R3, R2, 0x18 ;  /* 0x0000000203037211 */ /* 0x002fc800078ec0ff */
[-C--:B------:R-:W-:Y:S02]  /*3ad0*/  LEA R4, R0, R3.reuse, 0x5 ;  /* 0x0000000300047211 */ /* 0x080fe400078e28ff */
[----:B------:R-:W-:Y:S01]  /*3ae0*/  LEA R0, R180, R3, 0x2 ;  /* 0x00000003b4007211 */ /* 0x000fe200078e10ff */
[----:B--2---:R-:W-:Y:S02]  /*3af0*/  IMAD R181, R6, R181, RZ ;  /* 0x000000b506b57224 */ /* 0x004fe400078e02ff */
[----:B------:R-:W-:Y:S04]  /*3b00*/  STS.128 [R4], R56 ;  /* 0x0000003804007388 */ /* 0x000fe80000000c00 */
[----:B------:R-:W-:Y:S01]  /*3b10*/  STS.128 [R4+0x10], R60 ;  /* 0x0000103c04007388 */ /* 0x000fe20000000c00 */
[----:B------:R-:W-:-:S03]  /*3b20*/  IADD3 R180, P6, R181, R180, RZ ;  /* 0x000000b4b5b47210 */ /* 0x000fc60007fde0ff */
[----:B------:R-:W-:Y:S04]  /*3b30*/  STS.128 [R4+0x400], R116 ;  /* 0x0004007404007388 */ /* 0x000fe80000000c00 */
[----:B------:R-:W-:Y:S04]  /*3b40*/  STS.128 [R4+0x410], R88 ;  /* 0x0004105804007388 */ /* 0x000fe80000000c00 */
[----:B------:R-:W-:Y:S04]  /*3b50*/  STS.128 [R4+0x800], R72 ;  /* 0x0008004804007388 */ /* 0x000fe80000000c00 */
[----:B------:R-:W-:Y:S01]  /*3b60*/  STS.128 [R4+0x810], R76 ;  /* 0x0008104c04007388 */ /* 0x000fe20000000c00 */
[----:B------:R-:W-:Y:S06]  /*3b70*/  BAR.SYNC.DEFER_BLOCKING 0x0 ;  /* 0x0000000000007b1d */ /* 0x000fec0000010000 */
[----:B------:R-:W1:Y:S04]  /*3b80*/  LDS R2, [R0] ;  /* 0x0000000000027984 */ /* 0x000e680000000800 */
[----:B------:R-:W2:Y:S04]  /*3b90*/  LDS R3, [R0+0x200] ;  /* 0x0002000000037984 */ /* 0x000ea80000000800 */
[----:B------:R-:W3:Y:S04]  /*3ba0*/  LDS R7, [R0+0xc00] ;  /* 0x000c000000077984 */ /* 0x000ee80000000800 */
[----:B------:R-:W4:Y:S04]  /*3bb0*/  LDS R8, [R0+0xe00] ;  /* 0x000e000000087984 */ /* 0x000f280000000800 */
[----:B------:R-:W0:Y:S04]  /*3bc0*/  LDS R5, [R0+0x400] ;  /* 0x0004000000057984 */ /* 0x000e280000000800 */
[----:B------:R-:W0:Y:S04]  /*3bd0*/  LDS R6, [R0+0x600] ;  /* 0x0006000000067984 */ /* 0x000e280000000800 */
[----:B------:R-:W0:Y:S04]  /*3be0*/  LDS R10, [R0+0x1000] ;  /* 0x00100000000a7984 */ /* 0x000e280000000800 */
[----:B------:R-:W0:Y:S04]  /*3bf0*/  LDS R9, [R0+0x1200] ;  /* 0x0012000000097984 */ /* 0x000e280000000800 */
[----:B------:R-:W-:Y:S04]  /*3c00*/  LDS R11, [R0+0x1400] ;  /* 0x00140000000b7984 */ /* 0x000fe80000000800 */
[----:B------:R-:W-:Y:S01]  /*3c10*/  LDS R12, [R0+0x1600] ;  /* 0x00160000000c7984 */ /* 0x000fe20000000800 */
[----:B-1----:R-:W-:-:S03]  /*3c20*/  FADD.FTZ R2, RZ, R2 ;  /* 0x00000002ff027221 */ /* 0x002fc60000010000 */
[----:B------:R-:W1:Y:S01]  /*3c30*/  LDS R14, [R0+0x1800] ;  /* 0x00180000000e7984 */ /* 0x000e620000000800 */
[----:B--2---:R-:W-:-:S03]  /*3c40*/  FADD.FTZ R3, RZ, R3 ;  /* 0x00000003ff037221 */ /* 0x004fc60000010000 */
[----:B------:R-:W2:Y:S01]  /*3c50*/  LDS R13, [R0+0x1a00] ;  /* 0x001a0000000d7984 */ /* 0x000ea20000000800 */
[----:B---3--:R-:W-:-:S03]  /*3c60*/  FADD.FTZ R7, R2, R7 ;  /* 0x0000000702077221 */ /* 0x008fc60000010000 */
[----:B------:R-:W3:Y:S01]  /*3c70*/  LDS R16, [R0+0x1c00] ;  /* 0x001c000000107984 */ /* 0x000ee20000000800 */
[----:B----4-:R-:W-:-:S03]  /*3c80*/  FADD.FTZ R8, R3, R8 ;  /* 0x0000000803087221 */ /* 0x010fc60000010000 */
[----:B------:R-:W4:Y:S01]  /*3c90*/  LDS R2, [R0+0x800] ;  /* 0x0008000000027984 */ /* 0x000f220000000800 */
[----:B0-----:R-:W-:-:S03]  /*3ca0*/  FADD.FTZ R5, RZ, R5 ;  /* 0x00000005ff057221 */ /* 0x001fc60000010000 */
[----:B------:R-:W0:Y:S01]  /*3cb0*/  LDS R3, [R0+0xa00] ;  /* 0x000a000000037984 */ /* 0x000e220000000800 */
[----:B------:R-:W-:-:S03]  /*3cc0*/  FADD.FTZ R6, RZ, R6 ;  /* 0x00000006ff067221 */ /* 0x000fc60000010000 */
[----:B------:R-:W0:Y:S01]  /*3cd0*/  LDS R15, [R0+0x1e00] ;  /* 0x001e0000000f7984 */ /* 0x000e220000000800 */
[----:B------:R-:W-:-:S03]  /*3ce0*/  FADD.FTZ R5, R5, R10 ;  /* 0x0000000a05057221 */ /* 0x000fc60000010000 */
[----:B------:R-:W0:Y:S01]  /*3cf0*/  LDS R17, [R0+0x2000] ;  /* 0x0020000000117984 */ /* 0x000e220000000800 */
[----:B------:R-:W-:-:S03]  /*3d00*/  FADD.FTZ R6, R6, R9 ;  /* 0x0000000906067221 */ /* 0x000fc60000010000 */
[----:B------:R-:W0:Y:S04]  /*3d10*/  LDS R18, [R0+0x2200] ;  /* 0x0022000000127984 */ /* 0x000e280000000800 */
[----:B------:R-:W0:Y:S04]  /*3d20*/  LDS R20, [R0+0x2400] ;  /* 0x0024000000147984 */ /* 0x000e280000000800 */
[----:B------:R-:W0:Y:S04]  /*3d30*/  LDS R19, [R0+0x2600] ;  /* 0x0026000000137984 */ /* 0x000e280000000800 */
[----:B------:R-:W0:Y:S01]  /*3d40*/  LDS R22, [R0+0x2800] ;  /* 0x0028000000167984 */ /* 0x000e220000000800 */
[----:B-1----:R-:W-:-:S03]  /*3d50*/  FADD.FTZ R7, R7, R14 ;  /* 0x0000000e07077221 */ /* 0x002fc60000010000 */
[----:B------:R-:W1:Y:S01]  /*3d60*/  LDS R21, [R0+0x2a00] ;  /* 0x002a000000157984 */ /* 0x000e620000000800 */
[----:B--2---:R-:W-:-:S03]  /*3d70*/  FADD.FTZ R8, R8, R13 ;  /* 0x0000000d08087221 */ /* 0x004fc60000010000 */
[----:B------:R-:W2:Y:S01]  /*3d80*/  LDS R23, [R0+0x2c00] ;  /* 0x002c000000177984 */ /* 0x000ea20000000800 */
[----:B---3--:R-:W-:-:S03]  /*3d90*/  FADD.FTZ R5, R5, R16 ;  /* 0x0000001005057221 */ /* 0x008fc60000010000 */
[----:B-----5:R-:W3:Y:S01]  /*3da0*/  LDS R24, [R0+0x2e00] ;  /* 0x002e000000187984 */ /* 0x020ee20000000800 */
[----:B----4-:R-:W-:Y:S01]  /*3db0*/  FADD.FTZ R2, RZ, R2 ;  /* 0x00000002ff027221 */ /* 0x010fe20000010000 */
[----:B------:R-:W-:Y:S01]  /*3dc0*/  BAR.SYNC.DEFER_BLOCKING 0x0 ;  /* 0x0000000000007b1d */ /* 0x000fe20000010000 */
[----:B0-----:R-:W-:Y:S02]  /*3dd0*/  FADD.FTZ R3, RZ, R3 ;  /* 0x00000003ff037221 */ /* 0x001fe40000010000 */
[----:B------:R-:W-:Y:S01]  /*3de0*/  FADD.FTZ R2, R2, R11 ;  /* 0x0000000b02027221 */ /* 0x000fe20000010000 */
[----:B------:R-:W-:Y:S01]  /*3df0*/  FADD.FTZ R6, R6, R15 ;  /* 0x0000000f06067221 */ /* 0x000fe20000010000 */
[----:B------:R-:W-:Y:S02]  /*3e00*/  FADD.FTZ R3, R3, R12 ;  /* 0x0000000c03037221 */ /* 0x000fe40000010000 */
[----:B------:R-:W-:Y:S02]  /*3e10*/  FADD.FTZ R2, R2, R17 ;  /* 0x0000001102027221 */ /* 0x000fe40000010000 */
[----:B------:R-:W-:Y:S01]  /*3e20*/  FADD.FTZ R3, R3, R18 ;  /* 0x0000001203037221 */ /* 0x000fe20000010000 */
[----:B------:R-:W-:Y:S01]  /*3e30*/  FADD.FTZ R11, R7, R20 ;  /* 0x00000014070b7221 */ /* 0x000fe20000010000 */
[----:B------:R-:W-:Y:S01]  /*3e40*/  FADD.FTZ R19, R8, R19 ;  /* 0x0000001308137221 */ /* 0x000fe20000010000 */
[----:B------:R-:W-:Y:S01]  /*3e50*/  STS.128 [R4], R36 ;  /* 0x0000002404007388 */ /* 0x000fe20000000c00 */
[----:B------:R-:W-:-:S03]  /*3e60*/  FADD.FTZ R13, R5, R22 ;  /* 0x00000016050d7221 */ /* 0x000fc60000010000 */
[----:B------:R-:W-:Y:S01]  /*3e70*/  STS.128 [R4+0x10], R40 ;  /* 0x0000102804007388 */ /* 0x000fe20000000c00 */
[----:B-1----:R-:W-:-:S03]  /*3e80*/  FADD.FTZ R21, R6, R21 ;  /* 0x0000001506157221 */ /* 0x002fc60000010000 */
[----:B------:R-:W-:Y:S01]  /*3e90*/  STS.128 [R4+0x400], R132 ;  /* 0x0004008404007388 */ /* 0x000fe20000000c00 */
[----:B--2---:R-:W-:-:S03]  /*3ea0*/  FADD.FTZ R23, R2, R23 ;  /* 0x0000001702177221 */ /* 0x004fc60000010000 */
[----:B------:R-:W-:Y:S01]  /*3eb0*/  STS.128 [R4+0x410], R140 ;  /* 0x0004108c04007388 */ /* 0x000fe20000000c00 */
[----:B---3--:R-:W-:-:S03]  /*3ec0*/  FADD.FTZ R2, R3, R24 ;  /* 0x0000001803027221 */ /* 0x008fc60000010000 */
[----:B------:R-:W-:Y:S04]  /*3ed0*/  STS.128 [R4+0x800], R48 ;  /* 0x0008003004007388 */ /* 0x000fe80000000c00 */
[----:B------:R-:W-:Y:S01]  /*3ee0*/  STS.128 [R4+0x810], R52 ;  /* 0x0008103404007388 */ /* 0x000fe20000000c00 */
[----:B------:R-:W-:Y:S06]  /*3ef0*/  BAR.SYNC.DEFER_BLOCKING 0x0 ;  /* 0x0000000000007b1d */ /* 0x000fec0000010000 */
[----:B------:R-:W0:Y:S04]  /*3f00*/  LDS R26, [R0+0x200] ;  /* 0x00020000001a7984 */ /* 0x000e280000000800 */
[----:B------:R-:W1:Y:S04]  /*3f10*/  LDS R28, [R0+0x600] ;  /* 0x00060000001c7984 */ /* 0x000e680000000800 */
[----:B------:R-:W2:Y:S04]  /*3f20*/  LDS R25, [R0] ;  /* 0x0000000000197984 */ /* 0x000ea80000000800 */
[----:B------:R-:W3:Y:S04]  /*3f30*/  LDS R27, [R0+0x400] ;  /* 0x00040000001b7984 */ /* 0x000ee80000000800 */
[----:B------:R-:W4:Y:S04]  /*3f40*/  LDS R32, [R0+0xc00] ;  /* 0x000c000000207984 */ /* 0x000f280000000800 */
[----:B------:R-:W4:Y:S04]  /*3f50*/  LDS R31, [R0+0xe00] ;  /* 0x000e0000001f7984 */ /* 0x000f280000000800 */
[----:B------:R-:W4:Y:S04]  /*3f60*/  LDS R29, [R0+0x800] ;  /* 0x00080000001d7984 */ /* 0x000f280000000800 */
[----:B------:R-:W4:Y:S04]  /*3f70*/  LDS R30, [R0+0xa00] ;  /* 0x000a0000001e7984 */ /* 0x000f280000000800 */
[----:B------:R-:W4:Y:S04]  /*3f80*/  LDS R34, [R0+0x1000] ;  /* 0x0010000000227984 */ /* 0x000f280000000800 */
[----:B------:R-:W4:Y:S04]  /*3f90*/  LDS R33, [R0+0x1200] ;  /* 0x0012000000217984 */ /* 0x000f280000000800 */
[----:B------:R-:W4:Y:S01]  /*3fa0*/  LDS R36, [R0+0x1400] ;  /* 0x0014000000247984 */ /* 0x000f220000000800 */
[----:B0-----:R-:W-:-:S03]  /*3fb0*/  FADD.FTZ R26, RZ, R26 ;  /* 0x0000001aff1a7221 */ /* 0x001fc60000010000 */
[----:B------:R-:W0:Y:S01]  /*3fc0*/  LDS R35, [R0+0x1600] ;  /* 0x0016000000237984 */ /* 0x000e220000000800 */
[----:B-1----:R-:W-:-:S03]  /*3fd0*/  FADD.FTZ R28, RZ, R28 ;  /* 0x0000001cff1c7221 */ /* 0x002fc60000010000 */
[----:B------:R-:W1:Y:S01]  /*3fe0*/  LDS R38, [R0+0x1800] ;  /* 0x0018000000267984 */ /* 0x000e620000000800 */
[----:B--2---:R-:W-:-:S03]  /*3ff0*/  FADD.FTZ R25, RZ, R25 ;  /* 0x00000019ff197221 */ /* 0x004fc60000010000 */
[----:B------:R-:W2:Y:S01]  /*4000*/  LDS R37, [R0+0x1a00] ;  /* 0x001a000000257984 */ /* 0x000ea20000000800 */
[----:B---3--:R-:W-:-:S03]  /*4010*/  FADD.FTZ R27, RZ, R27 ;  /* 0x0000001bff1b7221 */ /* 0x008fc60000010000 */
[----:B------:R-:W3:Y:S01]  /*4020*/  LDS R40, [R0+0x1c00] ;  /* 0x001c000000287984 */ /* 0x000ee20000000800 */
[----:B----4-:R-:W-:-:S03]  /*4030*/  FADD.FTZ R25, R25, R32 ;  /* 0x0000002019197221 */ /* 0x010fc60000010000 */
[----:B------:R-:W4:Y:S01]  /*4040*/  LDS R9, [R0+0x1e00] ;  /* 0x001e000000097984 */ /* 0x000f220000000800 */
[----:B------:R-:W-:-:S03]  /*4050*/  FADD.FTZ R26, R26, R31 ;  /* 0x0000001f1a1a7221 */ /* 0x000fc60000010000 */
[----:B------:R-:W4:Y:S01]  /*4060*/  LDS R10, [R0+0x2000] ;  /* 0x00200000000a7984 */ /* 0x000f220000000800 */
[----:B------:R-:W-:-:S03]  /*4070*/  FADD.FTZ R29, RZ, R29 ;  /* 0x0000001dff1d7221 */ /* 0x000fc60000010000 */
[----:B------:R-:W4:Y:S01]  /*4080*/  LDS R15, [R0+0x2200] ;  /* 0x00220000000f7984 */ /* 0x000f220000000800 */
[----:B------:R-:W-:-:S03]  /*4090*/  FADD.FTZ R30, RZ, R30 ;  /* 0x0000001eff1e7221 */ /* 0x000fc60000010000 */
[----:B------:R-:W4:Y:S01]  /*40a0*/  LDS R8, [R0+0x2400] ;  /* 0x0024000000087984 */ /* 0x000f220000000800 */
[----:B------:R-:W-:-:S03]  /*40b0*/  FADD.FTZ R27, R27, R34 ;  /* 0x000000221b1b7221 */ /* 0x000fc60000010000 */
[----:B------:R-:W4:Y:S01]  /*40c0*/  LDS R7, [R0+0x2600] ;  /* 0x0026000000077984 */ /* 0x000f220000000800 */
[----:B------:R-:W-:-:S03]  /*40d0*/  FADD.FTZ R28, R28, R33 ;  /* 0x000000211c1c7221 */ /* 0x000fc60000010000 */
[----:B------:R-:W4:Y:S01]  /*40e0*/  LDS R12, [R0+0x2800] ;  /* 0x00280000000c7984 */ /* 0x000f220000000800 */
[----:B------:R-:W-:-:S03]  /*40f0*/  FADD.FTZ R29, R29, R36 ;  /* 0x000000241d1d7221 */ /* 0x000fc60000010000 */
[----:B------:R-:W4:Y:S01]  /*4100*/  LDS R14, [R0+0x2a00] ;  /* 0x002a0000000e7984 */ /* 0x000f220000000800 */
[----:B0-----:R-:W-:-:S03]  /*4110*/  FADD.FTZ R30, R30, R35 ;  /* 0x000000231e1e7221 */ /* 0x001fc60000010000 */
[----:B------:R-:W0:Y:S01]  /*4120*/  LDS R5, [R0+0x2c00] ;  /* 0x002c000000057984 */ /* 0x000e220000000800 */
[----:B-1----:R-:W-:-:S03]  /*4130*/  FADD.FTZ R25, R25, R38 ;  /* 0x0000002619197221 */ /* 0x002fc60000010000 */
[----:B------:R-:W1:Y:S01]  /*4140*/  LDS R6, [R0+0x2e00] ;  /* 0x002e000000067984 */ /* 0x000e620000000800 */
[----:B--2---:R-:W-:Y:S01]  /*4150*/  FADD.FTZ R26, R26, R37 ;  /* 0x000000251a1a7221 */ /* 0x004fe20000010000 */
[----:B------:R-:W-:Y:S01]  /*4160*/  BAR.SYNC.DEFER_BLOCKING 0x0 ;  /* 0x0000000000007b1d */ /* 0x000fe20000010000 */
[----:B---3--:R-:W-:Y:S01]  /*4170*/  FADD.FTZ R27, R27, R40 ;  /* 0x000000281b1b7221 */ /* 0x008fe20000010000 */
[----:B----4-:R-:W-:Y:S01]  /*4180*/  FADD.FTZ R9, R28, R9 ;  /* 0x000000091c097221 */ /* 0x010fe20000010000 */
[----:B------:R-:W-:Y:S01]  /*4190*/  FADD.FTZ R10, R29, R10 ;  /* 0x0000000a1d0a7221 */ /* 0x000fe20000010000 */
[----:B------:R-:W-:Y:S01]  /*41a0*/  FADD.FTZ R15, R30, R15 ;  /* 0x0000000f1e0f7221 */ /* 0x000fe20000010000 */
[----:B------:R-:W-:Y:S01]  /*41b0*/  FADD.FTZ R25, R25, R8 ;  /* 0x0000000819197221 */ /* 0x000fe20000010000 */
[----:B------:R-:W-:Y:S01]  /*41c0*/  FADD.FTZ R3, R26, R7 ;  /* 0x000000071a037221 */ /* 0x000fe20000010000 */
[----:B------:R-:W-:Y:S01]  /*41d0*/  STS.128 [R4], R100 ;  /* 0x0000006404007388 */ /* 0x000fe20000000c00 */
[----:B------:R-:W-:-:S03]  /*41e0*/  FADD.FTZ R27, R27, R12 ;  /* 0x0000000c1b1b7221 */ /* 0x000fc60000010000 */
[----:B------:R-:W-:Y:S01]  /*41f0*/  STS.128 [R4+0x10], R104 ;  /* 0x0000106804007388 */ /* 0x000fe20000000c00 */
[----:B------:R-:W-:-:S03]  /*4200*/  FADD.FTZ R17, R9, R14 ;  /* 0x0000000e09117221 */ /* 0x000fc60000010000 */
[----:B------:R-:W-:Y:S01]  /*4210*/  STS.128 [R4+0x400], R64 ;  /* 0x0004004004007388 */ /* 0x000fe20000000c00 */
[----:B0-----:R-:W-:-:S03]  /*4220*/  FADD.FTZ R29, R10, R5 ;  /* 0x000000050a1d7221 */ /* 0x001fc60000010000 */
[----:B------:R-:W-:Y:S01]  /*4230*/  STS.128 [R4+0x410], R44 ;  /* 0x0004102c04007388 */ /* 0x000fe20000000c00 */
[----:B-1----:R-:W-:-:S03]  /*4240*/  FADD.FTZ R15, R15, R6 ;  /* 0x000000060f0f7221 */ /* 0x002fc60000010000 */
[----:B------:R-:W-:Y:S04]  /*4250*/  STS.128 [R4+0x800], R120 ;  /* 0x0008007804007388 */ /* 0x000fe80000000c00 */
[----:B------:R-:W-:Y:S01]  /*4260*/  STS.128 [R4+0x810], R124 ;  /* 0x0008107c04007388 */ /* 0x000fe20000000c00 */
[----:B------:R-:W-:Y:S06]  /*4270*/  BAR.SYNC.DEFER_BLOCKING 0x0 ;  /* 0x0000000000007b1d */ /* 0x000fec0000010000 */
[----:B------:R-:W0:Y:S04]  /*4280*/  LDS R16, [R0] ;  /* 0x0000000000107984 */ /* 0x000e280000000800 */
[----:B------:R-:W1:Y:S04]  /*4290*/  LDS R31, [R0+0xc00] ;  /* 0x000c0000001f7984 */ /* 0x000e680000000800 */
[----:B------:R-:W2:Y:S04]  /*42a0*/  LDS R18, [R0+0x200] ;  /* 0x0002000000127984 */ /* 0x000ea80000000800 */
        /* <DEDUP_REMOVED lines=10> */
[----:B-1----:R-:W-:-:S03]  /*4350*/  FADD.FTZ R16, R16, R31 ;  /* 0x0000001f10107221 */ /* 0x002fc60000010000 */
[----:B------:R-:W1:Y:S01]  /*4360*/  LDS R39, [R0+0x1800] ;  /* 0x0018000000277984 */ /* 0x000e620000000800 */
[----:B--2---:R-:W-:-:S03]  /*4370*/  FADD.FTZ R18, RZ, R18 ;  /* 0x00000012ff127221 */ /* 0x004fc60000010000 */
[----:B------:R-:W2:Y:S01]  /*4380*/  LDS R41, [R0+0x1a00] ;  /* 0x001a000000297984 */ /* 0x000ea20000000800 */
[----:B---3--:R-:W-:-:S03]  /*4390*/  FADD.FTZ R20, RZ, R20 ;  /* 0x00000014ff147221 */ /* 0x008fc60000010000 */
[----:B------:R-:W3:Y:S01]  /*43a0*/  LDS R43, [R0+0x1c00] ;  /* 0x001c0000002b7984 */ /* 0x000ee20000000800 */
[----:B----4-:R-:W-:-:S03]  /*43b0*/  FADD.FTZ R7, RZ, R7 ;  /* 0x00000007ff077221 */ /* 0x010fc60000010000 */
[----:B------:R-:W4:Y:S01]  /*43c0*/  LDS R22, [R0+0x1e00] ;  /* 0x001e000000167984 */ /* 0x000f220000000800 */
[----:B------:R-:W-:-:S03]  /*43d0*/  FADD.FTZ R18, R18, R33 ;  /* 0x0000002112127221 */ /* 0x000fc60000010000 */
[----:B------:R-:W4:Y:S01]  /*43e0*/  LDS R45, [R0+0x2000] ;  /* 0x00200000002d7984 */ /* 0x000f220000000800 */
[----:B------:R-:W-:-:S03]  /*43f0*/  FADD.FTZ R20, R20, R35 ;  /* 0x0000002314147221 */ /* 0x000fc60000010000 */
[----:B------:R-:W4:Y:S01]  /*4400*/  LDS R24, [R0+0x2200] ;  /* 0x0022000000187984 */ /* 0x000f220000000800 */
[----:B------:R-:W-:-:S03]  /*4410*/  FADD.FTZ R7, R7, R12 ;  /* 0x0000000c07077221 */ /* 0x000fc60000010000 */
[----:B------:R-:W4:Y:S01]  /*4420*/  LDS R47, [R0+0x2400] ;  /* 0x00240000002f7984 */ /* 0x000f220000000800 */
[----:B------:R-:W-:-:S03]  /*4430*/  FADD.FTZ R8, RZ, R8 ;  /* 0x00000008ff087221 */ /* 0x000fc60000010000 */
[----:B------:R-:W4:Y:S01]  /*4440*/  LDS R49, [R0+0x2600] ;  /* 0x0026000000317984 */ /* 0x000f220000000800 */
[----:B------:R-:W-:-:S03]  /*4450*/  FADD.FTZ R8, R8, R37 ;  /* 0x0000002508087221 */ /* 0x000fc60000010000 */
[----:B------:R-:W4:Y:S01]  /*4460*/  LDS R51, [R0+0x2800] ;  /* 0x0028000000337984 */ /* 0x000f220000000800 */
[----:B------:R-:W-:-:S03]  /*4470*/  FADD.FTZ R9, RZ, R9 ;  /* 0x00000009ff097221 */ /* 0x000fc60000010000 */
        /* <DEDUP_REMOVED lines=16> */
[----:B------:R-:W-:Y:S01]  /*4580*/  FADD.FTZ R31, R7, R26 ;  /* 0x0000001a071f7221 */ /* 0x000fe20000010000 */
[----:B------:R-:W-:Y:S02]  /*4590*/  IMAD.X R7, RZ, RZ, RZ, P6 ;  /* 0x000000ffff077224 */ /* 0x000fe400030e06ff */
[----:B------:R-:W-:Y:S01]  /*45a0*/  STS.128 [R4+0x400], R136 ;  /* 0x0004008804007388 */ /* 0x000fe20000000c00 */
[----:B0-----:R-:W-:Y:S02]  /*45b0*/  FADD.FTZ R53, R8, R53 ;  /* 0x0000003508357221 */ /* 0x001fe40000010000 */
[C---:B------:R-:W-:Y:S01]  /*45c0*/  SHF.L.U64.HI R8, R180.reuse, 0x2, R7 ;  /* 0x00000002b4087819 */ /* 0x040fe20000010207 */
[----:B------:R-:W-:Y:S01]  /*45d0*/  STS.128 [R4+0x410], R112 ;  /* 0x0004107004007388 */ /* 0x000fe20000000c00 */
[----:B------:R-:W-:Y:S01]  /*45e0*/  SHF.L.U32 R7, R180, 0x2, RZ ;  /* 0x00000002b4077819 */ /* 0x000fe200000006ff */
[----:B-1----:R-:W-:-:S02]  /*45f0*/  FADD.FTZ R33, R9, R28 ;  /* 0x0000001c09217221 */ /* 0x002fc40000010000 */
[----:B------:R-:W-:Y:S01]  /*4600*/  STS.128 [R4+0x800], R92 ;  /* 0x0008005c04007388 */ /* 0x000fe20000000c00 */
[----:B------:R-:W-:-:S03]  /*4610*/  IADD3 R22, P6, R7, UR16, RZ ;  /* 0x0000001007167c10 */ /* 0x000fc6000ffde0ff */
[----:B------:R-:W-:Y:S01]  /*4620*/  STS.128 [R4+0x810], R96 ;  /* 0x0008106004007388 */ /* 0x000fe20000000c00 */
[----:B------:R-:W-:Y:S01]  /*4630*/  IADD3.X R67, R8, UR17, RZ, P6, !PT ;  /* 0x0000001108437c10 */ /* 0x000fe2000b7fe4ff */
[----:B------:R-:W-:Y:S01]  /*4640*/  ULDC.64 UR16, c[0x0][0x2e8] ;  /* 0x0000ba0000107ab9 */ /* 0x000fe20000000a00 */
[----:B------:R-:W-:Y:S01]  /*4650*/  BAR.SYNC.DEFER_BLOCKING 0x0 ;  /* 0x0000000000007b1d */ /* 0x000fe20000010000 */
[----:B------:R-:W-:-:S05]  /*4660*/  IADD3 R20, P6, R7, UR18, RZ ;  /* 0x0000001207147c10 */ /* 0x000fca000ffde0ff */
[----:B------:R-:W0:Y:S04]  /*4670*/  LDS R12, [R0+0x800] ;  /* 0x00080000000c7984 */ /* 0x000e280000000800 */
[----:B------:R-:W1:Y:S04]  /*4680*/  LDS R30, [R0+0xa00] ;  /* 0x000a0000001e7984 */ /* 0x000e680000000800 */
[----:B------:R-:W2:Y:S04]  /*4690*/  LDS R39, [R0+0x1400] ;  /* 0x0014000000277984 */ /* 0x000ea80000000800 */
[----:B------:R-:W3:Y:S04]  /*46a0*/  LDS R57, [R0+0x1600] ;  /* 0x0016000000397984 */ /* 0x000ee80000000800 */
[----:B------:R-:W4:Y:S04]  /*46b0*/  LDS R4, [R0] ;  /* 0x0000000000047984 */ /* 0x000f280000000800 */
        /* <DEDUP_REMOVED lines=10> */
[----:B--2---:R-:W-:Y:S01]  /*4760*/  FADD.FTZ R12, R12, R39 ;  /* 0x000000270c0c7221 */ /* 0x004fe20000010000 */
[----:B------:R-:W-:Y:S01]  /*4770*/  IADD3.X R39, R8, UR19, RZ, P6, !PT ;  /* 0x0000001308277c10 */ /* 0x000fe2000b7fe4ff */
[----:B------:R-:W-:Y:S01]  /*4780*/  ULDC.64 UR18, c[0x0][0x2e0] ;  /* 0x0000b80000127ab9 */ /* 0x000fe20000000a00 */
[----:B------:R-:W2:Y:S01]  /*4790*/  LDS R41, [R0+0x1800] ;  /* 0x0018000000297984 */ /* 0x000ea20000000800 */
[----:B---3--:R-:W-:Y:S01]  /*47a0*/  FADD.FTZ R30, R30, R57 ;  /* 0x000000391e1e7221 */ /* 0x008fe20000010000 */
[----:B------:R-:W-:Y:S02]  /*47b0*/  IADD3 R18, P6, R7, UR16, RZ ;  /* 0x0000001007127c10 */ /* 0x000fe4000ffde0ff */
[----:B------:R-:W3:Y:S01]  /*47c0*/  LDS R65, [R0+0x2e00] ;  /* 0x002e000000417984 */ /* 0x000ee20000000800 */
[----:B----4-:R-:W-:-:S03]  /*47d0*/  FADD.FTZ R4, RZ, R4 ;  /* 0x00000004ff047221 */ /* 0x010fc60000010000 */
[----:B------:R-:W4:Y:S01]  /*47e0*/  LDS R14, [R0+0x1a00] ;  /* 0x001a0000000e7984 */ /* 0x000f220000000800 */
[----:B------:R-:W-:-:S03]  /*47f0*/  FADD.FTZ R10, RZ, R10 ;  /* 0x0000000aff0a7221 */ /* 0x000fc60000010000 */
[----:B------:R-:W4:Y:S01]  /*4800*/  LDS R43, [R0+0x1c00] ;  /* 0x001c0000002b7984 */ /* 0x000f220000000800 */
[----:B------:R-:W-:-:S03]  /*4810*/  FADD.FTZ R30, R30, R61 ;  /* 0x0000003d1e1e7221 */ /* 0x000fc60000010000 */
[----:B------:R-:W4:Y:S01]  /*4820*/  LDS R45, [R0+0x1e00] ;  /* 0x001e0000002d7984 */ /* 0x000f220000000800 */
[----:B------:R-:W-:-:S03]  /*4830*/  FADD.FTZ R4, R4, R55 ;  /* 0x0000003704047221 */ /* 0x000fc60000010000 */
[----:B------:R-:W4:Y:S01]  /*4840*/  LDS R59, [R0+0x2000] ;  /* 0x00200000003b7984 */ /* 0x000f220000000800 */
[----:B------:R-:W-:Y:S01]  /*4850*/  FADD.FTZ R10, R10, R37 ;  /* 0x000000250a0a7221 */ /* 0x000fe20000010000 */
[----:B------:R-:W-:Y:S02]  /*4860*/  IADD3.X R37, R8, UR17, RZ, P6, !PT ;  /* 0x0000001108257c10 */ /* 0x000fe4000b7fe4ff */
[----:B------:R-:W4:Y:S01]  /*4870*/  LDS R63, [R0+0x2400] ;  /* 0x00240000003f7984 */ /* 0x000f220000000800 */
[----:B------:R-:W-:-:S03]  /*4880*/  FADD.FTZ R5, RZ, R5 ;  /* 0x00000005ff057221 */ /* 0x000fc60000010000 */
[----:B------:R-:W4:Y:S01]  /*4890*/  LDS R55, [R0+0x2600] ;  /* 0x0026000000377984 */ /* 0x000f220000000800 */
[----:B------:R-:W-:-:S03]  /*48a0*/  FADD.FTZ R6, RZ, R6 ;  /* 0x00000006ff067221 */ /* 0x000fc60000010000 */
[----:B------:R-:W4:Y:S01]  /*48b0*/  LDS R16, [R0+0x2800] ;  /* 0x0028000000107984 */ /* 0x000f220000000800 */
[----:B0-----:R-:W-:-:S03]  /*48c0*/  FADD.FTZ R5, R5, R32 ;  /* 0x0000002005057221 */ /* 0x001fc60000010000 */
[----:B------:R-:W0:Y:S01]  /*48d0*/  LDS R57, [R0+0x2a00] ;  /* 0x002a000000397984 */ /* 0x000e220000000800 */
[----:B-1----:R-:W-:-:S03]  /*48e0*/  FADD.FTZ R6, R6, R35 ;  /* 0x0000002306067221 */ /* 0x002fc60000010000 */
[----:B------:R1:W0:Y:S01]  /*48f0*/  LDS R61, [R0+0x2c00] ;  /* 0x002c0000003d7984 */ /* 0x0002220000000800 */
[----:B--2---:R-:W-:Y:S01]  /*4900*/  FADD.FTZ R4, R4, R41 ;  /* 0x0000002904047221 */ /* 0x004fe20000010000 */
[----:B---3--:R-:W-:Y:S01]  /*4910*/  FADD.FTZ R65, R30, R65 ;  /* 0x000000411e417221 */ /* 0x008fe20000010000 */
[----:B-1----:R-:W-:Y:S01]  /*4920*/  IADD3 R0, P6, R7, UR18, RZ ;  /* 0x0000001207007c10 */ /* 0x002fe2000ffde0ff */
[----:B----4-:R-:W-:-:S03]  /*4930*/  FADD.FTZ R14, R5, R14 ;  /* 0x0000000e050e7221 */ /* 0x010fc60000010000 */
[----:B------:R-:W-:Y:S01]  /*4940*/  IADD3.X R35, R8, UR19, RZ, P6, !PT ;  /* 0x0000001308237c10 */ /* 0x000fe2000b7fe4ff */
[----:B------:R-:W-:Y:S01]  /*4950*/  FADD.FTZ R43, R6, R43 ;  /* 0x0000002b062b7221 */ /* 0x000fe20000010000 */
[----:B------:R-:W-:Y:S01]  /*4960*/  FADD.FTZ R10, R10, R45 ;  /* 0x0000002d0a0a7221 */ /* 0x000fe20000010000 */
[----:B------:R-:W-:Y:S01]  /*4970*/  FADD.FTZ R12, R12, R59 ;  /* 0x0000003b0c0c7221 */ /* 0x000fe20000010000 */
[----:B------:R-:W-:Y:S01]  /*4980*/  FADD.FTZ R63, R4, R63 ;  /* 0x0000003f043f7221 */ /* 0x000fe20000010000 */
[----:B------:R-:W-:Y:S06]  /*4990*/  @!P5 BRA `(.L_x_17) ;  /* 0x000000000050d947 */ /* 0x000fec0003800000 */
[----:B------:R-:W-:Y:S01]  /*49a0*/  MOV R4, R22 ;  /* 0x0000001600047202 */ /* 0x000fe20000000f00 */
[----:B------:R-:W-:Y:S01]  /*49b0*/  IMAD.MOV.U32 R6, RZ, RZ, R20 ;  /* 0x000000ffff067224 */ /* 0x000fe200078e0014 */
[----:B------:R-:W-:Y:S02]  /*49c0*/  MOV R5, R67 ;  /* 0x0000004300057202 */ /* 0x000fe40000000f00 */
[----:B------:R-:W-:Y:S02]  /*49d0*/  MOV R7, R39 ;  /* 0x0000002700077202 */ /* 0x000fe40000000f00 */
[----:B------:R-:W-:Y:S01]  /*49e0*/  MOV R8, R18 ;  /* 0x0000001200087202 */ /* 0x000fe20000000f00 */
[----:B------:R1:W-:Y:S01]  /*49f0*/  STG.E desc[UR4][R4.64], R25 ;  /* 0x0000001904007986 */ /* 0x0003e2000c101904 */
[----:B------:R-:W-:Y:S02]  /*4a00*/  MOV R9, R37 ;  /* 0x0000002500097202 */ /* 0x000fe40000000f00 */
[----:B------:R-:W-:Y:S01]  /*4a10*/  IADD3 R22, P6, R22, 0x200, RZ ;  /* 0x0000020016167810 */ /* 0x000fe20007fde0ff */
[----:B------:R2:W-:Y:S01]  /*4a20*/  STG.E desc[UR4][R6.64], R11 ;  /* 0x0000000b06007986 */ /* 0x0005e2000c101904 */
[----:B------:R-:W-:-:S02]  /*4a30*/  IADD3 R20, P5, R20, 0x200, RZ ;  /* 0x0000020014147810 */ /* 0x000fc40007fbe0ff */
[----:B------:R-:W-:Y:S01]  /*4a40*/  IADD3.X R67, RZ, R67, RZ, P6, !PT ;  /* 0x00000043ff437210 */ /* 0x000fe200037fe4ff */
[----:B------:R2:W-:Y:S01]  /*4a50*/  STG.E desc[UR4][R8.64], R63 ;  /* 0x0000003f08007986 */ /* 0x0005e2000c101904 */
[----:B------:R-:W-:Y:S02]  /*4a60*/  IADD3 R18, P6, R18, 0x200, RZ ;  /* 0x0000020012127810 */ /* 0x000fe40007fde0ff */
[----:B------:R-:W-:Y:S01]  /*4a70*/  IADD3.X R39, RZ, R39, RZ, P5, !PT ;  /* 0x00000027ff277210 */ /* 0x000fe20002ffe4ff */
[----:B-1----:R-:W-:Y:S01]  /*4a80*/  IMAD.MOV.U32 R4, RZ, RZ, R0 ;  /* 0x000000ffff047224 */ /* 0x002fe200078e0000 */
[----:B------:R-:W-:Y:S01]  /*4a90*/  MOV R5, R35 ;  /* 0x0000002300057202 */ /* 0x000fe20000000f00 */
[----:B------:R-:W-:Y:S01]  /*4aa0*/  IMAD.X R37, RZ, RZ, R37, P6 ;  /* 0x000000ffff257224 */ /* 0x000fe200030e0625 */
[----:B------:R-:W-:-:S03]  /*4ab0*/  IADD3 R0, P5, R0, 0x200, RZ ;  /* 0x0000020000007810 */ /* 0x000fc60007fbe0ff */
[----:B------:R2:W-:Y:S01]  /*4ac0*/  STG.E desc[UR4][R4.64], R47 ;  /* 0x0000002f04007986 */ /* 0x0005e2000c101904 */
[----:B------:R-:W-:-:S09]  /*4ad0*/  IADD3.X R35, RZ, R35, RZ, P5, !PT ;  /* 0x00000023ff237210 */ /* 0x000fd20002ffe4ff */
.L_x_17:
[----:B------:R-:W-:Y:S05]  /*4ae0*/  BSYNC B0 ;  /* 0x0000000000007941 */ /* 0x000fea0003800000 */
.L_x_16:
[----:B------:R-:W-:Y:S01]  /*4af0*/  BSSY B0, `(.L_x_18) ;  /* 0x0000017000007945 */ /* 0x000fe20003800000 */
[----:B------:R-:W-:-:S03]  /*4b00*/  FADD.FTZ R55, R14, R55 ;  /* 0x000000370e377221 */ /* 0x000fc60000010000 */
[----:B------:R-:W-:Y:S05]  /*4b10*/  @!P0 BRA `(.L_x_19) ;  /* 0x0000000000508947 */ /* 0x000fea0003800000 */
[----:B--2---:R-:W-:Y:S01]  /*4b20*/  MOV R4, R22 ;  /* 0x0000001600047202 */ /* 0x004fe20000000f00 */
        /* <DEDUP_REMOVED lines=11> */
[----:B------:R-:W-:Y:S01]  /*4be0*/  IADD3 R20, P5, R20, 0x200, RZ ;  /* 0x0000020014147810 */ /* 0x000fe20007fbe0ff */
[----:B------:R-:W-:Y:S02]  /*4bf0*/  IMAD.X R37, RZ, RZ, R37, P0 ;  /* 0x000000ffff257224 */ /* 0x000fe400000e0625 */
[----:B-1----:R-:W-:Y:S01]  /*4c00*/  IMAD.MOV.U32 R4, RZ, RZ, R0 ;  /* 0x000000ffff047224 */ /* 0x002fe200078e0000 */
[----:B------:R-:W-:Y:S02]  /*4c10*/  MOV R5, R35 ;  /* 0x0000002300057202 */ /* 0x000fe40000000f00 */
[----:B------:R-:W-:Y:S02]  /*4c20*/  IADD3 R0, P6, R0, 0x200, RZ ;  /* 0x0000020000007810 */ /* 0x000fe40007fde0ff */
[----:B------:R-:W-:Y:S01]  /*4c30*/  IADD3.X R39, RZ, R39, RZ, P5, !PT ;  /* 0x00000027ff277210 */ /* 0x000fe20002ffe4ff */
[----:B------:R3:W-:Y:S01]  /*4c40*/  STG.E desc[UR4][R4.64], R49 ;  /* 0x0000003104007986 */ /* 0x0007e2000c101904 */
[----:B------:R-:W-:-:S09]  /*4c50*/  IADD3.X R35, RZ, R35, RZ, P6, !PT ;  /* 0x00000023ff237210 */ /* 0x000fd200037fe4ff */
.L_x_19:
[----:B------:R-:W-:Y:S05]  /*4c60*/  BSYNC B0 ;  /* 0x0000000000007941 */ /* 0x000fea0003800000 */
.L_x_18:
[----:B------:R-:W-:Y:S01]  /*4c70*/  BSSY B0, `(.L_x_20) ;  /* 0x0000017000007945 */ /* 0x000fe20003800000 */
[----:B------:R-:W-:-:S03]  /*4c80*/  FADD.FTZ R43, R43, R16 ;  /* 0x000000102b2b7221 */ /* 0x000fc60000010000 */
[----:B------:R-:W-:Y:S05]  /*4c90*/  @!P1 BRA `(.L_x_21) ;  /* 0x0000000000509947 */ /* 0x000fea0003800000 */
[----:B--23--:R-:W-:Y:S01]  /*4ca0*/  MOV R4, R22 ;  /* 0x0000001600047202 */ /* 0x00cfe20000000f00 */
        /* <DEDUP_REMOVED lines=9> */
[----:B------:R-:W-:Y:S01]  /*4d40*/  IADD3 R20, P1, R20, 0x200, RZ ;  /* 0x0000020014147810 */ /* 0x000fe20007f3e0ff */
[----:B------:R4:W-:Y:S01]  /*4d50*/  STG.E desc[UR4][R8.64], R43 ;  /* 0x0000002b08007986 */ /* 0x0009e2000c101904 */
[----:B------:R-:W-:Y:S01]  /*4d60*/  IADD3.X R67, RZ, R67, RZ, P0, !PT ;  /* 0x00000043ff437210 */ /* 0x000fe200007fe4ff */
[----:B------:R-:W-:Y:S01]  /*4d70*/  IMAD.X R37, RZ, RZ, R37, P5 ;  /* 0x000000ffff257224 */ /* 0x000fe200028e0625 */
[----:B------:R-:W-:Y:S01]  /*4d80*/  IADD3.X R39, RZ, R39, RZ, P1, !PT ;  /* 0x00000027ff277210 */ /* 0x000fe20000ffe4ff */
[----:B-1----:R-:W-:Y:S01]  /*4d90*/  IMAD.MOV.U32 R4, RZ, RZ, R0 ;  /* 0x000000ffff047224 */ /* 0x002fe200078e0000 */
[----:B------:R-:W-:Y:S02]  /*4da0*/  MOV R5, R35 ;  /* 0x0000002300057202 */ /* 0x000fe40000000f00 */
[----:B------:R-:W-:-:S03]  /*4db0*/  IADD3 R0, P6, R0, 0x200, RZ ;  /* 0x0000020000007810 */ /* 0x000fc60007fde0ff */
[----:B------:R4:W-:Y:S01]  /*4dc0*/  STG.E desc[UR4][R4.64], R51 ;  /* 0x0000003304007986 */ /* 0x0009e2000c101904 */
[----:B------:R-:W-:-:S09]  /*4dd0*/  IADD3.X R35, RZ, R35, RZ, P6, !PT ;  /* 0x00000023ff237210 */ /* 0x000fd200037fe4ff */
.L_x_21:
[----:B------:R-:W-:Y:S05]  /*4de0*/  BSYNC B0 ;  /* 0x0000000000007941 */ /* 0x000fea0003800000 */
.L_x_20:
[----:B------:R-:W-:Y:S01]  /*4df0*/  BSSY B0, `(.L_x_22) ;  /* 0x0000017000007945 */ /* 0x000fe20003800000 */
[----:B0-----:R-:W-:-:S03]  /*4e00*/  FADD.FTZ R57, R10, R57 ;  /* 0x000000390a397221 */ /* 0x001fc60000010000 */
[----:B------:R-:W-:Y:S05]  /*4e10*/  @!P2 BRA `(.L_x_23) ;  /* 0x000000000050a947 */ /* 0x000fea0003800000 */
[----:B--234-:R-:W-:Y:S01]  /*4e20*/  MOV R4, R22 ;  /* 0x0000001600047202 */ /* 0x01cfe20000000f00 */
        /* <DEDUP_REMOVED lines=14> */
[----:B0-----:R-:W-:Y:S01]  /*4f10*/  IMAD.MOV.U32 R4, RZ, RZ, R0 ;  /* 0x000000ffff047224 */ /* 0x001fe200078e0000 */
[----:B------:R-:W-:Y:S02]  /*4f20*/  MOV R5, R35 ;  /* 0x0000002300057202 */ /* 0x000fe40000000f00 */
[----:B------:R-:W-:-:S03]  /*4f30*/  IADD3 R0, P5, R0, 0x200, RZ ;  /* 0x0000020000007810 */ /* 0x000fc60007fbe0ff */
[----:B------:R1:W-:Y:S01]  /*4f40*/  STG.E desc[UR4][R4.64], R31 ;  /* 0x0000001f04007986 */ /* 0x0003e2000c101904 */
[----:B------:R-:W-:-:S09]  /*4f50*/  IADD3.X R35, RZ, R35, RZ, P5, !PT ;  /* 0x00000023ff237210 */ /* 0x000fd20002ffe4ff */
.L_x_23:
[----:B------:R-:W-:Y:S05]  /*4f60*/  BSYNC B0 ;  /* 0x0000000000007941 */ /* 0x000fea0003800000 */
.L_x_22:
[----:B------:R-:W-:Y:S01]  /*4f70*/  BSSY B0, `(.L_x_24) ;  /* 0x0000017000007945 */ /* 0x000fe20003800000 */
[----:B------:R-:W-:-:S03]  /*4f80*/  FADD.FTZ R61, R12, R61 ;  /* 0x0000003d0c3d7221 */ /* 0x000fc60000010000 */
[----:B------:R-:W-:Y:S05]  /*4f90*/  @!P3 BRA `(.L_x_25) ;  /* 0x000000000050b947 */ /* 0x000fea0003800000 */
[----:B-1234-:R-:W-:Y:S01]  /*4fa0*/  MOV R4, R22 ;  /* 0x0000001600047202 */ /* 0x01efe20000000f00 */
        /* <DEDUP_REMOVED lines=19> */
.L_x_25:
[----:B------:R-:W-:Y:S05]  /*50e0*/  BSYNC B0 ;  /* 0x0000000000007941 */ /* 0x000fea0003800000 */
.L_x_24:
[----:B-1234-:R-:W-:Y:S02]  /*50f0*/  MOV R4, R22 ;  /* 0x0000001600047202 */ /* 0x01efe40000000f00 */
[----:B------:R-:W-:Y:S01]  /*5100*/  MOV R5, R67 ;  /* 0x0000004300057202 */ /* 0x000fe20000000f00 */
[----:B------:R-:W-:Y:S06]  /*5110*/  @!P4 EXIT ;  /* 0x000000000000c94d */ /* 0x000fec0003800000 */
[----:B------:R0:W-:Y:S01]  /*5120*/  STG.E desc[UR4][R4.64], R15 ;  /* 0x0000000f04007986 */ /* 0x0001e2000c101904 */
[----:B------:R-:W-:Y:S01]  /*5130*/  MOV R3, R37 ;  /* 0x0000002500037202 */ /* 0x000fe20000000f00 */
[----:B0-----:R-:W-:Y:S01]  /*5140*/  IMAD.MOV.U32 R4, RZ, RZ, R20 ;  /* 0x000000ffff047224 */ /* 0x001fe200078e0014 */
[----:B------:R-:W-:-:S05]  /*5150*/  MOV R5, R39 ;  /* 0x0000002700057202 */ /* 0x000fca0000000f00 */
[----:B------:R0:W-:Y:S02]  /*5160*/  STG.E desc[UR4][R4.64], R2 ;  /* 0x0000000204007986 */ /* 0x0001e4000c101904 */
[----:B0-----:R-:W-:Y:S01]  /*5170*/  MOV R2, R18 ;  /* 0x0000001200027202 */ /* 0x001fe20000000f00 */
[----:B------:R-:W-:Y:S01]  /*5180*/  IMAD.MOV.U32 R5, RZ, RZ, R35 ;  /* 0x000000ffff057224 */ /* 0x000fe200078e0023 */
[----:B------:R-:W-:-:S03]  /*5190*/  MOV R4, R0 ;  /* 0x0000000000047202 */ /* 0x000fc60000000f00 */
[----:B------:R-:W-:Y:S04]  /*51a0*/  STG.E desc[UR4][R2.64], R65 ;  /* 0x0000004102007986 */ /* 0x000fe8000c101904 */
[----:B------:R-:W-:Y:S01]  /*51b0*/  STG.E desc[UR4][R4.64], R33 ;  /* 0x0000002104007986 */ /* 0x000fe2000c101904 */
[----:B------:R-:W-:Y:S05]  /*51c0*/  EXIT ;  /* 0x000000000000794d */ /* 0x000fea0003800000 */
.L_x_8:
[----:B------:R-:W-:Y:S01]  /*51d0*/  HFMA2.MMA R158, -RZ, RZ, 0, 5.9604644775390625e-08 ;  /* 0x00000001ff9e7435 */ /* 0x000fe200000001ff */
[----:B------:R-:W-:Y:S01]  /*51e0*/  BSSY B1, `(.L_x_26) ;  /* 0x0000006000017945 */ /* 0x000fe20003800000 */
[----:B------:R-:W-:Y:S02]  /*51f0*/  MOV R159, 0x1f ;  /* 0x0000001f009f7802 */ /* 0x000fe40000000f00 */
[----:B------:R-:W-:-:S07]  /*5200*/  MOV R156, 0xffffffff ;  /* 0xffffffff009c7802 */ /* 0x000fce0000000f00 */
[----:B-----5:R-:W-:Y:S05]  /*5210*/  WARPSYNC.COLLECTIVE R156, `(.L_x_27) ;  /* 0x000000009c087348 */ /* 0x020fea0003c00000 */
[----:B------:R0:W1:Y:S02]  /*5220*/  SHFL.BFLY P0, R157, R235, R158, R159 ;  /* 0x0c00009eeb9d7389 */ /* 0x000064000000009f */
[----:B01---5:R-:W-:Y:S01]  /*5230*/  ENDCOLLECTIVE ;  /* 0x000000000000791b */ /* 0x023fe20003800000 */
.L_x_27:
[----:B------:R-:W-:Y:S05]  /*5240*/  BSYNC B1 ;  /* 0x0000000000017941 */ /* 0x000fea0003800000 */
.L_x_26:
[----:B------:R-:W-:Y:S01]  /*5250*/  MOV R148, R157 ;  /* 0x0000009d00947202 */ /* 0x000fe20000000f00 */
[----:B------:R-:W-:Y:S01]  /*5260*/  HFMA2.MMA R158, -RZ, RZ, 0, 5.9604644775390625e-08 ;  /* 0x00000001ff9e7435 */ /* 0x000fe200000001ff */
[----:B------:R-:W-:Y:S02]  /*5270*/  MOV R159, 0x1f ;  /* 0x0000001f009f7802 */ /* 0x000fe40000000f00 */
[----:B------:R-:W-:Y:S01]  /*5280*/  MOV R156, 0xffffffff ;  /* 0xffffffff009c7802 */ /* 0x000fe20000000f00 */
[----:B------:R-:W-:Y:S01]  /*5290*/  FADD.FTZ R148, R148, R235 ;  /* 0x000000eb94947221 */ /* 0x000fe20000010000 */
[----:B------:R-:W-:-:S07]  /*52a0*/  IMAD.MOV.U32 R235, RZ, RZ, R234 ;  /* 0x000000ffffeb7224 */ /* 0x000fce00078e00ea */
[----:B------:R-:W-:Y:S05]  /*52b0*/  WARPSYNC.COLLECTIVE R156, `(.L_x_28) ;  /* 0x000000009c087348 */ /* 0x000fea0003c00000 */
[----:B------:R0:W1:Y:S02]  /*52c0*/  SHFL.BFLY P0, R157, R235, R158, R159 ;  /* 0x0c00009eeb9d7389 */ /* 0x000064000000009f */
[----:B01----:R-:W-:Y:S01]  /*52d0*/  ENDCOLLECTIVE ;  /* 0x000000000000791b */ /* 0x003fe20003800000 */
.L_x_28:
[----:B------:R-:W-:Y:S01]  /*52e0*/  HFMA2.MMA R158, -RZ, RZ, 0, 1.1920928955078125e-07 ;  /* 0x00000002ff9e7435 */ /* 0x000fe200000001ff */
[----:B------:R-:W-:Y:S01]  /*52f0*/  IMAD.MOV.U32 R235, RZ, RZ, R148 ;  /* 0x000000ffffeb7224 */ /* 0x000fe200078e0094 */
[----:B------:R-:W-:-:S09]  /*5300*/  MOV R149, R157 ;  /* 0x0000009d00957202 */ /* 0x000fd20000000f00 */
[----:B------:R-:W-:Y:S05]  /*5310*/  WARPSYNC.COLLECTIVE R156, `(.L_x_29) ;  /* 0x000000009c087348 */ /* 0x000fea0003c00000 */
[----:B------:R0:W1:Y:S02]  /*5320*/  SHFL.BFLY P0, R157, R235, R158, R159 ;  /* 0x0c00009eeb9d7389 */ /* 0x000064000000009f */
[----:B01----:R-:W-:Y:S01]  /*5330*/  ENDCOLLECTIVE ;  /* 0x000000000000791b */ /* 0x003fe20003800000 */
.L_x_29:
[----:B------:R-:W-:-:S05]  /*5340*/  FADD.FTZ R149, R149, R234 ;  /* 0x000000ea95957221 */ /* 0x000fca0000010000 */
[----:B------:R-:W-:Y:S02]  /*5350*/  MOV R235, R149 ;  /* 0x0000009500eb7202 */ /* 0x000fe40000000f00 */
[----:B------:R-:W-:-:S07]  /*5360*/  MOV R151, R157 ;  /* 0x0000009d00977202 */ /* 0x000fce0000000f00 */
[----:B------:R-:W-:Y:S05]  /*5370*/  WARPSYNC.COLLECTIVE R156, `(.L_x_30) ;  /* 0x000000009c087348 */ /* 0x000fea0003c00000 */
[----:B------:R0:W1:Y:S02]  /*5380*/  SHFL.BFLY P0, R157, R235, R158, R159 ;  /* 0x0c00009eeb9d7389 */ /* 0x000064000000009f */
[----:B01----:R-:W-:Y:S01]  /*5390*/  ENDCOLLECTIVE ;  /* 0x000000000000791b */ /* 0x003fe20003800000 */
.L_x_30:
[----:B------:R-:W-:Y:S01]  /*53a0*/  FADD.FTZ R151, R148, R151 ;  /* 0x0000009794977221 */ /* 0x000fe20000010000 */
[----:B------:R-:W-:-:S03]  /*53b0*/  HFMA2.MMA R158, -RZ, RZ, 0, 2.384185791015625e-07 ;  /* 0x00000004ff9e7435 */ /* 0x000fc600000001ff */
[----:B------:R-:W-:Y:S01]  /*53c0*/  IMAD.MOV.U32 R235, RZ, RZ, R151 ;  /* 0x000000ffffeb7224 */ /* 0x000fe200078e0097 */
[----:B------:R-:W-:-:S07]  /*53d0*/  MOV R150, R157 ;  /* 0x0000009d00967202 */ /* 0x000fce0000000f00 */
[----:B------:R-:W-:Y:S05]  /*53e0*/  WARPSYNC.COLLECTIVE R156, `(.L_x_31) ;  /* 0x000000009c087348 */ /* 0x000fea0003c00000 */
[----:B------:R0:W1:Y:S02]  /*53f0*/  SHFL.BFLY P0, R157, R235, R158, R159 ;  /* 0x0c00009eeb9d7389 */ /* 0x000064000000009f */
[----:B01----:R-:W-:Y:S01]  /*5400*/  ENDCOLLECTIVE ;  /* 0x000000000000791b */ /* 0x003fe20003800000 */
.L_x_31:
[----:B------:R-:W-:-:S05]  /*5410*/  FADD.FTZ R150, R149, R150 ;  /* 0x0000009695967221 */ /* 0x000fca0000010000 */
[----:B------:R-:W-:Y:S02]  /*5420*/  MOV R235, R150 ;  /* 0x0000009600eb7202 */ /* 0x000fe40000000f00 */
[----:B------:R-:W-:-:S07]  /*5430*/  MOV R152, R157 ;  /* 0x0000009d00987202 */ /* 0x000fce0000000f00 */
[----:B------:R-:W-:Y:S05]  /*5440*/  WARPSYNC.COLLECTIVE R156, `(.L_x_32) ;  /* 0x000000009c087348 */ /* 0x000fea0003c00000 */
[----:B------:R0:W1:Y:S02]  /*5450*/  SHFL.BFLY P0, R157, R235, R158, R159 ;  /* 0x0c00009eeb9d7389 */ /* 0x000064000000009f */
[----:B01----:R-:W-:Y:S01]  /*5460*/  ENDCOLLECTIVE ;  /* 0x000000000000791b */ /* 0x003fe20003800000 */
.L_x_32:
[----:B------:R-:W-:Y:S01]  /*5470*/  FADD.FTZ R152, R151, R152 ;  /* 0x0000009897987221 */ /* 0x000fe20000010000 */
[----:B------:R-:W-:-:S03]  /*5480*/  HFMA2.MMA R158, -RZ, RZ, 0, 4.76837158203125e-07 ;  /* 0x00000008ff9e7435 */ /* 0x000fc600000001ff */
[----:B------:R-:W-:Y:S01]  /*5490*/  IMAD.MOV.U32 R235, RZ, RZ, R152 ;  /* 0x000000ffffeb7224 */ /* 0x000fe200078e0098 */
[----:B------:R-:W-:-:S07]  /*54a0*/  MOV R153, R157 ;  /* 0x0000009d00997202 */ /* 0x000fce0000000f00 */
[----:B------:R-:W-:Y:S05]  /*54b0*/  WARPSYNC.COLLECTIVE R156, `(.L_x_33) ;  /* 0x000000009c087348 */ /* 0x000fea0003c00000 */
[----:B------:R0:W1:Y:S02]  /*54c0*/  SHFL.BFLY P0, R157, R235, R158, R159 ;  /* 0x0c00009eeb9d7389 */ /* 0x000064000000009f */
[----:B01----:R-:W-:Y:S01]  /*54d0*/  ENDCOLLECTIVE ;  /* 0x000000000000791b */ /* 0x003fe20003800000 */
.L_x_33:
[----:B------:R-:W-:-:S05]  /*54e0*/  FADD.FTZ R153, R150, R153 ;  /* 0x0000009996997221 */ /* 0x000fca0000010000 */
[----:B------:R-:W-:Y:S02]  /*54f0*/  MOV R235, R153 ;  /* 0x0000009900eb7202 */ /* 0x000fe40000000f00 */
[----:B------:R-:W-:-:S07]  /*5500*/  MOV R155, R157 ;  /* 0x0000009d009b7202 */ /* 0x000fce0000000f00 */
[----:B------:R-:W-:Y:S05]  /*5510*/  WARPSYNC.COLLECTIVE R156, `(.L_x_34) ;  /* 0x000000009c087348 */ /* 0x000fea0003c00000 */
[----:B------:R0:W1:Y:S02]  /*5520*/  SHFL.BFLY P0, R157, R235, R158, R159 ;  /* 0x0c00009eeb9d7389 */ /* 0x000064000000009f */
[----:B01----:R-:W-:Y:S01]  /*5530*/  ENDCOLLECTIVE ;  /* 0x000000000000791b */ /* 0x003fe20003800000 */
.L_x_34:
[----:B------:R-:W-:Y:S01]  /*5540*/  FADD.FTZ R155, R152, R155 ;  /* 0x0000009b989b7221 */ /* 0x000fe20000010000 */
[----:B------:R-:W-:-:S03]  /*5550*/  HFMA2.MMA R158, -RZ, RZ, 0, 9.5367431640625e-07 ;  /* 0x00000010ff9e7435 */ /* 0x000fc600000001ff */
[----:B------:R-:W-:Y:S01]  /*5560*/  IMAD.MOV.U32 R235, RZ, RZ, R155 ;  /* 0x000000ffffeb7224 */ /* 0x000fe200078e009b */
[----:B------:R-:W-:-:S07]  /*5570*/  MOV R154, R157 ;  /* 0x0000009d009a7202 */ /* 0x000fce0000000f00 */
[----:B------:R-:W-:Y:S05]  /*5580*/  WARPSYNC.COLLECTIVE R156, `(.L_x_35) ;  /* 0x000000009c087348 */ /* 0x000fea0003c00000 */
[----:B------:R0:W1:Y:S02]  /*5590*/  SHFL.BFLY P0, R157, R235, R158, R159 ;  /* 0x0c00009eeb9d7389 */ /* 0x000064000000009f */
[----:B01----:R-:W-:Y:S01]  /*55a0*/  ENDCOLLECTIVE ;  /* 0x000000000000791b */ /* 0x003fe20003800000 */
.L_x_35:
[----:B------:R-:W-:-:S05]  /*55b0*/  FADD.FTZ R154, R153, R154 ;  /* 0x0000009a999a7221 */ /* 0x000fca0000010000 */
[----:B------:R-:W-:Y:S02]  /*55c0*/  MOV R235, R154 ;  /* 0x0000009a00eb7202 */ /* 0x000fe40000000f00 */
[----:B------:R-:W-:-:S07]  /*55d0*/  MOV R148, R157 ;  /* 0x0000009d00947202 */ /* 0x000fce0000000f00 */
[----:B------:R-:W-:Y:S05]  /*55e0*/  WARPSYNC.COLLECTIVE R156, `(.L_x_36) ;  /* 0x000000009c087348 */ /* 0x000fea0003c00000 */
[----:B------:R0:W1:Y:S02]  /*55f0*/  SHFL.BFLY P0, R157, R235, R158, R159 ;  /* 0x0c00009eeb9d7389 */ /* 0x000064000000009f */
[----:B01----:R-:W-:Y:S01]  /*5600*/  ENDCOLLECTIVE ;  /* 0x000000000000791b */ /* 0x003fe20003800000 */
.L_x_36:
[----:B------:R-:W-:Y:S01]  /*5610*/  MOV R149, R157 ;  /* 0x0000009d00957202 */ /* 0x000fe20000000f00 */
[----:B------:R-:W-:Y:S06]  /*5620*/  BRA `(.L_x_37) ;  /* 0xffffffcc00fc7947 */ /* 0x000fec000383ffff */
.L_x_38:
[----:B------:R-:W-:-:S00]  /*5630*/  BRA `(.L_x_38) ;  /* 0xfffffffc00fc7947 */ /* 0x000fc0000383ffff */
[----:B------:R-:W-:-:S00]  /*5640*/  NOP ;  /* 0x0000000000007918 */ /* 0x000fc00000000000 */
        /* <DEDUP_REMOVED lines=11> */
.L_x_3430:


//--------------------- .text._ZN10layer_norm31ln_parallel_residual_bwd_kernelINS_13Kernel_traitsI13__nv_bfloat16S2_S2_S2_fjLj768ELj1ELj4ELj1ELj16ENS_18Kernel_traits_baseILj768ES2_S2_S2_S2_fjLj128EEEEELb0ELb0ELb1EEEvNS_9BwdParamsE --------------------------
	.section	.text._ZN10layer_norm31ln_parallel_residual_bwd_kernelINS_13Kernel_traitsI13__nv_bfloat16S2_S2_S2_fjLj768ELj1ELj4ELj1ELj16ENS_18Kernel_traits_baseILj768ES2_S2_S2_S2_fjLj128EEEEELb0ELb0ELb1EEEvNS_9BwdParamsE,"ax",@progbits
	.align	128
        .global         _ZN10layer_norm31ln_parallel_residual_bwd_kernelINS_13Kernel_traitsI13__nv_bfloat16S2_S2_S2_fjLj768ELj1ELj4ELj1ELj16ENS_18Kernel_traits_baseILj768ES2_S2_S2_S2_fjLj128EEEEELb0ELb0ELb1EEEvNS_9BwdParamsE
        .type           _ZN10layer_norm31ln_parallel_residual_bwd_kernelINS_13Kernel_traitsI13__nv_bfloat16S2_S2_S2_fjLj768ELj1ELj4ELj1ELj16ENS_18Kernel_traits_baseILj768ES2_S2_S2_S2_fjLj128EEEEELb0ELb0ELb1EEEvNS_9BwdParamsE,@function
        .size           _ZN10layer_norm31ln_parallel_residual_bwd_kernelINS_13Kernel_traitsI13__nv_bfloat16S2_S2_S2_fjLj768ELj1ELj4ELj1ELj16ENS_18Kernel_traits_baseILj768ES2_S2_S2_S2_fjLj128EEEEELb0ELb0ELb1EEEvNS_9BwdParamsE,(.L_x_3431 - _ZN10layer_norm31ln_parallel_residual_bwd_kernelINS_13Kernel_traitsI13__nv_bfloat16S2_S2_S2_fjLj768ELj1ELj4ELj1ELj16ENS_18Kernel_traits_baseILj768ES2_S2_S2_S2_fjLj128EEEEELb0ELb0ELb1EEEvNS_9BwdParamsE)
        .other          _ZN10layer_norm31ln_parallel_residual_bwd_kernelINS_13Kernel_traitsI13__nv_bfloat16S2_S2_S2_fjLj768ELj1ELj4ELj1ELj16ENS_18Kernel_traits_baseILj768ES2_S2_S2_S2_fjLj128EEEEELb0ELb0ELb1EEEvNS_9BwdParamsE,@"STO_CUDA_ENTRY STV_DEFAULT"
_ZN10layer_norm31ln_parallel_residual_bwd_kernelINS_13Kernel_traitsI13__nv_bfloat16S2_S2_S2_fjLj768ELj1ELj4ELj1ELj16ENS_18Kernel_traits_baseILj768ES2_S2_S2_S2_fjLj128EEEEELb0ELb0ELb1EEEvNS_9BwdParamsE:
.text._ZN10layer_norm31ln_parallel_residual_bwd_kernelINS_13Kernel_traitsI13__nv_bfloat16S2_S2_S2_fjLj768ELj1ELj4ELj1ELj16ENS_18Kernel_traits_baseILj768ES2_S2_S2_S2_fjLj128EEEEELb0ELb0ELb1EEEvNS_9BwdParamsE:
[----:B------:R-:W-:Y:S01]  /*0000*/  LDC R1, c[0x0][0x28] ;  /* 0x00000a00ff017b82 */ /* 0x000fe20000000800 */
[----:B------:R-:W0:Y:S01]  /*0010*/  S2R R0, SR_TID.X ;  /* 0x0000000000007919 */ /* 0x000e220000002100 */
[----:B------:R-:W-:Y:S01]  /*0020*/  ULDC UR4, c[0x0][0x214] ;  /* 0x0000850000047ab9 */ /* 0x000fe20000000800 */
[----:B------:R-:W-:Y:S01]  /*0030*/  ULDC UR8, c[0x0][0x218] ;  /* 0x0000860000087ab9 */ /* 0x000fe20000000800 */
[----:B------:R-:W-:Y:S01]  /*0040*/  ULDC UR9, c[0x0][0x290] ;  /* 0x0000a40000097ab9 */ /* 0x000fe20000000800 */
[----:B------:R-:W1:Y:S01]  /*0050*/  S2R R2, SR_CTAID.X ;  /* 0x0000000000027919 */ /* 0x000e620000002500 */
[----:B------:R-:W-:Y:S01]  /*0060*/  ULDC.64 UR10, c[0x0][0x308] ;  /* 0x0000c200000a7ab9 */ /* 0x000fe20000000a00 */
[----:B------:R-:W-:Y:S01]  /*0070*/  ULDC.64 UR12, c[0x0][0x300] ;  /* 0x0000c000000c7ab9 */ /* 0x000fe20000000a00 */
[----:B------:R-:W-:Y:S01]  /*0080*/  BSSY B0, `(.L_x_39) ;  /* 0x00003c7000007945 */ /* 0x000fe20003800000 */
[----:B0-----:R-:W-:-:S04]  /*0090*/  SHF.R.U32.HI R203, RZ, 0x5, R0 ;  /* 0x00000005ffcb7819 */ /* 0x001fc80000011600 */
[----:B-1----:R-:W-:-:S04]  /*00a0*/  LEA R203, R2, R203, 0x2 ;  /* 0x000000cb02cb7211 */ /* 0x002fc800078e10ff */
[----:B------:R-:W-:Y:S01]  /*00b0*/  ISETP.GE.AND P0, PT, R203, UR4, PT ;  /* 0x00000004cb007c0c */ /* 0x000fe2000bf06270 */
[----:B------:R-:W-:-:S12]  /*00c0*/  ULDC.64 UR4, c[0x0][0x208] ;  /* 0x0000820000047ab9 */ /* 0x000fd80000000a00 */
[----:B------:R-:W-:Y:S05]  /*00d0*/  @!P0 BRA `(.L_x_40) ;  /* 0x0000000000c48947 */ /* 0x000fea0003800000 */
        /* <DEDUP_REMOVED lines=47> */
[----:B------:R-:W-:Y:S01]  /*03d0*/  CS2R R52, SRZ ;  /* 0x0000000000347805 */ /* 0x000fe2000001ff00 */
[----:B------:R-:W-:Y:S06]  /*03e0*/  BRA `(.L_x_41) ;  /* 0x0000003800407947 */ /* 0x000fec0003800000 */
.L_x_40:
[----:B------:R-:W-:Y:S01]  /*03f0*/  SHF.L.U32 R2, R0, 0x4, RZ ;  /* 0x0000000400027819 */ /* 0x000fe200000006ff */
[----:B------:R-:W-:Y:S01]  /*0400*/  ULDC.64 UR6, c[0x0][0x260] ;  /* 0x0000980000067ab9 */ /* 0x000fe20000000a00 */
[----:B------:R-:W0:Y:S02]  /*0410*/  LDC.U8 R177, c[0x0][0x2a0] ;  /* 0x0000a800ffb17b82 */ /* 0x000e240000000000 */
[----:B------:R-:W-:-:S04]  /*0420*/  LOP3.LUT R4, R2, 0x1f0, RZ, 0xc0, !PT ;  /* 0x000001f002047812 */ /* 0x000fc800078ec0ff */
[----:B------:R-:W-:-:S04]  /*0430*/  IADD3 R2, P0, R4, UR6, RZ ;  /* 0x0000000604027c10 */ /* 0x000fc8000ff1e0ff */
[----:B------:R-:W-:Y:S01]  /*0440*/  IADD3.X R3, RZ, UR7, RZ, P0, !PT ;  /* 0x00000007ff037c10 */ /* 0x000fe200087fe4ff */
[----:B------:R-:W-:Y:S02]  /*0450*/  ULDC.64 UR6, c[0x0][0x268] ;  /* 0x00009a0000067ab9 */ /* 0x000fe40000000a00 */
[----:B------:R-:W-:Y:S02]  /*0460*/  IADD3 R4, P0, R4, UR6, RZ ;  /* 0x0000000604047c10 */ /* 0x000fe4000ff1e0ff */
[----:B------:R-:W2:Y:S02]  /*0470*/  LDG.E.128 R16, desc[UR4][R2.64+0x200] ;  /* 0x0002000402107981 */ /* 0x000ea4000c1e1d00 */
[----:B------:R-:W-:Y:S01]  /*0480*/  IADD3.X R5, RZ, UR7, RZ, P0, !PT ;  /* 0x00000007ff057c10 */ /* 0x000fe200087fe4ff */
[----:B------:R-:W-:Y:S01]  /*0490*/  ULDC.64 UR6, c[0x0][0x2c8] ;  /* 0x0000b20000067ab9 */ /* 0x000fe20000000a00 */
[----:B------:R-:W3:Y:S04]  /*04a0*/  LDG.E.128 R24, desc[UR4][R2.64+0x400] ;  /* 0x0004000402187981 */ /* 0x000ee8000c1e1d00 */
[----:B------:R-:W4:Y:S04]  /*04b0*/  LDG.E.128 R12, desc[UR4][R4.64] ;  /* 0x00000004040c7981 */ /* 0x000f28000c1e1d00 */
[----:B------:R-:W5:Y:S04]  /*04c0*/  LDG.E.128 R20, desc[UR4][R4.64+0x200] ;  /* 0x0002000404147981 */ /* 0x000f68000c1e1d00 */
[----:B------:R1:W5:Y:S04]  /*04d0*/  LDG.E.128 R8, desc[UR4][R2.64] ;  /* 0x0000000402087981 */ /* 0x000368000c1e1d00 */
[----:B------:R0:W5:Y:S01]  /*04e0*/  LDG.E.128 R28, desc[UR4][R4.64+0x400] ;  /* 0x00040004041c7981 */ /* 0x000162000c1e1d00 */
[----:B------:R-:W-:Y:S01]  /*04f0*/  ISETP.NE.U32.AND P0, PT, RZ, UR6, PT ;  /* 0x00000006ff007c0c */ /* 0x000fe2000bf05070 */
[----:B------:R-:W-:Y:S01]  /*0500*/  HFMA2.MMA R152, -RZ, RZ, 0, 0 ;  /* 0x00000000ff987435 */ /* 0x000fe200000001ff */
[----:B------:R-:W-:Y:S01]  /*0510*/  BSSY B1, `(.L_x_42) ;  /* 0x000032f000017945 */ /* 0x000fe20003800000 */
[----:B------:R-:W-:-:S02]  /*0520*/  CS2R R6, SRZ ;  /* 0x0000000000067805 */ /* 0x000fc4000001ff00 */
[----:B------:R-:W-:Y:S02]  /*0530*/  ISETP.NE.AND.EX P0, PT, RZ, UR7, PT, P0 ;  /* 0x00000007ff007c0c */ /* 0x000fe4000bf05300 */
[----:B-1----:R-:W-:Y:S02]  /*0540*/  CS2R R2, SRZ ;  /* 0x0000000000027805 */ /* 0x002fe4000001ff00 */
[----:B------:R-:W-:Y:S02]  /*0550*/  CS2R R110, SRZ ;  /* 0x00000000006e7805 */ /* 0x000fe4000001ff00 */
[----:B------:R-:W-:Y:S02]  /*0560*/  CS2R R50, SRZ ;  /* 0x0000000000327805 */ /* 0x000fe4000001ff00 */
[----:B------:R-:W-:Y:S02]  /*0570*/  CS2R R118, SRZ ;  /* 0x0000000000767805 */ /* 0x000fe4000001ff00 */
[----:B0-----:R-:W-:-:S02]  /*0580*/  CS2R R4, SRZ ;  /* 0x0000000000047805 */ /* 0x001fc4000001ff00 */
        /* <DEDUP_REMOVED lines=28> */
[----:B------:R-:W-:Y:S01]  /*0750*/  CS2R R48, SRZ ;  /* 0x0000000000307805 */ /* 0x000fe2000001ff00 */
[----:B------:R-:W-:Y:S01]  /*0760*/  IMAD.MOV.U32 R178, RZ, RZ, RZ ;  /* 0x000000ffffb27224 */ /* 0x000fe200078e00ff */
[----:B------:R-:W-:-:S02]  /*0770*/  LOP3.LUT R90, R0, 0x1f, RZ, 0xc0, !PT ;  /* 0x0000001f005a7812 */ /* 0x000fc400078ec0ff */
[----:B--2---:R-:W-:Y:S02]  /*0780*/  PRMT R188, R17, 0x7632, R188 ;  /* 0x0000763211bc7816 */ /* 0x004fe400000000bc */
[----:B------:R-:W-:Y:S02]  /*0790*/  PRMT R187, R16, 0x7632, R187 ;  /* 0x0000763210bb7816 */ /* 0x000fe400000000bb */
[----:B---3--:R-:W-:Y:S02]  /*07a0*/  PRMT R198, R27, 0x7632, R198 ;  /* 0x000076321bc67816 */ /* 0x008fe400000000c6 */
[----:B------:R-:W-:Y:S02]  /*07b0*/  PRMT R189, R18, 0x7632, R189 ;  /* 0x0000763212bd7816 */ /* 0x000fe400000000bd */
[----:B----4-:R-:W-:Y:S02]  /*07c0*/  PRMT R183, R12, 0x7632, R183 ;  /* 0x000076320cb77816 */ /* 0x010fe400000000b7 */
[----:B------:R-:W-:-:S02]  /*07d0*/  PRMT R184, R13, 0x7632, R184 ;  /* 0x000076320db87816 */ /* 0x000fc400000000b8 */
[----:B-----5:R-:W-:Y:S02]  /*07e0*/  PRMT R193, R22, 0x7632, R193 ;  /* 0x0000763216c17816 */ /* 0x020fe400000000c1 */
[----:B------:R-:W-:Y:S02]  /*07f0*/  PRMT R185, R14, 0x7632, R185 ;  /* 0x000076320eb97816 */ /* 0x000fe400000000b9 */
[----:B------:R-:W-:Y:S02]  /*0800*/  PRMT R179, R8, 0x7632, R179 ;  /* 0x0000763208b37816 */ /* 0x000fe400000000b3 */
[----:B------:R-:W-:Y:S02]  /*0810*/  PRMT R180, R9, 0x7632, R180 ;  /* 0x0000763209b47816 */ /* 0x000fe400000000b4 */
[----:B------:R-:W-:Y:S02]  /*0820*/  PRMT R181, R10, 0x7632, R181 ;  /* 0x000076320ab57816 */ /* 0x000fe400000000b5 */
[----:B------:R-:W-:-:S02]  /*0830*/  PRMT R182, R11, 0x7632, R182 ;  /* 0x000076320bb67816 */ /* 0x000fc400000000b6 */
[----:B------:R-:W-:Y:S02]  /*0840*/  PRMT R186, R15, 0x7632, R186 ;  /* 0x000076320fba7816 */ /* 0x000fe400000000ba */
        /* <DEDUP_REMOVED lines=10> */
[----:B------:R-:W-:Y:S01]  /*08f0*/  PRMT R202, R31, 0x7632, R202 ;  /* 0x000076321fca7816 */ /* 0x000fe200000000ca */
[----:B------:R-:W-:Y:S01]  /*0900*/  IMAD.U32 R153, R8, 0x10000, RZ ;  /* 0x0001000008997824 */ /* 0x000fe200078e00ff */
[----:B------:R-:W-:Y:S01]  /*0910*/  SHF.L.U32 R154, R9, 0x10, RZ ;  /* 0x00000010099a7819 */ /* 0x000fe200000006ff */
[----:B------:R-:W-:Y:S01]  /*0920*/  IMAD.U32 R158, R13, 0x10000, RZ ;  /* 0x000100000d9e7824 */ /* 0x000fe200078e00ff */
[----:B------:R-:W-:Y:S01]  /*0930*/  SHF.L.U32 R155, R10, 0x10, RZ ;  /* 0x000000100a9b7819 */ /* 0x000fe200000006ff */
[----:B------:R-:W-:Y:S01]  /*0940*/  IMAD.U32 R163, R18, 0x10000, RZ ;  /* 0x0001000012a37824 */ /* 0x000fe200078e00ff */
[----:B------:R-:W-:Y:S01]  /*0950*/  SHF.L.U32 R156, R11, 0x10, RZ ;  /* 0x000000100b9c7819 */ /* 0x000fe200000006ff */
[----:B------:R-:W-:Y:S01]  /*0960*/  IMAD.U32 R168, R23, 0x10000, RZ ;  /* 0x0001000017a87824 */ /* 0x000fe200078e00ff */
[----:B------:R-:W-:Y:S01]  /*0970*/  SHF.L.U32 R157, R12, 0x10, RZ ;  /* 0x000000100c9d7819 */ /* 0x000fe200000006ff */
[----:B------:R-:W-:Y:S01]  /*0980*/  IMAD.U32 R173, R28, 0x10000, RZ ;  /* 0x000100001cad7824 */ /* 0x000fe200078e00ff */
[----:B------:R-:W-:-:S02]  /*0990*/  SHF.L.U32 R159, R14, 0x10, RZ ;  /* 0x000000100e9f7819 */ /* 0x000fc400000006ff */
[----:B------:R-:W-:Y:S02]  /*09a0*/  CS2R R8, SRZ ;  /* 0x0000000000087805 */ /* 0x000fe4000001ff00 */
[----:B------:R-:W-:Y:S02]  /*09b0*/  SHF.L.U32 R160, R15, 0x10, RZ ;  /* 0x000000100fa07819 */ /* 0x000fe400000006ff */
[----:B------:R-:W-:Y:S02]  /*09c0*/  CS2R R10, SRZ ;  /* 0x00000000000a7805 */ /* 0x000fe4000001ff00 */
[----:B------:R-:W-:Y:S02]  /*09d0*/  SHF.L.U32 R161, R16, 0x10, RZ ;  /* 0x0000001010a17819 */ /* 0x000fe400000006ff */
[----:B------:R-:W-:Y:S02]  /*09e0*/  CS2R R12, SRZ ;  /* 0x00000000000c7805 */ /* 0x000fe4000001ff00 */
        /* <DEDUP_REMOVED lines=10> */
[----:B------:R-:W-:Y:S01]  /*0a90*/  SHF.L.U32 R169, R24, 0x10, RZ ;  /* 0x0000001018a97819 */ /* 0x000fe200000006ff */
[----:B------:R-:W-:Y:S01]  /*0aa0*/  IMAD.U32 R183, R183, 0x10000, RZ ;  /* 0x00010000b7b77824 */ /* 0x000fe200078e00ff */
[----:B------:R-:W-:Y:S02]  /*0ab0*/  SHF.L.U32 R170, R25, 0x10, RZ ;  /* 0x0000001019aa7819 */ /* 0x000fe400000006ff */
[----:B------:R-:W-:-:S02]  /*0ac0*/  CS2R R24, SRZ ;  /* 0x0000000000187805 */ /* 0x000fc4000001ff00 */
[----:B------:R-:W-:Y:S01]  /*0ad0*/  SHF.L.U32 R171, R26, 0x10, RZ ;  /* 0x000000101aab7819 */ /* 0x000fe200000006ff */
[----:B------:R-:W-:Y:S01]  /*0ae0*/  IMAD.U32 R188, R188, 0x10000, RZ ;  /* 0x00010000bcbc7824 */ /* 0x000fe200078e00ff */
[----:B------:R-:W-:Y:S02]  /*0af0*/  SHF.L.U32 R172, R27, 0x10, RZ ;  /* 0x000000101bac7819 */ /* 0x000fe400000006ff */
[----:B------:R-:W-:Y:S02]  /*0b00*/  CS2R R26, SRZ ;  /* 0x00000000001a7805 */ /* 0x000fe4000001ff00 */
[----:B------:R-:W-:Y:S02]  /*0b10*/  SHF.L.U32 R174, R29, 0x10, RZ ;  /* 0x000000101dae7819 */ /* 0x000fe400000006ff */
[----:B------:R-:W-:Y:S02]  /*0b20*/  CS2R R28, SRZ ;  /* 0x00000000001c7805 */ /* 0x000fe4000001ff00 */
[----:B------:R-:W-:Y:S01]  /*0b30*/  SHF.L.U32 R175, R30, 0x10, RZ ;  /* 0x000000101eaf7819 */ /* 0x000fe200000006ff */
[----:B------:R-:W-:Y:S01]  /*0b40*/  IMAD.U32 R193, R193, 0x10000, RZ ;  /* 0x00010000c1c17824 */ /* 0x000fe200078e00ff */
[----:B------:R-:W-:-:S02]  /*0b50*/  SHF.L.U32 R176, R31, 0x10, RZ ;  /* 0x000000101fb07819 */ /* 0x000fc400000006ff */
[----:B------:R-:W-:Y:S02]  /*0b60*/  CS2R R30, SRZ ;  /* 0x00000000001e7805 */ /* 0x000fe4000001ff00 */
[----:B------:R-:W-:Y:S01]  /*0b70*/  SHF.L.U32 R179, R179, 0x10, RZ ;  /* 0x00000010b3b37819 */ /* 0x000fe200000006ff */
[----:B------:R-:W-:Y:S01]  /*0b80*/  IMAD.U32 R198, R198, 0x10000, RZ ;  /* 0x00010000c6c67824 */ /* 0x000fe200078e00ff */
        /* <DEDUP_REMOVED lines=18> */
[----:B------:R-:W-:-:S07]  /*0cb0*/  SHF.L.U32 R202, R202, 0x10, RZ ;  /* 0x00000010caca7819 */ /* 0x000fce00000006ff */
.L_x_44:
[----:B------:R-:W0:Y:S01]  /*0cc0*/  LDC.64 R96, c[0x0][0x238] ;  /* 0x00008e00ff607b82 */ /* 0x000e220000000a00 */
[----:B-1----:R-:W-:-:S05]  /*0cd0*/  IMAD R72, R203, UR8, RZ ;  /* 0x00000008cb487c24 */ /* 0x002fca000f8e02ff */
[----:B------:R-:W-:Y:S02]  /*0ce0*/  SHF.R.S32.HI R73, RZ, 0x1f, R72 ;  /* 0x0000001fff497819 */ /* 0x000fe40000011448 */
[----:B------:R-:W1:Y:S02]  /*0cf0*/  LDC.64 R104, c[0x0][0x2c0] ;  /* 0x0000b000ff687b82 */ /* 0x000e640000000a00 */
[----:B------:R-:W-:-:S04]  /*0d00*/  LEA.HI R73, R73, R72, RZ, 0x3 ;  /* 0x0000004849497211 */ /* 0x000fc800078f18ff */
[----:B------:R-:W-:Y:S02]  /*0d10*/  LEA.HI.SX32 R209, R73, R90, 0x1d ;  /* 0x0000005a49d17211 */ /* 0x000fe400078feaff */
[----:B------:R-:W2:Y:S08]  /*0d20*/  LDC.64 R98, c[0x0][0x250] ;  /* 0x00009400ff627b82 */ /* 0x000eb00000000a00 */
[----:B------:R-:W3:Y:S01]  /*0d30*/  LDC.64 R100, c[0x0][0x2b8] ;  /* 0x0000ae00ff647b82 */ /* 0x000ee20000000a00 */
[----:B0-----:R-:W-:-:S06]  /*0d40*/  IMAD.WIDE.U32 R72, R209, 0x10, R96 ;  /* 0x00000010d1487825 */ /* 0x001fcc00078e0060 */
[----:B------:R-:W4:Y:S01]  /*0d50*/  LDG.E.128 R72, desc[UR4][R72.64] ;  /* 0x0000000448487981 */ /* 0x000f22000c1e1d00 */
[----:B------:R-:W0:Y:S01]  /*0d60*/  LDC.64 R84, c[0x0][0x258] ;  /* 0x00009600ff547b82 */ /* 0x000e220000000a00 */
[----:B-1----:R-:W-:-:S06]  /*0d70*/  IMAD.WIDE.U32 R80, R209, 0x10, R104 ;  /* 0x00000010d1507825 */ /* 0x002fcc00078e0068 */
[----:B------:R-:W4:Y:S01]  /*0d80*/  LDG.E.128 R80, desc[UR4][R80.64] ;  /* 0x0000000450507981 */ /* 0x000f22000c1e1d00 */
[----:B--2---:R-:W-:-:S05]  /*0d90*/  IMAD.WIDE R98, R203, 0x4, R98 ;  /* 0x00000004cb627825 */ /* 0x004fca00078e0262 */
[----:B------:R-:W2:Y:S01]  /*0da0*/  LDG.E R217, desc[UR4][R98.64] ;  /* 0x0000000462d97981 */ /* 0x000ea2000c1e1900 */
[----:B---3--:R-:W-:-:S06]  /*0db0*/  IMAD.WIDE.U32 R76, R209, 0x10, R100 ;  /* 0x00000010d14c7825 */ /* 0x008fcc00078e0064 */
[----:B------:R-:W3:Y:S01]  /*0dc0*/  LDG.E.128 R76, desc[UR4][R76.64] ;  /* 0x000000044c4c7981 */ /* 0x000ee2000c1e1d00 */
[----:B0-----:R-:W-:-:S05]  /*0dd0*/  IMAD.WIDE R102, R203, 0x4, R84 ;  /* 0x00000004cb667825 */ /* 0x001fca00078e0254 */
[----:B------:R-:W3:Y:S01]  /*0de0*/  LDG.E R204, desc[UR4][R102.64] ;  /* 0x0000000466cc7981 */ /* 0x000ee2000c1e1900 */
[----:B------:R-:W-:-:S04]  /*0df0*/  VIADD R205, R209, 0x20 ;  /* 0x00000020d1cd7836 */ /* 0x000fc80000000000 */
[----:B------:R-:W-:-:S04]  /*0e00*/  IMAD.WIDE.U32 R84, R205, 0x10, R96 ;  /* 0x00000010cd547825 */ /* 0x000fc800078e0060 */
[C---:B------:R-:W-:Y:S02]  /*0e10*/  IMAD.WIDE.U32 R92, R205.reuse, 0x10, R104 ;  /* 0x00000010cd5c7825 */ /* 0x040fe400078e0068 */
[----:B------:R-:W3:Y:S02]  /*0e20*/  LDG.E.128 R84, desc[UR4][R84.64] ;  /* 0x0000000454547981 */ /* 0x000ee4000c1e1d00 */
[----:B------:R-:W-:Y:S02]  /*0e30*/  IMAD.WIDE.U32 R88, R205, 0x10, R100 ;  /* 0x00000010cd587825 */ /* 0x000fe400078e0064 */
[----:B------:R-:W3:Y:S04]  /*0e40*/  LDG.E.128 R92, desc[UR4][R92.64] ;  /* 0x000000045c5c7981 */ /* 0x000ee8000c1e1d00 */
[----:B------:R-:W3:Y:S01]  /*0e50*/  LDG.E.128 R88, desc[UR4][R88.64] ;  /* 0x0000000458587981 */ /* 0x000ee2000c1e1d00 */
[----:B------:R-:W-:-:S02]  /*0e60*/  IADD3 R211, R209, 0x40, RZ ;  /* 0x00000040d1d37810 */ /* 0x000fc40007ffe0ff */
[----:B------:R-:W-:-:S03]  /*0e70*/  IADD3 R207, R209, 0x40, RZ ;  /* 0x00000040d1cf7810 */ /* 0x000fc60007ffe0ff */
[----:B------:R-:W-:-:S04]  /*0e80*/  IMAD.WIDE.U32 R96, R211, 0x10, R96 ;  /* 0x00000010d3607825 */ /* 0x000fc800078e0060 */
[C---:B------:R-:W-:Y:S02]  /*0e90*/  IMAD.WIDE.U32 R104, R207.reuse, 0x10, R104 ;  /* 0x00000010cf687825 */ /* 0x040fe400078e0068 */
[----:B------:R-:W3:Y:S02]  /*0ea0*/  LDG.E.128 R96, desc[UR4][R96.64] ;  /* 0x0000000460607981 */ /* 0x000ee4000c1e1d00 */
[----:B------:R-:W-:Y:S02]  /*0eb0*/  IMAD.WIDE.U32 R100, R207, 0x10, R100 ;  /* 0x00000010cf647825 */ /* 0x000fe400078e0064 */
[----:B------:R-:W3:Y:S04]  /*0ec0*/  LDG.E.128 R104, desc[UR4][R104.64] ;  /* 0x0000000468687981 */ /* 0x000ee8000c1e1d00 */
[----:B------:R-:W3:Y:S01]  /*0ed0*/  LDG.E.128 R100, desc[UR4][R100.64] ;  /* 0x0000000464647981 */ /* 0x000ee2000c1e1d00 */
[----:B------:R-:W-:Y:S01]  /*0ee0*/  ISETP.NE.AND P1, PT, R177, RZ, PT ;  /* 0x000000ffb100720c */ /* 0x000fe20003f25270 */
[----:B------:R-:W-:Y:S01]  /*0ef0*/  UMOV UR6, 0xffffffff ;  /* 0xffffffff00067882 */ /* 0x000fe20000000000 */
[----:B----4-:R-:W-:-:S02]  /*0f00*/  PRMT R225, R72, 0x7632, R225 ;  /* 0x0000763248e17816 */ /* 0x010fc400000000e1 */
[----:B------:R-:W-:Y:S01]  /*0f10*/  SHF.L.U32 R72, R72, 0x10, RZ ;  /* 0x0000001048487819 */ /* 0x000fe200000006ff */
[C---:B------:R-:W-:Y:S01]  /*0f20*/  IMAD.U32 R230, R74.reuse, 0x10000, RZ ;  /* 0x000100004ae67824 */ /* 0x040fe200078e00ff */
[----:B------:R-:W-:Y:S02]  /*0f30*/  PRMT R213, R74, 0x7632, R213 ;  /* 0x000076324ad57816 */ /* 0x000fe400000000d5 */
[----:B------:R-:W-:Y:S02]  /*0f40*/  SHF.L.U32 R228, R80, 0x10, RZ ;  /* 0x0000001050e47819 */ /* 0x000fe400000006ff */
[----:B------:R-:W-:Y:S02]  /*0f50*/  PRMT R214, R75, 0x7632, R214 ;  /* 0x000076324bd67816 */ /* 0x000fe400000000d6 */
[----:B--2---:R-:W-:Y:S01]  /*0f60*/  FSEL R217, R217, RZ, !P1 ;  /* 0x000000ffd9d97208 */ /* 0x004fe20004800000 */
[----:B------:R-:W-:Y:S01]  /*0f70*/  FMUL.FTZ R74, R157, R228 ;  /* 0x000000e49d4a7220 */ /* 0x000fe20000410000 */
[----:B------:R-:W-:-:S03]  /*0f80*/  SHF.L.U32 R232, R75, 0x10, RZ ;  /* 0x000000104be87819 */ /* 0x000fc600000006ff */
[----:B------:R-:W-:Y:S01]  /*0f90*/  FADD.FTZ R75, R72, -R217 ;  /* 0x800000d9484b7221 */ /* 0x000fe20000010000 */
[----:B---3--:R-:W-:Y:S02]  /*0fa0*/  SHF.L.U32 R227, R76, 0x10, RZ ;  /* 0x000000104ce37819 */ /* 0x008fe400000006ff */
[C---:B------:R-:W-:Y:S02]  /*0fb0*/  PRMT R216, R78.reuse, 0x7632, R216 ;  /* 0x000076324ed87816 */ /* 0x040fe400000000d8 */
[----:B------:R-:W-:Y:S02]  /*0fc0*/  SHF.L.U32 R231, R78, 0x10, RZ ;  /* 0x000000104ee77819 */ /* 0x000fe400000006ff */
[C---:B------:R-:W-:Y:S01]  /*0fd0*/  PRMT R220, R83.reuse, 0x7632, R220 ;  /* 0x0000763253dc7816 */ /* 0x040fe200000000dc */
[----:B------:R-:W-:Y:S01]  /*0fe0*/  FMUL.FTZ R78, R204, R75 ;  /* 0x0000004bcc4e7220 */ /* 0x000fe20000410000 */
[----:B------:R-:W-:Y:S01]  /*0ff0*/  SHF.L.U32 R221, R83, 0x10, RZ ;  /* 0x0000001053dd7819 */ /* 0x000fe200000006ff */
[----:B------:R-:W-:Y:S01]  /*1000*/  FFMA.FTZ R83, R153, R227, R74 ;  /* 0x000000e399537223 */ /* 0x000fe2000001004a */
[C---:B------:R-:W-:Y:S01]  /*1010*/  PRMT R210, R73.reuse, 0x7632, R210 ;  /* 0x0000763249d27816 */ /* 0x040fe200000000d2 */
[----:B------:R-:W0:Y:S01]  /*1020*/  @P0 LDC.64 R74, c[0x0][0x2c8] ;  /* 0x0000b200ff4a0b82 */ /* 0x000e220000000a00 */
[----:B------:R-:W-:-:S07]  /*1030*/  SHF.L.U32 R206, R73, 0x10, RZ ;  /* 0x0000001049ce7819 */ /* 0x000fce00000006ff */
[----:B------:R-:W1:Y:S01]  /*1040*/  @P0 LDC.64 R72, c[0x0][0x2c8] ;  /* 0x0000b200ff480b82 */ /* 0x000e620000000a00 */
[----:B------:R-:W-:Y:S02]  /*1050*/  PRMT R212, R76, 0x7632, R212 ;  /* 0x000076324cd47816 */ /* 0x000fe400000000d4 */
[C---:B------:R-:W-:Y:S02]  /*1060*/  PRMT R218, R77.reuse, 0x7632, R218 ;  /* 0x000076324dda7816 */ /* 0x040fe400000000da */
[----:B------:R-:W-:-:S03]  /*1070*/  SHF.L.U32 R229, R77, 0x10, RZ ;  /* 0x000000104de57819 */ /* 0x000fc600000006ff */
[----:B------:R-:W2:Y:S01]  /*1080*/  @P0 LDC.64 R76, c[0x0][0x2c8] ;  /* 0x0000b200ff4c0b82 */ /* 0x000ea20000000a00 */
[C---:B------:R-:W-:Y:S01]  /*1090*/  PRMT R215, R79.reuse, 0x7632, R215 ;  /* 0x000076324fd77816 */ /* 0x040fe200000000d7 */
[----:B------:R-:W-:Y:S01]  /*10a0*/  IMAD.U32 R233, R79, 0x10000, RZ ;  /* 0x000100004fe97824 */ /* 0x000fe200078e00ff */
[----:B------:R-:W-:Y:S01]  /*10b0*/  SHF.L.U32 R223, R81, 0x10, RZ ;  /* 0x0000001051df7819 */ /* 0x000fe200000006ff */
[----:B------:R-:W-:Y:S01]  /*10c0*/  FADD.FTZ R79, -R217, R206 ;  /* 0x000000ced94f7221 */ /* 0x000fe20000010100 */
[----:B------:R-:W-:Y:S01]  /*10d0*/  FADD.FTZ R150, R228, R150 ;  /* 0x00000096e4967221 */ /* 0x000fe20000010000 */
[C---:B------:R-:W-:Y:S01]  /*10e0*/  FFMA.FTZ R151, R78.reuse, R228, R151 ;  /* 0x000000e44e977223 */ /* 0x040fe20000010097 */
[----:B------:R-:W-:Y:S01]  /*10f0*/  FADD.FTZ R152, R227, R152 ;  /* 0x00000098e3987221 */ /* 0x000fe20000010000 */
[----:B------:R-:W-:Y:S01]  /*1100*/  FFMA.FTZ R178, R78, R227, R178 ;  /* 0x000000e34eb27223 */ /* 0x000fe200000100b2 */
[----:B------:R-:W-:Y:S02]  /*1110*/  IMAD.U32 R228, R225, 0x10000, RZ ;  /* 0x00010000e1e47824 */ /* 0x000fe400078e00ff */
[----:B------:R-:W-:Y:S01]  /*1120*/  FADD.FTZ R227, -R217, R232 ;  /* 0x000000e8d9e37221 */ /* 0x000fe20000010100 */
[----:B------:R-:W-:Y:S01]  /*1130*/  PRMT R226, R80, 0x7632, R226 ;  /* 0x0000763250e27816 */ /* 0x000fe200000000e2 */
[----:B------:R-:W-:Y:S01]  /*1140*/  FMUL.FTZ R208, R204, R79 ;  /* 0x0000004fccd07220 */ /* 0x000fe20000410000 */
[----:B------:R-:W-:Y:S01]  /*1150*/  PRMT R224, R81, 0x7632, R224 ;  /* 0x0000763251e07816 */ /* 0x000fe200000000e0 */
[----:B------:R-:W-:Y:S01]  /*1160*/  FMUL.FTZ R81, R158, R223 ;  /* 0x000000df9e517220 */ /* 0x000fe20000410000 */
[C---:B------:R-:W-:Y:S01]  /*1170*/  PRMT R219, R82.reuse, 0x7632, R219 ;  /* 0x0000763252db7816 */ /* 0x040fe200000000db */
[----:B------:R-:W-:Y:S01]  /*1180*/  FADD.FTZ R225, -R217, R228 ;  /* 0x000000e4d9e17221 */ /* 0x000fe20000010100 */
[----:B------:R-:W-:Y:S01]  /*1190*/  SHF.L.U32 R222, R82, 0x10, RZ ;  /* 0x0000001052de7819 */ /* 0x000fe200000006ff */
[----:B------:R-:W-:Y:S01]  /*11a0*/  FMUL.FTZ R82, R204, R227 ;  /* 0x000000e3cc527220 */ /* 0x000fe20000410000 */
[----:B------:R-:W-:Y:S01]  /*11b0*/  SHF.L.U32 R210, R210, 0x10, RZ ;  /* 0x00000010d2d27819 */ /* 0x000fe200000006ff */
[----:B------:R-:W-:Y:S01]  /*11c0*/  FADD.FTZ R144, R229, R144 ;  /* 0x00000090e5907221 */ /* 0x000fe20000010000 */
[----:B------:R-:W-:Y:S01]  /*11d0*/  SHF.L.U32 R227, R226, 0x10, RZ ;  /* 0x00000010e2e37819 */ /* 0x000fe200000006ff */
[-C--:B------:R-:W-:Y:S01]  /*11e0*/  FFMA.FTZ R145, R208, R229.reuse, R145 ;  /* 0x000000e5d0917223 */ /* 0x080fe20000010091 */
[----:B------:R-:W-:Y:S01]  /*11f0*/  FFMA.FTZ R81, R154, R229, R81 ;  /* 0x000000e59a517223 */ /* 0x000fe20000010051 */
[----:B-1----:R-:W-:Y:S01]  /*1200*/  @P0 IMAD.WIDE.U32 R72, R205, 0x10, R72 ;  /* 0x00000010cd480825 */ /* 0x002fe200078e0048 */
[----:B------:R-:W-:-:S03]  /*1210*/  SHF.L.U32 R226, R212, 0x10, RZ ;  /* 0x00000010d4e27819 */ /* 0x000fc600000006ff */
[----:B------:R-:W-:Y:S01]  /*1220*/  FMUL.FTZ R212, R204, R225 ;  /* 0x000000e1ccd47220 */ /* 0x000fe20000410000 */
[----:B------:R-:W-:Y:S01]  /*1230*/  SHF.L.U32 R229, R224, 0x10, RZ ;  /* 0x00000010e0e57819 */ /* 0x000fe200000006ff */
[----:B0-----:R-:W-:-:S04]  /*1240*/  @P0 IMAD.WIDE.U32 R74, R207, 0x10, R74 ;  /* 0x00000010cf4a0825 */ /* 0x001fc800078e004a */
[----:B------:R-:W-:Y:S01]  /*1250*/  FADD.FTZ R225, -R217, R210 ;  /* 0x000000d2d9e17221 */ /* 0x000fe20000010100 */
[----:B------:R-:W-:Y:S01]  /*1260*/  SHF.L.U32 R214, R214, 0x10, RZ ;  /* 0x00000010d6d67819 */ /* 0x000fe200000006ff */
[----:B------:R0:W5:Y:S01]  /*1270*/  @P0 LDG.E.128 R56, desc[UR4][R72.64] ;  /* 0x0000000448380981 */ /* 0x000162000c1e1d00 */
[----:B------:R-:W-:Y:S01]  /*1280*/  SHF.L.U32 R219, R219, 0x10, RZ ;  /* 0x00000010dbdb7819 */ /* 0x000fe200000006ff */
[----:B------:R-:W-:Y:S02]  /*1290*/  FMUL.FTZ R210, R204, R225 ;  /* 0x000000e1ccd27220 */ /* 0x000fe40000410000 */
[----:B------:R1:W5:Y:S01]  /*12a0*/  @P0 LDG.E.128 R60, desc[UR4][R74.64] ;  /* 0x000000044a3c0981 */ /* 0x000362000c1e1d00 */
[----:B--2---:R-:W-:-:S04]  /*12b0*/  @P0 IMAD.WIDE.U32 R76, R209, 0x10, R76 ;  /* 0x00000010d14c0825 */ /* 0x004fc800078e004c */
[----:B------:R-:W-:Y:S01]  /*12c0*/  FADD.FTZ R142, R223, R142 ;  /* 0x0000008edf8e7221 */ /* 0x000fe20000010000 */
[----:B------:R-:W-:Y:S01]  /*12d0*/  FFMA.FTZ R143, R208, R223, R143 ;  /* 0x000000dfd08f7223 */ /* 0x000fe2000001008f */
[----:B0-----:R-:W-:Y:S01]  /*12e0*/  IMAD.U32 R73, R218, 0x10000, RZ ;  /* 0x00010000da497824 */ /* 0x001fe200078e00ff */
[----:B------:R-:W-:Y:S01]  /*12f0*/  SHF.L.U32 R72, R213, 0x10, RZ ;  /* 0x00000010d5487819 */ /* 0x000fe200000006ff */
[----:B------:R-:W-:Y:S01]  /*1300*/  FADD.FTZ R213, -R217, R214 ;  /* 0x000000d6d9d57221 */ /* 0x000fe20000010100 */
[----:B-1----:R-:W-:Y:S01]  /*1310*/  FMUL.FTZ R75, R184, R229 ;  /* 0x000000e5b84b7220 */ /* 0x002fe20000410000 */
[----:B------:R-:W-:Y:S02]  /*1320*/  IMAD.U32 R223, R220, 0x10000, RZ ;  /* 0x00010000dcdf7824 */ /* 0x000fe400078e00ff */
[----:B------:R-:W-:Y:S01]  /*1330*/  FMUL.FTZ R228, R183, R227 ;  /* 0x000000e3b7e47220 */ /* 0x000fe20000410000 */
[----:B------:R-:W-:Y:S01]  /*1340*/  FADD.FTZ R140, R73, R140 ;  /* 0x0000008c498c7221 */ /* 0x000fe20000010000 */
[-C--:B------:R-:W-:Y:S01]  /*1350*/  FFMA.FTZ R141, R210, R73.reuse, R141 ;  /* 0x00000049d28d7223 */ /* 0x080fe2000001008d */
[----:B------:R-:W-:Y:S01]  /*1360*/  FFMA.FTZ R75, R180, R73, R75 ;  /* 0x00000049b44b7223 */ /* 0x000fe2000001004b */
[----:B------:R-:W-:Y:S01]  /*1370*/  FADD.FTZ R73, -R217, R72 ;  /* 0x00000048d9497221 */ /* 0x000fe20000010100 */
[----:B------:R-:W-:Y:S01]  /*1380*/  SHF.L.U32 R216, R216, 0x10, RZ ;  /* 0x00000010d8d87819 */ /* 0x000fe200000006ff */
[----:B------:R-:W-:Y:S01]  /*1390*/  FMUL.FTZ R72, R185, R219 ;  /* 0x000000dbb9487220 */ /* 0x000fe20000410000 */
[----:B------:R-:W-:Y:S01]  /*13a0*/  SHF.L.U32 R215, R215, 0x10, RZ ;  /* 0x00000010d7d77819 */ /* 0x000fe200000006ff */
[----:B------:R-:W-:Y:S01]  /*13b0*/  FMUL.FTZ R74, R204, R213 ;  /* 0x000000d5cc4a7220 */ /* 0x000fe20000410000 */
[----:B------:R-:W-:Y:S01]  /*13c0*/  PRMT R224, R84, 0x7632, R224 ;  /* 0x0000763254e07816 */ /* 0x000fe200000000e0 */
[----:B------:R0:W5:Y:S01]  /*13d0*/  @P0 LDG.E.128 R52, desc[UR4][R76.64] ;  /* 0x000000044c340981 */ /* 0x000162000c1e1d00 */
[----:B------:R-:W-:Y:S01]  /*13e0*/  FMUL.FTZ R213, R186, R223 ;  /* 0x000000dfbad57220 */ /* 0x000fe20000410000 */
[----:B------:R-:W-:Y:S01]  /*13f0*/  SHF.L.U32 R84, R84, 0x10, RZ ;  /* 0x0000001054547819 */ /* 0x000fe200000006ff */
[----:B------:R-:W-:Y:S01]  /*1400*/  FADD.FTZ R79, -R217, R230 ;  /* 0x000000e6d94f7221 */ /* 0x000fe20000010100 */
[----:B------:R-:W-:Y:S01]  /*1410*/  FADD.FTZ R146, R227, R146 ;  /* 0x00000092e3927221 */ /* 0x000fe20000010000 */
[----:B------:R-:W-:Y:S01]  /*1420*/  FFMA.FTZ R147, R212, R227, R147 ;  /* 0x000000e3d4937223 */ /* 0x000fe20000010093 */
[----:B------:R-:W-:Y:S01]  /*1430*/  IMAD.U32 R227, R92, 0x10000, RZ ;  /* 0x000100005ce37824 */ /* 0x000fe200078e00ff */
[----:B------:R-:W-:Y:S01]  /*1440*/  PRMT R218, R85, 0x7632, R218 ;  /* 0x0000763255da7816 */ /* 0x000fe200000000da */
[----:B0-----:R-:W-:Y:S01]  /*1450*/  FFMA.FTZ R77, R179, R226, R228 ;  /* 0x000000e2b34d7223 */ /* 0x001fe200000100e4 */
[----:B------:R-:W-:Y:S01]  /*1460*/  FMUL.FTZ R76, R204, R73 ;  /* 0x00000049cc4c7220 */ /* 0x000fe20000410000 */
[----:B------:R-:W-:Y:S01]  /*1470*/  SHF.L.U32 R228, R85, 0x10, RZ ;  /* 0x0000001055e47819 */ /* 0x000fe200000006ff */
[----:B------:R-:W-:Y:S01]  /*1480*/  FFMA.FTZ R73, R181, R216, R72 ;  /* 0x000000d8b5497223 */ /* 0x000fe20000010048 */
[----:B------:R-:W-:Y:S01]  /*1490*/  FFMA.FTZ R72, R182, R215, R213 ;  /* 0x000000d7b6487223 */ /* 0x000fe200000100d5 */
[----:B------:R-:W-:Y:S01]  /*14a0*/  PRMT R225, R88, 0x7632, R225 ;  /* 0x0000763258e17816 */ /* 0x000fe200000000e1 */
[----:B------:R-:W-:Y:S01]  /*14b0*/  FMUL.FTZ R206, R204, R79 ;  /* 0x0000004fccce7220 */ /* 0x000fe20000410000 */
[----:B------:R-:W-:Y:S01]  /*14c0*/  FADD.FTZ R124, R215, R124 ;  /* 0x0000007cd77c7221 */ /* 0x000fe20000010000 */
[----:B------:R-:W-:Y:S01]  /*14d0*/  FFMA.FTZ R125, R74, R215, R125 ;  /* 0x000000d74a7d7223 */ /* 0x000fe2000001007d */
[C---:B------:R-:W-:Y:S01]  /*14e0*/  PRMT R213, R86.reuse, 0x7632, R213 ;  /* 0x0000763256d57816 */ /* 0x040fe200000000d5 */
[----:B------:R-:W-:Y:S01]  /*14f0*/  FADD.FTZ R85, -R217, R84 ;  /* 0x00000054d9557221 */ /* 0x000fe20000010100 */
[----:B------:R-:W-:Y:S01]  /*1500*/  SHF.L.U32 R230, R86, 0x10, RZ ;  /* 0x0000001056e67819 */ /* 0x000fe200000006ff */
[----:B------:R-:W-:Y:S01]  /*1510*/  FMUL.FTZ R80, R159, R222 ;  /* 0x000000de9f507220 */ /* 0x000fe20000410000 */
[----:B------:R-:W-:Y:S01]  /*1520*/  SHF.L.U32 R88, R88, 0x10, RZ ;  /* 0x0000001058587819 */ /* 0x000fe200000006ff */
[-C--:B------:R-:W-:Y:S01]  /*1530*/  FMUL.FTZ R79, R160, R221.reuse ;  /* 0x000000dda04f7220 */ /* 0x080fe20000410000 */
[----:B------:R-:W-:Y:S01]  /*1540*/  FADD.FTZ R126, R221, R126 ;  /* 0x0000007edd7e7221 */ /* 0x000fe20000010000 */
[----:B------:R-:W-:Y:S01]  /*1550*/  FFMA.FTZ R127, R82, R221, R127 ;  /* 0x000000dd527f7223 */ /* 0x000fe2000001007f */
[----:B------:R-:W-:Y:S01]  /*1560*/  FADD.FTZ R122, R223, R122 ;  /* 0x0000007adf7a7221 */ /* 0x000fe20000010000 */
[----:B------:R-:W-:Y:S01]  /*1570*/  FFMA.FTZ R123, R74, R223, R123 ;  /* 0x000000df4a7b7223 */ /* 0x000fe2000001007b */
[C---:B------:R-:W-:Y:S01]  /*1580*/  PRMT R215, R87.reuse, 0x7632, R215 ;  /* 0x0000763257d77816 */ /* 0x040fe200000000d7 */
[----:B------:R-:W-:-:S02]  /*1590*/  IMAD.U32 R232, R87, 0x10000, RZ ;  /* 0x0001000057e87824 */ /* 0x000fc400078e00ff */
[----:B------:R-:W-:Y:S01]  /*15a0*/  FMUL.FTZ R86, R165, R227 ;  /* 0x000000e3a5567220 */ /* 0x000fe20000410000 */
[----:B------:R-:W-:Y:S01]  /*15b0*/  SHF.L.U32 R223, R93, 0x10, RZ ;  /* 0x000000105ddf7819 */ /* 0x000fe200000006ff */
[----:B------:R-:W-:Y:S01]  /*15c0*/  FADD.FTZ R87, -R217, R228 ;  /* 0x000000e4d9577221 */ /* 0x000fe20000010100 */
[----:B------:R-:W-:Y:S01]  /*15d0*/  SHF.L.U32 R221, R95, 0x10, RZ ;  /* 0x000000105fdd7819 */ /* 0x000fe200000006ff */
[----:B------:R-:W-:Y:S01]  /*15e0*/  FADD.FTZ R148, R226, R148 ;  /* 0x00000094e2947221 */ /* 0x000fe20000010000 */
[----:B------:R-:W-:Y:S01]  /*15f0*/  FFMA.FTZ R149, R212, R226, R149 ;  /* 0x000000e2d4957223 */ /* 0x000fe20000010095 */
[----:B------:R-:W-:Y:S01]  /*1600*/  PRMT R226, R92, 0x7632, R226 ;  /* 0x000076325ce27816 */ /* 0x000fe200000000e2 */
[----:B------:R-:W-:Y:S01]  /*1610*/  FMUL.FTZ R84, R204, R85 ;  /* 0x00000055cc547220 */ /* 0x000fe20000410000 */
        /* <DEDUP_REMOVED lines=10> */
[----:B------:R-:W-:Y:S01]  /*16c0*/  PRMT R214, R89, 0x7632, R214 ;  /* 0x0000763259d67816 */ /* 0x000fe200000000d6 */
[----:B------:R-:W-:Y:S01]  /*16d0*/  FFMA.FTZ R85, R161, R88, R86 ;  /* 0x00000058a1557223 */ /* 0x000fe20000010056 */
[----:B------:R-:W-:Y:S01]  /*16e0*/  SHF.L.U32 R89, R89, 0x10, RZ ;  /* 0x0000001059597819 */ /* 0x000fe200000006ff */
[----:B------:R-:W-:Y:S01]  /*16f0*/  FMUL.FTZ R86, R204, R87 ;  /* 0x00000057cc567220 */ /* 0x000fe20000410000 */
[----:B------:R-:W-:Y:S01]  /*1700*/  PRMT R216, R90, 0x7632, R216 ;  /* 0x000076325ad87816 */ /* 0x000fe200000000d8 */
[----:B------:R-:W-:Y:S01]  /*1710*/  FMUL.FTZ R87, R166, R223 ;  /* 0x000000dfa6577220 */ /* 0x000fe20000410000 */
[----:B------:R-:W-:-:S02]  /*1720*/  SHF.L.U32 R231, R90, 0x10, RZ ;  /* 0x000000105ae77819 */ /* 0x000fc400000006ff */
[----:B------:R-:W-:Y:S02]  /*1730*/  SHF.L.U32 R233, R91, 0x10, RZ ;  /* 0x000000105be97819 */ /* 0x000fe400000006ff */
[----:B------:R-:W-:Y:S01]  /*1740*/  PRMT R229, R93, 0x7632, R229 ;  /* 0x000076325de57816 */ /* 0x000fe200000000e5 */
[----:B------:R-:W-:Y:S01]  /*1750*/  FMUL.FTZ R93, R168, R221 ;  /* 0x000000dda85d7220 */ /* 0x000fe20000410000 */
[----:B------:R-:W-:Y:S01]  /*1760*/  PRMT R90, R91, 0x7632, R90 ;  /* 0x000076325b5a7816 */ /* 0x000fe2000000005a */
[----:B------:R-:W-:Y:S01]  /*1770*/  FADD.FTZ R91, -R217, R230 ;  /* 0x000000e6d95b7221 */ /* 0x000fe20000010100 */
[----:B------:R-:W-:Y:S01]  /*1780*/  SHF.L.U32 R224, R224, 0x10, RZ ;  /* 0x00000010e0e07819 */ /* 0x000fe200000006ff */
[----:B------:R-:W-:Y:S01]  /*1790*/  IMAD.U32 R226, R226, 0x10000, RZ ;  /* 0x00010000e2e27824 */ /* 0x000fe200078e00ff */
[----:B------:R-:W-:Y:S01]  /*17a0*/  SHF.L.U32 R218, R218, 0x10, RZ ;  /* 0x00000010dada7819 */ /* 0x000fe200000006ff */
[----:B------:R-:W-:Y:S01]  /*17b0*/  FADD.FTZ R134, R222, R134 ;  /* 0x00000086de867221 */ /* 0x000fe20000010000 */
[----:B------:R-:W-:Y:S01]  /*17c0*/  FFMA.FTZ R135, R206, R222, R135 ;  /* 0x000000dece877223 */ /* 0x000fe20000010087 */
[----:B------:R-:W-:Y:S01]  /*17d0*/  SHF.L.U32 R222, R94, 0x10, RZ ;  /* 0x000000105ede7819 */ /* 0x000fe200000006ff */
[----:B------:R-:W-:Y:S01]  /*17e0*/  FADD.FTZ R112, R89, R112 ;  /* 0x0000007059707221 */ /* 0x000fe20000010000 */
[-C--:B------:R-:W-:Y:S01]  /*17f0*/  FFMA.FTZ R113, R86, R89.reuse, R113 ;  /* 0x0000005956717223 */ /* 0x080fe20000010071 */
[----:B------:R-:W-:Y:S01]  /*1800*/  FFMA.FTZ R87, R162, R89, R87 ;  /* 0x00000059a2577223 */ /* 0x000fe20000010057 */
[----:B------:R-:W-:Y:S01]  /*1810*/  FFMA.FTZ R92, R164, R233, R93 ;  /* 0x000000e9a45c7223 */ /* 0x000fe2000001005d */
[----:B------:R-:W-:Y:S01]  /*1820*/  FADD.FTZ R130, R219, R130 ;  /* 0x00000082db827221 */ /* 0x000fe20000010000 */
[----:B------:R-:W-:Y:S01]  /*1830*/  FFMA.FTZ R131, R76, R219, R131 ;  /* 0x000000db4c837223 */ /* 0x000fe20000010083 */
[----:B------:R-:W-:Y:S01]  /*1840*/  PRMT R220, R95, 0x7632, R220 ;  /* 0x000076325fdc7816 */ /* 0x000fe200000000dc */
[----:B------:R-:W-:Y:S01]  /*1850*/  FMUL.FTZ R89, R204, R91 ;  /* 0x0000005bcc597220 */ /* 0x000fe20000410000 */
[----:B------:R-:W-:Y:S01]  /*1860*/  FADD.FTZ R93, -R217, R224 ;  /* 0x000000e0d95d7221 */ /* 0x000fe20000010100 */
[----:B------:R-:W-:Y:S01]  /*1870*/  SHF.L.U32 R225, R225, 0x10, RZ ;  /* 0x00000010e1e17819 */ /* 0x000fe200000006ff */
[----:B------:R-:W-:Y:S01]  /*1880*/  FMUL.FTZ R224, R191, R226 ;  /* 0x000000e2bfe07220 */ /* 0x000fe20000410000 */
[----:B------:R-:W-:Y:S01]  /*1890*/  PRMT R219, R94, 0x7632, R219 ;  /* 0x000076325edb7816 */ /* 0x000fe200000000db */
[----:B------:R-:W-:Y:S01]  /*18a0*/  FADD.FTZ R95, -R217, R218 ;  /* 0x000000dad95f7221 */ /* 0x000fe20000010100 */
[----:B------:R-:W-:-:S02]  /*18b0*/  IMAD.U32 R218, R213, 0x10000, RZ ;  /* 0x00010000d5da7824 */ /* 0x000fc400078e00ff */
[----:B------:R-:W-:Y:S01]  /*18c0*/  FADD.FTZ R120, R88, R120 ;  /* 0x0000007858787221 */ /* 0x000fe20000010000 */
[----:B------:R-:W-:Y:S01]  /*18d0*/  FFMA.FTZ R121, R84, R88, R121 ;  /* 0x0000005854797223 */ /* 0x000fe20000010079 */
[-C--:B------:R-:W-:Y:S01]  /*18e0*/  FMUL.FTZ R88, R167, R222.reuse ;  /* 0x000000dea7587220 */ /* 0x080fe20000410000 */
[----:B------:R-:W-:Y:S01]  /*18f0*/  FMUL.FTZ R94, R204, R93 ;  /* 0x0000005dcc5e7220 */ /* 0x000fe20000410000 */
[----:B------:R-:W-:Y:S01]  /*1900*/  FADD.FTZ R12, R222, R12 ;  /* 0x0000000cde0c7221 */ /* 0x000fe20000010000 */
[----:B------:R-:W-:Y:S01]  /*1910*/  FFMA.FTZ R24, R89, R222, R24 ;  /* 0x000000de59187223 */ /* 0x000fe20000010018 */
[----:B------:R-:W-:Y:S01]  /*1920*/  FFMA.FTZ R93, R187, R225, R224 ;  /* 0x000000e1bb5d7223 */ /* 0x000fe200000100e0 */
[----:B------:R-:W-:Y:S01]  /*1930*/  SHF.L.U32 R222, R219, 0x10, RZ ;  /* 0x00000010dbde7819 */ /* 0x000fe200000006ff */
[----:B------:R-:W-:Y:S01]  /*1940*/  FADD.FTZ R213, -R217, R218 ;  /* 0x000000dad9d57221 */ /* 0x000fe20000010100 */
[----:B------:R-:W-:Y:S02]  /*1950*/  SHF.L.U32 R224, R215, 0x10, RZ ;  /* 0x00000010d7e07819 */ /* 0x000fe400000006ff */
[----:B------:R-:W-:Y:S01]  /*1960*/  SHF.L.U32 R218, R216, 0x10, RZ ;  /* 0x00000010d8da7819 */ /* 0x000fe200000006ff */
[----:B------:R-:W-:Y:S01]  /*1970*/  FMUL.FTZ R216, R204, R213 ;  /* 0x000000d5ccd87220 */ /* 0x000fe20000410000 */
[----:B------:R-:W-:Y:S01]  /*1980*/  SHF.L.U32 R219, R220, 0x10, RZ ;  /* 0x00000010dcdb7819 */ /* 0x000fe200000006ff */
[----:B------:R-:W-:Y:S01]  /*1990*/  FMUL.FTZ R220, R193, R222 ;  /* 0x000000dec1dc7220 */ /* 0x000fe20000410000 */
[----:B------:R-:W-:Y:S01]  /*19a0*/  FADD.FTZ R215, -R217, R224 ;  /* 0x000000e0d9d77221 */ /* 0x000fe20000010100 */
[----:B------:R-:W-:Y:S01]  /*19b0*/  FADD.FTZ R37, R218, R37 ;  /* 0x00000025da257221 */ /* 0x000fe20000010000 */
[-C--:B------:R-:W-:Y:S01]  /*19c0*/  FFMA.FTZ R49, R216, R218.reuse, R49 ;  /* 0x000000dad8317223 */ /* 0x080fe20000010031 */
[----:B------:R-:W-:Y:S01]  /*19d0*/  FFMA.FTZ R213, R189, R218, R220 ;  /* 0x000000dabdd57223 */ /* 0x000fe200000100dc */
[----:B------:R-:W-:Y:S01]  /*19e0*/  FMUL.FTZ R218, R204, R215 ;  /* 0x000000d7ccda7220 */ /* 0x000fe20000410000 */
[----:B------:R-:W-:-:S02]  /*19f0*/  IMAD.U32 R90, R90, 0x10000, RZ ;  /* 0x000100005a5a7824 */ /* 0x000fc400078e00ff */
        /* <DEDUP_REMOVED lines=8> */
[----:B------:R-:W-:Y:S01]  /*1a80*/  SHF.L.U32 R229, R229, 0x10, RZ ;  /* 0x00000010e5e57819 */ /* 0x000fe200000006ff */
[----:B------:R-:W-:Y:S01]  /*1a90*/  FADD.FTZ R91, -R217, R232 ;  /* 0x000000e8d95b7221 */ /* 0x000fe20000010100 */
[----:B------:R-:W-:Y:S01]  /*1aa0*/  SHF.L.U32 R225, R214, 0x10, RZ ;  /* 0x00000010d6e17819 */ /* 0x000fe200000006ff */
[----:B------:R-:W-:Y:S01]  /*1ab0*/  FMUL.FTZ R214, R204, R95 ;  /* 0x0000005fccd67220 */ /* 0x000fe20000410000 */
[----:B------:R-:W-:-:S02]  /*1ac0*/  PRMT R90, R96, 0x7632, R90 ;  /* 0x00007632605a7816 */ /* 0x000fc4000000005a */
[C---:B------:R-:W-:Y:S02]  /*1ad0*/  PRMT R219, R97.reuse, 0x7632, R219 ;  /* 0x0000763261db7816 */ /* 0x040fe400000000db */
[----:B------:R-:W-:Y:S02]  /*1ae0*/  SHF.L.U32 R220, R97, 0x10, RZ ;  /* 0x0000001061dc7819 */ /* 0x000fe400000006ff */
[C---:B------:R-:W-:Y:S02]  /*1af0*/  PRMT R97, R98.reuse, 0x7632, R97 ;  /* 0x0000763262617816 */ /* 0x040fe40000000061 */
[----:B------:R-:W-:Y:S01]  /*1b00*/  SHF.L.U32 R98, R98, 0x10, RZ ;  /* 0x0000001062627819 */ /* 0x000fe200000006ff */
[----:B------:R-:W-:Y:S01]  /*1b10*/  FMUL.FTZ R91, R204, R91 ;  /* 0x0000005bcc5b7220 */ /* 0x000fe20000410000 */
[-C--:B------:R-:W-:Y:S01]  /*1b20*/  FMUL.FTZ R95, R192, R229.reuse ;  /* 0x000000e5c05f7220 */ /* 0x080fe20000410000 */
[----:B------:R-:W-:Y:S01]  /*1b30*/  FADD.FTZ R50, R229, R50 ;  /* 0x00000032e5327221 */ /* 0x000fe20000010000 */
[----:B------:R-:W-:Y:S01]  /*1b40*/  FFMA.FTZ R51, R214, R229, R51 ;  /* 0x000000e5d6337223 */ /* 0x000fe20000010033 */
[----:B------:R-:W-:Y:S01]  /*1b50*/  SHF.L.U32 R96, R96, 0x10, RZ ;  /* 0x0000001060607819 */ /* 0x000fe200000006ff */
[----:B------:R-:W-:Y:S01]  /*1b60*/  IMAD.U32 R90, R90, 0x10000, RZ ;  /* 0x000100005a5a7824 */ /* 0x000fe200078e00ff */
[----:B------:R-:W-:Y:S01]  /*1b70*/  SHF.L.U32 R229, R105, 0x10, RZ ;  /* 0x0000001069e57819 */ /* 0x000fe200000006ff */
[----:B------:R-:W-:Y:S01]  /*1b80*/  FADD.FTZ R13, R222, R13 ;  /* 0x0000000dde0d7221 */ /* 0x000fe20000010000 */
[----:B------:R-:W-:Y:S01]  /*1b90*/  FFMA.FTZ R25, R216, R222, R25 ;  /* 0x000000ded8197223 */ /* 0x000fe20000010019 */
[----:B------:R-:W-:Y:S01]  /*1ba0*/  SHF.L.U32 R224, R99, 0x10, RZ ;  /* 0x0000001063e07819 */ /* 0x000fe200000006ff */
[----:B------:R-:W-:Y:S01]  /*1bb0*/  FADD.FTZ R235, -R217, R98 ;  /* 0x00000062d9eb7221 */ /* 0x000fe20000010100 */
[----:B------:R-:W-:Y:S01]  /*1bc0*/  FADD.FTZ R118, R227, R118 ;  /* 0x00000076e3767221 */ /* 0x000fe20000010000 */
[----:B------:R-:W-:Y:S01]  /*1bd0*/  FFMA.FTZ R119, R84, R227, R119 ;  /* 0x000000e354777223 */ /* 0x000fe20000010077 */
[----:B------:R-:W-:Y:S01]  /*1be0*/  PRMT R222, R99, 0x7632, R222 ;  /* 0x0000763263de7816 */ /* 0x000fe200000000de */
[----:B------:R-:W-:Y:S01]  /*1bf0*/  FADD.FTZ R34, R233, R34 ;  /* 0x00000022e9227221 */ /* 0x000fe20000010000 */
[----:B------:R-:W-:Y:S01]  /*1c00*/  SHF.L.U32 R98, R97, 0x10, RZ ;  /* 0x0000001061627819 */ /* 0x000fe200000006ff */
[----:B------:R-:W-:Y:S01]  /*1c10*/  FFMA.FTZ R46, R91, R233, R46 ;  /* 0x000000e95b2e7223 */ /* 0x000fe2000001002e */
[----:B------:R-:W-:Y:S01]  /*1c20*/  FADD.FTZ R10, R221, R10 ;  /* 0x0000000add0a7221 */ /* 0x000fe20000010000 */
[----:B------:R-:W-:Y:S01]  /*1c30*/  FFMA.FTZ R22, R91, R221, R22 ;  /* 0x000000dd5b167223 */ /* 0x000fe20000010016 */
[C---:B------:R-:W-:Y:S01]  /*1c40*/  FADD.FTZ R227, -R217.reuse, R90 ;  /* 0x0000005ad9e37221 */ /* 0x040fe20000010100 */
[----:B------:R-:W-:Y:S01]  /*1c50*/  FADD.FTZ R221, -R217, R96 ;  /* 0x00000060d9dd7221 */ /* 0x000fe20000010100 */
[----:B------:R-:W-:Y:S01]  /*1c60*/  PRMT R90, R103, 0x7632, R90 ;  /* 0x00007632675a7816 */ /* 0x000fe2000000005a */
[----:B------:R-:W-:Y:S01]  /*1c70*/  FADD.FTZ R36, R231, R36 ;  /* 0x00000024e7247221 */ /* 0x000fe20000010000 */
[----:B------:R-:W-:Y:S01]  /*1c80*/  SHF.L.U32 R233, R103, 0x10, RZ ;  /* 0x0000001067e97819 */ /* 0x000fe200000006ff */
[-C--:B------:R-:W-:Y:S01]  /*1c90*/  FFMA.FTZ R48, R89, R231.reuse, R48 ;  /* 0x000000e759307223 */ /* 0x080fe20000010030 */
[----:B------:R-:W-:Y:S01]  /*1ca0*/  FFMA.FTZ R88, R163, R231, R88 ;  /* 0x000000e7a3587223 */ /* 0x000fe20000010058 */
[----:B------:R-:W-:Y:S01]  /*1cb0*/  SHF.L.U32 R96, R219, 0x10, RZ ;  /* 0x00000010db607819 */ /* 0x000fe200000006ff */
[----:B------:R-:W-:-:S02]  /*1cc0*/  IMAD.U32 R239, R101, 0x10000, RZ ;  /* 0x0001000065ef7824 */ /* 0x000fc400078e00ff */
[----:B------:R-:W-:Y:S01]  /*1cd0*/  FMUL.FTZ R103, R174, R229 ;  /* 0x000000e5ae677220 */ /* 0x000fe20000410000 */
[----:B------:R-:W-:Y:S01]  /*1ce0*/  SHF.L.U32 R222, R222, 0x10, RZ ;  /* 0x00000010dede7819 */ /* 0x000fe200000006ff */
[C---:B------:R-:W-:Y:S01]  /*1cf0*/  FADD.FTZ R231, -R217.reuse, R224 ;  /* 0x000000e0d9e77221 */ /* 0x040fe20000010100 */
[----:B------:R-:W-:Y:S01]  /*1d00*/  FADD.FTZ R114, R226, R114 ;  /* 0x00000072e2727221 */ /* 0x000fe20000010000 */
[----:B------:R-:W-:Y:S01]  /*1d10*/  FFMA.FTZ R115, R94, R226, R115 ;  /* 0x000000e25e737223 */ /* 0x000fe20000010073 */
[----:B------:R-:W-:Y:S01]  /*1d20*/  FADD.FTZ R99, -R217, R98 ;  /* 0x00000062d9637221 */ /* 0x000fe20000010100 */
[C---:B------:R-:W-:Y:S01]  /*1d30*/  PRMT R226, R104.reuse, 0x7632, R226 ;  /* 0x0000763268e27816 */ /* 0x040fe200000000e2 */
[----:B------:R-:W-:Y:S01]  /*1d40*/  FADD.FTZ R110, R223, R110 ;  /* 0x0000006edf6e7221 */ /* 0x000fe20000010000 */
[----:B------:R-:W-:Y:S01]  /*1d50*/  SHF.L.U32 R98, R104, 0x10, RZ ;  /* 0x0000001068627819 */ /* 0x000fe200000006ff */
[----:B------:R-:W-:Y:S01]  /*1d60*/  FFMA.FTZ R111, R86, R223, R111 ;  /* 0x000000df566f7223 */ /* 0x000fe2000001006f */
[----:B------:R-:W-:Y:S01]  /*1d70*/  FFMA.FTZ R104, R170, R239, R103 ;  /* 0x000000efaa687223 */ /* 0x000fe20000010067 */
[----:B------:R-:W-:Y:S01]  /*1d80*/  FADD.FTZ R223, -R217, R96 ;  /* 0x00000060d9df7221 */ /* 0x000fe20000010100 */
[----:B------:R-:W-:Y:S01]  /*1d90*/  FMUL.FTZ R103, R204, R231 ;  /* 0x000000e7cc677220 */ /* 0x000fe20000410000 */
[----:B------:R-:W-:Y:S01]  /*1da0*/  FADD.FTZ R108, R225, R108 ;  /* 0x0000006ce16c7221 */ /* 0x000fe20000010000 */
[-C--:B------:R-:W-:Y:S01]  /*1db0*/  FFMA.FTZ R109, R214, R225.reuse, R109 ;  /* 0x000000e1d66d7223 */ /* 0x080fe2000001006d */
[----:B------:R-:W-:Y:S01]  /*1dc0*/  FFMA.FTZ R95, R188, R225, R95 ;  /* 0x000000e1bc5f7223 */ /* 0x000fe2000001005f */
[C---:B------:R-:W-:Y:S01]  /*1dd0*/  FADD.FTZ R237, -R217.reuse, R220 ;  /* 0x000000dcd9ed7221 */ /* 0x040fe20000010100 */
[----:B------:R-:W-:Y:S01]  /*1de0*/  FADD.FTZ R97, -R217, R222 ;  /* 0x000000ded9617221 */ /* 0x000fe20000010100 */
[----:B------:R-:W-:Y:S01]  /*1df0*/  PRMT R96, R100, 0x7632, R96 ;  /* 0x0000763264607816 */ /* 0x000fe20000000060 */
[----:B------:R-:W-:Y:S01]  /*1e00*/  FFMA.FTZ R231, R78, R83, RZ ;  /* 0x000000534ee77223 */ /* 0x000fe200000100ff */
[----:B------:R-:W-:Y:S01]  /*1e10*/  SHF.L.U32 R100, R100, 0x10, RZ ;  /* 0x0000001064647819 */ /* 0x000fe200000006ff */
[C---:B------:R-:W-:Y:S01]  /*1e20*/  IMAD.U32 R225, R106.reuse, 0x10000, RZ ;  /* 0x000100006ae17824 */ /* 0x040fe200078e00ff */
[----:B------:R-:W-:Y:S01]  /*1e30*/  PRMT R217, R101, 0x7632, R217 ;  /* 0x0000763265d97816 */ /* 0x000fe200000000d9 */
[----:B------:R-:W-:Y:S01]  /*1e40*/  FADD.FTZ R228, RZ, R83 ;  /* 0x00000053ffe47221 */ /* 0x000fe20000010000 */
[----:B------:R-:W-:Y:S01]  /*1e50*/  PRMT R224, R106, 0x7632, R224 ;  /* 0x000076326ae07816 */ /* 0x000fe200000000e0 */
[----:B------:R-:W-:Y:S01]  /*1e60*/  FMUL.FTZ R101, R204, R221 ;  /* 0x000000ddcc657220 */ /* 0x000fe20000410000 */
[----:B------:R-:W-:Y:S01]  /*1e70*/  FMUL.FTZ R106, R173, R98 ;  /* 0x00000062ad6a7220 */ /* 0x000fe20000410000 */
[----:B------:R-:W-:Y:S01]  /*1e80*/  SHF.L.U32 R221, R107, 0x10, RZ ;  /* 0x000000106bdd7819 */ /* 0x000fe200000006ff */
[----:B------:R-:W-:Y:S01]  /*1e90*/  FFMA.FTZ R231, R212, R77, R231 ;  /* 0x0000004dd4e77223 */ /* 0x000fe200000100e7 */
[C---:B------:R-:W-:Y:S01]  /*1ea0*/  PRMT R222, R102.reuse, 0x7632, R222 ;  /* 0x0000763266de7816 */ /* 0x040fe200000000de */
[----:B------:R-:W-:Y:S01]  /*1eb0*/  FADD.FTZ R228, R77, R228 ;  /* 0x000000e44de47221 */ /* 0x000fe20000010000 */
[----:B------:R-:W-:Y:S01]  /*1ec0*/  SHF.L.U32 R102, R102, 0x10, RZ ;  /* 0x0000001066667819 */ /* 0x000fe200000006ff */
[----:B------:R-:W-:Y:S01]  /*1ed0*/  FADD.FTZ R32, R100, R32 ;  /* 0x0000002064207221 */ /* 0x000fe20000010000 */
[----:B------:R-:W-:Y:S01]  /*1ee0*/  PRMT R220, R105, 0x7632, R220 ;  /* 0x0000763269dc7816 */ /* 0x000fe200000000dc */
[-C--:B------:R-:W-:Y:S01]  /*1ef0*/  FFMA.FTZ R44, R101, R100.reuse, R44 ;  /* 0x00000064652c7223 */ /* 0x080fe2000001002c */
[----:B------:R-:W-:Y:S01]  /*1f00*/  FFMA.FTZ R106, R169, R100, R106 ;  /* 0x00000064a96a7223 */ /* 0x000fe2000001006a */
[----:B------:R-:W-:Y:S01]  /*1f10*/  FMUL.FTZ R105, R204, R235 ;  /* 0x000000ebcc697220 */ /* 0x000fe20000410000 */
[----:B------:R-:W-:Y:S01]  /*1f20*/  FMUL.FTZ R100, R175, R225 ;  /* 0x000000e1af647220 */ /* 0x000fe20000410000 */
[----:B------:R-:W-:Y:S01]  /*1f30*/  FMUL.FTZ R235, R176, R221 ;  /* 0x000000ddb0eb7220 */ /* 0x000fe20000410000 */
[----:B------:R-:W-:Y:S01]  /*1f40*/  FFMA.FTZ R231, R208, R81, R231 ;  /* 0x00000051d0e77223 */ /* 0x000fe200000100e7 */
[----:B------:R-:W-:Y:S01]  /*1f50*/  FADD.FTZ R228, R81, R228 ;  /* 0x000000e451e47221 */ /* 0x000fe20000010000 */
[----:B------:R-:W-:Y:S01]  /*1f60*/  FADD.FTZ R28, R102, R28 ;  /* 0x0000001c661c7221 */ /* 0x000fe20000010000 */
[-C--:B------:R-:W-:Y:S01]  /*1f70*/  FFMA.FTZ R40, R105, R102.reuse, R40 ;  /* 0x0000006669287223 */ /* 0x080fe20000010028 */
[----:B------:R-:W-:Y:S01]  /*1f80*/  FFMA.FTZ R102, R171, R102, R100 ;  /* 0x00000066ab667223 */ /* 0x000fe20000010064 */
[----:B------:R-:W-:Y:S01]  /*1f90*/  FADD.FTZ R26, R233, R26 ;  /* 0x0000001ae91a7221 */ /* 0x000fe20000010000 */
[-C--:B------:R-:W-:Y:S01]  /*1fa0*/  FFMA.FTZ R38, R103, R233.reuse, R38 ;  /* 0x000000e967267223 */ /* 0x080fe20000010026 */
[----:B------:R-:W-:Y:S01]  /*1fb0*/  FFMA.FTZ R100, R172, R233, R235 ;  /* 0x000000e9ac647223 */ /* 0x000fe200000100eb */
[----:B------:R-:W-:Y:S01]  /*1fc0*/  FFMA.FTZ R231, R210, R75, R231 ;  /* 0x0000004bd2e77223 */ /* 0x000fe200000100e7 */
[----:B------:R-:W-:Y:S01]  /*1fd0*/  FADD.FTZ R233, R75, R228 ;  /* 0x000000e44be97221 */ /* 0x000fe20000010000 */
[----:B------:R-:W-:Y:S01]  /*1fe0*/  SHF.L.U32 R226, R226, 0x10, RZ ;  /* 0x00000010e2e27819 */ /* 0x000fe200000006ff */
[----:B------:R-:W-:Y:S01]  /*1ff0*/  FADD.FTZ R8, R98, R8 ;  /* 0x0000000862087221 */ /* 0x000fe20000010000 */
[----:B------:R-:W-:Y:S01]  /*2000*/  FFMA.FTZ R231, R206, R80, R231 ;  /* 0x00000050cee77223 */ /* 0x000fe200000100e7 */
[----:B------:R-:W-:Y:S01]  /*2010*/  SHF.L.U32 R96, R96, 0x10, RZ ;  /* 0x0000001060607819 */ /* 0x000fe200000006ff */
[----:B------:R-:W-:Y:S01]  /*2020*/  FFMA.FTZ R20, R101, R98, R20 ;  /* 0x0000006265147223 */ /* 0x000fe20000010014 */
[----:B------:R-:W-:Y:S01]  /*2030*/  FADD.FTZ R228, R80, R233 ;  /* 0x000000e950e47221 */ /* 0x000fe20000010000 */
[----:B------:R-:W-:Y:S01]  /*2040*/  FMUL.FTZ R98, R204, R227 ;  /* 0x000000e3cc627220 */ /* 0x000fe20000410000 */
[----:B------:R-:W-:Y:S01]  /*2050*/  FMUL.FTZ R230, R199, R226 ;  /* 0x000000e2c7e67220 */ /* 0x000fe20000410000 */
[----:B------:R-:W-:Y:S01]  /*2060*/  FFMA.FTZ R231, R76, R73, R231 ;  /* 0x000000494ce77223 */ /* 0x000fe200000100e7 */
[----:B------:R-:W-:Y:S01]  /*2070*/  FADD.FTZ R228, R73, R228 ;  /* 0x000000e449e47221 */ /* 0x000fe20000010000 */
[----:B------:R-:W-:Y:S01]  /*2080*/  FADD.FTZ R33, R96, R33 ;  /* 0x0000002160217221 */ /* 0x000fe20000010000 */
[-C--:B------:R-:W-:Y:S01]  /*2090*/  FFMA.FTZ R45, R98, R96.reuse, R45 ;  /* 0x00000060622d7223 */ /* 0x080fe2000001002d */
[----:B------:R-:W-:Y:S01]  /*20a0*/  FFMA.FTZ R96, R195, R96, R230 ;  /* 0x00000060c3607223 */ /* 0x000fe200000100e6 */
[----:B------:R-:W-:Y:S01]  /*20b0*/  SHF.L.U32 R230, R217, 0x10, RZ ;  /* 0x00000010d9e67819 */ /* 0x000fe200000006ff */
[----:B------:R-:W-:Y:S01]  /*20c0*/  FFMA.FTZ R231, R82, R79, R231 ;  /* 0x0000004f52e77223 */ /* 0x000fe200000100e7 */
[----:B------:R-:W-:-:S03]  /*20d0*/  FADD.FTZ R217, R79, R228 ;  /* 0x000000e44fd97221 */ /* 0x000fc60000010000 */
[----:B------:R-:W-:Y:S01]  /*20e0*/  FFMA.FTZ R231, R74, R72, R231 ;  /* 0x000000484ae77223 */ /* 0x000fe200000100e7 */
[----:B------:R-:W-:Y:S01]  /*20f0*/  FADD.FTZ R228, R72, R217 ;  /* 0x000000d948e47221 */ /* 0x000fe20000010000 */
[----:B------:R-:W-:Y:S02]  /*2100*/  IMAD.U32 R227, R220, 0x10000, RZ ;  /* 0x00010000dce37824 */ /* 0x000fe400078e00ff */
[----:B------:R-:W-:Y:S01]  /*2110*/  FFMA.FTZ R217, R84, R85, R231 ;  /* 0x0000005554d97223 */ /* 0x000fe200000100e7 */
[----:B------:R-:W-:Y:S01]  /*2120*/  FADD.FTZ R228, R85, R228 ;  /* 0x000000e455e47221 */ /* 0x000fe20000010000 */
[----:B------:R-:W-:Y:S02]  /*2130*/  FMUL.FTZ R220, R204, R223 ;  /* 0x000000dfccdc7220 */ /* 0x000fe40000410000 */
[----:B------:R-:W-:Y:S01]  /*2140*/  FFMA.FTZ R223, R94, R93, R217 ;  /* 0x0000005d5edf7223 */ /* 0x000fe200000100d9 */
[----:B------:R-:W-:Y:S01]  /*2150*/  FADD.FTZ R228, R93, R228 ;  /* 0x000000e45de47221 */ /* 0x000fe20000010000 */
[----:B------:R-:W-:Y:S01]  /*2160*/  PRMT R219, R107, 0x7632, R219 ;  /* 0x000076326bdb7816 */ /* 0x000fe200000000db */
[----:B------:R-:W-:Y:S01]  /*2170*/  FMUL.FTZ R107, R204, R237 ;  /* 0x000000edcc6b7220 */ /* 0x000fe20000410000 */
[----:B------:R-:W-:Y:S01]  /*2180*/  FFMA.FTZ R223, R86, R87, R223 ;  /* 0x0000005756df7223 */ /* 0x000fe200000100df */
[----:B------:R-:W-:Y:S01]  /*2190*/  FADD.FTZ R228, R87, R228 ;  /* 0x000000e457e47221 */ /* 0x000fe20000010000 */
[----:B------:R-:W-:Y:S01]  /*21a0*/  FADD.FTZ R6, R229, R6 ;  /* 0x00000006e5067221 */ /* 0x000fe20000010000 */
[----:B------:R-:W-:Y:S01]  /*21b0*/  FFMA.FTZ R18, R107, R229, R18 ;  /* 0x000000e56b127223 */ /* 0x000fe20000010012 */
[----:B------:R-:W-:Y:S01]  /*21c0*/  SHF.L.U32 R232, R222, 0x10, RZ ;  /* 0x00000010dee87819 */ /* 0x000fe200000006ff */
[----:B------:R-:W-:Y:S01]  /*21d0*/  FMUL.FTZ R229, R200, R227 ;  /* 0x000000e3c8e57220 */ /* 0x000fe20000410000 */
[----:B------:R-:W-:Y:S01]  /*21e0*/  FADD.FTZ R4, R225, R4 ;  /* 0x00000004e1047221 */ /* 0x000fe20000010000 */
[----:B------:R-:W-:Y:S01]  /*21f0*/  FFMA.FTZ R16, R105, R225, R16 ;  /* 0x000000e169107223 */ /* 0x000fe20000010010 */
[----:B------:R-:W-:Y:S01]  /*2200*/  FFMA.FTZ R222, R214, R95, R223 ;  /* 0x0000005fd6de7223 */ /* 0x000fe200000100df */
[----:B------:R-:W-:Y:S01]  /*2210*/  FADD.FTZ R225, R95, R228 ;  /* 0x000000e45fe17221 */ /* 0x000fe20000010000 */
[----:B------:R-:W-:Y:S01]  /*2220*/  FADD.FTZ R31, R230, R31 ;  /* 0x0000001fe61f7221 */ /* 0x000fe20000010000 */
[-C--:B------:R-:W-:Y:S01]  /*2230*/  FFMA.FTZ R43, R220, R230.reuse, R43 ;  /* 0x000000e6dc2b7223 */ /* 0x080fe2000001002b */
[----:B------:R-:W-:Y:S01]  /*2240*/  FFMA.FTZ R217, R196, R230, R229 ;  /* 0x000000e6c4d97223 */ /* 0x000fe200000100e5 */
[----:B------:R-:W-:Y:S01]  /*2250*/  FFMA.FTZ R223, R89, R88, R222 ;  /* 0x0000005859df7223 */ /* 0x000fe200000100de */
[----:B------:R-:W-:Y:S01]  /*2260*/  FADD.FTZ R230, R88, R225 ;  /* 0x000000e158e67221 */ /* 0x000fe20000010000 */
[----:B------:R-:W-:-:S02]  /*2270*/  SHF.L.U32 R228, R224, 0x10, RZ ;  /* 0x00000010e0e47819 */ /* 0x000fc400000006ff */
[----:B------:R-:W-:Y:S01]  /*2280*/  FFMA.FTZ R224, R216, R213, R223 ;  /* 0x000000d5d8e07223 */ /* 0x000fe200000100df */
[----:B------:R-:W-:-:S03]  /*2290*/  FADD.FTZ R225, R213, R230 ;  /* 0x000000e6d5e17221 */ /* 0x000fc60000010000 */
[----:B------:R-:W-:Y:S01]  /*22a0*/  FFMA.FTZ R223, R91, R92, R224 ;  /* 0x0000005c5bdf7223 */ /* 0x000fe200000100e0 */
[----:B------:R-:W-:Y:S01]  /*22b0*/  FADD.FTZ R224, R92, R225 ;  /* 0x000000e15ce07221 */ /* 0x000fe20000010000 */
[----:B------:R-:W-:Y:S02]  /*22c0*/  SHF.L.U32 R225, R90, 0x10, RZ ;  /* 0x000000105ae17819 */ /* 0x000fe400000006ff */
[----:B------:R-:W-:Y:S01]  /*22d0*/  FFMA.FTZ R90, R218, R215, R223 ;  /* 0x000000d7da5a7223 */ /* 0x000fe200000100df */
[----:B------:R-:W-:Y:S01]  /*22e0*/  FADD.FTZ R223, R215, R224 ;  /* 0x000000e0d7df7221 */ /* 0x000fe20000010000 */
[----:B------:R-:W-:Y:S02]  /*22f0*/  SHF.L.U32 R229, R219, 0x10, RZ ;  /* 0x00000010dbe57819 */ /* 0x000fe400000006ff */
[----:B------:R-:W-:Y:S01]  /*2300*/  FFMA.FTZ R219, R101, R106, R90 ;  /* 0x0000006a65db7223 */ /* 0x000fe2000001005a */
[----:B------:R-:W-:-:S03]  /*2310*/  FADD.FTZ R223, R106, R223 ;  /* 0x000000df6adf7221 */ /* 0x000fc60000010000 */
[----:B------:R-:W-:Y:S01]  /*2320*/  FFMA.FTZ R90, R98, R96, R219 ;  /* 0x00000060625a7223 */ /* 0x000fe200000100db */
[----:B------:R-:W-:-:S03]  /*2330*/  FADD.FTZ R223, R223, R96 ;  /* 0x00000060dfdf7221 */ /* 0x000fc60000010000 */
[----:B------:R-:W-:Y:S01]  /*2340*/  FFMA.FTZ R219, R107, R104, R90 ;  /* 0x000000686bdb7223 */ /* 0x000fe2000001005a */
[----:B------:R-:W-:Y:S01]  /*2350*/  FADD.FTZ R90, R223, R104 ;  /* 0x00000068df5a7221 */ /* 0x000fe20000010000 */
[----:B------:R-:W-:Y:S02]  /*2360*/  FMUL.FTZ R234, R201, R228 ;  /* 0x000000e4c9ea7220 */ /* 0x000fe40000410000 */
[----:B------:R-:W-:Y:S01]  /*2370*/  FFMA.FTZ R230, R220, R217, R219 ;  /* 0x000000d9dce67223 */ /* 0x000fe200000100db */
[----:B------:R-:W-:Y:S01]  /*2380*/  FADD.FTZ R219, R90, R217 ;  /* 0x000000d95adb7221 */ /* 0x000fe20000010000 */
[----:B------:R-:W-:Y:S01]  /*2390*/  FMUL.FTZ R222, R204, R99 ;  /* 0x00000063ccde7220 */ /* 0x000fe20000410000 */
[----:B------:R-:W-:Y:S01]  /*23a0*/  FADD.FTZ R2, R221, R2 ;  /* 0x00000002dd027221 */ /* 0x000fe20000010000 */
[----:B------:R-:W-:Y:S01]  /*23b0*/  FFMA.FTZ R14, R103, R221, R14 ;  /* 0x000000dd670e7223 */ /* 0x000fe2000001000e */
[----:B------:R-:W-:Y:S01]  /*23c0*/  FFMA.FTZ R99, R197, R232, R234 ;  /* 0x000000e8c5637223 */ /* 0x000fe200000100ea */
[----:B------:R-:W-:Y:S01]  /*23d0*/  FFMA.FTZ R221, R105, R102, R230 ;  /* 0x0000006669dd7223 */ /* 0x000fe200000100e6 */
[----:B------:R-:W-:Y:S01]  /*23e0*/  FADD.FTZ R90, R219, R102 ;  /* 0x00000066db5a7221 */ /* 0x000fe20000010000 */
[----:B------:R-:W-:Y:S01]  /*23f0*/  FADD.FTZ R9, R226, R9 ;  /* 0x00000009e2097221 */ /* 0x000fe20000010000 */
[----:B------:R-:W-:Y:S01]  /*2400*/  FFMA.FTZ R21, R98, R226, R21 ;  /* 0x000000e262157223 */ /* 0x000fe20000010015 */
[----:B------:R-:W-:Y:S01]  /*2410*/  FMUL.FTZ R224, R204, R97 ;  /* 0x00000061cce07220 */ /* 0x000fe20000410000 */
[----:B------:R-:W-:Y:S01]  /*2420*/  FFMA.FTZ R226, R222, R99, R221 ;  /* 0x00000063dee27223 */ /* 0x000fe200000100dd */
[----:B------:R-:W-:Y:S01]  /*2430*/  FMUL.FTZ R97, R202, R229 ;  /* 0x000000e5ca617220 */ /* 0x000fe20000410000 */
[----:B------:R-:W-:Y:S01]  /*2440*/  FADD.FTZ R219, R90, R99 ;  /* 0x000000635adb7221 */ /* 0x000fe20000010000 */
[----:B------:R-:W-:Y:S01]  /*2450*/  FADD.FTZ R5, R228, R5 ;  /* 0x00000005e4057221 */ /* 0x000fe20000010000 */
[----:B------:R-:W-:Y:S01]  /*2460*/  FFMA.FTZ R17, R222, R228, R17 ;  /* 0x000000e4de117223 */ /* 0x000fe20000010011 */
[----:B------:R-:W-:Y:S01]  /*2470*/  FFMA.FTZ R228, R103, R100, R226 ;  /* 0x0000006467e47223 */ /* 0x000fe200000100e2 */
[----:B------:R-:W-:Y:S01]  /*2480*/  FFMA.FTZ R97, R198, R225, R97 ;  /* 0x000000e1c6617223 */ /* 0x000fe20000010061 */
[----:B------:R-:W-:Y:S01]  /*2490*/  FADD.FTZ R226, R219, R100 ;  /* 0x00000064dbe27221 */ /* 0x000fe20000010000 */
        /* <DEDUP_REMOVED lines=10> */
[----:B------:R-:W-:Y:S01]  /*2540*/  LOP3.LUT R90, R0, 0x1f, RZ, 0xc0, !PT ;  /* 0x0000001f005a7812 */ /* 0x000fe200078ec0ff */
[----:B------:R-:W-:Y:S01]  /*2550*/  FFMA.FTZ R228, R224, R97, R228 ;  /* 0x00000061e0e47223 */ /* 0x000fe200000100e4 */
[----:B------:R-:W-:Y:S01]  /*2560*/  FADD.FTZ R226, R226, R97 ;  /* 0x00000061e2e27221 */ /* 0x000fe20000010000 */
[----:B------:R-:W-:Y:S06]  /*2570*/  BRA.DIV UR6, `(.L_x_43) ;  /* 0x0000002a06307947 */ /* 0x000fec000b800000 */
        /* <DEDUP_REMOVED lines=18> */
.L_x_56:
[----:B-1----:R-:W-:Y:S01]  /*26a0*/  FADD.FTZ R226, R219, R226 ;  /* 0x000000e2dbe27221 */ /* 0x002fe20000010000 */
[----:B--2---:R-:W-:Y:S01]  /*26b0*/  FADD.FTZ R228, R221, R228 ;  /* 0x000000e4dde47221 */ /* 0x004fe20000010000 */
[----:B------:R-:W-:Y:S02]  /*26c0*/  ISETP.NE.U32.AND P2, PT, RZ, UR12, PT ;  /* 0x0000000cff007c0c */ /* 0x000fe4000bf45070 */
[----:B------:R-:W-:Y:S01]  /*26d0*/  FMUL.FTZ R226, R226, UR9 ;  /* 0x00000009e2e27c20 */ /* 0x000fe20008410000 */
[----:B------:R-:W-:Y:S01]  /*26e0*/  FMUL.FTZ R231, R228, UR9 ;  /* 0x00000009e4e77c20 */ /* 0x000fe20008410000 */
[----:B------:R-:W-:-:S03]  /*26f0*/  ISETP.NE.AND.EX P2, PT, RZ, UR13, PT, P2 ;  /* 0x0000000dff007c0c */ /* 0x000fc6000bf45320 */
[----:B------:R-:W-:Y:S02]  /*2700*/  FSEL R235, R226, RZ, !P1 ;  /* 0x000000ffe2eb7208 */ /* 0x000fe40004800000 */
[----:B------:R-:W-:-:S03]  /*2710*/  ISETP.NE.U32.AND P1, PT, RZ, UR10, PT ;  /* 0x0000000aff007c0c */ /* 0x000fc6000bf25070 */
[-CC-:B------:R-:W-:Y:S01]  /*2720*/  FFMA.FTZ R210, R210, R231.reuse, R235.reuse ;  /* 0x000000e7d2d27223 */ /* 0x180fe200000100eb */
[-CC-:B------:R-:W-:Y:S01]  /*2730*/  FFMA.FTZ R82, R82, R231.reuse, R235.reuse ;  /* 0x000000e752527223 */ /* 0x180fe200000100eb */
[-CC-:B0-----:R-:W-:Y:S01]  /*2740*/  FFMA.FTZ R219, R206, R231.reuse, R235.reuse ;  /* 0x000000e7cedb7223 */ /* 0x181fe200000100eb */
[-CC-:B------:R-:W-:Y:S01]  /*2750*/  FFMA.FTZ R76, R76, R231.reuse, R235.reuse ;  /* 0x000000e74c4c7223 */ /* 0x180fe200000100eb */
[-CC-:B------:R-:W-:Y:S01]  /*2760*/  FFMA.FTZ R221, R74, R231.reuse, R235.reuse ;  /* 0x000000e74add7223 */ /* 0x180fe200000100eb */
[-CC-:B------:R-:W-:Y:S01]  /*2770*/  FFMA.FTZ R84, R84, R231.reuse, R235.reuse ;  /* 0x000000e754547223 */ /* 0x180fe200000100eb */
[-CC-:B------:R-:W-:Y:S01]  /*2780*/  FFMA.FTZ R225, R91, R231.reuse, R235.reuse ;  /* 0x000000e75be17223 */ /* 0x180fe200000100eb */
[----:B------:R-:W-:Y:S01]  /*2790*/  FADD.FTZ R75, R75, -R210 ;  /* 0x800000d24b4b7221 */ /* 0x000fe20000010000 */
[----:B------:R-:W-:Y:S01]  /*27a0*/  FADD.FTZ R91, R79, -R82 ;  /* 0x800000524f5b7221 */ /* 0x000fe20000010000 */
[----:B-----5:R-:W-:Y:S01]  /*27b0*/  @P0 PRMT R74, R55, 0x7632, R74 ;  /* 0x00007632374a0816 */ /* 0x020fe2000000004a */
[-C--:B------:R-:W-:Y:S01]  /*27c0*/  FFMA.FTZ R78, R78, R231.reuse, R235 ;  /* 0x000000e74e4e7223 */ /* 0x080fe200000100eb */
[----:B------:R-:W-:Y:S01]  /*27d0*/  FADD.FTZ R219, R80, -R219 ;  /* 0x800000db50db7221 */ /* 0x000fe20000010000 */
[-CC-:B------:R-:W-:Y:S01]  /*27e0*/  FFMA.FTZ R223, R89, R231.reuse, R235.reuse ;  /* 0x000000e759df7223 */ /* 0x180fe200000100eb */
[----:B------:R-:W-:Y:S01]  /*27f0*/  FFMA.FTZ R227, R101, R231, R235 ;  /* 0x000000e765e37223 */ /* 0x000fe200000100eb */
[----:B------:R-:W-:Y:S01]  /*2800*/  FADD.FTZ R89, R73, -R76 ;  /* 0x8000004c49597221 */ /* 0x000fe20000010000 */
[----:B------:R-:W-:Y:S01]  /*2810*/  FADD.FTZ R101, R85, -R84 ;  /* 0x8000005455657221 */ /* 0x000fe20000010000 */
[----:B------:R-:W-:Y:S01]  /*2820*/  FMUL.FTZ R79, R204, R75 ;  /* 0x0000004bcc4f7220 */ /* 0x000fe20000410000 */
[----:B------:R-:W-:Y:S01]  /*2830*/  FADD.FTZ R221, R72, -R221 ;  /* 0x800000dd48dd7221 */ /* 0x000fe20000010000 */
[----:B------:R-:W-:Y:S01]  /*2840*/  @P0 IMAD.U32 R80, R55, 0x10000, RZ ;  /* 0x0001000037500824 */ /* 0x000fe200078e00ff */
[----:B------:R-:W-:Y:S01]  /*2850*/  @P0 SHF.L.U32 R73, R54, 0x10, RZ ;  /* 0x0000001036490819 */ /* 0x000fe200000006ff */
[----:B------:R-:W-:Y:S01]  /*2860*/  FMUL.FTZ R75, R204, R91 ;  /* 0x0000005bcc4b7220 */ /* 0x000fe20000410000 */
[----:B------:R-:W-:Y:S01]  /*2870*/  @P0 SHF.L.U32 R85, R74, 0x10, RZ ;  /* 0x000000104a550819 */ /* 0x000fe200000006ff */
[--C-:B------:R-:W-:Y:S01]  /*2880*/  FFMA.FTZ R208, R208, R231, R235.reuse ;  /* 0x000000e7d0d07223 */ /* 0x100fe200000100eb */
[----:B------:R-:W-:Y:S01]  /*2890*/  FADD.FTZ R83, R83, -R78 ;  /* 0x8000004e53537221 */ /* 0x000fe20000010000 */
[----:B------:R-:W-:Y:S01]  /*28a0*/  @P0 PRMT R72, R54, 0x7632, R72 ;  /* 0x0000763236480816 */ /* 0x000fe20000000048 */
[----:B------:R-:W-:Y:S01]  /*28b0*/  FMUL.FTZ R74, R204, R219 ;  /* 0x000000dbcc4a7220 */ /* 0x000fe20000410000 */
[----:B------:R-:W-:Y:S01]  /*28c0*/  FFMA.FTZ R212, R212, R231, R235 ;  /* 0x000000e7d4d47223 */ /* 0x000fe200000100eb */
[----:B------:R-:W-:Y:S01]  /*28d0*/  @P0 FADD.FTZ R75, R75, R80 ;  /* 0x000000504b4b0221 */ /* 0x000fe20000010000 */
[----:B------:R-:W-:Y:S01]  /*28e0*/  FADD.FTZ R81, R81, -R208 ;  /* 0x800000d051517221 */ /* 0x000fe20000010000 */
[----:B------:R-:W-:Y:S01]  /*28f0*/  FMUL.FTZ R76, R204, R83 ;  /* 0x00000053cc4c7220 */ /* 0x000fe20000410000 */
[----:B------:R-:W-:Y:S01]  /*2900*/  @P0 SHF.L.U32 R80, R72, 0x10, RZ ;  /* 0x0000001048500819 */ /* 0x000fe200000006ff */
[--C-:B------:R-:W-:Y:S01]  /*2910*/  @P0 FADD.FTZ R74, R74, R73.reuse ;  /* 0x000000494a4a0221 */ /* 0x100fe20000010000 */
[----:B------:R-:W-:Y:S01]  /*2920*/  FMUL.FTZ R83, R204, R89 ;  /* 0x00000059cc537220 */ /* 0x000fe20000410000 */
[----:B------:R-:W-:Y:S01]  /*2930*/  @P0 PRMT R73, R53, 0x7632, R73 ;  /* 0x0000763235490816 */ /* 0x000fe20000000049 */
[----:B------:R-:W-:Y:S01]  /*2940*/  FADD.FTZ R77, R77, -R212 ;  /* 0x800000d44d4d7221 */ /* 0x000fe20000010000 */
[----:B------:R-:W-:Y:S01]  /*2950*/  @P0 PRMT R72, R52, 0x7632, R72 ;  /* 0x0000763234480816 */ /* 0x000fe20000000048 */
[----:B------:R-:W-:Y:S01]  /*2960*/  FMUL.FTZ R78, R204, R81 ;  /* 0x00000051cc4e7220 */ /* 0x000fe20000410000 */
[----:B------:R-:W-:Y:S01]  /*2970*/  @P0 SHF.L.U32 R81, R53, 0x10, RZ ;  /* 0x0000001035510819 */ /* 0x000fe200000006ff */
[----:B------:R-:W-:Y:S01]  /*2980*/  @P0 FADD.FTZ R83, R83, R80 ;  /* 0x0000005053530221 */ /* 0x000fe20000010000 */
[----:B------:R-:W-:Y:S01]  /*2990*/  @P0 SHF.L.U32 R72, R72, 0x10, RZ ;  /* 0x0000001048480819 */ /* 0x000fe200000006ff */
[----:B------:R-:W-:Y:S01]  /*29a0*/  FMUL.FTZ R77, R204, R77 ;  /* 0x0000004dcc4d7220 */ /* 0x000fe20000410000 */
[----:B------:R-:W-:-:S02]  /*29b0*/  @P0 IMAD.U32 R80, R73, 0x10000, RZ ;  /* 0x0001000049500824 */ /* 0x000fc400078e00ff */
[-CC-:B------:R-:W-:Y:S01]  /*29c0*/  FFMA.FTZ R107, R107, R231.reuse, R235.reuse ;  /* 0x000000e76b6b7223 */ /* 0x180fe200000100eb */
[----:B------:R-:W-:Y:S01]  /*29d0*/  @P0 SHF.L.U32 R73, R52, 0x10, RZ ;  /* 0x0000001034490819 */ /* 0x000fe200000006ff */
[-C--:B------:R-:W-:Y:S01]  /*29e0*/  FFMA.FTZ R214, R214, R231.reuse, R235 ;  /* 0x000000e7d6d67223 */ /* 0x080fe200000100eb */
[----:B------:R-:W-:Y:S01]  /*29f0*/  FADD.FTZ R225, R92, -R225 ;  /* 0x800000e15ce17221 */ /* 0x000fe20000010000 */
[-CC-:B------:R-:W-:Y:S01]  /*2a00*/  FFMA.FTZ R216, R216, R231.reuse, R235.reuse ;  /* 0x000000e7d8d87223 */ /* 0x180fe200000100eb */
[-C--:B------:R-:W-:Y:S01]  /*2a10*/  FFMA.FTZ R218, R218, R231.reuse, R235 ;  /* 0x000000e7dada7223 */ /* 0x080fe200000100eb */
[----:B------:R-:W-:Y:S01]  /*2a20*/  @P0 FADD.FTZ R78, R78, R81 ;  /* 0x000000514e4e0221 */ /* 0x000fe20000010000 */
[--C-:B------:R-:W-:Y:S01]  /*2a30*/  @P0 FADD.FTZ R77, R77, R72.reuse ;  /* 0x000000484d4d0221 */ /* 0x100fe20000010000 */
[-C--:B------:R-:W-:Y:S01]  /*2a40*/  FFMA.FTZ R105, R105, R231.reuse, R235 ;  /* 0x000000e769697223 */ /* 0x080fe200000100eb */
[----:B------:R-:W-:Y:S01]  /*2a50*/  FADD.FTZ R107, R104, -R107 ;  /* 0x8000006b686b7221 */ /* 0x000fe20000010000 */
[----:B------:R-:W-:Y:S01]  /*2a60*/  @P0 SHF.L.U32 R81, R59, 0x10, RZ ;  /* 0x000000103b510819 */ /* 0x000fe200000006ff */
[----:B------:R-:W-:Y:S01]  /*2a70*/  FFMA.FTZ R229, R98, R231, R235 ;  /* 0x000000e762e57223 */ /* 0x000fe200000100eb */
[----:B------:R-:W-:Y:S01]  /*2a80*/  @P0 PRMT R72, R57, 0x7632, R72 ;  /* 0x0000763239480816 */ /* 0x000fe20000000048 */
[----:B------:R-:W-:Y:S01]  /*2a90*/  FADD.FTZ R95, R95, -R214 ;  /* 0x800000d65f5f7221 */ /* 0x000fe20000010000 */
[----:B------:R-:W-:Y:S01]  /*2aa0*/  FMUL.FTZ R104, R204, R225 ;  /* 0x000000e1cc687220 */ /* 0x000fe20000410000 */
[--C-:B------:R-:W-:Y:S01]  /*2ab0*/  @P0 FADD.FTZ R79, R79, R80.reuse ;  /* 0x000000504f4f0221 */ /* 0x100fe20000010000 */
[----:B------:R-:W-:Y:S01]  /*2ac0*/  @P0 FADD.FTZ R76, R76, R73 ;  /* 0x000000494c4c0221 */ /* 0x000fe20000010000 */
[-CC-:B------:R-:W-:Y:S01]  /*2ad0*/  FFMA.FTZ R86, R86, R231.reuse, R235.reuse ;  /* 0x000000e756567223 */ /* 0x180fe200000100eb */
[----:B------:R-:W-:Y:S01]  /*2ae0*/  FFMA.FTZ R233, R103, R231, R235 ;  /* 0x000000e767e97223 */ /* 0x000fe200000100eb */
[----:B------:R-:W-:Y:S01]  /*2af0*/  @P0 PRMT R80, R59, 0x7632, R80 ;  /* 0x000076323b500816 */ /* 0x000fe20000000050 */
[----:B------:R-:W-:Y:S01]  /*2b00*/  FADD.FTZ R223, R88, -R223 ;  /* 0x800000df58df7221 */ /* 0x000fe20000010000 */
[----:B------:R-:W-:Y:S01]  /*2b10*/  @P0 PRMT R73, R58, 0x7632, R73 ;  /* 0x000076323a490816 */ /* 0x000fe20000000049 */
[----:B------:R-:W-:Y:S01]  /*2b20*/  FADD.FTZ R213, R213, -R216 ;  /* 0x800000d8d5d57221 */ /* 0x000fe20000010000 */
[----:B------:R-:W-:Y:S01]  /*2b30*/  FADD.FTZ R103, R215, -R218 ;  /* 0x800000dad7677221 */ /* 0x000fe20000010000 */
[----:B------:R-:W-:Y:S01]  /*2b40*/  FADD.FTZ R215, R102, -R105 ;  /* 0x8000006966d77221 */ /* 0x000fe20000010000 */
[----:B------:R-:W-:Y:S01]  /*2b50*/  @P0 SHF.L.U32 R72, R72, 0x10, RZ ;  /* 0x0000001048480819 */ /* 0x000fe200000006ff */
[----:B------:R-:W-:Y:S01]  /*2b60*/  FADD.FTZ R229, R96, -R229 ;  /* 0x800000e560e57221 */ /* 0x000fe20000010000 */
[----:B------:R-:W-:Y:S01]  /*2b70*/  FMUL.FTZ R105, R204, R95 ;  /* 0x0000005fcc697220 */ /* 0x000fe20000410000 */
[----:B------:R-:W-:Y:S01]  /*2b80*/  @P0 FADD.FTZ R104, R104, R81 ;  /* 0x0000005168680221 */ /* 0x000fe20000010000 */
[----:B------:R-:W-:Y:S01]  /*2b90*/  FADD.FTZ R87, R87, -R86 ;  /* 0x8000005657577221 */ /* 0x000fe20000010000 */
[----:B------:R-:W-:Y:S01]  /*2ba0*/  FMUL.FTZ R96, R204, R101 ;  /* 0x00000065cc607220 */ /* 0x000fe20000410000 */
[----:B------:R-:W-:Y:S01]  /*2bb0*/  @P0 SHF.L.U32 R84, R80, 0x10, RZ ;  /* 0x0000001050540819 */ /* 0x000fe200000006ff */
[----:B------:R-:W-:Y:S01]  /*2bc0*/  FFMA.FTZ R94, R94, R231, R235 ;  /* 0x000000e75e5e7223 */ /* 0x000fe200000100eb */
[----:B------:R-:W-:Y:S01]  /*2bd0*/  @P0 SHF.L.U32 R81, R58, 0x10, RZ ;  /* 0x000000103a510819 */ /* 0x000fe200000006ff */
[C---:B------:R-:W-:Y:S01]  /*2be0*/  FMUL.FTZ R102, R204.reuse, R223 ;  /* 0x000000dfcc667220 */ /* 0x040fe20000410000 */
[----:B------:R-:W-:Y:S01]  /*2bf0*/  FMUL.FTZ R101, R204, R213 ;  /* 0x000000d5cc657220 */ /* 0x000fe20000410000 */
[----:B------:R-:W-:-:S02]  /*2c00*/  @P0 IMAD.U32 R80, R73, 0x10000, RZ ;  /* 0x0001000049500824 */ /* 0x000fc400078e00ff */
[-CC-:B------:R-:W-:Y:S01]  /*2c10*/  FFMA.FTZ R220, R220, R231.reuse, R235.reuse ;  /* 0x000000e7dcdc7223 */ /* 0x180fe200000100eb */
[-CC-:B------:R-:W-:Y:S01]  /*2c20*/  FFMA.FTZ R222, R222, R231.reuse, R235.reuse ;  /* 0x000000e7dede7223 */ /* 0x180fe200000100eb */
[----:B------:R-:W-:Y:S01]  /*2c30*/  FFMA.FTZ R224, R224, R231, R235 ;  /* 0x000000e7e0e07223 */ /* 0x000fe200000100eb */
[----:B------:R-:W-:Y:S01]  /*2c40*/  FADD.FTZ R233, R100, -R233 ;  /* 0x800000e964e97221 */ /* 0x000fe20000010000 */
[----:B------:R-:W-:Y:S01]  /*2c50*/  @P0 SHF.L.U32 R73, R57, 0x10, RZ ;  /* 0x0000001039490819 */ /* 0x000fe200000006ff */
[--C-:B------:R-:W-:Y:S01]  /*2c60*/  @P0 FADD.FTZ R105, R105, R72.reuse ;  /* 0x0000004869690221 */ /* 0x100fe20000010000 */
[----:B------:R-:W-:Y:S01]  /*2c70*/  FMUL.FTZ R100, R204, R87 ;  /* 0x00000057cc647220 */ /* 0x000fe20000410000 */
[----:B------:R-:W-:Y:S01]  /*2c80*/  @P0 PRMT R72, R56, 0x7632, R72 ;  /* 0x0000763238480816 */ /* 0x000fe20000000048 */
[----:B------:R-:W-:Y:S01]  /*2c90*/  FADD.FTZ R93, R93, -R94 ;  /* 0x8000005e5d5d7221 */ /* 0x000fe20000010000 */
[----:B------:R-:W-:Y:S01]  /*2ca0*/  @P0 FADD.FTZ R102, R102, R81 ;  /* 0x0000005166660221 */ /* 0x000fe20000010000 */
[----:B------:R-:W-:Y:S01]  /*2cb0*/  @P0 FADD.FTZ R101, R101, R80 ;  /* 0x0000005065650221 */ /* 0x000fe20000010000 */
[----:B------:R-:W-:Y:S01]  /*2cc0*/  FADD.FTZ R227, R106, -R227 ;  /* 0x800000e36ae37221 */ /* 0x000fe20000010000 */
[----:B------:R-:W-:Y:S01]  /*2cd0*/  FADD.FTZ R217, R217, -R220 ;  /* 0x800000dcd9d97221 */ /* 0x000fe20000010000 */
[----:B------:R-:W-:Y:S01]  /*2ce0*/  FADD.FTZ R231, R99, -R222 ;  /* 0x800000de63e77221 */ /* 0x000fe20000010000 */
[----:B------:R-:W-:Y:S01]  /*2cf0*/  @P0 PRMT R81, R63, 0x7632, R81 ;  /* 0x000076323f510816 */ /* 0x000fe20000000051 */
[----:B------:R-:W-:Y:S01]  /*2d00*/  FADD.FTZ R235, R97, -R224 ;  /* 0x800000e061eb7221 */ /* 0x000fe20000010000 */
[----:B------:R-:W-:Y:S01]  /*2d10*/  @P0 SHF.L.U32 R80, R63, 0x10, RZ ;  /* 0x000000103f500819 */ /* 0x000fe200000006ff */
[----:B------:R-:W-:Y:S01]  /*2d20*/  FMUL.FTZ R91, R204, R233 ;  /* 0x000000e9cc5b7220 */ /* 0x000fe20000410000 */
[----:B------:R-:W-:Y:S01]  /*2d30*/  @P0 FADD.FTZ R100, R100, R73 ;  /* 0x0000004964640221 */ /* 0x000fe20000010000 */
[----:B------:R-:W-:Y:S01]  /*2d40*/  ISETP.NE.AND.EX P1, PT, RZ, UR11, PT, P1 ;  /* 0x0000000bff007c0c */ /* 0x000fe2000bf25310 */
[----:B------:R-:W-:Y:S01]  /*2d50*/  FMUL.FTZ R99, R204, R93 ;  /* 0x0000005dcc637220 */ /* 0x000fe20000410000 */
[----:B------:R-:W-:Y:S01]  /*2d60*/  @P0 SHF.L.U32 R72, R72, 0x10, RZ ;  /* 0x0000001048480819 */ /* 0x000fe200000006ff */
[----:B------:R-:W-:Y:S01]  /*2d70*/  FMUL.FTZ R82, R204, R221 ;  /* 0x000000ddcc527220 */ /* 0x000fe20000410000 */
[----:B------:R-:W-:Y:S01]  /*2d80*/  @P0 SHF.L.U32 R73, R56, 0x10, RZ ;  /* 0x0000001038490819 */ /* 0x000fe200000006ff */
[C---:B------:R-:W-:Y:S01]  /*2d90*/  FMUL.FTZ R103, R204.reuse, R103 ;  /* 0x00000067cc677220 */ /* 0x040fe20000410000 */
[C---:B------:R-:W-:Y:S01]  /*2da0*/  FMUL.FTZ R93, R204.reuse, R227 ;  /* 0x000000e3cc5d7220 */ /* 0x040fe20000410000 */
[C---:B------:R-:W-:Y:S01]  /*2db0*/  FMUL.FTZ R92, R204.reuse, R229 ;  /* 0x000000e5cc5c7220 */ /* 0x040fe20000410000 */
[C---:B------:R-:W-:Y:S01]  /*2dc0*/  FMUL.FTZ R95, R204.reuse, R107 ;  /* 0x0000006bcc5f7220 */ /* 0x040fe20000410000 */
[C---:B------:R-:W-:Y:S01]  /*2dd0*/  FMUL.FTZ R94, R204.reuse, R217 ;  /* 0x000000d9cc5e7220 */ /* 0x040fe20000410000 */
[C---:B------:R-:W-:Y:S01]  /*2de0*/  FMUL.FTZ R98, R204.reuse, R215 ;  /* 0x000000d7cc627220 */ /* 0x040fe20000410000 */
[C---:B------:R-:W-:Y:S01]  /*2df0*/  FMUL.FTZ R97, R204.reuse, R231 ;  /* 0x000000e7cc617220 */ /* 0x040fe20000410000 */
[----:B------:R-:W-:Y:S01]  /*2e00*/  FMUL.FTZ R204, R204, R235 ;  /* 0x000000ebcccc7220 */ /* 0x000fe20000410000 */
[----:B------:R-:W-:-:S02]  /*2e10*/  @P0 IMAD.U32 R81, R81, 0x10000, RZ ;  /* 0x0001000051510824 */ /* 0x000fc400078e00ff */
[--C-:B------:R-:W-:Y:S01]  /*2e20*/  @P0 FADD.FTZ R91, R91, R80.reuse ;  /* 0x000000505b5b0221 */ /* 0x100fe20000010000 */
[----:B------:R-:W-:Y:S01]  /*2e30*/  @P0 PRMT R80, R61, 0x7632, R80 ;  /* 0x000076323d500816 */ /* 0x000fe20000000050 */
[--C-:B------:R-:W-:Y:S01]  /*2e40*/  @P0 FADD.FTZ R99, R99, R72.reuse ;  /* 0x0000004863630221 */ /* 0x100fe20000010000 */
[----:B------:R-:W-:Y:S01]  /*2e50*/  @P0 FADD.FTZ R96, R96, R73 ;  /* 0x0000004960600221 */ /* 0x000fe20000010000 */
[----:B------:R-:W-:Y:S01]  /*2e60*/  @P0 PRMT R72, R62, 0x7632, R72 ;  /* 0x000076323e480816 */ /* 0x000fe20000000048 */
[----:B------:R-:W-:Y:S01]  /*2e70*/  @P0 FADD.FTZ R82, R82, R85 ;  /* 0x0000005552520221 */ /* 0x000fe20000010000 */
[----:B------:R-:W-:Y:S01]  /*2e80*/  @P0 SHF.L.U32 R73, R62, 0x10, RZ ;  /* 0x000000103e490819 */ /* 0x000fe200000006ff */
[--C-:B------:R-:W-:Y:S01]  /*2e90*/  @P0 FADD.FTZ R204, R204, R81.reuse ;  /* 0x00000051cccc0221 */ /* 0x100fe20000010000 */
[----:B------:R-:W-:Y:S01]  /*2ea0*/  @P0 PRMT R81, R60, 0x7632, R81 ;  /* 0x000076323c510816 */ /* 0x000fe20000000051 */
[----:B------:R-:W-:Y:S01]  /*2eb0*/  @P0 FADD.FTZ R103, R103, R84 ;  /* 0x0000005467670221 */ /* 0x000fe20000010000 */
[----:B------:R-:W-:Y:S01]  /*2ec0*/  @P0 SHF.L.U32 R85, R80, 0x10, RZ ;  /* 0x0000001050550819 */ /* 0x000fe200000006ff */
[----:B------:R-:W-:Y:S01]  /*2ed0*/  @P0 FADD.FTZ R98, R98, R73 ;  /* 0x0000004962620221 */ /* 0x000fe20000010000 */
[----:B------:R-:W-:Y:S01]  /*2ee0*/  @P0 SHF.L.U32 R80, R60, 0x10, RZ ;  /* 0x000000103c500819 */ /* 0x000fe200000006ff */
[----:B------:R-:W-:Y:S01]  /*2ef0*/  @P0 IMAD.U32 R81, R81, 0x10000, RZ ;  /* 0x0001000051510824 */ /* 0x000fe200078e00ff */
[----:B------:R-:W-:Y:S01]  /*2f00*/  @P0 SHF.L.U32 R86, R72, 0x10, RZ ;  /* 0x0000001048560819 */ /* 0x000fe200000006ff */
[----:B------:R-:W-:Y:S01]  /*2f10*/  @P0 FADD.FTZ R94, R94, R85 ;  /* 0x000000555e5e0221 */ /* 0x000fe20000010000 */
[----:B------:R-:W-:Y:S01]  /*2f20*/  @P0 SHF.L.U32 R84, R61, 0x10, RZ ;  /* 0x000000103d540819 */ /* 0x000fe200000006ff */
[----:B------:R-:W0:Y:S01]  /*2f30*/  @P1 LDC.64 R72, c[0x0][0x308] ;  /* 0x0000c200ff481b82 */ /* 0x000e220000000a00 */
[----:B------:R-:W-:Y:S01]  /*2f40*/  @P0 FADD.FTZ R93, R93, R80 ;  /* 0x000000505d5d0221 */ /* 0x000fe20000010000 */
[----:B------:R-:W-:Y:S01]  /*2f50*/  @P0 FADD.FTZ R97, R97, R86 ;  /* 0x0000005661610221 */ /* 0x000fe20000010000 */
[----:B------:R-:W-:Y:S01]  /*2f60*/  @P1 F2FP.BF16.F32.PACK_AB R80, RZ, R76 ;  /* 0x0000004cff50123e */ /* 0x000fe200000010ff */
[----:B------:R-:W-:Y:S01]  /*2f70*/  @P0 FADD.FTZ R95, R95, R84 ;  /* 0x000000545f5f0221 */ /* 0x000fe20000010000 */
[----:B------:R-:W-:Y:S01]  /*2f80*/  @P1 F2FP.BF16.F32.PACK_AB R86, RZ, R74 ;  /* 0x0000004aff56123e */ /* 0x000fe200000010ff */
[----:B------:R-:W-:Y:S01]  /*2f90*/  @P0 FADD.FTZ R92, R92, R81 ;  /* 0x000000515c5c0221 */ /* 0x000fe20000010000 */
[----:B------:R-:W-:-:S02]  /*2fa0*/  @P1 F2FP.BF16.F32.PACK_AB R84, RZ, R78 ;  /* 0x0000004eff54123e */ /* 0x000fc400000010ff */
[----:B------:R-:W-:Y:S02]  /*2fb0*/  @P1 F2FP.BF16.F32.PACK_AB R81, RZ, R77 ;  /* 0x0000004dff51123e */ /* 0x000fe400000010ff */
[----:B------:R-:W-:Y:S02]  /*2fc0*/  @P1 F2FP.BF16.F32.PACK_AB R87, RZ, R83 ;  /* 0x00000053ff57123e */ /* 0x000fe400000010ff */
[----:B------:R-:W-:Y:S02]  /*2fd0*/  @P1 PRMT R64, R80, 0x7610, R64 ;  /* 0x0000761050401816 */ /* 0x000fe40000000040 */
[----:B------:R-:W-:Y:S02]  /*2fe0*/  @P1 F2FP.BF16.F32.PACK_AB R85, RZ, R79 ;  /* 0x0000004fff55123e */ /* 0x000fe400000010ff */
[----:B------:R-:W-:Y:S02]  /*2ff0*/  @P1 PRMT R66, R86, 0x7610, R66 ;  /* 0x0000761056421816 */ /* 0x000fe40000000042 */
[----:B------:R-:W-:-:S02]  /*3000*/  @P1 PRMT R65, R84, 0x7610, R65 ;  /* 0x0000761054411816 */ /* 0x000fc40000000041 */
[----:B------:R-:W-:Y:S02]  /*3010*/  @P1 PRMT R64, R64, 0x5410, R81 ;  /* 0x0000541040401816 */ /* 0x000fe40000000051 */
[----:B------:R-:W-:Y:S01]  /*3020*/  @P1 PRMT R66, R66, 0x5410, R87 ;  /* 0x0000541042421816 */ /* 0x000fe20000000057 */
[----:B------:R-:W1:Y:S01]  /*3030*/  LDC.64 R80, c[0x0][0x2f8] ;  /* 0x0000be00ff507b82 */ /* 0x000e620000000a00 */
[----:B------:R-:W-:Y:S01]  /*3040*/  @P1 PRMT R65, R65, 0x5410, R85 ;  /* 0x0000541041411816 */ /* 0x000fe20000000055 */
[----:B0-----:R-:W-:Y:S01]  /*3050*/  @P1 IMAD.WIDE.U32 R72, R209, 0x10, R72 ;  /* 0x00000010d1481825 */ /* 0x001fe200078e0048 */
[----:B------:R-:W-:Y:S02]  /*3060*/  @P1 F2FP.BF16.F32.PACK_AB R88, RZ, R75 ;  /* 0x0000004bff58123e */ /* 0x000fe400000010ff */
[----:B------:R-:W-:Y:S02]  /*3070*/  @P1 F2FP.BF16.F32.PACK_AB R89, RZ, R82 ;  /* 0x00000052ff59123e */ /* 0x000fe400000010ff */
[----:B------:R-:W-:Y:S01]  /*3080*/  @P1 PRMT R67, R88, 0x7610, R67 ;  /* 0x0000761058431816 */ /* 0x000fe20000000043 */
[----:B------:R-:W0:Y:S01]  /*3090*/  @P2 LDC.64 R86, c[0x0][0x300] ;  /* 0x0000c000ff562b82 */ /* 0x000e220000000a00 */
[----:B------:R-:W-:-:S02]  /*30a0*/  @P1 F2FP.BF16.F32.PACK_AB R88, RZ, R96 ;  /* 0x00000060ff58123e */ /* 0x000fc400000010ff */
[----:B------:R-:W-:Y:S02]  /*30b0*/  @P1 PRMT R67, R67, 0x5410, R89 ;  /* 0x0000541043431816 */ /* 0x000fe40000000059 */
[----:B------:R-:W-:Y:S02]  /*30c0*/  @P2 F2FP.BF16.F32.PACK_AB R219, RZ, R75 ;  /* 0x0000004bffdb223e */ /* 0x000fe400000010ff */
[----:B------:R-:W-:Y:S01]  /*30d0*/  @P2 F2FP.BF16.F32.PACK_AB R217, RZ, R74 ;  /* 0x0000004affd9223e */ /* 0x000fe200000010ff */
[----:B------:R-:W2:Y:S01]  /*30e0*/  @P1 LDC.64 R84, c[0x0][0x308] ;  /* 0x0000c200ff541b82 */ /* 0x000ea20000000a00 */
[----:B------:R-:W-:Y:S01]  /*30f0*/  @P2 F2FP.BF16.F32.PACK_AB R215, RZ, R78 ;  /* 0x0000004effd7223e */ /* 0x000fe200000010ff */
[----:B------:R3:W-:Y:S01]  /*3100*/  @P1 STG.E.128 desc[UR4][R72.64], R64 ;  /* 0x0000004048001986 */ /* 0x0007e2000c101d04 */
[----:B------:R-:W-:Y:S02]  /*3110*/  @P2 F2FP.BF16.F32.PACK_AB R213, RZ, R76 ;  /* 0x0000004cffd5223e */ /* 0x000fe400000010ff */
[----:B------:R-:W-:-:S02]  /*3120*/  @P1 F2FP.BF16.F32.PACK_AB R210, RZ, R104 ;  /* 0x00000068ffd2123e */ /* 0x000fc400000010ff */
[----:B------:R-:W-:Y:S02]  /*3130*/  @P1 F2FP.BF16.F32.PACK_AB R206, RZ, R102 ;  /* 0x00000066ffce123e */ /* 0x000fe400000010ff */
[----:B------:R-:W-:Y:S02]  /*3140*/  @P1 F2FP.BF16.F32.PACK_AB R106, RZ, R100 ;  /* 0x00000064ff6a123e */ /* 0x000fe400000010ff */
[----:B------:R-:W-:Y:S02]  /*3150*/  @P1 F2FP.BF16.F32.PACK_AB R89, RZ, R99 ;  /* 0x00000063ff59123e */ /* 0x000fe400000010ff */
[----:B------:R-:W-:Y:S02]  /*3160*/  @P2 F2FP.BF16.F32.PACK_AB R220, RZ, R82 ;  /* 0x00000052ffdc223e */ /* 0x000fe400000010ff */
[----:B------:R-:W-:Y:S01]  /*3170*/  @P2 F2FP.BF16.F32.PACK_AB R218, RZ, R83 ;  /* 0x00000053ffda223e */ /* 0x000fe200000010ff */
[----:B0-----:R-:W-:Y:S01]  /*3180*/  @P2 IMAD.WIDE.U32 R86, R209, 0x10, R86 ;  /* 0x00000010d1562825 */ /* 0x001fe200078e0056 */
[----:B------:R-:W-:-:S02]  /*3190*/  @P2 F2FP.BF16.F32.PACK_AB R216, RZ, R79 ;  /* 0x0000004fffd8223e */ /* 0x000fc400000010ff */
[----:B------:R-:W-:Y:S02]  /*31a0*/  @P2 F2FP.BF16.F32.PACK_AB R214, RZ, R77 ;  /* 0x0000004dffd6223e */ /* 0x000fe400000010ff */
[----:B---3--:R-:W-:Y:S02]  /*31b0*/  @P1 PRMT R64, R88, 0x7610, R64 ;  /* 0x0000761058401816 */ /* 0x008fe40000000040 */
[----:B------:R-:W-:Y:S01]  /*31c0*/  @P2 PRMT R71, R219, 0x7610, R71 ;  /* 0x00007610db472816 */ /* 0x000fe20000000047 */
[----:B--2---:R-:W-:Y:S01]  /*31d0*/  @P1 IMAD.WIDE.U32 R84, R205, 0x10, R84 ;  /* 0x00000010cd541825 */ /* 0x004fe200078e0054 */
[----:B------:R-:W-:Y:S02]  /*31e0*/  @P2 PRMT R70, R217, 0x7610, R70 ;  /* 0x00007610d9462816 */ /* 0x000fe40000000046 */
[----:B------:R-:W-:Y:S02]  /*31f0*/  @P2 PRMT R69, R215, 0x7610, R69 ;  /* 0x00007610d7452816 */ /* 0x000fe40000000045 */
[----:B------:R-:W-:-:S02]  /*3200*/  @P2 PRMT R68, R213, 0x7610, R68 ;  /* 0x00007610d5442816 */ /* 0x000fc40000000044 */
[----:B------:R-:W-:Y:S02]  /*3210*/  @P1 F2FP.BF16.F32.PACK_AB R212, RZ, R103 ;  /* 0x00000067ffd4123e */ /* 0x000fe400000010ff */
[----:B------:R-:W-:Y:S02]  /*3220*/  @P1 F2FP.BF16.F32.PACK_AB R208, RZ, R101 ;  /* 0x00000065ffd0123e */ /* 0x000fe400000010ff */
[----:B------:R-:W-:Y:S02]  /*3230*/  @P1 F2FP.BF16.F32.PACK_AB R107, RZ, R105 ;  /* 0x00000069ff6b123e */ /* 0x000fe400000010ff */
[----:B------:R-:W-:Y:S02]  /*3240*/  @P1 PRMT R67, R210, 0x7610, R67 ;  /* 0x00007610d2431816 */ /* 0x000fe40000000043 */
[----:B------:R-:W-:Y:S02]  /*3250*/  @P1 PRMT R66, R206, 0x7610, R66 ;  /* 0x00007610ce421816 */ /* 0x000fe40000000042 */
[----:B------:R-:W-:-:S02]  /*3260*/  @P1 PRMT R65, R106, 0x7610, R65 ;  /* 0x000076106a411816 */ /* 0x000fc40000000041 */
[----:B------:R-:W-:Y:S01]  /*3270*/  @P1 PRMT R64, R64, 0x5410, R89 ;  /* 0x0000541040401816 */ /* 0x000fe20000000059 */
[--C-:B-1----:R-:W-:Y:S01]  /*3280*/  IMAD.WIDE.U32 R88, R209, 0x10, R80.reuse ;  /* 0x00000010d1587825 */ /* 0x102fe200078e0050 */
[----:B------:R-:W-:Y:S02]  /*3290*/  F2FP.BF16.F32.PACK_AB R75, R82, R75 ;  /* 0x0000004b524b723e */ /* 0x000fe400000010ff */
[----:B------:R-:W-:Y:S01]  /*32a0*/  F2FP.BF16.F32.PACK_AB R74, R83, R74 ;  /* 0x0000004a534a723e */ /* 0x000fe200000010ff */
[--C-:B------:R-:W-:Y:S01]  /*32b0*/  IMAD.WIDE.U32 R82, R205, 0x10, R80.reuse ;  /* 0x00000010cd527825 */ /* 0x100fe200078e0050 */
[----:B------:R-:W-:Y:S02]  /*32c0*/  F2FP.BF16.F32.PACK_AB R73, R79, R78 ;  /* 0x0000004e4f49723e */ /* 0x000fe400000010ff */
[----:B------:R-:W-:Y:S01]  /*32d0*/  F2FP.BF16.F32.PACK_AB R72, R77, R76 ;  /* 0x0000004c4d48723e */ /* 0x000fe200000010ff */
[----:B------:R-:W-:Y:S01]  /*32e0*/  IMAD.WIDE.U32 R80, R211, 0x10, R80 ;  /* 0x00000010d3507825 */ /* 0x000fe200078e0050 */
[----:B------:R-:W-:-:S02]  /*32f0*/  @P2 PRMT R71, R71, 0x5410, R220 ;  /* 0x0000541047472816 */ /* 0x000fc400000000dc */
[----:B------:R-:W-:Y:S01]  /*3300*/  @P2 PRMT R70, R70, 0x5410, R218 ;  /* 0x0000541046462816 */ /* 0x000fe200000000da */
[----:B------:R-:W-:Y:S01]  /*3310*/  STG.E.128 desc[UR4][R88.64], R72 ;  /* 0x0000004858007986 */ /* 0x000fe2000c101d04 */
[----:B------:R-:W-:Y:S02]  /*3320*/  @P2 PRMT R69, R69, 0x5410, R216 ;  /* 0x0000541045452816 */ /* 0x000fe400000000d8 */
[----:B------:R-:W-:Y:S02]  /*3330*/  @P2 PRMT R68, R68, 0x5410, R214 ;  /* 0x0000541044442816 */ /* 0x000fe400000000d6 */
[----:B------:R-:W-:Y:S02]  /*3340*/  @P1 PRMT R67, R67, 0x5410, R212 ;  /* 0x0000541043431816 */ /* 0x000fe400000000d4 */
[----:B------:R-:W-:Y:S01]  /*3350*/  @P1 PRMT R66, R66, 0x5410, R208 ;  /* 0x0000541042421816 */ /* 0x000fe200000000d0 */
[----:B------:R-:W-:Y:S01]  /*3360*/  @P2 STG.E.128 desc[UR4][R86.64], R68 ;  /* 0x0000004456002986 */ /* 0x000fe2000c101d04 */
[----:B------:R-:W-:-:S02]  /*3370*/  @P1 PRMT R65, R65, 0x5410, R107 ;  /* 0x0000541041411816 */ /* 0x000fc4000000006b */
[----:B------:R-:W-:Y:S02]  /*3380*/  F2FP.BF16.F32.PACK_AB R79, R103, R104 ;  /* 0x00000068674f723e */ /* 0x000fe400000010ff */
[----:B------:R-:W-:Y:S01]  /*3390*/  F2FP.BF16.F32.PACK_AB R78, R101, R102 ;  /* 0x00000066654e723e */ /* 0x000fe200000010ff */
[----:B------:R0:W-:Y:S01]  /*33a0*/  @P1 STG.E.128 desc[UR4][R84.64], R64 ;  /* 0x0000004054001986 */ /* 0x0001e2000c101d04 */
[----:B------:R-:W-:Y:S02]  /*33b0*/  F2FP.BF16.F32.PACK_AB R77, R105, R100 ;  /* 0x00000064694d723e */ /* 0x000fe400000010ff */
[----:B------:R-:W-:Y:S02]  /*33c0*/  F2FP.BF16.F32.PACK_AB R76, R99, R96 ;  /* 0x00000060634c723e */ /* 0x000fe400000010ff */
[----:B------:R-:W-:Y:S02]  /*33d0*/  @P2 F2FP.BF16.F32.PACK_AB R104, RZ, R104 ;  /* 0x00000068ff68223e */ /* 0x000fe400000010ff */
[----:B------:R-:W-:Y:S01]  /*33e0*/  @P2 F2FP.BF16.F32.PACK_AB R102, RZ, R102 ;  /* 0x00000066ff66223e */ /* 0x000fe200000010ff */
[----:B------:R1:W-:Y:S01]  /*33f0*/  STG.E.128 desc[UR4][R82.64], R76 ;  /* 0x0000004c52007986 */ /* 0x0003e2000c101d04 */
[----:B------:R-:W-:-:S02]  /*3400*/  @P2 F2FP.BF16.F32.PACK_AB R100, RZ, R100 ;  /* 0x00000064ff64223e */ /* 0x000fc400000010ff */
[----:B------:R-:W-:Y:S02]  /*3410*/  @P2 F2FP.BF16.F32.PACK_AB R96, RZ, R96 ;  /* 0x00000060ff60223e */ /* 0x000fe400000010ff */
[----:B------:R-:W-:Y:S02]  /*3420*/  @P2 F2FP.BF16.F32.PACK_AB R103, RZ, R103 ;  /* 0x00000067ff67223e */ /* 0x000fe400000010ff */
[----:B------:R-:W-:Y:S02]  /*3430*/  @P2 F2FP.BF16.F32.PACK_AB R101, RZ, R101 ;  /* 0x00000065ff65223e */ /* 0x000fe400000010ff */
[----:B------:R-:W-:Y:S02]  /*3440*/  @P2 F2FP.BF16.F32.PACK_AB R105, RZ, R105 ;  /* 0x00000069ff69223e */ /* 0x000fe400000010ff */
[----:B0-----:R-:W-:Y:S02]  /*3450*/  @P1 F2FP.BF16.F32.PACK_AB R85, RZ, R98 ;  /* 0x00000062ff55123e */ /* 0x001fe400000010ff */
[----:B------:R-:W-:-:S02]  /*3460*/  @P1 F2FP.BF16.F32.PACK_AB R84, RZ, R95 ;  /* 0x0000005fff54123e */ /* 0x000fc400000010ff */
[----:B------:R-:W-:Y:S02]  /*3470*/  @P2 F2FP.BF16.F32.PACK_AB R99, RZ, R99 ;  /* 0x00000063ff63223e */ /* 0x000fe400000010ff */
[----:B------:R-:W-:Y:S01]  /*3480*/  @P2 PRMT R71, R104, 0x7610, R71 ;  /* 0x0000761068472816 */ /* 0x000fe20000000047 */
[----:B-1----:R-:W0:Y:S01]  /*3490*/  @P2 LDC.64 R76, c[0x0][0x300] ;  /* 0x0000c000ff4c2b82 */ /* 0x002e220000000a00 */
[----:B------:R-:W-:Y:S02]  /*34a0*/  @P2 PRMT R70, R102, 0x7610, R70 ;  /* 0x0000761066462816 */ /* 0x000fe40000000046 */
[----:B------:R-:W-:Y:S02]  /*34b0*/  @P2 PRMT R69, R100, 0x7610, R69 ;  /* 0x0000761064452816 */ /* 0x000fe40000000045 */
[----:B------:R-:W-:Y:S02]  /*34c0*/  @P2 PRMT R68, R96, 0x7610, R68 ;  /* 0x0000761060442816 */ /* 0x000fe40000000044 */
[----:B------:R-:W-:Y:S01]  /*34d0*/  @P1 PRMT R66, R85, 0x7610, R66 ;  /* 0x0000761055421816 */ /* 0x000fe20000000042 */
[----:B------:R-:W1:Y:S01]  /*34e0*/  @P1 LDC.64 R82, c[0x0][0x308] ;  /* 0x0000c200ff521b82 */ /* 0x000e620000000a00 */
[----:B------:R-:W-:-:S02]  /*34f0*/  @P1 PRMT R65, R84, 0x7610, R65 ;  /* 0x0000761054411816 */ /* 0x000fc40000000041 */
[----:B------:R-:W-:Y:S02]  /*3500*/  @P2 PRMT R71, R71, 0x5410, R103 ;  /* 0x0000541047472816 */ /* 0x000fe40000000067 */
[----:B------:R-:W-:Y:S02]  /*3510*/  @P2 PRMT R70, R70, 0x5410, R101 ;  /* 0x0000541046462816 */ /* 0x000fe40000000065 */
[----:B------:R-:W-:Y:S01]  /*3520*/  @P2 PRMT R69, R69, 0x5410, R105 ;  /* 0x0000541045452816 */ /* 0x000fe20000000069 */
[----:B------:R-:W2:Y:S01]  /*3530*/  @P2 LDC.64 R78, c[0x0][0x300] ;  /* 0x0000c000ff4e2b82 */ /* 0x000ea20000000a00 */
[----:B------:R-:W-:Y:S02]  /*3540*/  @P2 PRMT R68, R68, 0x5410, R99 ;  /* 0x0000541044442816 */ /* 0x000fe40000000063 */
[----:B------:R-:W-:Y:S02]  /*3550*/  @P1 F2FP.BF16.F32.PACK_AB R75, RZ, R93 ;  /* 0x0000005dff4b123e */ /* 0x000fe400000010ff */
[----:B------:R-:W-:-:S02]  /*3560*/  @P1 F2FP.BF16.F32.PACK_AB R87, RZ, R94 ;  /* 0x0000005eff57123e */ /* 0x000fc400000010ff */
[----:B------:R-:W-:Y:S01]  /*3570*/  @P1 F2FP.BF16.F32.PACK_AB R86, RZ, R92 ;  /* 0x0000005cff56123e */ /* 0x000fe200000010ff */
[----:B0-----:R-:W-:Y:S01]  /*3580*/  @P2 IMAD.WIDE.U32 R84, R205, 0x10, R76 ;  /* 0x00000010cd542825 */ /* 0x001fe200078e004c */
[----:B------:R-:W-:Y:S01]  /*3590*/  @P1 PRMT R64, R75, 0x7610, R64 ;  /* 0x000076104b401816 */ /* 0x000fe20000000040 */
[----:B------:R-:W0:Y:S01]  /*35a0*/  LDC.64 R76, c[0x0][0x210] ;  /* 0x00008400ff4c7b82 */ /* 0x000e220000000a00 */
[----:B------:R-:W-:Y:S02]  /*35b0*/  @P1 F2FP.BF16.F32.PACK_AB R88, RZ, R97 ;  /* 0x00000061ff58123e */ /* 0x000fe400000010ff */
[----:B------:R3:W-:Y:S01]  /*35c0*/  @P2 STG.E.128 desc[UR4][R84.64], R68 ;  /* 0x0000004454002986 */ /* 0x0007e2000c101d04 */
[----:B------:R-:W-:Y:S02]  /*35d0*/  @P1 PRMT R65, R65, 0x5410, R87 ;  /* 0x0000541041411816 */ /* 0x000fe40000000057 */
[----:B------:R-:W-:Y:S01]  /*35e0*/  @P2 F2FP.BF16.F32.PACK_AB R208, RZ, R98 ;  /* 0x00000062ffd0223e */ /* 0x000fe200000010ff */
[----:B-1----:R-:W-:Y:S01]  /*35f0*/  @P1 IMAD.WIDE.U32 R82, R207, 0x10, R82 ;  /* 0x00000010cf521825 */ /* 0x002fe200078e0052 */
[----:B------:R-:W-:-:S02]  /*3600*/  @P2 F2FP.BF16.F32.PACK_AB R107, RZ, R95 ;  /* 0x0000005fff6b223e */ /* 0x000fc400000010ff */
[----:B------:R-:W-:Y:S02]  /*3610*/  @P2 F2FP.BF16.F32.PACK_AB R89, RZ, R93 ;  /* 0x0000005dff59223e */ /* 0x000fe400000010ff */
[----:B------:R-:W-:Y:S02]  /*3620*/  @P2 F2FP.BF16.F32.PACK_AB R87, RZ, R91 ;  /* 0x0000005bff57223e */ /* 0x000fe400000010ff */
[----:B------:R-:W-:Y:S01]  /*3630*/  @P1 PRMT R64, R64, 0x5410, R86 ;  /* 0x0000541040401816 */ /* 0x000fe20000000056 */
[----:B--2---:R-:W-:Y:S01]  /*3640*/  @P2 IMAD.WIDE.U32 R78, R207, 0x10, R78 ;  /* 0x00000010cf4e2825 */ /* 0x004fe200078e004e */
[----:B------:R-:W-:Y:S02]  /*3650*/  @P1 F2FP.BF16.F32.PACK_AB R86, RZ, R204 ;  /* 0x000000ccff56123e */ /* 0x000fe400000010ff */
[----:B------:R-:W-:Y:S02]  /*3660*/  @P1 PRMT R66, R66, 0x5410, R88 ;  /* 0x0000541042421816 */ /* 0x000fe40000000058 */
[----:B------:R-:W-:-:S02]  /*3670*/  @P2 F2FP.BF16.F32.PACK_AB R209, RZ, R97 ;  /* 0x00000061ffd1223e */ /* 0x000fc400000010ff */
[----:B---3--:R-:W-:Y:S02]  /*3680*/  @P1 F2FP.BF16.F32.PACK_AB R85, RZ, R91 ;  /* 0x0000005bff55123e */ /* 0x008fe400000010ff */
[----:B------:R-:W-:Y:S02]  /*3690*/  @P2 F2FP.BF16.F32.PACK_AB R206, RZ, R94 ;  /* 0x0000005effce223e */ /* 0x000fe400000010ff */
[----:B------:R-:W-:Y:S02]  /*36a0*/  @P1 PRMT R67, R85, 0x7610, R67 ;  /* 0x0000761055431816 */ /* 0x000fe40000000043 */
[----:B------:R-:W-:Y:S02]  /*36b0*/  @P2 F2FP.BF16.F32.PACK_AB R106, RZ, R92 ;  /* 0x0000005cff6a223e */ /* 0x000fe400000010ff */
[----:B------:R-:W-:Y:S02]  /*36c0*/  @P2 F2FP.BF16.F32.PACK_AB R88, RZ, R204 ;  /* 0x000000ccff58223e */ /* 0x000fe400000010ff */
[----:B------:R-:W-:-:S02]  /*36d0*/  @P2 PRMT R71, R87, 0x7610, R71 ;  /* 0x0000761057472816 */ /* 0x000fc40000000047 */
[----:B------:R-:W-:Y:S02]  /*36e0*/  @P2 PRMT R70, R208, 0x7610, R70 ;  /* 0x00007610d0462816 */ /* 0x000fe40000000046 */
[----:B------:R-:W-:Y:S02]  /*36f0*/  @P2 PRMT R69, R107, 0x7610, R69 ;  /* 0x000076106b452816 */ /* 0x000fe40000000045 */
[----:B------:R-:W-:Y:S02]  /*3700*/  @P2 PRMT R68, R89, 0x7610, R68 ;  /* 0x0000761059442816 */ /* 0x000fe40000000044 */
[----:B------:R-:W-:Y:S02]  /*3710*/  @P1 PRMT R67, R67, 0x5410, R86 ;  /* 0x0000541043431816 */ /* 0x000fe40000000056 */
[----:B------:R-:W-:Y:S02]  /*3720*/  F2FP.BF16.F32.PACK_AB R74, R97, R98 ;  /* 0x00000062614a723e */ /* 0x000fe400000010ff */
[----:B------:R-:W-:Y:S01]  /*3730*/  F2FP.BF16.F32.PACK_AB R73, R94, R95 ;  /* 0x0000005f5e49723e */ /* 0x000fe200000010ff */
[----:B------:R1:W-:Y:S01]  /*3740*/  @P1 STG.E.128 desc[UR4][R82.64], R64 ;  /* 0x0000004052001986 */ /* 0x0003e2000c101d04 */
[----:B------:R-:W-:-:S02]  /*3750*/  F2FP.BF16.F32.PACK_AB R72, R92, R93 ;  /* 0x0000005d5c48723e */ /* 0x000fc400000010ff */
[----:B------:R-:W-:Y:S02]  /*3760*/  F2FP.BF16.F32.PACK_AB R75, R204, R91 ;  /* 0x0000005bcc4b723e */ /* 0x000fe400000010ff */
[----:B------:R-:W-:Y:S02]  /*3770*/  @P2 PRMT R71, R71, 0x5410, R88 ;  /* 0x0000541047472816 */ /* 0x000fe40000000058 */
[----:B------:R-:W-:Y:S01]  /*3780*/  @P2 PRMT R70, R70, 0x5410, R209 ;  /* 0x0000541046462816 */ /* 0x000fe200000000d1 */
[----:B------:R1:W-:Y:S01]  /*3790*/  STG.E.128 desc[UR4][R80.64], R72 ;  /* 0x0000004850007986 */ /* 0x0003e2000c101d04 */
[----:B------:R-:W-:Y:S02]  /*37a0*/  @P2 PRMT R69, R69, 0x5410, R206 ;  /* 0x0000541045452816 */ /* 0x000fe400000000ce */
[----:B------:R-:W-:Y:S02]  /*37b0*/  @P2 PRMT R68, R68, 0x5410, R106 ;  /* 0x0000541044442816 */ /* 0x000fe4000000006a */
[----:B0-----:R-:W-:-:S03]  /*37c0*/  LEA R203, R76, R203, 0x2 ;  /* 0x000000cb4ccb7211 */ /* 0x001fc600078e10ff */
[----:B------:R1:W-:Y:S01]  /*37d0*/  @P2 STG.E.128 desc[UR4][R78.64], R68 ;  /* 0x000000444e002986 */ /* 0x0003e2000c101d04 */
[----:B------:R-:W-:-:S13]  /*37e0*/  ISETP.GE.AND P1, PT, R203, R77, PT ;  /* 0x0000004dcb00720c */ /* 0x000fda0003f26270 */
[----:B------:R-:W-:Y:S05]  /*37f0*/  @!P1 BRA `(.L_x_44) ;  /* 0xffffffd400309947 */ /* 0x000fea000383ffff */
[----:B------:R-:W-:Y:S05]  /*3800*/  BSYNC B1 ;  /* 0x0000000000017941 */ /* 0x000fea0003800000 */
.L_x_42:
[----:B------:R-:W-:Y:S01]  /*3810*/  MOV R86, R111 ;  /* 0x0000006f00567202 */ /* 0x000fe20000000f00 */
[----:B------:R-:W-:Y:S01]  /*3820*/  IMAD.MOV.U32 R87, RZ, RZ, R51 ;  /* 0x000000ffff577224 */ /* 0x000fe200078e0033 */
[----:B------:R-:W-:Y:S01]  /*3830*/  MOV R98, R110 ;  /* 0x0000006e00627202 */ /* 0x000fe20000000f00 */
[----:B------:R-:W-:Y:S01]  /*3840*/  IMAD.MOV.U32 R105, RZ, RZ, R25 ;  /* 0x000000ffff697224 */ /* 0x000fe200078e0019 */
[----:B------:R-:W-:Y:S01]  /*3850*/  MOV R63, R109 ;  /* 0x0000006d003f7202 */ /* 0x000fe20000000f00 */
[----:B------:R-:W-:Y:S01]  /*3860*/  IMAD.MOV.U32 R51, RZ, RZ, R47 ;  /* 0x000000ffff337224 */ /* 0x000fe200078e002f */
[----:B-1----:R-:W-:Y:S01]  /*3870*/  MOV R75, R108 ;  /* 0x0000006c004b7202 */ /* 0x002fe20000000f00 */
[----:B------:R-:W-:Y:S01]  /*3880*/  IMAD.MOV.U32 R53, RZ, RZ, R149 ;  /* 0x000000ffff357224 */ /* 0x000fe200078e0095 */
[----:B------:R-:W-:Y:S01]  /*3890*/  MOV R99, R50 ;  /* 0x0000003200637202 */ /* 0x000fe20000000f00 */
        /* <DEDUP_REMOVED lines=13> */
[----:B------:R-:W-:-:S02]  /*3970*/  MOV R109, R13 ;  /* 0x0000000d006d7202 */ /* 0x000fc40000000f00 */
[----:B------:R-:W-:Y:S02]  /*3980*/  MOV R50, R46 ;  /* 0x0000002e00327202 */ /* 0x000fe40000000f00 */
[----:B------:R-:W-:Y:S02]  /*3990*/  MOV R102, R34 ;  /* 0x0000002200667202 */ /* 0x000fe40000000f00 */
[----:B------:R-:W-:Y:S01]  /*39a0*/  MOV R106, R22 ;  /* 0x00000016006a7202 */ /* 0x000fe20000000f00 */
[----:B------:R-:W-:Y:S01]  /*39b0*/  IMAD.MOV.U32 R22, RZ, RZ, R18 ;  /* 0x000000ffff167224 */ /* 0x000fe200078e0012 */
[----:B------:R-:W-:Y:S02]  /*39c0*/  MOV R103, R35 ;  /* 0x0000002300677202 */ /* 0x000fe40000000f00 */
[----:B------:R-:W-:Y:S02]  /*39d0*/  MOV R107, R23 ;  /* 0x00000017006b7202 */ /* 0x000fe40000000f00 */
[----:B------:R-:W-:Y:S01]  /*39e0*/  MOV R10, R6 ;  /* 0x00000006000a7202 */ /* 0x000fe20000000f00 */
[----:B------:R-:W-:Y:S01]  /*39f0*/  IMAD.MOV.U32 R6, RZ, RZ, R2 ;  /* 0x000000ffff067224 */ /* 0x000fe200078e0002 */
[----:B------:R-:W-:-:S02]  /*3a00*/  MOV R11, R7 ;  /* 0x00000007000b7202 */ /* 0x000fc40000000f00 */
[----:B------:R-:W-:Y:S02]  /*3a10*/  MOV R52, R178 ;  /* 0x000000b200347202 */ /* 0x000fe40000000f00 */
[----:B------:R-:W-:Y:S02]  /*3a20*/  MOV R64, R152 ;  /* 0x0000009800407202 */ /* 0x000fe40000000f00 */
[----:B------:R-:W-:Y:S02]  /*3a30*/  MOV R76, R151 ;  /* 0x00000097004c7202 */ /* 0x000fe40000000f00 */
[----:B------:R-:W-:Y:S02]  /*3a40*/  MOV R88, R150 ;  /* 0x0000009600587202 */ /* 0x000fe40000000f00 */
[----:B------:R-:W-:Y:S02]  /*3a50*/  MOV R65, R148 ;  /* 0x0000009400417202 */ /* 0x000fe40000000f00 */
        /* <DEDUP_REMOVED lines=40> */
[----:B------:R-:W-:-:S07]  /*3ce0*/  MOV R7, R3 ;  /* 0x0000000300077202 */ /* 0x000fce0000000f00 */
.L_x_41:
[----:B------:R-:W-:Y:S05]  /*3cf0*/  BSYNC B0 ;  /* 0x0000000000007941 */ /* 0x000fea0003800000 */
.L_x_39:
[----:B------:R-:W0:Y:S01]  /*3d00*/  S2R R16, SR_CgaCtaId ;  /* 0x0000000000107919 */ /* 0x000e220000008800 */
[----:B------:R-:W-:Y:S01]  /*3d10*/  SHF.R.U32.HI R2, RZ, 0x5, R0 ;  /* 0x00000005ff027819 */ /* 0x000fe20000011600 */
[----:B------:R-:W-:Y:S05]  /*3d20*/  WARPSYNC.ALL ;  /* 0x0000000000007948 */ /* 0x000fea0003800000 */
[----:B------:R-:W-:Y:S01]  /*3d30*/  LOP3.LUT R17, R0, 0x1f, RZ, 0xc0, !PT ;  /* 0x0000001f00117812 */ /* 0x000fe200078ec0ff */
[----:B------:R-:W1:Y:S01]  /*3d40*/  S2R R43, SR_CTAID.X ;  /* 0x00000000002b7919 */ /* 0x000e620000002500 */
[----:B------:R-:W-:Y:S01]  /*3d50*/  MOV R3, 0x400 ;  /* 0x0000040000037802 */ /* 0x000fe20000000f00 */
[----:B------:R-:W-:Y:S01]  /*3d60*/  ULDC UR6, c[0x0][0x218] ;  /* 0x0000860000067ab9 */ /* 0x000fe20000000800 */
[----:B------:R-:W-:Y:S01]  /*3d70*/  ULDC.64 UR14, c[0x0][0x2d0] ;  /* 0x0000b400000e7ab9 */ /* 0x000fe20000000a00 */
[----:B------:R-:W-:Y:S01]  /*3d80*/  IMAD R2, R2, 0x60, R17 ;  /* 0x0000006002027824 */ /* 0x000fe200078e0211 */
[----:B0-----:R-:W-:-:S04]  /*3d90*/  LEA R3, R16, R3, 0x18 ;  /* 0x0000000310037211 */ /* 0x001fc800078ec0ff */
[-C--:B------:R-:W-:Y:S02]  /*3da0*/  LEA R16, R2, R3.reuse, 0x5 ;  /* 0x0000000302107211 */ /* 0x080fe400078e28ff */
[----:B------:R-:W-:-:S03]  /*3db0*/  LEA R2, R0, R3, 0x2 ;  /* 0x0000000300027211 */ /* 0x000fc600078e10ff */
[----:B------:R1:W-:Y:S04]  /*3dc0*/  STS.128 [R16], R64 ;  /* 0x0000004010007388 */ /* 0x0003e80000000c00 */
[----:B------:R-:W-:Y:S04]  /*3dd0*/  STS.128 [R16+0x10], R68 ;  /* 0x0000104410007388 */ /* 0x000fe80000000c00 */
[----:B------:R-:W-:Y:S04]  /*3de0*/  STS.128 [R16+0x400], R72 ;  /* 0x0004004810007388 */ /* 0x000fe80000000c00 */
[----:B------:R-:W-:Y:S04]  /*3df0*/  STS.128 [R16+0x410], R100 ;  /* 0x0004106410007388 */ /* 0x000fe80000000c00 */
[----:B------:R-:W-:Y:S01]  /*3e00*/  STS.128 [R16+0x800], R32 ;  /* 0x0008002010007388 */ /* 0x000fe20000000c00 */
[----:B-1----:R-:W-:Y:S01]  /*3e10*/  IMAD R67, R43, UR6, RZ ;  /* 0x000000062b437c24 */ /* 0x002fe2000f8e02ff */
[----:B------:R-:W-:-:S02]  /*3e20*/  ULDC.64 UR6, c[0x0][0x2d8] ;  /* 0x0000b60000067ab9 */ /* 0x000fc40000000a00 */
[----:B------:R-:W-:Y:S01]  /*3e30*/  STS.128 [R16+0x810], R24 ;  /* 0x0008101810007388 */ /* 0x000fe20000000c00 */
[----:B------:R-:W-:Y:S06]  /*3e40*/  BAR.SYNC.DEFER_BLOCKING 0x0 ;  /* 0x0000000000007b1d */ /* 0x000fec0000010000 */
[----:B------:R-:W0:Y:S04]  /*3e50*/  LDS R18, [R2+0x400] ;  /* 0x0004000002127984 */ /* 0x000e280000000800 */
[----:B------:R-:W1:Y:S04]  /*3e60*/  LDS R3, [R2] ;  /* 0x0000000002037984 */ /* 0x000e680000000800 */
[----:B------:R-:W2:Y:S04]  /*3e70*/  LDS R17, [R2+0x200] ;  /* 0x0002000002117984 */ /* 0x000ea80000000800 */
[----:B------:R-:W3:Y:S04]  /*3e80*/  LDS R28, [R2+0xc00] ;  /* 0x000c0000021c7984 */ /* 0x000ee80000000800 */
[----:B------:R-:W4:Y:S04]  /*3e90*/  LDS R30, [R2+0xe00] ;  /* 0x000e0000021e7984 */ /* 0x000f280000000800 */
[----:B------:R-:W5:Y:S04]  /*3ea0*/  LDS R19, [R2+0x600] ;  /* 0x0006000002137984 */ /* 0x000f680000000800 */
[----:B------:R-:W5:Y:S04]  /*3eb0*/  LDS R24, [R2+0x800] ;  /* 0x0008000002187984 */ /* 0x000f680000000800 */
[----:B------:R-:W5:Y:S04]  /*3ec0*/  LDS R25, [R2+0xa00] ;  /* 0x000a000002197984 */ /* 0x000f680000000800 */
[----:B------:R-:W5:Y:S04]  /*3ed0*/  LDS R27, [R2+0x1000] ;  /* 0x00100000021b7984 */ /* 0x000f680000000800 */
[----:B------:R-:W5:Y:S04]  /*3ee0*/  LDS R26, [R2+0x1200] ;  /* 0x00120000021a7984 */ /* 0x000f680000000800 */
[----:B------:R-:W5:Y:S01]  /*3ef0*/  LDS R29, [R2+0x1400] ;  /* 0x00140000021d7984 */ /* 0x000f620000000800 */
[----:B0-----:R-:W-:-:S03]  /*3f00*/  FADD.FTZ R18, RZ, R18 ;  /* 0x00000012ff127221 */ /* 0x001fc60000010000 */
[----:B------:R-:W0:Y:S01]  /*3f10*/  LDS R32, [R2+0x1600] ;  /* 0x0016000002207984 */ /* 0x000e220000000800 */
        /* <DEDUP_REMOVED lines=8> */
[----:B-----5:R-:W-:-:S03]  /*3fa0*/  FADD.FTZ R19, RZ, R19 ;  /* 0x00000013ff137221 */ /* 0x020fc60000010000 */
[----:B------:R-:W5:Y:S01]  /*3fb0*/  LDS R33, [R2+0x2000] ;  /* 0x0020000002217984 */ /* 0x000f620000000800 */
[----:B------:R-:W-:-:S03]  /*3fc0*/  FADD.FTZ R24, RZ, R24 ;  /* 0x00000018ff187221 */ /* 0x000fc60000010000 */
[----:B------:R-:W5:Y:S01]  /*3fd0*/  LDS R64, [R2+0x2200] ;  /* 0x0022000002407984 */ /* 0x000f620000000800 */
[----:B------:R-:W-:-:S03]  /*3fe0*/  FADD.FTZ R25, RZ, R25 ;  /* 0x00000019ff197221 */ /* 0x000fc60000010000 */
[----:B------:R-:W5:Y:S01]  /*3ff0*/  LDS R66, [R2+0x2400] ;  /* 0x0024000002427984 */ /* 0x000f620000000800 */
[----:B------:R-:W-:-:S03]  /*4000*/  FADD.FTZ R18, R18, R27 ;  /* 0x0000001b12127221 */ /* 0x000fc60000010000 */
[----:B------:R-:W5:Y:S01]  /*4010*/  LDS R68, [R2+0x2600] ;  /* 0x0026000002447984 */ /* 0x000f620000000800 */
[----:B------:R-:W-:-:S03]  /*4020*/  FADD.FTZ R19, R19, R26 ;  /* 0x0000001a13137221 */ /* 0x000fc60000010000 */
[----:B------:R-:W5:Y:S01]  /*4030*/  LDS R35, [R2+0x2800] ;  /* 0x0028000002237984 */ /* 0x000f620000000800 */
[----:B------:R-:W-:-:S03]  /*4040*/  FADD.FTZ R24, R24, R29 ;  /* 0x0000001d18187221 */ /* 0x000fc60000010000 */
[----:B------:R-:W5:Y:S01]  /*4050*/  LDS R70, [R2+0x2a00] ;  /* 0x002a000002467984 */ /* 0x000f620000000800 */
        /* <DEDUP_REMOVED lines=8> */
[----:B-----5:R-:W-:Y:S01]  /*40e0*/  FADD.FTZ R24, R24, R33 ;  /* 0x0000002118187221 */ /* 0x020fe20000010000 */
        /* <DEDUP_REMOVED lines=11> */
[----:B------:R0:W-:Y:S04]  /*41a0*/  STS.128 [R16+0x800], R44 ;  /* 0x0008002c10007388 */ /* 0x0001e80000000c00 */
[----:B------:R-:W-:Y:S01]  /*41b0*/  STS.128 [R16+0x810], R36 ;  /* 0x0008102410007388 */ /* 0x000fe20000000c00 */
[----:B------:R-:W-:Y:S01]  /*41c0*/  BAR.SYNC.DEFER_BLOCKING 0x0 ;  /* 0x0000000000007b1d */ /* 0x000fe20000010000 */
[----:B0-----:R-:W-:-:S05]  /*41d0*/  IADD3 R44, P0, R67, R0, RZ ;  /* 0x00000000432c7210 */ /* 0x001fca0007f1e0ff */
[----:B------:R-:W0:Y:S04]  /*41e0*/  LDS R43, [R2] ;  /* 0x00000000022b7984 */ /* 0x000e280000000800 */
[----:B------:R-:W1:Y:S04]  /*41f0*/  LDS R0, [R2+0x400] ;  /* 0x0004000002007984 */ /* 0x000e680000000800 */
        /* <DEDUP_REMOVED lines=19> */
[----:B-----5:R-:W-:-:S03]  /*4330*/  FADD.FTZ R48, R65, R48 ;  /* 0x0000003041307221 */ /* 0x020fc60000010000 */
        /* <DEDUP_REMOVED lines=57> */
[----:B------:R-:W-:-:S03]  /*46d0*/  FADD.FTZ R9, R36, R9 ;  /* 0x0000000924097221 */ /* 0x000fc60000010000 */
[----:B------:R-:W5:Y:S01]  /*46e0*/  LDS R28, [R2+0x2200] ;  /* 0x00220000021c7984 */ /* 0x000f620000000800 */
[----:B------:R-:W-:-:S03]  /*46f0*/  FADD.FTZ R7, R38, R7 ;  /* 0x0000000726077221 */ /* 0x000fc60000010000 */
[----:B------:R-:W5:Y:S01]  /*4700*/  LDS R30, [R2+0x2400] ;  /* 0x00240000021e7984 */ /* 0x000f620000000800 */
[----:B------:R-:W-:-:S03]  /*4710*/  FADD.FTZ R4, RZ, R4 ;  /* 0x00000004ff047221 */ /* 0x000fc60000010000 */
[----:B------:R-:W5:Y:S01]  /*4720*/  LDS R40, [R2+0x2600] ;  /* 0x0026000002287984 */ /* 0x000f620000000800 */
[----:B------:R-:W-:-:S03]  /*4730*/  FADD.FTZ R5, RZ, R5 ;  /* 0x00000005ff057221 */ /* 0x000fc60000010000 */
[----:B------:R-:W5:Y:S01]  /*4740*/  LDS R33, [R2+0x2800] ;  /* 0x0028000002217984 */ /* 0x000f620000000800 */
[----:B------:R-:W-:-:S03]  /*4750*/  FADD.FTZ R4, R4, R11 ;  /* 0x0000000b04047221 */ /* 0x000fc60000010000 */
[----:B------:R-:W-:Y:S01]  /*4760*/  LDS R0, [R2+0x2a00] ;  /* 0x002a000002007984 */ /* 0x000fe20000000800 */
        /* <DEDUP_REMOVED lines=10> */
[----:B------:R-:W-:Y:S01]  /*4810*/  IADD3.X R5, RZ, RZ, RZ, P0, !PT ;  /* 0x000000ffff057210 */ /* 0x000fe200007fe4ff */
[----:B------:R-:W-:Y:S01]  /*4820*/  FADD.FTZ R27, R27, R30 ;  /* 0x0000001e1b1b7221 */ /* 0x000fe20000010000 */
[C---:B------:R-:W-:Y:S02]  /*4830*/  SHF.L.U32 R30, R44.reuse, 0x2, RZ ;  /* 0x000000022c1e7819 */ /* 0x040fe400000006ff */
[----:B------:R-:W-:Y:S01]  /*4840*/  SHF.L.U64.HI R32, R44, 0x2, R5 ;  /* 0x000000022c207819 */ /* 0x000fe20000010205 */
[----:B------:R-:W-:Y:S01]  /*4850*/  FADD.FTZ R29, R29, R40 ;  /* 0x000000281d1d7221 */ /* 0x000fe20000010000 */
[----:B------:R-:W-:-:S02]  /*4860*/  IADD3 R4, P0, R30, UR6, RZ ;  /* 0x000000061e047c10 */ /* 0x000fc4000ff1e0ff */
[----:B------:R-:W-:Y:S01]  /*4870*/  IADD3 R6, P1, R30, UR14, RZ ;  /* 0x0000000e1e067c10 */ /* 0x000fe2000ff3e0ff */
[----:B------:R-:W-:Y:S01]  /*4880*/  STS.128 [R16], R76 ;  /* 0x0000004c10007388 */ /* 0x000fe20000000c00 */
[----:B------:R-:W-:Y:S01]  /*4890*/  IADD3.X R5, R32, UR7, RZ, P0, !PT ;  /* 0x0000000720057c10 */ /* 0x000fe200087fe4ff */
[----:B------:R-:W-:Y:S01]  /*48a0*/  ULDC.64 UR6, c[0x0][0x2e8] ;  /* 0x0000ba0000067ab9 */ /* 0x000fe20000000a00 */
[----:B------:R-:W-:Y:S01]  /*48b0*/  FADD.FTZ R33, R8, R33 ;  /* 0x0000002108217221 */ /* 0x000fe20000010000 */
[----:B------:R-:W-:Y:S01]  /*48c0*/  STS.128 [R16+0x10], R80 ;  /* 0x0000105010007388 */ /* 0x000fe20000000c00 */
[----:B------:R-:W-:-:S03]  /*48d0*/  IADD3 R8, P0, R30, UR6, RZ ;  /* 0x000000061e087c10 */ /* 0x000fc6000ff1e0ff */
[----:B------:R-:W-:Y:S01]  /*48e0*/  STS.128 [R16+0x400], R84 ;  /* 0x0004005410007388 */ /* 0x000fe20000000c00 */
[----:B0-----:R-:W-:-:S03]  /*48f0*/  FADD.FTZ R31, R31, R18 ;  /* 0x000000121f1f7221 */ /* 0x001fc60000010000 */
[----:B------:R-:W-:Y:S01]  /*4900*/  STS.128 [R16+0x410], R104 ;  /* 0x0004106810007388 */ /* 0x000fe20000000c00 */
[----:B-1----:R-:W-:-:S03]  /*4910*/  FADD.FTZ R39, R28, R39 ;  /* 0x000000271c277221 */ /* 0x002fc60000010000 */
[----:B------:R-:W-:Y:S04]  /*4920*/  STS.128 [R16+0x800], R20 ;  /* 0x0008001410007388 */ /* 0x000fe80000000c00 */
[----:B------:R0:W-:Y:S01]  /*4930*/  STS.128 [R16+0x810], R12 ;  /* 0x0008100c10007388 */ /* 0x0001e20000000c00 */
[----:B------:R-:W-:Y:S01]  /*4940*/  BAR.SYNC.DEFER_BLOCKING 0x0 ;  /* 0x0000000000007b1d */ /* 0x000fe20000010000 */
[----:B0-----:R-:W-:Y:S01]  /*4950*/  FADD.FTZ R13, R7, R0 ;  /* 0x00000000070d7221 */ /* 0x001fe20000010000 */
[----:B------:R-:W-:-:S04]  /*4960*/  IADD3.X R7, R32, UR15, RZ, P1, !PT ;  /* 0x0000000f20077c10 */ /* 0x000fc80008ffe4ff */
[----:B------:R-:W-:Y:S01]  /*4970*/  ULDC.64 UR14, c[0x0][0x2e0] ;  /* 0x0000b800000e7ab9 */ /* 0x000fe20000000a00 */
[----:B------:R-:W0:Y:S04]  /*4980*/  LDS R24, [R2] ;  /* 0x0000000002187984 */ /* 0x000e280000000800 */
[----:B------:R-:W1:Y:S04]  /*4990*/  LDS R11, [R2+0xc00] ;  /* 0x000c0000020b7984 */ /* 0x000e680000000800 */
[----:B------:R-:W2:Y:S04]  /*49a0*/  LDS R16, [R2+0x1800] ;  /* 0x0018000002107984 */ /* 0x000ea80000000800 */
[----:B------:R-:W3:Y:S04]  /*49b0*/  LDS R9, [R2+0x200] ;  /* 0x0002000002097984 */ /* 0x000ee80000000800 */
[----:B------:R-:W-:Y:S04]  /*49c0*/  LDS R10, [R2+0xe00] ;  /* 0x000e0000020a7984 */ /* 0x000fe80000000800 */
[----:B------:R-:W4:Y:S04]  /*49d0*/  LDS R0, [R2+0x400] ;  /* 0x0004000002007984 */ /* 0x000f280000000800 */
[----:B------:R-:W-:Y:S04]  /*49e0*/  LDS R22, [R2+0x2400] ;  /* 0x0024000002167984 */ /* 0x000fe80000000800 */
[----:B------:R-:W-:Y:S04]  /*49f0*/  LDS R20, [R2+0x1a00] ;  /* 0x001a000002147984 */ /* 0x000fe80000000800 */
[----:B------:R-:W5:Y:S04]  /*4a00*/  LDS R21, [R2+0x1000] ;  /* 0x0010000002157984 */ /* 0x000f680000000800 */
[----:B------:R-:W5:Y:S01]  /*4a10*/  LDS R12, [R2+0x600] ;  /* 0x00060000020c7984 */ /* 0x000f620000000800 */
[----:B0-----:R-:W-:-:S03]  /*4a20*/  FADD.FTZ R24, RZ, R24 ;  /* 0x00000018ff187221 */ /* 0x001fc60000010000 */
[----:B------:R-:W-:Y:S01]  /*4a30*/  LDS R26, [R2+0x2600] ;  /* 0x00260000021a7984 */ /* 0x000fe20000000800 */
[----:B-1----:R-:W-:-:S03]  /*4a40*/  FADD.FTZ R11, R24, R11 ;  /* 0x0000000b180b7221 */ /* 0x002fc60000010000 */
[----:B------:R-:W0:Y:S01]  /*4a50*/  LDS R45, [R2+0x1c00] ;  /* 0x001c0000022d7984 */ /* 0x000e220000000800 */
[----:B--2---:R-:W-:-:S03]  /*4a60*/  FADD.FTZ R11, R11, R16 ;  /* 0x000000100b0b7221 */ /* 0x004fc60000010000 */
[----:B------:R-:W1:Y:S01]  /*4a70*/  LDS R23, [R2+0x1200] ;  /* 0x0012000002177984 */ /* 0x000e620000000800 */
[----:B---3--:R-:W-:-:S03]  /*4a80*/  FADD.FTZ R9, RZ, R9 ;  /* 0x00000009ff097221 */ /* 0x008fc60000010000 */
[----:B------:R-:W2:Y:S04]  /*4a90*/  LDS R14, [R2+0x800] ;  /* 0x00080000020e7984 */ /* 0x000ea80000000800 */
[----:B------:R-:W3:Y:S01]  /*4aa0*/  LDS R61, [R2+0x2800] ;  /* 0x00280000023d7984 */ /* 0x000ee20000000800 */
[----:B----4-:R-:W-:-:S03]  /*4ab0*/  FADD.FTZ R0, RZ, R0 ;  /* 0x00000000ff007221 */ /* 0x010fc60000010000 */
[----:B------:R-:W4:Y:S04]  /*4ac0*/  LDS R47, [R2+0x1e00] ;  /* 0x001e0000022f7984 */ /* 0x000f280000000800 */
[----:B------:R-:W4:Y:S04]  /*4ad0*/  LDS R43, [R2+0x1400] ;  /* 0x00140000022b7984 */ /* 0x000f280000000800 */
[----:B------:R-:W4:Y:S01]  /*4ae0*/  LDS R15, [R2+0xa00] ;  /* 0x000a0000020f7984 */ /* 0x000f220000000800 */
[----:B-----5:R-:W-:-:S03]  /*4af0*/  FADD.FTZ R0, R0, R21 ;  /* 0x0000001500007221 */ /* 0x020fc60000010000 */
[----:B------:R-:W5:Y:S01]  /*4b00*/  LDS R63, [R2+0x2a00] ;  /* 0x002a0000023f7984 */ /* 0x000f620000000800 */
[----:B------:R-:W-:-:S03]  /*4b10*/  FADD.FTZ R12, RZ, R12 ;  /* 0x0000000cff0c7221 */ /* 0x000fc60000010000 */
[----:B------:R-:W5:Y:S04]  /*4b20*/  LDS R49, [R2+0x2000] ;  /* 0x0020000002317984 */ /* 0x000f680000000800 */
[----:B------:R-:W5:Y:S04]  /*4b30*/  LDS R16, [R2+0x1600] ;  /* 0x0016000002107984 */ /* 0x000f680000000800 */
[----:B------:R-:W5:Y:S01]  /*4b40*/  LDS R65, [R2+0x2c00] ;  /* 0x002c000002417984 */ /* 0x000f620000000800 */
[----:B0-----:R-:W-:-:S03]  /*4b50*/  FADD.FTZ R0, R0, R45 ;  /* 0x0000002d00007221 */ /* 0x001fc60000010000 */
[----:B------:R-:W0:Y:S01]  /*4b60*/  LDS R18, [R2+0x2200] ;  /* 0x0022000002127984 */ /* 0x000e220000000800 */
[----:B-1----:R-:W-:-:S03]  /*4b70*/  FADD.FTZ R12, R12, R23 ;  /* 0x000000170c0c7221 */ /* 0x002fc60000010000 */
[----:B------:R-:W1:Y:S01]  /*4b80*/  LDS R24, [R2+0x2e00] ;  /* 0x002e000002187984 */ /* 0x000e620000000800 */
[----:B--2---:R-:W-:-:S03]  /*4b90*/  FADD.FTZ R14, RZ, R14 ;  /* 0x0000000eff0e7221 */ /* 0x004fc60000010000 */
[----:B------:R2:W-:Y:S01]  /*4ba0*/  STG.E desc[UR4][R4.64], R51 ;  /* 0x0000003304007986 */ /* 0x0005e2000c101904 */
[----:B---3--:R-:W-:-:S03]  /*4bb0*/  FADD.FTZ R61, R0, R61 ;  /* 0x0000003d003d7221 */ /* 0x008fc60000010000 */
[----:B------:R3:W-:Y:S01]  /*4bc0*/  STG.E desc[UR4][R6.64], R3 ;  /* 0x0000000306007986 */ /* 0x0007e2000c101904 */
[----:B----4-:R-:W-:Y:S01]  /*4bd0*/  FADD.FTZ R12, R12, R47 ;  /* 0x0000002f0c0c7221 */ /* 0x010fe20000010000 */
[----:B------:R-:W-:Y:S01]  /*4be0*/  FADD.FTZ R14, R14, R43 ;  /* 0x0000002b0e0e7221 */ /* 0x000fe20000010000 */
[----:B--2---:R-:W-:Y:S01]  /*4bf0*/  FADD.FTZ R51, R11, R22 ;  /* 0x000000160b337221 */ /* 0x004fe20000010000 */
[----:B------:R-:W-:Y:S01]  /*4c00*/  FADD.FTZ R15, RZ, R15 ;  /* 0x0000000fff0f7221 */ /* 0x000fe20000010000 */
[----:B---3--:R-:W-:Y:S01]  /*4c10*/  FADD.FTZ R3, R9, R10 ;  /* 0x0000000a09037221 */ /* 0x008fe20000010000 */
[----:B------:R-:W-:Y:S01]  /*4c20*/  IADD3 R10, P1, R30, UR14, RZ ;  /* 0x0000000e1e0a7c10 */ /* 0x000fe2000ff3e0ff */
[----:B-----5:R-:W-:Y:S01]  /*4c30*/  FADD.FTZ R63, R12, R63 ;  /* 0x0000003f0c3f7221 */ /* 0x020fe20000010000 */
[C---:B------:R-:W-:Y:S01]  /*4c40*/  IADD3.X R9, R32.reuse, UR7, RZ, P0, !PT ;  /* 0x0000000720097c10 */ /* 0x040fe200087fe4ff */
[----:B------:R-:W-:Y:S01]  /*4c50*/  FADD.FTZ R3, R3, R20 ;  /* 0x0000001403037221 */ /* 0x000fe20000010000 */
[----:B------:R-:W-:Y:S01]  /*4c60*/  IADD3.X R11, R32, UR15, RZ, P1, !PT ;  /* 0x0000000f200b7c10 */ /* 0x000fe20008ffe4ff */
[----:B------:R-:W-:-:S02]  /*4c70*/  FADD.FTZ R14, R14, R49 ;  /* 0x000000310e0e7221 */ /* 0x000fc40000010000 */
[----:B------:R-:W-:Y:S01]  /*4c80*/  FADD.FTZ R3, R3, R26 ;  /* 0x0000001a03037221 */ /* 0x000fe20000010000 */
[----:B------:R-:W-:Y:S01]  /*4c90*/  STG.E desc[UR4][R8.64], R51 ;  /* 0x0000003308007986 */ /* 0x000fe2000c101904 */
[----:B------:R-:W-:Y:S01]  /*4ca0*/  FADD.FTZ R15, R15, R16 ;  /* 0x000000100f0f7221 */ /* 0x000fe20000010000 */
[----:B------:R-:W-:Y:S02]  /*4cb0*/  FADD.FTZ R65, R14, R65 ;  /* 0x000000410e417221 */ /* 0x000fe40000010000 */
[----:B------:R-:W-:Y:S01]  /*4cc0*/  STG.E desc[UR4][R10.64], R27 ;  /* 0x0000001b0a007986 */ /* 0x000fe2000c101904 */
[----:B0-----:R-:W-:-:S03]  /*4cd0*/  FADD.FTZ R15, R15, R18 ;  /* 0x000000120f0f7221 */ /* 0x001fc60000010000 */
[----:B------:R-:W-:Y:S01]  /*4ce0*/  STG.E desc[UR4][R4.64+0x200], R37 ;  /* 0x0002002504007986 */ /* 0x000fe2000c101904 */
[----:B-1----:R-:W-:-:S03]  /*4cf0*/  FADD.FTZ R15, R15, R24 ;  /* 0x000000180f0f7221 */ /* 0x002fc60000010000 */
[----:B------:R-:W-:Y:S04]  /*4d00*/  STG.E desc[UR4][R6.64+0x200], R17 ;  /* 0x0002001106007986 */ /* 0x000fe8000c101904 */
        /* <DEDUP_REMOVED lines=17> */
[----:B------:R-:W-:Y:S01]  /*4e20*/  STG.E desc[UR4][R10.64+0xa00], R39 ;  /* 0x000a00270a007986 */ /* 0x000fe2000c101904 */
[----:B------:R-:W-:Y:S05]  /*4e30*/  EXIT ;  /* 0x000000000000794d */ /* 0x000fea0003800000 */
.L_x_43:
[----:B------:R-:W-:Y:S01]  /*4e40*/  HFMA2.MMA R231, -RZ, RZ, 0, 5.9604644775390625e-08 ;  /* 0x00000001ffe77435 */ /* 0x000fe200000001ff */
[----:B------:R-:W-:Y:S01]  /*4e50*/  BSSY B2, `(.L_x_45) ;  /* 0x0000007000027945 */ /* 0x000fe20003800000 */
[----:B------:R-:W-:Y:S01]  /*4e60*/  IMAD.MOV.U32 R234, RZ, RZ, R226 ;  /* 0x000000ffffea7224 */ /* 0x000fe200078e00e2 */
[----:B------:R-:W-:Y:S02]  /*4e70*/  MOV R236, 0x1f ;  /* 0x0000001f00ec7802 */ /* 0x000fe40000000f00 */
[----:B------:R-:W-:-:S07]  /*4e80*/  MOV R227, 0xffffffff ;  /* 0xffffffff00e37802 */ /* 0x000fce0000000f00 */
[----:B-----5:R-:W-:Y:S05]  /*4e90*/  WARPSYNC.COLLECTIVE R227, `(.L_x_46) ;  /* 0x00000000e3087348 */ /* 0x020fea0003c00000 */
[----:B------:R0:W1:Y:S02]  /*4ea0*/  SHFL.BFLY P2, R229, R234, R231, R236 ;  /* 0x0c0000e7eae57389 */ /* 0x00006400000400ec */
[----:B01---5:R-:W-:Y:S01]  /*4eb0*/  ENDCOLLECTIVE ;  /* 0x000000000000791b */ /* 0x023fe20003800000 */
.L_x_46:
[----:B------:R-:W-:Y:S05]  /*4ec0*/  BSYNC B2 ;  /* 0x0000000000027941 */ /* 0x000fea0003800000 */
.L_x_45:
[----:B------:R-:W-:Y:S01]  /*4ed0*/  HFMA2.MMA R236, -RZ, RZ, 0, 1.847743988037109375e-06 ;  /* 0x0000001fffec7435 */ /* 0x000fe200000001ff */
[----:B------:R-:W-:Y:S01]  /*4ee0*/  MOV R234, R228 ;  /* 0x000000e400ea7202 */ /* 0x000fe20000000f00 */
[----:B------:R-:W-:Y:S01]  /*4ef0*/  IMAD.MOV.U32 R231, RZ, RZ, 0x1 ;  /* 0x00000001ffe77424 */ /* 0x000fe200078e00ff */
[----:B------:R-:W-:Y:S02]  /*4f00*/  MOV R227, 0xffffffff ;  /* 0xffffffff00e37802 */ /* 0x000fe40000000f00 */
[----:B------:R-:W-:-:S07]  /*4f10*/  MOV R219, R229 ;  /* 0x000000e500db7202 */ /* 0x000fce0000000f00 */
[----:B------:R-:W-:Y:S05]  /*4f20*/  WARPSYNC.COLLECTIVE R227, `(.L_x_47) ;  /* 0x00000000e3087348 */ /* 0x000fea0003c00000 */
[----:B------:R0:W1:Y:S02]  /*4f30*/  SHFL.BFLY P2, R229, R234, R231, R236 ;  /* 0x0c0000e7eae57389 */ /* 0x00006400000400ec */
[----:B01----:R-:W-:Y:S01]  /*4f40*/  ENDCOLLECTIVE ;  /* 0x000000000000791b */ /* 0x003fe20003800000 */
.L_x_47:
[----:B------:R-:W-:Y:S01]  /*4f50*/  FADD.FTZ R219, R226, R219 ;  /* 0x000000dbe2db7221 */ /* 0x000fe20000010000 */
[----:B------:R-:W-:-:S04]  /*4f60*/  HFMA2.MMA R231, -RZ, RZ, 0, 1.1920928955078125e-07 ;  /* 0x00000002ffe77435 */ /* 0x000fc800000001ff */
[----:B------:R-:W-:Y:S02]  /*4f70*/  MOV R234, R219 ;  /* 0x000000db00ea7202 */ /* 0x000fe40000000f00 */
[----:B------:R-:W-:-:S07]  /*4f80*/  MOV R221, R229 ;  /* 0x000000e500dd7202 */ /* 0x000fce0000000f00 */
[----:B------:R-:W-:Y:S05]  /*4f90*/  WARPSYNC.COLLECTIVE R227, `(.L_x_48) ;  /* 0x00000000e3087348 */ /* 0x000fea0003c00000 */
[----:B------:R0:W1:Y:S02]  /*4fa0*/  SHFL.BFLY P2, R229, R234, R231, R236 ;  /* 0x0c0000e7eae57389 */ /* 0x00006400000400ec */
[----:B01----:R-:W-:Y:S01]  /*4fb0*/  ENDCOLLECTIVE ;  /* 0x000000000000791b */ /* 0x003fe20003800000 */
.L_x_48:
[----:B------:R-:W-:-:S05]  /*4fc0*/  FADD.FTZ R221, R228, R221 ;  /* 0x000000dde4dd7221 */ /* 0x000fca0000010000 */
[----:B------:R-:W-:Y:S01]  /*4fd0*/  MOV R234, R221 ;  /* 0x000000dd00ea7202 */ /* 0x000fe20000000f00 */
[----:B------:R-:W-:-:S07]  /*4fe0*/  IMAD.MOV.U32 R230, RZ, RZ, R229 ;  /* 0x000000ffffe67224 */ /* 0x000fce00078e00e5 */
[----:B------:R-:W-:Y:S05]  /*4ff0*/  WARPSYNC.COLLECTIVE R227, `(.L_x_49) ;  /* 0x00000000e3087348 */ /* 0x000fea0003c00000 */
[----:B------:R0:W1:Y:S02]  /*5000*/  SHFL.BFLY P2, R229, R234, R231, R236 ;  /* 0x0c0000e7eae57389 */ /* 0x00006400000400ec */
[----:B01----:R-:W-:Y:S01]  /*5010*/  ENDCOLLECTIVE ;  /* 0x000000000000791b */ /* 0x003fe20003800000 */
.L_x_49:
[----:B------:R-:W-:Y:S01]  /*5020*/  FADD.FTZ R230, R219, R230 ;  /* 0x000000e6dbe67221 */ /* 0x000fe20000010000 */
[----:B------:R-:W-:-:S04]  /*5030*/  HFMA2.MMA R231, -RZ, RZ, 0, 2.384185791015625e-07 ;  /* 0x00000004ffe77435 */ /* 0x000fc800000001ff */
[----:B------:R-:W-:Y:S02]  /*5040*/  MOV R234, R230 ;  /* 0x000000e600ea7202 */ /* 0x000fe40000000f00 */
[----:B------:R-:W-:-:S07]  /*5050*/  MOV R232, R229 ;  /* 0x000000e500e87202 */ /* 0x000fce0000000f00 */
[----:B------:R-:W-:Y:S05]  /*5060*/  WARPSYNC.COLLECTIVE R227, `(.L_x_50) ;  /* 0x00000000e3087348 */ /* 0x000fea0003c00000 */
[----:B------:R0:W1:Y:S02]  /*5070*/  SHFL.BFLY P2, R229, R234, R231, R236 ;  /* 0x0c0000e7eae57389 */ /* 0x00006400000400ec */
[----:B01----:R-:W-:Y:S01]  /*5080*/  ENDCOLLECTIVE ;  /* 0x000000000000791b */ /* 0x003fe20003800000 */
.L_x_50:
[----:B------:R-:W-:-:S04]  /*5090*/  FADD.FTZ R232, R221, R232 ;  /* 0x000000e8dde87221 */ /* 0x000fc80000010000 */
[----:B------:R-:W-:Y:S01]  /*50a0*/  IMAD.MOV.U32 R234, RZ, RZ, R232 ;  /* 0x000000ffffea7224 */ /* 0x000fe200078e00e8 */
[----:B------:R-:W-:-:S07]  /*50b0*/  MOV R223, R229 ;  /* 0x000000e500df7202 */ /* 0x000fce0000000f00 */
[----:B------:R-:W-:Y:S05]  /*50c0*/  WARPSYNC.COLLECTIVE R227, `(.L_x_51) ;  /* 0x00000000e3087348 */ /* 0x000fea0003c00000 */
[----:B------:R0:W1:Y:S02]  /*50d0*/  SHFL.BFLY P2, R229, R234, R231, R236 ;  /* 0x0c0000e7eae57389 */ /* 0x00006400000400ec */
[----:B01----:R-:W-:Y:S01]  /*50e0*/  ENDCOLLECTIVE ;  /* 0x000000000000791b */ /* 0x003fe20003800000 */
.L_x_51:
[----:B------:R-:W-:Y:S01]  /*50f0*/  FADD.FTZ R223, R230, R223 ;  /* 0x000000dfe6df7221 */ /* 0x000fe20000010000 */
[----:B------:R-:W-:-:S04]  /*5100*/  HFMA2.MMA R231, -RZ, RZ, 0, 4.76837158203125e-07 ;  /* 0x00000008ffe77435 */ /* 0x000fc800000001ff */
[----:B------:R-:W-:Y:S02]  /*5110*/  MOV R234, R223 ;  /* 0x000000df00ea7202 */ /* 0x000fe40000000f00 */
[----:B------:R-:W-:-:S07]  /*5120*/  MOV R225, R229 ;  /* 0x000000e500e17202 */ /* 0x000fce0000000f00 */
[----:B------:R-:W-:Y:S05]  /*5130*/  WARPSYNC.COLLECTIVE R227, `(.L_x_52) ;  /* 0x00000000e3087348 */ /* 0x000fea0003c00000 */
[----:B------:R0:W1:Y:S02]  /*5140*/  SHFL.BFLY P2, R229, R234, R231, R236 ;  /* 0x0c0000e7eae57389 */ /* 0x00006400000400ec */
[----:B01----:R-:W-:Y:S01]  /*5150*/  ENDCOLLECTIVE ;  /* 0x000000000000791b */ /* 0x003fe20003800000 */
.L_x_52:
[----:B------:R-:W-:-:S05]  /*5160*/  FADD.FTZ R225, R232, R225 ;  /* 0x000000e1e8e17221 */ /* 0x000fca0000010000 */
[----:B------:R-:W-:Y:S02]  /*5170*/  MOV R234, R225 ;  /* 0x000000e100ea7202 */ /* 0x000fe40000000f00 */
[----:B------:R-:W-:-:S07]  /*5180*/  MOV R226, R229 ;  /* 0x000000e500e27202 */ /* 0x000fce0000000f00 */
[----:B------:R-:W-:Y:S05]  /*5190*/  WARPSYNC.COLLECTIVE R227, `(.L_x_53) ;  /* 0x00000000e3087348 */ /* 0x000fea0003c00000 */
[----:B------:R0:W1:Y:S02]  /*51a0*/  SHFL.BFLY P2, R229, R234, R231, R236 ;  /* 0x0c0000e7eae57389 */ /* 0x00006400000400ec */
[----:B01----:R-:W-:Y:S01]  /*51b0*/  ENDCOLLECTIVE ;  /* 0x000000000000791b */ /* 0x003fe20003800000 */
.L_x_53:
[----:B------:R-:W-:Y:S01]  /*51c0*/  FADD.FTZ R219, R223, R226 ;  /* 0x000000e2dfdb7221 */ /* 0x000fe20000010000 */
[----:B------:R-:W-:-:S04]  /*51d0*/  HFMA2.MMA R231, -RZ, RZ, 0, 9.5367431640625e-07 ;  /* 0x00000010ffe77435 */ /* 0x000fc800000001ff */
[----:B------:R-:W-:Y:S01]  /*51e0*/  MOV R234, R219 ;  /* 0x000000db00ea7202 */ /* 0x000fe20000000f00 */
[----:B------:R-:W-:-:S07]  /*51f0*/  IMAD.MOV.U32 R228, RZ, RZ, R229 ;  /* 0x000000ffffe47224 */ /* 0x000fce00078e00e5 */
[----:B------:R-:W-:Y:S05]  /*5200*/  WARPSYNC.COLLECTIVE R227, `(.L_x_54) ;  /* 0x00000000e3087348 */ /* 0x000fea0003c00000 */
[----:B------:R0:W1:Y:S02]  /*5210*/  SHFL.BFLY P2, R229, R234, R231, R236 ;  /* 0x0c0000e7eae57389 */ /* 0x00006400000400ec */
[----:B01----:R-:W-:Y:S01]  /*5220*/  ENDCOLLECTIVE ;  /* 0x000000000000791b */ /* 0x003fe20003800000 */
.L_x_54:
[----:B------:R-:W-:-:S05]  /*5230*/  FADD.FTZ R221, R225, R228 ;  /* 0x000000e4e1dd7221 */ /* 0x000fca0000010000 */
[----:B------:R-:W-:Y:S02]  /*5240*/  MOV R234, R221 ;  /* 0x000000dd00ea7202 */ /* 0x000fe40000000f00 */
[----:B------:R-:W-:-:S07]  /*5250*/  MOV R226, R229 ;  /* 0x000000e500e27202 */ /* 0x000fce0000000f00 */
[----:B------:R-:W-:Y:S05]  /*5260*/  WARPSYNC.COLLECTIVE R227, `(.L_x_55) ;  /* 0x00000000e3087348 */ /* 0x000fea0003c00000 */
[----:B------:R0:W1:Y:S02]  /*5270*/  SHFL.BFLY P2, R229, R234, R231, R236 ;  /* 0x0c0000e7eae57389 */ /* 0x00006400000400ec */
[----:B01----:R-:W-:Y:S01]  /*5280*/  ENDCOLLECTIVE ;  /* 0x000000000000791b */ /* 0x003fe20003800000 */
.L_x_55:
[----:B------:R-:W-:Y:S01]  /*5290*/  MOV R228, R229 ;  /* 0x000000e500e47202 */ /* 0x000fe20000000f00 */
[----:B------:R-:W-:Y:S06]  /*52a0*/  BRA `(.L_x_56) ;  /* 0xffffffd000fc7947 */ /* 0x000fec000383ffff */
.L_x_57:
        /* <DEDUP_REMOVED lines=13> */
.L_x_3431:


//--------------------- .text._ZN10layer_norm31ln_parallel_residual_bwd_kernelINS_13Kernel_traitsI13__nv_bfloat16S2_S2_S2_fjLj768ELj1ELj4ELj1ELj16ENS_18Kernel_traits_baseILj768ES2_S2_S2_S2_fjLj128EEEEELb0ELb1ELb0EEEvNS_9BwdParamsE --------------------------
	.section	.text._ZN10layer_norm31ln_parallel_residual_bwd_kernelINS_13Kernel_traitsI13__nv_bfloat16S2_S2_S2_fjLj768ELj1ELj4ELj1ELj16ENS_18Kernel_traits_baseILj768ES2_S2_S2_S2_fjLj128EEEEELb0ELb1ELb0EEEvNS_9BwdParamsE,"ax",@progbits
	.align	128
        .global         _ZN10layer_norm31ln_parallel_residual_bwd_kernelINS_13Kernel_traitsI13__nv_bfloat16S2_S2_S2_fjLj768ELj1ELj4ELj1ELj16ENS_18Kernel_traits_baseILj768ES2_S2_S2_S2_fjLj128EEEEELb0ELb1ELb0EEEvNS_9BwdParamsE
        .type           _ZN10layer_norm31ln_parallel_residual_bwd_kernelINS_13Kernel_traitsI13__nv_bfloat16S2_S2_S2_fjLj768ELj1ELj4ELj1ELj16ENS_18Kernel_traits_baseILj768ES2_S2_S2_S2_fjLj128EEEEELb0ELb1ELb0EEEvNS_9BwdParamsE,@function
        .size           _ZN10layer_norm31ln_parallel_residual_bwd_kernelINS_13Kernel_traitsI13__nv_bfloat16S2_S2_S2_fjLj768ELj1ELj4ELj1ELj16ENS_18Kernel_traits_baseILj768ES2_S2_S2_S2_fjLj128EEEEELb0ELb1ELb0EEEvNS_9BwdParamsE,(.L_x_3432 - _ZN10layer_norm31ln_parallel_residual_bwd_kernelINS_13Kernel_traitsI13__nv_bfloat16S2_S2_S2_fjLj768ELj1ELj4ELj1ELj16ENS_18Kernel_traits_baseILj768ES2_S2_S2_S2_fjLj128EEEEELb0ELb1ELb0EEEvNS_9BwdParamsE)
        .other          _ZN10layer_norm31ln_parallel_residual_bwd_kernelINS_13Kernel_traitsI13__nv_bfloat16S2_S2_S2_fjLj768ELj1ELj4ELj1ELj16ENS_18Kernel_traits_baseILj768ES2_S2_S2_S2_fjLj128EEEEELb0ELb1ELb0EEEvNS_9BwdParamsE,@"STO_CUDA_ENTRY STV_DEFAULT"
_ZN10layer_norm31ln_parallel_residual_bwd_kernelINS_13Kernel_traitsI13__nv_bfloat16S2_S2_S2_fjLj768ELj1ELj4ELj1ELj16ENS_18Kernel_traits_baseILj768ES2_S2_S2_S2_fjLj128EEEEELb0ELb1ELb0EEEvNS_9BwdParamsE:
.text._ZN10layer_norm31ln_parallel_residual_bwd_kernelINS_13Kernel_traitsI13__nv_bfloat16S2_S2_S2_fjLj768ELj1ELj4ELj1ELj16ENS_18Kernel_traits_baseILj768ES2_S2_S2_S2_fjLj128EEEEELb0ELb1ELb0EEEvNS_9BwdParamsE:
[----:B------:R-:W-:Y:S01]  /*0000*/  LDC R1, c[0x0][0x28] ;  /* 0x00000a00ff017b82 */ /* 0x000fe20000000800 */
[----:B------:R-:W0:Y:S01]  /*0010*/  S2R R18, SR_TID.X ;  /* 0x0000000000127919 */ /* 0x000e220000002100 */
[----:B------:R-:W-:Y:S01]  /*0020*/  ULDC UR4, c[0x0][0x218] ;  /* 0x0000860000047ab9 */ /* 0x000fe20000000800 */
[----:B------:R-:W-:Y:S01]  /*0030*/  ULDC UR6, c[0x0][0x214] ;  /* 0x0000850000067ab9 */ /* 0x000fe20000000800 */
[----:B------:R-:W-:Y:S01]  /*0040*/  MOV R104, UR4 ;  /* 0x0000000400687c02 */ /* 0x000fe20008000f00 */
[----:B------:R-:W-:Y:S01]  /*0050*/  ULDC.64 UR4, c[0x0][0x208] ;  /* 0x0000820000047ab9 */ /* 0x000fe20000000a00 */
[----:B------:R-:W-:Y:S01]  /*0060*/  ULDC UR20, c[0x0][0x218] ;  /* 0x0000860000147ab9 */ /* 0x000fe20000000800 */
[----:B------:R-:W-:Y:S01]  /*0070*/  ULDC UR7, c[0x0][0x290] ;  /* 0x0000a40000077ab9 */ /* 0x000fe20000000800 */
[----:B------:R-:W-:Y:S01]  /*0080*/  SHF.R.S32.HI R3, RZ, 0x1f, R104 ;  /* 0x0000001fff037819 */ /* 0x000fe20000011468 */
[----:B------:R-:W-:Y:S01]  /*0090*/  ULDC.64 UR8, c[0x0][0x2c8] ;  /* 0x0000b20000087ab9 */ /* 0x000fe20000000a00 */
[----:B------:R-:W-:Y:S01]  /*00a0*/  ULDC.64 UR10, c[0x0][0x238] ;  /* 0x00008e00000a7ab9 */ /* 0x000fe20000000a00 */
[----:B------:R-:W-:Y:S01]  /*00b0*/  ULDC.64 UR12, c[0x0][0x308] ;  /* 0x0000c200000c7ab9 */ /* 0x000fe20000000a00 */
[----:B------:R-:W-:Y:S01]  /*00c0*/  LEA.HI R3, R3, R104, RZ, 0x3 ;  /* 0x0000006803037211 */ /* 0x000fe200078f18ff */
        /* <DEDUP_REMOVED lines=9> */
[----:B------:R-:W1:Y:S08]  /*0160*/  @P3 LDC.64 R12, c[0x0][0x260] ;  /* 0x00009800ff0c3b82 */ /* 0x000e700000000a00 */
[----:B------:R-:W2:Y:S01]  /*0170*/  @P4 LDC.64 R16, c[0x0][0x260] ;  /* 0x00009800ff104b82 */ /* 0x000ea20000000a00 */
[C---:B0-----:R-:W-:Y:S01]  /*0180*/  @P2 IMAD.WIDE.U32 R2, R19.reuse, 0x10, R2 ;  /* 0x0000001013022825 */ /* 0x041fe200078e0002 */
[----:B------:R-:W-:-:S04]  /*0190*/  @P2 LOP3.LUT R19, R19, 0x20, RZ, 0xfc, !PT ;  /* 0x0000002013132812 */ /* 0x000fc800078efcff */
[----:B------:R-:W5:Y:S01]  /*01a0*/  @P2 LDG.E.128 R24, desc[UR4][R2.64] ;  /* 0x0000000402182981 */ /* 0x000f62000c1e1d00 */
[----:B-1----:R-:W-:-:S04]  /*01b0*/  @P3 IMAD.WIDE.U32 R14, R19, 0x10, R12 ;  /* 0x00000010130e3825 */ /* 0x002fc800078e000c */
[----:B------:R-:W-:Y:S01]  /*01c0*/  @P3 VIADD R19, R19, 0x20 ;  /* 0x0000002013133836 */ /* 0x000fe20000000000 */
[----:B------:R-:W5:Y:S03]  /*01d0*/  @P3 LDG.E.128 R8, desc[UR4][R14.64] ;  /* 0x000000040e083981 */ /* 0x000f66000c1e1d00 */
[----:B--2---:R-:W-:Y:S02]  /*01e0*/  @P4 IMAD.WIDE.U32 R12, R19, 0x10, R16 ;  /* 0x00000010130c4825 */ /* 0x004fe400078e0010 */
[----:B------:R-:W0:Y:S01]  /*01f0*/  S2R R17, SR_CTAID.X ;  /* 0x0000000000117919 */ /* 0x000e220000002500 */
[----:B------:R-:W-:Y:S02]  /*0200*/  SHF.R.U32.HI R0, RZ, 0x5, R18 ;  /* 0x00000005ff007819 */ /* 0x000fe40000011612 */
[----:B------:R0:W5:Y:S01]  /*0210*/  @P4 LDG.E.128 R4, desc[UR4][R12.64] ;  /* 0x000000040c044981 */ /* 0x000162000c1e1d00 */
[----:B------:R-:W-:Y:S01]  /*0220*/  BSSY B0, `(.L_x_58) ;  /* 0x00002b9000007945 */ /* 0x000fe20003800000 */
        /* <DEDUP_REMOVED lines=8> */
[----:B0-----:R-:W-:-:S04]  /*02b0*/  LEA R13, R17, R0, 0x2 ;  /* 0x00000000110d7211 */ /* 0x001fc800078e10ff */
[----:B------:R-:W-:Y:S02]  /*02c0*/  ISETP.GE.AND P0, PT, R13, UR6, PT ;  /* 0x000000060d007c0c */ /* 0x000fe4000bf06270 */
        /* <DEDUP_REMOVED lines=16> */
[----:B------:R-:W-:Y:S06]  /*03d0*/  @P0 BRA `(.L_x_59) ;  /* 0x0000002800740947 */ /* 0x000fec0003800000 */
[C---:B-----5:R-:W-:Y:S01]  /*03e0*/  @P2 PRMT R2, R26.reuse, 0x7632, R2 ;  /* 0x000076321a022816 */ /* 0x060fe20000000002 */
[----:B------:R-:W-:Y:S01]  /*03f0*/  IMAD.U32 R100, R25, 0x10000, RZ ;  /* 0x0001000019647824 */ /* 0x000fe200078e00ff */
[----:B------:R-:W-:Y:S01]  /*0400*/  SHF.L.U32 R23, R26, 0x10, RZ ;  /* 0x000000101a177819 */ /* 0x000fe200000006ff */
[----:B------:R-:W-:Y:S01]  /*0410*/  IMAD.U32 R18, R11, 0x10000, RZ ;  /* 0x000100000b127824 */ /* 0x000fe200078e00ff */
[----:B------:R-:W-:Y:S01]  /*0420*/  @P2 PRMT R3, R27, 0x7632, R3 ;  /* 0x000076321b032816 */ /* 0x000fe20000000003 */
[----:B------:R-:W-:Y:S01]  /*0430*/  ULDC.U8 UR6, c[0x0][0x2a0] ;  /* 0x0000a80000067ab9 */ /* 0x000fe20000000000 */
[C---:B------:R-:W-:Y:S01]  /*0440*/  @P2 PRMT R12, R24.reuse, 0x7632, R12 ;  /* 0x00007632180c2816 */ /* 0x040fe2000000000c */
[----:B------:R-:W-:Y:S01]  /*0450*/  HFMA2.MMA R29, -RZ, RZ, 0, 0 ;  /* 0x00000000ff1d7435 */ /* 0x000fe200000001ff */
[----:B------:R-:W-:Y:S01]  /*0460*/  SHF.L.U32 R101, R24, 0x10, RZ ;  /* 0x0000001018657819 */ /* 0x000fe200000006ff */
[----:B------:R-:W-:Y:S01]  /*0470*/  IMAD.U32 R21, R8, 0x10000, RZ ;  /* 0x0001000008157824 */ /* 0x000fe200078e00ff */
[----:B------:R-:W-:Y:S01]  /*0480*/  @P2 PRMT R0, R25, 0x7632, R0 ;  /* 0x0000763219002816 */ /* 0x000fe20000000000 */
[----:B------:R-:W-:Y:S01]  /*0490*/  IMAD.U32 R15, R6, 0x10000, RZ ;  /* 0x00010000060f7824 */ /* 0x000fe200078e00ff */
[----:B------:R-:W-:Y:S01]  /*04a0*/  SHF.L.U32 R22, R27, 0x10, RZ ;  /* 0x000000101b167819 */ /* 0x000fe200000006ff */
[----:B------:R-:W-:Y:S01]  /*04b0*/  IMAD.U32 R12, R12, 0x10000, RZ ;  /* 0x000100000c0c7824 */ /* 0x000fe200078e00ff */
[----:B------:R-:W-:-:S02]  /*04c0*/  @P3 PRMT R26, R10, 0x7632, R26 ;  /* 0x000076320a1a3816 */ /* 0x000fc4000000001a */
[----:B------:R-:W-:Y:S02]  /*04d0*/  @P4 PRMT R37, R5, 0x7632, R37 ;  /* 0x0000763205254816 */ /* 0x000fe40000000025 */
[----:B------:R-:W-:Y:S02]  /*04e0*/  @P3 PRMT R24, R8, 0x7632, R24 ;  /* 0x0000763208183816 */ /* 0x000fe40000000018 */
[----:B------:R-:W-:Y:S02]  /*04f0*/  @P3 PRMT R25, R9, 0x7632, R25 ;  /* 0x0000763209193816 */ /* 0x000fe40000000019 */
[----:B------:R-:W-:Y:S02]  /*0500*/  @P3 PRMT R27, R11, 0x7632, R27 ;  /* 0x000076320b1b3816 */ /* 0x000fe4000000001b */
[----:B------:R-:W-:Y:S02]  /*0510*/  @P4 PRMT R36, R4, 0x7632, R36 ;  /* 0x0000763204244816 */ /* 0x000fe40000000024 */
[----:B------:R-:W-:Y:S01]  /*0520*/  @P4 PRMT R38, R6, 0x7632, R38 ;  /* 0x0000763206264816 */ /* 0x000fe20000000026 */
[----:B------:R-:W-:Y:S01]  /*0530*/  IMAD.U32 R6, R26, 0x10000, RZ ;  /* 0x000100001a067824 */ /* 0x000fe200078e00ff */
[----:B------:R-:W-:-:S02]  /*0540*/  @P4 PRMT R39, R7, 0x7632, R39 ;  /* 0x0000763207274816 */ /* 0x000fc40000000027 */
[----:B------:R-:W-:Y:S01]  /*0550*/  SHF.L.U32 R20, R9, 0x10, RZ ;  /* 0x0000001009147819 */ /* 0x000fe200000006ff */
[----:B------:R-:W-:Y:S01]  /*0560*/  IMAD.U32 R9, R3, 0x10000, RZ ;  /* 0x0001000003097824 */ /* 0x000fe200078e00ff */
        /* <DEDUP_REMOVED lines=9> */
[----:B------:R-:W-:Y:S02]  /*0600*/  ISETP.NE.AND P5, PT, RZ, UR6, PT ;  /* 0x00000006ff007c0c */ /* 0x000fe4000bfa5270 */
[----:B------:R-:W-:Y:S02]  /*0610*/  SHF.L.U32 R5, R27, 0x10, RZ ;  /* 0x000000101b057819 */ /* 0x000fe400000006ff */
[----:B------:R-:W-:-:S02]  /*0620*/  SHF.L.U32 R4, R36, 0x10, RZ ;  /* 0x0000001024047819 */ /* 0x000fc400000006ff */
[----:B------:R-:W-:Y:S02]  /*0630*/  SHF.L.U32 R2, R38, 0x10, RZ ;  /* 0x0000001026027819 */ /* 0x000fe400000006ff */
[----:B------:R-:W-:-:S07]  /*0640*/  SHF.L.U32 R0, R39, 0x10, RZ ;  /* 0x0000001027007819 */ /* 0x000fce00000006ff */
.L_x_73:
[----:B0-----:R-:W0:Y:S08]  /*0650*/  LDC.64 R94, c[0x0][0x250] ;  /* 0x00009400ff5e7b82 */ /* 0x001e300000000a00 */
[----:B------:R-:W1:Y:S01]  /*0660*/  LDC.64 R92, c[0x0][0x258] ;  /* 0x00009600ff5c7b82 */ /* 0x000e620000000a00 */
[----:B0-----:R-:W-:-:S06]  /*0670*/  IMAD.WIDE R94, R13, 0x4, R94 ;  /* 0x000000040d5e7825 */ /* 0x001fcc00078e025e */
[----:B------:R-:W2:Y:S01]  /*0680*/  LDG.E R94, desc[UR4][R94.64] ;  /* 0x000000045e5e7981 */ /* 0x000ea2000c1e1900 */
[----:B-1----:R-:W-:-:S05]  /*0690*/  IMAD.WIDE R92, R13, 0x4, R92 ;  /* 0x000000040d5c7825 */ /* 0x002fca00078e025c */
[----:B-----5:R0:W5:Y:S01]  /*06a0*/  LDG.E R105, desc[UR4][R92.64] ;  /* 0x000000045c697981 */ /* 0x020162000c1e1900 */
[----:B------:R-:W-:Y:S01]  /*06b0*/  IMAD.U32 R104, RZ, RZ, UR20 ;  /* 0x00000014ff687e24 */ /* 0x000fe2000f8e00ff */
[----:B------:R-:W-:Y:S01]  /*06c0*/  BSSY B1, `(.L_x_60) ;  /* 0x0000066000017945 */ /* 0x000fe20003800000 */
[----:B------:R-:W-:Y:S02]  /*06d0*/  MOV R155, RZ ;  /* 0x000000ff009b7202 */ /* 0x000fe40000000f00 */
[----:B------:R-:W-:Y:S01]  /*06e0*/  IMAD R96, R13, R104, RZ ;  /* 0x000000680d607224 */ /* 0x000fe200078e02ff */
[----:B------:R-:W-:-:S04]  /*06f0*/  MOV R156, RZ ;  /* 0x000000ff009c7202 */ /* 0x000fc80000000f00 */
[----:B------:R-:W-:-:S04]  /*0700*/  SHF.R.S32.HI R97, RZ, 0x1f, R96 ;  /* 0x0000001fff617819 */ /* 0x000fc80000011460 */
[----:B------:R-:W-:-:S04]  /*0710*/  LEA.HI R97, R97, R96, RZ, 0x3 ;  /* 0x0000006061617211 */ /* 0x000fc800078f18ff */
[----:B------:R-:W-:-:S05]  /*0720*/  LEA.HI.SX32 R103, R97, R102, 0x1d ;  /* 0x0000006661677211 */ /* 0x000fca00078feaff */
[----:B------:R-:W-:Y:S01]  /*0730*/  IMAD.MOV.U32 R157, RZ, RZ, R103 ;  /* 0x000000ffff9d7224 */ /* 0x000fe200078e0067 */
[----:B--2---:R-:W-:Y:S01]  /*0740*/  FSEL R154, R94, RZ, !P5 ;  /* 0x000000ff5e9a7208 */ /* 0x004fe20006800000 */
[----:B0-----:R-:W-:Y:S06]  /*0750*/  @!P2 BRA `(.L_x_61) ;  /* 0x000000040070a947 */ /* 0x001fec0003800000 */
[----:B------:R-:W0:Y:S01]  /*0760*/  LDC.64 R96, c[0x0][0x2b8] ;  /* 0x0000ae00ff607b82 */ /* 0x000e220000000a00 */
[----:B------:R-:W-:-:S04]  /*0770*/  LEA R92, P0, R103, UR10, 0x4 ;  /* 0x0000000a675c7c11 */ /* 0x000fc8000f8020ff */
[----:B------:R-:W-:-:S06]  /*0780*/  LEA.HI.X R93, R103, UR11, RZ, 0x4, P0 ;  /* 0x0000000b675d7c11 */ /* 0x000fcc00080f24ff */
[----:B------:R-:W2:Y:S01]  /*0790*/  LDG.E.128 R92, desc[UR4][R92.64] ;  /* 0x000000045c5c7981 */ /* 0x000ea2000c1e1d00 */
[----:B0-----:R-:W-:-:S06]  /*07a0*/  IMAD.WIDE.U32 R96, R103, 0x10, R96 ;  /* 0x0000001067607825 */ /* 0x001fcc00078e0060 */
[----:B------:R-:W3:Y:S01]  /*07b0*/  LDG.E.128 R96, desc[UR4][R96.64] ;  /* 0x0000000460607981 */ /* 0x000ee2000c1e1d00 */
[----:B------:R-:W-:-:S04]  /*07c0*/  ISETP.NE.U32.AND P0, PT, RZ, UR8, PT ;  /* 0x00000008ff007c0c */ /* 0x000fc8000bf05070 */
[----:B------:R-:W-:-:S13]  /*07d0*/  ISETP.NE.AND.EX P0, PT, RZ, UR9, PT, P0 ;  /* 0x00000009ff007c0c */ /* 0x000fda000bf05300 */
[----:B------:R-:W-:-:S04]  /*07e0*/  @P0 LEA R108, P1, R103, UR8, 0x4 ;  /* 0x00000008676c0c11 */ /* 0x000fc8000f8220ff */
[----:B------:R-:W-:-:S05]  /*07f0*/  @P0 LEA.HI.X R109, R103, UR9, RZ, 0x4, P1 ;  /* 0x00000009676d0c11 */ /* 0x000fca00088f24ff */
[----:B------:R0:W5:Y:S01]  /*0800*/  @P0 LDG.E.128 R76, desc[UR4][R108.64] ;  /* 0x000000046c4c0981 */ /* 0x000162000c1e1d00 */
[----:B------:R-:W-:Y:S02]  /*0810*/  IADD3 R157, R103, 0x20, RZ ;  /* 0x00000020679d7810 */ /* 0x000fe40007ffe0ff */
[----:B--2---:R-:W-:Y:S01]  /*0820*/  SHF.L.U32 R111, R92, 0x10, RZ ;  /* 0x000000105c6f7819 */ /* 0x004fe200000006ff */
[----:B------:R-:W-:Y:S01]  /*0830*/  IMAD.U32 R145, R94, 0x10000, RZ ;  /* 0x000100005e917824 */ /* 0x000fe200078e00ff */
[----:B------:R-:W-:Y:S02]  /*0840*/  PRMT R106, R92, 0x7632, R106 ;  /* 0x000076325c6a7816 */ /* 0x000fe4000000006a */
[----:B------:R-:W-:Y:S01]  /*0850*/  PRMT R92, R94, 0x7632, R92 ;  /* 0x000076325e5c7816 */ /* 0x000fe2000000005c */
[C---:B------:R-:W-:Y:S01]  /*0860*/  FADD.FTZ R94, -R154.reuse, R111 ;  /* 0x0000006f9a5e7221 */ /* 0x040fe20000010100 */
[C---:B------:R-:W-:Y:S02]  /*0870*/  SHF.L.U32 R143, R93.reuse, 0x10, RZ ;  /* 0x000000105d8f7819 */ /* 0x040fe400000006ff */
[----:B------:R-:W-:Y:S01]  /*0880*/  PRMT R110, R93, 0x7632, R110 ;  /* 0x000076325d6e7816 */ /* 0x000fe2000000006e */
[----:B-----5:R-:W-:Y:S01]  /*0890*/  FMUL.FTZ R153, R105, R94 ;  /* 0x0000005e69997220 */ /* 0x020fe20000410000 */
[C---:B------:R-:W-:Y:S01]  /*08a0*/  PRMT R93, R95.reuse, 0x7632, R93 ;  /* 0x000076325f5d7816 */ /* 0x040fe2000000005d */
[----:B------:R-:W-:Y:S01]  /*08b0*/  FADD.FTZ R94, -R154, R143 ;  /* 0x0000008f9a5e7221 */ /* 0x000fe20000010100 */
[----:B------:R-:W-:-:S03]  /*08c0*/  SHF.L.U32 R155, R95, 0x10, RZ ;  /* 0x000000105f9b7819 */ /* 0x000fc600000006ff */
[----:B------:R-:W-:Y:S01]  /*08d0*/  FMUL.FTZ R149, R105, R94 ;  /* 0x0000005e69957220 */ /* 0x000fe20000410000 */
[----:B------:R-:W-:Y:S01]  /*08e0*/  FADD.FTZ R94, -R154, R145 ;  /* 0x000000919a5e7221 */ /* 0x000fe20000010100 */
[----:B---3--:R-:W-:-:S03]  /*08f0*/  PRMT R95, R96, 0x7632, R95 ;  /* 0x00007632605f7816 */ /* 0x008fc6000000005f */
[----:B------:R-:W-:Y:S01]  /*0900*/  FMUL.FTZ R145, R105, R94 ;  /* 0x0000005e69917220 */ /* 0x000fe20000410000 */
[----:B------:R-:W-:Y:S01]  /*0910*/  FADD.FTZ R94, -R154, R155 ;  /* 0x0000009b9a5e7221 */ /* 0x000fe20000010100 */
[----:B------:R-:W-:Y:S01]  /*0920*/  SHF.L.U32 R96, R96, 0x10, RZ ;  /* 0x0000001060607819 */ /* 0x000fe200000006ff */
[----:B------:R-:W-:Y:S01]  /*0930*/  IMAD.U32 R150, R95, 0x10000, RZ ;  /* 0x000100005f967824 */ /* 0x000fe200078e00ff */
[C---:B------:R-:W-:Y:S01]  /*0940*/  PRMT R112, R99.reuse, 0x7632, R112 ;  /* 0x0000763263707816 */ /* 0x040fe20000000070 */
[----:B------:R-:W-:Y:S01]  /*0950*/  IMAD.U32 R95, R106, 0x10000, RZ ;  /* 0x000100006a5f7824 */ /* 0x000fe200078e00ff */
[----:B------:R-:W-:Y:S01]  /*0960*/  SHF.L.U32 R99, R99, 0x10, RZ ;  /* 0x0000001063637819 */ /* 0x000fe200000006ff */
[----:B0-----:R-:W-:Y:S01]  /*0970*/  FMUL.FTZ R109, R105, R94 ;  /* 0x0000005e696d7220 */ /* 0x001fe20000410000 */
[----:B------:R-:W-:Y:S01]  /*0980*/  FMUL.FTZ R151, R101, R96 ;  /* 0x0000006065977220 */ /* 0x000fe20000410000 */
[----:B------:R-:W-:Y:S01]  /*0990*/  FADD.FTZ R152, -R154, R95 ;  /* 0x0000005f9a987221 */ /* 0x000fe20000010100 */
[----:B------:R-:W-:Y:S01]  /*09a0*/  SHF.L.U32 R95, R110, 0x10, RZ ;  /* 0x000000106e5f7819 */ /* 0x000fe200000006ff */
[----:B------:R-:W-:Y:S01]  /*09b0*/  FADD.FTZ R62, R62, R99 ;  /* 0x000000633e3e7221 */ /* 0x000fe20000010000 */
[----:B------:R-:W-:Y:S01]  /*09c0*/  PRMT R146, R97, 0x7632, R146 ;  /* 0x0000763261927816 */ /* 0x000fe20000000092 */
[----:B------:R-:W-:Y:S01]  /*09d0*/  FMUL.FTZ R152, R105, R152 ;  /* 0x0000009869987220 */ /* 0x000fe20000410000 */
[----:B------:R-:W-:-:S02]  /*09e0*/  IMAD.U32 R97, R97, 0x10000, RZ ;  /* 0x0001000061617824 */ /* 0x000fc400078e00ff */
[-C--:B------:R-:W-:Y:S01]  /*09f0*/  FFMA.FTZ R34, R109, R99.reuse, R34 ;  /* 0x000000636d227223 */ /* 0x080fe20000010022 */
[----:B------:R-:W-:Y:S01]  /*0a00*/  FMUL.FTZ R106, R22, R99 ;  /* 0x00000063166a7220 */ /* 0x000fe20000410000 */
[----:B------:R-:W-:Y:S01]  /*0a10*/  SHF.L.U32 R99, R93, 0x10, RZ ;  /* 0x000000105d637819 */ /* 0x000fe200000006ff */
[----:B------:R-:W-:Y:S01]  /*0a20*/  FADD.FTZ R57, R57, R150 ;  /* 0x0000009639397221 */ /* 0x000fe20000010000 */
[-C--:B------:R-:W-:Y:S01]  /*0a30*/  FFMA.FTZ R29, R152, R150.reuse, R29 ;  /* 0x00000096981d7223 */ /* 0x080fe2000001001d */
[----:B------:R-:W-:Y:S01]  /*0a40*/  FADD.FTZ R148, -R154, R95 ;  /* 0x0000005f9a947221 */ /* 0x000fe20000010100 */
[----:B------:R-:W-:Y:S01]  /*0a50*/  FMUL.FTZ R150, R12, R150 ;  /* 0x000000960c967220 */ /* 0x000fe20000410000 */
[----:B------:R-:W-:Y:S01]  /*0a60*/  FADD.FTZ R93, RZ, R151 ;  /* 0x00000097ff5d7221 */ /* 0x000fe20000010000 */
[----:B------:R-:W-:Y:S01]  /*0a70*/  FFMA.FTZ R95, R153, R151, RZ ;  /* 0x00000097995f7223 */ /* 0x000fe200000100ff */
[----:B------:R-:W-:Y:S01]  /*0a80*/  PRMT R108, R98, 0x7632, R108 ;  /* 0x00007632626c7816 */ /* 0x000fe2000000006c */
[----:B------:R-:W-:Y:S01]  /*0a90*/  FADD.FTZ R58, R58, R97 ;  /* 0x000000613a3a7221 */ /* 0x000fe20000010000 */
[----:B------:R-:W-:Y:S01]  /*0aa0*/  SHF.L.U32 R146, R146, 0x10, RZ ;  /* 0x0000001092927819 */ /* 0x000fe200000006ff */
[-C--:B------:R-:W-:Y:S01]  /*0ab0*/  FFMA.FTZ R30, R149, R97.reuse, R30 ;  /* 0x00000061951e7223 */ /* 0x080fe2000001001e */
[----:B------:R-:W-:Y:S01]  /*0ac0*/  FMUL.FTZ R147, R100, R97 ;  /* 0x0000006164937220 */ /* 0x000fe20000410000 */
[----:B------:R-:W-:-:S02]  /*0ad0*/  IMAD.U32 R97, R92, 0x10000, RZ ;  /* 0x000100005c617824 */ /* 0x000fc400078e00ff */
[----:B------:R-:W-:Y:S01]  /*0ae0*/  FMUL.FTZ R148, R105, R148 ;  /* 0x0000009469947220 */ /* 0x000fe20000410000 */
[----:B------:R-:W-:Y:S01]  /*0af0*/  FADD.FTZ R56, R56, R96 ;  /* 0x0000006038387221 */ /* 0x000fe20000010000 */
[----:B------:R-:W-:Y:S01]  /*0b00*/  FFMA.FTZ R28, R153, R96, R28 ;  /* 0x00000060991c7223 */ /* 0x000fe2000001001c */
[----:B------:R-:W-:Y:S01]  /*0b10*/  FADD.FTZ R92, R93, R150 ;  /* 0x000000965d5c7221 */ /* 0x000fe20000010000 */
[----:B------:R-:W-:Y:S01]  /*0b20*/  FFMA.FTZ R96, R152, R150, R95 ;  /* 0x0000009698607223 */ /* 0x000fe2000001005f */
[----:B------:R-:W-:Y:S01]  /*0b30*/  SHF.L.U32 R111, R108, 0x10, RZ ;  /* 0x000000106c6f7819 */ /* 0x000fe200000006ff */
[----:B------:R-:W-:Y:S01]  /*0b40*/  FADD.FTZ R59, R59, R146 ;  /* 0x000000923b3b7221 */ /* 0x000fe20000010000 */
[----:B------:R-:W-:Y:S01]  /*0b50*/  SHF.L.U32 R98, R98, 0x10, RZ ;  /* 0x0000001062627819 */ /* 0x000fe200000006ff */
[----:B------:R-:W-:Y:S01]  /*0b60*/  FADD.FTZ R108, -R154, R97 ;  /* 0x000000619a6c7221 */ /* 0x000fe20000010100 */
[-C--:B------:R-:W-:Y:S01]  /*0b70*/  FFMA.FTZ R31, R148, R146.reuse, R31 ;  /* 0x00000092941f7223 */ /* 0x080fe2000001001f */
[----:B------:R-:W-:Y:S01]  /*0b80*/  FMUL.FTZ R146, R11, R146 ;  /* 0x000000920b927220 */ /* 0x000fe20000410000 */
[----:B------:R-:W-:Y:S01]  /*0b90*/  FADD.FTZ R93, R92, R147 ;  /* 0x000000935c5d7221 */ /* 0x000fe20000010000 */
[----:B------:R-:W-:Y:S01]  /*0ba0*/  FFMA.FTZ R95, R149, R147, R96 ;  /* 0x00000093955f7223 */ /* 0x000fe20000010060 */
[----:B------:R-:W-:Y:S01]  /*0bb0*/  FMUL.FTZ R108, R105, R108 ;  /* 0x0000006c696c7220 */ /* 0x000fe20000410000 */
[----:B------:R-:W-:Y:S01]  /*0bc0*/  FMUL.FTZ R143, R23, R98 ;  /* 0x00000062178f7220 */ /* 0x000fe20000410000 */
[----:B------:R-:W-:Y:S01]  /*0bd0*/  FADD.FTZ R92, R93, R146 ;  /* 0x000000925d5c7221 */ /* 0x000fe20000010000 */
[----:B------:R-:W-:Y:S01]  /*0be0*/  FFMA.FTZ R96, R148, R146, R95 ;  /* 0x0000009294607223 */ /* 0x000fe2000001005f */
[----:B------:R-:W-:Y:S01]  /*0bf0*/  FADD.FTZ R61, R61, R111 ;  /* 0x0000006f3d3d7221 */ /* 0x000fe20000010000 */
[-C--:B------:R-:W-:Y:S01]  /*0c00*/  FFMA.FTZ R33, R108, R111.reuse, R33 ;  /* 0x0000006f6c217223 */ /* 0x080fe20000010021 */
[----:B------:R-:W-:Y:S01]  /*0c10*/  FMUL.FTZ R111, R10, R111 ;  /* 0x0000006f0a6f7220 */ /* 0x000fe20000410000 */
[----:B------:R-:W-:Y:S01]  /*0c20*/  FADD.FTZ R92, R92, R143 ;  /* 0x0000008f5c5c7221 */ /* 0x000fe20000010000 */
[----:B------:R-:W-:Y:S01]  /*0c30*/  FFMA.FTZ R93, R145, R143, R96 ;  /* 0x0000008f915d7223 */ /* 0x000fe20000010060 */
[----:B------:R-:W-:Y:S01]  /*0c40*/  SHF.L.U32 R94, R112, 0x10, RZ ;  /* 0x00000010705e7819 */ /* 0x000fe200000006ff */
[----:B------:R-:W-:Y:S01]  /*0c50*/  FADD.FTZ R112, -R154, R99 ;  /* 0x000000639a707221 */ /* 0x000fe20000010100 */
[----:B------:R-:W-:Y:S01]  /*0c60*/  FADD.FTZ R95, R92, R111 ;  /* 0x0000006f5c5f7221 */ /* 0x000fe20000010000 */
[----:B------:R-:W-:Y:S01]  /*0c70*/  FFMA.FTZ R92, R108, R111, R93 ;  /* 0x0000006f6c5c7223 */ /* 0x000fe2000001005d */
[----:B------:R-:W-:Y:S01]  /*0c80*/  FADD.FTZ R60, R60, R98 ;  /* 0x000000623c3c7221 */ /* 0x000fe20000010000 */
[----:B------:R-:W-:Y:S01]  /*0c90*/  FMUL.FTZ R110, R9, R94 ;  /* 0x0000005e096e7220 */ /* 0x000fe20000410000 */
[----:B------:R-:W-:Y:S01]  /*0ca0*/  FMUL.FTZ R112, R105, R112 ;  /* 0x0000007069707220 */ /* 0x000fe20000410000 */
[----:B------:R-:W-:Y:S01]  /*0cb0*/  FADD.FTZ R95, R95, R106 ;  /* 0x0000006a5f5f7221 */ /* 0x000fe20000010000 */
[----:B------:R-:W-:Y:S01]  /*0cc0*/  FFMA.FTZ R93, R109, R106, R92 ;  /* 0x0000006a6d5d7223 */ /* 0x000fe2000001005c */
[----:B------:R-:W-:Y:S01]  /*0cd0*/  FFMA.FTZ R32, R145, R98, R32 ;  /* 0x0000006291207223 */ /* 0x000fe20000010020 */
[----:B------:R-:W-:Y:S01]  /*0ce0*/  FADD.FTZ R63, R63, R94 ;  /* 0x0000005e3f3f7221 */ /* 0x000fe20000010000 */
[C---:B------:R-:W-:Y:S01]  /*0cf0*/  FFMA.FTZ R35, R112.reuse, R94, R35 ;  /* 0x0000005e70237223 */ /* 0x040fe20000010023 */
[----:B------:R-:W-:Y:S01]  /*0d00*/  FADD.FTZ R155, R95, R110 ;  /* 0x0000006e5f9b7221 */ /* 0x000fe20000010000 */
[----:B------:R-:W-:-:S07]  /*0d10*/  FFMA.FTZ R156, R112, R110, R93 ;  /* 0x0000006e709c7223 */ /* 0x000fce000001005d */
.L_x_61:
[----:B------:R-:W-:Y:S05]  /*0d20*/  BSYNC B1 ;  /* 0x0000000000017941 */ /* 0x000fea0003800000 */
.L_x_60:
[----:B------:R-:W-:Y:S04]  /*0d30*/  BSSY B1, `(.L_x_62) ;  /* 0x000005e000017945 */ /* 0x000fe80003800000 */
[----:B------:R-:W-:Y:S05]  /*0d40*/  @!P3 BRA `(.L_x_63) ;  /* 0x000000040070b947 */ /* 0x000fea0003800000 */
        /* <DEDUP_REMOVED lines=11> */
[----:B------:R-:W-:Y:S01]  /*0e00*/  IADD3 R157, R157, 0x20, RZ ;  /* 0x000000209d9d7810 */ /* 0x000fe20007ffe0ff */
[C---:B--2---:R-:W-:Y:S01]  /*0e10*/  IMAD.U32 R113, R92.reuse, 0x10000, RZ ;  /* 0x000100005c717824 */ /* 0x044fe200078e00ff */
[----:B------:R-:W-:Y:S01]  /*0e20*/  PRMT R121, R92, 0x7632, R121 ;  /* 0x000076325c797816 */ /* 0x000fe20000000079 */
[----:B------:R-:W-:Y:S01]  /*0e30*/  IMAD.U32 R123, R95, 0x10000, RZ ;  /* 0x000100005f7b7824 */ /* 0x000fe200078e00ff */
[C---:B------:R-:W-:Y:S02]  /*0e40*/  PRMT R92, R94.reuse, 0x7632, R92 ;  /* 0x000076325e5c7816 */ /* 0x040fe4000000005c */
[----:B------:R-:W-:Y:S01]  /*0e50*/  SHF.L.U32 R119, R94, 0x10, RZ ;  /* 0x000000105e777819 */ /* 0x000fe200000006ff */
[C---:B------:R-:W-:Y:S01]  /*0e60*/  FADD.FTZ R94, -R154.reuse, R113 ;  /* 0x000000719a5e7221 */ /* 0x040fe20000010100 */
[C---:B------:R-:W-:Y:S01]  /*0e70*/  SHF.L.U32 R117, R93.reuse, 0x10, RZ ;  /* 0x000000105d757819 */ /* 0x040fe200000006ff */
[C---:B------:R-:W-:Y:S01]  /*0e80*/  FADD.FTZ R122, -R154.reuse, R123 ;  /* 0x0000007b9a7a7221 */ /* 0x040fe20000010100 */
[----:B------:R-:W-:Y:S01]  /*0e90*/  PRMT R120, R93, 0x7632, R120 ;  /* 0x000076325d787816 */ /* 0x000fe20000000078 */
[----:B-----5:R-:W-:Y:S01]  /*0ea0*/  FMUL.FTZ R113, R105, R94 ;  /* 0x0000005e69717220 */ /* 0x020fe20000410000 */
[----:B------:R-:W-:Y:S01]  /*0eb0*/  PRMT R93, R95, 0x7632, R93 ;  /* 0x000076325f5d7816 */ /* 0x000fe2000000005d */
[----:B------:R-:W-:Y:S01]  /*0ec0*/  FADD.FTZ R94, -R154, R117 ;  /* 0x000000759a5e7221 */ /* 0x000fe20000010100 */
[----:B------:R-:W-:-:S03]  /*0ed0*/  IMAD.U32 R121, R121, 0x10000, RZ ;  /* 0x0001000079797824 */ /* 0x000fc600078e00ff */
[C---:B0-----:R-:W-:Y:S01]  /*0ee0*/  FMUL.FTZ R115, R105.reuse, R94 ;  /* 0x0000005e69737220 */ /* 0x041fe20000410000 */
[----:B------:R-:W-:Y:S01]  /*0ef0*/  FADD.FTZ R94, -R154, R119 ;  /* 0x000000779a5e7221 */ /* 0x000fe20000010100 */
[C---:B------:R-:W-:Y:S01]  /*0f00*/  FMUL.FTZ R119, R105.reuse, R122 ;  /* 0x0000007a69777220 */ /* 0x040fe20000410000 */
[----:B---3--:R-:W-:Y:S01]  /*0f10*/  PRMT R95, R96, 0x7632, R95 ;  /* 0x00007632605f7816 */ /* 0x008fe2000000005f */
[----:B------:R-:W-:Y:S01]  /*0f20*/  FADD.FTZ R122, -R154, R121 ;  /* 0x000000799a7a7221 */ /* 0x000fe20000010100 */
[----:B------:R-:W-:Y:S01]  /*0f30*/  SHF.L.U32 R96, R96, 0x10, RZ ;  /* 0x0000001060607819 */ /* 0x000fe200000006ff */
[----:B------:R-:W-:Y:S01]  /*0f40*/  FMUL.FTZ R117, R105, R94 ;  /* 0x0000005e69757220 */ /* 0x000fe20000410000 */
[----:B------:R-:W-:Y:S01]  /*0f50*/  PRMT R116, R97, 0x7632, R116 ;  /* 0x0000763261747816 */ /* 0x000fe20000000074 */
[----:B------:R-:W-:Y:S01]  /*0f60*/  FMUL.FTZ R122, R105, R122 ;  /* 0x0000007a697a7220 */ /* 0x000fe20000410000 */
[----:B------:R-:W-:Y:S01]  /*0f70*/  SHF.L.U32 R97, R97, 0x10, RZ ;  /* 0x0000001061617819 */ /* 0x000fe200000006ff */
[----:B------:R-:W-:Y:S01]  /*0f80*/  FADD.FTZ R80, R80, R96 ;  /* 0x0000006050507221 */ /* 0x000fe20000010000 */
[----:B------:R-:W-:Y:S01]  /*0f90*/  PRMT R124, R99, 0x7632, R124 ;  /* 0x00007632637c7816 */ /* 0x000fe2000000007c */
[-C--:B------:R-:W-:Y:S01]  /*0fa0*/  FFMA.FTZ R64, R113, R96.reuse, R64 ;  /* 0x0000006071407223 */ /* 0x080fe20000010040 */
[----:B------:R-:W-:Y:S01]  /*0fb0*/  FMUL.FTZ R114, R21, R96 ;  /* 0x0000006015727220 */ /* 0x000fe20000410000 */
[----:B------:R-:W-:Y:S01]  /*0fc0*/  SHF.L.U32 R99, R99, 0x10, RZ ;  /* 0x0000001063637819 */ /* 0x000fe200000006ff */
[----:B------:R-:W-:-:S02]  /*0fd0*/  IMAD.U32 R96, R116, 0x10000, RZ ;  /* 0x0001000074607824 */ /* 0x000fc400078e00ff */
[----:B------:R-:W-:Y:S01]  /*0fe0*/  FADD.FTZ R82, R82, R97 ;  /* 0x0000006152527221 */ /* 0x000fe20000010000 */
[-C--:B------:R-:W-:Y:S01]  /*0ff0*/  FFMA.FTZ R66, R115, R97.reuse, R66 ;  /* 0x0000006173427223 */ /* 0x080fe20000010042 */
[----:B------:R-:W-:Y:S01]  /*1000*/  FMUL.FTZ R116, R20, R97 ;  /* 0x0000006114747220 */ /* 0x000fe20000410000 */
[----:B------:R-:W-:Y:S01]  /*1010*/  SHF.L.U32 R95, R95, 0x10, RZ ;  /* 0x000000105f5f7819 */ /* 0x000fe200000006ff */
[----:B------:R-:W-:Y:S01]  /*1020*/  FADD.FTZ R42, R42, R99 ;  /* 0x000000632a2a7221 */ /* 0x000fe20000010000 */
[----:B------:R-:W-:Y:S01]  /*1030*/  SHF.L.U32 R97, R120, 0x10, RZ ;  /* 0x0000001078617819 */ /* 0x000fe200000006ff */
[-C--:B------:R-:W-:Y:S01]  /*1040*/  FFMA.FTZ R46, R119, R99.reuse, R46 ;  /* 0x00000063772e7223 */ /* 0x080fe2000001002e */
[----:B------:R-:W-:Y:S01]  /*1050*/  FMUL.FTZ R120, R18, R99 ;  /* 0x0000006312787220 */ /* 0x000fe20000410000 */
[----:B------:R-:W-:Y:S01]  /*1060*/  SHF.L.U32 R94, R124, 0x10, RZ ;  /* 0x000000107c5e7819 */ /* 0x000fe200000006ff */
[----:B------:R-:W-:Y:S01]  /*1070*/  IMAD.U32 R127, R93, 0x10000, RZ ;  /* 0x000100005d7f7824 */ /* 0x000fe200078e00ff */
[----:B------:R-:W-:Y:S01]  /*1080*/  SHF.L.U32 R99, R92, 0x10, RZ ;  /* 0x000000105c637819 */ /* 0x000fe200000006ff */
[----:B------:R-:W-:Y:S01]  /*1090*/  FADD.FTZ R124, -R154, R97 ;  /* 0x000000619a7c7221 */ /* 0x000fe20000010100 */
[----:B------:R-:W-:Y:S01]  /*10a0*/  FADD.FTZ R92, R155, R114 ;  /* 0x000000729b5c7221 */ /* 0x000fe20000010000 */
[-C--:B------:R-:W-:Y:S01]  /*10b0*/  FMUL.FTZ R121, R8, R95.reuse ;  /* 0x0000005f08797220 */ /* 0x080fe20000410000 */
[----:B------:R-:W-:Y:S01]  /*10c0*/  FFMA.FTZ R93, R113, R114, R156 ;  /* 0x00000072715d7223 */ /* 0x000fe2000001009c */
[----:B------:R-:W-:Y:S01]  /*10d0*/  FADD.FTZ R81, R81, R95 ;  /* 0x0000005f51517221 */ /* 0x000fe20000010000 */
[----:B------:R-:W-:Y:S01]  /*10e0*/  FFMA.FTZ R65, R122, R95, R65 ;  /* 0x0000005f7a417223 */ /* 0x000fe20000010041 */
[----:B------:R-:W-:Y:S01]  /*10f0*/  FMUL.FTZ R124, R105, R124 ;  /* 0x0000007c697c7220 */ /* 0x000fe20000410000 */
[----:B------:R-:W-:Y:S01]  /*1100*/  FADD.FTZ R95, R92, R121 ;  /* 0x000000795c5f7221 */ /* 0x000fe20000010000 */
[----:B------:R-:W-:Y:S01]  /*1110*/  FFMA.FTZ R92, R122, R121, R93 ;  /* 0x000000797a5c7223 */ /* 0x000fe2000001005d */
[----:B------:R-:W-:Y:S01]  /*1120*/  PRMT R125, R98, 0x7632, R125 ;  /* 0x00007632627d7816 */ /* 0x000fe2000000007d */
[----:B------:R-:W-:Y:S01]  /*1130*/  FADD.FTZ R83, R83, R96 ;  /* 0x0000006053537221 */ /* 0x000fe20000010000 */
[-C--:B------:R-:W-:Y:S01]  /*1140*/  FFMA.FTZ R67, R124, R96.reuse, R67 ;  /* 0x000000607c437223 */ /* 0x080fe20000010043 */
[----:B------:R-:W-:Y:S01]  /*1150*/  FMUL.FTZ R123, R7, R96 ;  /* 0x00000060077b7220 */ /* 0x000fe20000410000 */
[----:B------:R-:W-:Y:S01]  /*1160*/  FADD.FTZ R126, -R154, R99 ;  /* 0x000000639a7e7221 */ /* 0x000fe20000010100 */
[----:B------:R-:W-:-:S02]  /*1170*/  IMAD.U32 R98, R98, 0x10000, RZ ;  /* 0x0001000062627824 */ /* 0x000fc400078e00ff */
[----:B------:R-:W-:Y:S01]  /*1180*/  FADD.FTZ R96, R95, R116 ;  /* 0x000000745f607221 */ /* 0x000fe20000010000 */
[----:B------:R-:W-:Y:S01]  /*1190*/  FFMA.FTZ R93, R115, R116, R92 ;  /* 0x00000074735d7223 */ /* 0x000fe2000001005c */
[----:B------:R-:W-:Y:S01]  /*11a0*/  SHF.L.U32 R125, R125, 0x10, RZ ;  /* 0x000000107d7d7819 */ /* 0x000fe200000006ff */
[----:B------:R-:W-:Y:S01]  /*11b0*/  FMUL.FTZ R126, R105, R126 ;  /* 0x0000007e697e7220 */ /* 0x000fe20000410000 */
[----:B------:R-:W-:Y:S01]  /*11c0*/  FMUL.FTZ R118, R19, R98 ;  /* 0x0000006213767220 */ /* 0x000fe20000410000 */
[----:B------:R-:W-:Y:S01]  /*11d0*/  FADD.FTZ R95, R96, R123 ;  /* 0x0000007b605f7221 */ /* 0x000fe20000010000 */
[----:B------:R-:W-:Y:S01]  /*11e0*/  FFMA.FTZ R92, R124, R123, R93 ;  /* 0x0000007b7c5c7223 */ /* 0x000fe2000001005d */
[----:B------:R-:W-:Y:S01]  /*11f0*/  FADD.FTZ R41, R41, R125 ;  /* 0x0000007d29297221 */ /* 0x000fe20000010000 */
[----:B------:R-:W-:Y:S01]  /*1200*/  FADD.FTZ R128, -R154, R127 ;  /* 0x0000007f9a807221 */ /* 0x000fe20000010100 */
[-C--:B------:R-:W-:Y:S01]  /*1210*/  FFMA.FTZ R45, R126, R125.reuse, R45 ;  /* 0x0000007d7e2d7223 */ /* 0x080fe2000001002d */
[----:B------:R-:W-:Y:S01]  /*1220*/  FMUL.FTZ R125, R6, R125 ;  /* 0x0000007d067d7220 */ /* 0x000fe20000410000 */
[----:B------:R-:W-:Y:S01]  /*1230*/  FADD.FTZ R96, R95, R118 ;  /* 0x000000765f607221 */ /* 0x000fe20000010000 */
[----:B------:R-:W-:Y:S01]  /*1240*/  FFMA.FTZ R93, R117, R118, R92 ;  /* 0x00000076755d7223 */ /* 0x000fe2000001005c */
[----:B------:R-:W-:Y:S01]  /*1250*/  FMUL.FTZ R128, R105, R128 ;  /* 0x0000008069807220 */ /* 0x000fe20000410000 */
[----:B------:R-:W-:Y:S01]  /*1260*/  FADD.FTZ R43, R43, R94 ;  /* 0x0000005e2b2b7221 */ /* 0x000fe20000010000 */
[----:B------:R-:W-:Y:S01]  /*1270*/  FADD.FTZ R95, R96, R125 ;  /* 0x0000007d605f7221 */ /* 0x000fe20000010000 */
[----:B------:R-:W-:Y:S01]  /*1280*/  FFMA.FTZ R92, R126, R125, R93 ;  /* 0x0000007d7e5c7223 */ /* 0x000fe2000001005d */
[-C--:B------:R-:W-:Y:S01]  /*1290*/  FFMA.FTZ R47, R128, R94.reuse, R47 ;  /* 0x0000005e802f7223 */ /* 0x080fe2000001002f */
[----:B------:R-:W-:Y:S01]  /*12a0*/  FMUL.FTZ R127, R5, R94 ;  /* 0x0000005e057f7220 */ /* 0x000fe20000410000 */
[----:B------:R-:W-:Y:S01]  /*12b0*/  FADD.FTZ R94, R95, R120 ;  /* 0x000000785f5e7221 */ /* 0x000fe20000010000 */
[----:B------:R-:W-:Y:S01]  /*12c0*/  FFMA.FTZ R93, R119, R120, R92 ;  /* 0x00000078775d7223 */ /* 0x000fe2000001005c */
[----:B------:R-:W-:Y:S01]  /*12d0*/  FADD.FTZ R40, R40, R98 ;  /* 0x0000006228287221 */ /* 0x000fe20000010000 */
[----:B------:R-:W-:Y:S01]  /*12e0*/  FFMA.FTZ R44, R117, R98, R44 ;  /* 0x00000062752c7223 */ /* 0x000fe2000001002c */
[----:B------:R-:W-:Y:S01]  /*12f0*/  FADD.FTZ R155, R94, R127 ;  /* 0x0000007f5e9b7221 */ /* 0x000fe20000010000 */
[----:B------:R-:W-:-:S07]  /*1300*/  FFMA.FTZ R156, R128, R127, R93 ;  /* 0x0000007f809c7223 */ /* 0x000fce000001005d */
.L_x_63:
[----:B------:R-:W-:Y:S05]  /*1310*/  BSYNC B1 ;  /* 0x0000000000017941 */ /* 0x000fea0003800000 */
.L_x_62:
        /* <DEDUP_REMOVED lines=13> */
[C---:B--2---:R-:W-:Y:S01]  /*13f0*/  PRMT R132, R93.reuse, 0x7632, R132 ;  /* 0x000076325d847816 */ /* 0x044fe20000000084 */
[----:B------:R-:W-:Y:S01]  /*1400*/  IMAD.U32 R93, R93, 0x10000, RZ ;  /* 0x000100005d5d7824 */ /* 0x000fe200078e00ff */
[C---:B------:R-:W-:Y:S02]  /*1410*/  PRMT R107, R92.reuse, 0x7632, R107 ;  /* 0x000076325c6b7816 */ /* 0x040fe4000000006b */
[----:B------:R-:W-:Y:S01]  /*1420*/  SHF.L.U32 R129, R92, 0x10, RZ ;  /* 0x000000105c817819 */ /* 0x000fe200000006ff */
[----:B------:R-:W-:Y:S01]  /*1430*/  FADD.FTZ R134, -R154, R93 ;  /* 0x0000005d9a867221 */ /* 0x000fe20000010100 */
[----:B------:R-:W-:Y:S01]  /*1440*/  SHF.L.U32 R93, R132, 0x10, RZ ;  /* 0x00000010845d7819 */ /* 0x000fe200000006ff */
[----:B------:R-:W-:Y:S01]  /*1450*/  IMAD.U32 R107, R107, 0x10000, RZ ;  /* 0x000100006b6b7824 */ /* 0x000fe200078e00ff */
[C---:B------:R-:W-:Y:S02]  /*1460*/  PRMT R92, R94.reuse, 0x7632, R92 ;  /* 0x000076325e5c7816 */ /* 0x040fe4000000005c */
[----:B------:R-:W-:Y:S01]  /*1470*/  SHF.L.U32 R133, R94, 0x10, RZ ;  /* 0x000000105e857819 */ /* 0x000fe200000006ff */
[C---:B------:R-:W-:Y:S01]  /*1480*/  FADD.FTZ R138, -R154.reuse, R93 ;  /* 0x0000005d9a8a7221 */ /* 0x040fe20000010100 */
[C---:B------:R-:W-:Y:S01]  /*1490*/  PRMT R135, R95.reuse, 0x7632, R135 ;  /* 0x000076325f877816 */ /* 0x040fe20000000087 */
[C---:B------:R-:W-:Y:S01]  /*14a0*/  FADD.FTZ R94, -R154.reuse, R129 ;  /* 0x000000819a5e7221 */ /* 0x040fe20000010100 */
[----:B------:R-:W-:Y:S01]  /*14b0*/  SHF.L.U32 R137, R95, 0x10, RZ ;  /* 0x000000105f897819 */ /* 0x000fe200000006ff */
[----:B------:R-:W-:Y:S01]  /*14c0*/  FADD.FTZ R136, -R154, R107 ;  /* 0x0000006b9a887221 */ /* 0x000fe20000010100 */
[----:B------:R-:W-:Y:S01]  /*14d0*/  SHF.L.U32 R95, R92, 0x10, RZ ;  /* 0x000000105c5f7819 */ /* 0x000fe200000006ff */
[----:B------:R-:W-:Y:S01]  /*14e0*/  FADD.FTZ R132, -R154, R133 ;  /* 0x000000859a847221 */ /* 0x000fe20000010100 */
[C---:B-----5:R-:W-:Y:S01]  /*14f0*/  FMUL.FTZ R107, R105.reuse, R94 ;  /* 0x0000005e696b7220 */ /* 0x060fe20000410000 */
[C---:B---3--:R-:W-:Y:S01]  /*1500*/  PRMT R93, R96.reuse, 0x7632, R93 ;  /* 0x00007632605d7816 */ /* 0x048fe2000000005d */
[----:B------:R-:W-:Y:S01]  /*1510*/  FMUL.FTZ R136, R105, R136 ;  /* 0x0000008869887220 */ /* 0x000fe20000410000 */
[----:B------:R-:W-:Y:S01]  /*1520*/  SHF.L.U32 R96, R96, 0x10, RZ ;  /* 0x0000001060607819 */ /* 0x000fe200000006ff */
[--C-:B------:R-:W-:Y:S01]  /*1530*/  FADD.FTZ R140, -R154, R95.reuse ;  /* 0x0000005f9a8c7221 */ /* 0x100fe20000010100 */
[----:B------:R-:W-:Y:S01]  /*1540*/  SHF.L.U32 R133, R93, 0x10, RZ ;  /* 0x000000105d857819 */ /* 0x000fe200000006ff */
[----:B------:R-:W-:Y:S01]  /*1550*/  IMAD.U32 R135, R135, 0x10000, RZ ;  /* 0x0001000087877824 */ /* 0x000fe200078e00ff */
[----:B------:R-:W-:Y:S01]  /*1560*/  PRMT R95, R97, 0x7632, R95 ;  /* 0x00007632615f7816 */ /* 0x000fe2000000005f */
[-C--:B0-----:R-:W-:Y:S01]  /*1570*/  FMUL.FTZ R130, R17, R96.reuse ;  /* 0x0000006011827220 */ /* 0x081fe20000410000 */
[----:B------:R-:W-:Y:S01]  /*1580*/  SHF.L.U32 R97, R97, 0x10, RZ ;  /* 0x0000001061617819 */ /* 0x000fe200000006ff */
[----:B------:R-:W-:Y:S01]  /*1590*/  FADD.FTZ R68, R68, R96 ;  /* 0x0000006044447221 */ /* 0x000fe20000010000 */
[----:B------:R-:W-:Y:S01]  /*15a0*/  FFMA.FTZ R48, R107, R96, R48 ;  /* 0x000000606b307223 */ /* 0x000fe20000010030 */
[----:B------:R-:W-:Y:S01]  /*15b0*/  FMUL.FTZ R129, R105, R134 ;  /* 0x0000008669817220 */ /* 0x000fe20000410000 */
[----:B------:R-:W-:Y:S01]  /*15c0*/  FADD.FTZ R69, R69, R133 ;  /* 0x0000008545457221 */ /* 0x000fe20000010000 */
[-C--:B------:R-:W-:Y:S01]  /*15d0*/  FFMA.FTZ R49, R136, R133.reuse, R49 ;  /* 0x0000008588317223 */ /* 0x080fe20000010031 */
[----:B------:R-:W-:Y:S01]  /*15e0*/  SHF.L.U32 R96, R95, 0x10, RZ ;  /* 0x000000105f607819 */ /* 0x000fe200000006ff */
[----:B------:R-:W-:Y:S01]  /*15f0*/  FADD.FTZ R94, R155, R130 ;  /* 0x000000829b5e7221 */ /* 0x000fe20000010000 */
[----:B------:R-:W-:Y:S01]  /*1600*/  FMUL.FTZ R133, R4, R133 ;  /* 0x0000008504857220 */ /* 0x000fe20000410000 */
[--C-:B------:R-:W-:Y:S01]  /*1610*/  FADD.FTZ R144, -R154, R135.reuse ;  /* 0x000000879a907221 */ /* 0x100fe20000010100 */
[----:B------:R-:W-:Y:S01]  /*1620*/  FFMA.FTZ R95, R107, R130, R156 ;  /* 0x000000826b5f7223 */ /* 0x000fe2000001009c */
[----:B------:R-:W-:Y:S01]  /*1630*/  PRMT R135, R98, 0x7632, R135 ;  /* 0x0000763262877816 */ /* 0x000fe20000000087 */
[----:B------:R-:W-:Y:S01]  /*1640*/  FMUL.FTZ R131, R105, R132 ;  /* 0x0000008469837220 */ /* 0x000fe20000410000 */
[----:B------:R-:W-:Y:S01]  /*1650*/  FADD.FTZ R70, R70, R97 ;  /* 0x0000006146467221 */ /* 0x000fe20000010000 */
[-C--:B------:R-:W-:Y:S01]  /*1660*/  FFMA.FTZ R50, R129, R97.reuse, R50 ;  /* 0x0000006181327223 */ /* 0x080fe20000010032 */
[----:B------:R-:W-:Y:S01]  /*1670*/  FMUL.FTZ R132, R16, R97 ;  /* 0x0000006110847220 */ /* 0x000fe20000410000 */
[----:B------:R-:W-:Y:S01]  /*1680*/  FMUL.FTZ R138, R105, R138 ;  /* 0x0000008a698a7220 */ /* 0x000fe20000410000 */
[----:B------:R-:W-:Y:S01]  /*1690*/  FADD.FTZ R97, R94, R133 ;  /* 0x000000855e617221 */ /* 0x000fe20000010000 */
[----:B------:R-:W-:Y:S01]  /*16a0*/  FFMA.FTZ R94, R136, R133, R95 ;  /* 0x00000085885e7223 */ /* 0x000fe2000001005f */
[--C-:B------:R-:W-:Y:S01]  /*16b0*/  FADD.FTZ R92, -R154, R137.reuse ;  /* 0x000000899a5c7221 */ /* 0x100fe20000010100 */
[----:B------:R-:W-:Y:S01]  /*16c0*/  PRMT R137, R99, 0x7632, R137 ;  /* 0x0000763263897816 */ /* 0x000fe20000000089 */
[----:B------:R-:W-:-:S02]  /*16d0*/  IMAD.U32 R139, R135, 0x10000, RZ ;  /* 0x00010000878b7824 */ /* 0x000fc400078e00ff */
[----:B------:R-:W-:Y:S01]  /*16e0*/  FADD.FTZ R71, R71, R96 ;  /* 0x0000006047477221 */ /* 0x000fe20000010000 */
[-C--:B------:R-:W-:Y:S01]  /*16f0*/  FFMA.FTZ R51, R138, R96.reuse, R51 ;  /* 0x000000608a337223 */ /* 0x080fe20000010033 */
[----:B------:R-:W-:Y:S01]  /*1700*/  FMUL.FTZ R135, R3, R96 ;  /* 0x0000006003877220 */ /* 0x000fe20000410000 */
[----:B------:R-:W-:Y:S02]  /*1710*/  IMAD.U32 R98, R98, 0x10000, RZ ;  /* 0x0001000062627824 */ /* 0x000fe400078e00ff */
[----:B------:R-:W-:Y:S01]  /*1720*/  FADD.FTZ R96, R97, R132 ;  /* 0x0000008461607221 */ /* 0x000fe20000010000 */
[----:B------:R-:W-:Y:S01]  /*1730*/  FFMA.FTZ R95, R129, R132, R94 ;  /* 0x00000084815f7223 */ /* 0x000fe2000001005e */
[----:B------:R-:W-:Y:S01]  /*1740*/  SHF.L.U32 R93, R137, 0x10, RZ ;  /* 0x00000010895d7819 */ /* 0x000fe200000006ff */
[C---:B------:R-:W-:Y:S01]  /*1750*/  FMUL.FTZ R140, R105.reuse, R140 ;  /* 0x0000008c698c7220 */ /* 0x040fe20000410000 */
[----:B------:R-:W-:Y:S01]  /*1760*/  FMUL.FTZ R137, R105, R92 ;  /* 0x0000005c69897220 */ /* 0x000fe20000410000 */
[----:B------:R-:W-:Y:S01]  /*1770*/  FMUL.FTZ R134, R15, R98 ;  /* 0x000000620f867220 */ /* 0x000fe20000410000 */
[----:B------:R-:W-:Y:S01]  /*1780*/  FADD.FTZ R97, R96, R135 ;  /* 0x0000008760617221 */ /* 0x000fe20000010000 */
[----:B------:R-:W-:Y:S01]  /*1790*/  FFMA.FTZ R92, R138, R135, R95 ;  /* 0x000000878a5c7223 */ /* 0x000fe2000001005f */
[----:B------:R-:W-:Y:S01]  /*17a0*/  SHF.L.U32 R99, R99, 0x10, RZ ;  /* 0x0000001063637819 */ /* 0x000fe200000006ff */
[----:B------:R-:W-:Y:S01]  /*17b0*/  FADD.FTZ R73, R73, R139 ;  /* 0x0000008b49497221 */ /* 0x000fe20000010000 */
        /* <DEDUP_REMOVED lines=8> */
[----:B------:R-:W-:Y:S01]  /*1840*/  FMUL.FTZ R144, R105, R144 ;  /* 0x0000009069907220 */ /* 0x000fe20000410000 */
[----:B------:R-:W-:Y:S01]  /*1850*/  FADD.FTZ R72, R72, R98 ;  /* 0x0000006248487221 */ /* 0x000fe20000010000 */
[----:B------:R-:W-:Y:S01]  /*1860*/  FADD.FTZ R94, R97, R142 ;  /* 0x0000008e615e7221 */ /* 0x000fe20000010000 */
[----:B------:R-:W-:Y:S01]  /*1870*/  FFMA.FTZ R92, R137, R142, R92 ;  /* 0x0000008e895c7223 */ /* 0x000fe2000001005c */
[----:B------:R-:W-:Y:S01]  /*1880*/  FFMA.FTZ R52, R131, R98, R52 ;  /* 0x0000006283347223 */ /* 0x000fe20000010034 */
[----:B------:R-:W-:Y:S01]  /*1890*/  FADD.FTZ R74, R74, R99 ;  /* 0x000000634a4a7221 */ /* 0x000fe20000010000 */
[----:B------:R-:W-:Y:S01]  /*18a0*/  FFMA.FTZ R54, R137, R99, R54 ;  /* 0x0000006389367223 */ /* 0x000fe20000010036 */
[----:B------:R-:W-:Y:S01]  /*18b0*/  FADD.FTZ R75, R75, R93 ;  /* 0x0000005d4b4b7221 */ /* 0x000fe20000010000 */
[----:B------:R-:W-:Y:S01]  /*18c0*/  FFMA.FTZ R55, R144, R93, R55 ;  /* 0x0000005d90377223 */ /* 0x000fe20000010037 */
[----:B------:R-:W-:Y:S01]  /*18d0*/  FADD.FTZ R155, R94, R141 ;  /* 0x0000008d5e9b7221 */ /* 0x000fe20000010000 */
[----:B------:R-:W-:-:S07]  /*18e0*/  FFMA.FTZ R156, R144, R141, R92 ;  /* 0x0000008d909c7223 */ /* 0x000fce000001005c */
.L_x_65:
[----:B------:R-:W-:Y:S05]  /*18f0*/  BSYNC B1 ;  /* 0x0000000000017941 */ /* 0x000fea0003800000 */
.L_x_64:
        /* <DEDUP_REMOVED lines=20> */
.L_x_85:
[----:B-1----:R-:W-:Y:S01]  /*1a40*/  FADD.FTZ R92, R99, R92 ;  /* 0x0000005c635c7221 */ /* 0x002fe20000010000 */
[----:B--2---:R-:W-:Y:S01]  /*1a50*/  FADD.FTZ R93, R98, R93 ;  /* 0x0000005d625d7221 */ /* 0x004fe20000010000 */
[----:B------:R-:W-:Y:S02]  /*1a60*/  BSSY B1, `(.L_x_67) ;  /* 0x0000067000017945 */ /* 0x000fe40003800000 */
[----:B------:R-:W-:Y:S01]  /*1a70*/  FMUL.FTZ R92, R92, UR7 ;  /* 0x000000075c5c7c20 */ /* 0x000fe20008410000 */
[----:B------:R-:W-:-:S04]  /*1a80*/  FMUL.FTZ R154, R93, UR7 ;  /* 0x000000075d9a7c20 */ /* 0x000fc80008410000 */
[----:B------:R-:W-:Y:S01]  /*1a90*/  FSEL R155, R92, RZ, !P5 ;  /* 0x000000ff5c9b7208 */ /* 0x000fe20006800000 */
[----:B------:R-:W-:Y:S06]  /*1aa0*/  @!P2 BRA `(.L_x_68) ;  /* 0x000000040088a947 */ /* 0x000fec0003800000 */
[----:B------:R-:W-:Y:S01]  /*1ab0*/  ISETP.NE.U32.AND P0, PT, RZ, UR8, PT ;  /* 0x00000008ff007c0c */ /* 0x000fe2000bf05070 */
[-CC-:B------:R-:W-:Y:S01]  /*1ac0*/  FFMA.FTZ R93, R152, R154.reuse, R155.reuse ;  /* 0x0000009a985d7223 */ /* 0x180fe2000001009b */
[-C--:B------:R-:W-:Y:S01]  /*1ad0*/  FFMA.FTZ R96, R145, R154.reuse, R155 ;  /* 0x0000009a91607223 */ /* 0x080fe2000001009b */
[----:B------:R-:W-:Y:S02]  /*1ae0*/  ISETP.NE.U32.AND P6, PT, RZ, UR14, PT ;  /* 0x0000000eff007c0c */ /* 0x000fe4000bfc5070 */
[----:B------:R-:W-:Y:S01]  /*1af0*/  ISETP.NE.AND.EX P1, PT, RZ, UR9, PT, P0 ;  /* 0x00000009ff007c0c */ /* 0x000fe2000bf25300 */
[----:B------:R-:W-:Y:S01]  /*1b00*/  FADD.FTZ R92, R150, -R93 ;  /* 0x8000005d965c7221 */ /* 0x000fe20000010000 */
[--C-:B------:R-:W-:Y:S01]  /*1b10*/  FFMA.FTZ R93, R148, R154, R155.reuse ;  /* 0x0000009a945d7223 */ /* 0x100fe2000001009b */
[----:B------:R-:W-:Y:S01]  /*1b20*/  ISETP.NE.U32.AND P0, PT, RZ, UR12, PT ;  /* 0x0000000cff007c0c */ /* 0x000fe2000bf05070 */
[----:B------:R-:W-:Y:S01]  /*1b30*/  FADD.FTZ R96, R143, -R96 ;  /* 0x800000608f607221 */ /* 0x000fe20000010000 */
[C---:B-----5:R-:W-:Y:S01]  /*1b40*/  FMUL.FTZ R159, R105.reuse, R92 ;  /* 0x0000005c699f7220 */ /* 0x060fe20000410000 */
[----:B------:R-:W-:Y:S01]  /*1b50*/  FFMA.FTZ R92, R108, R154, R155 ;  /* 0x0000009a6c5c7223 */ /* 0x000fe2000001009b */
[----:B------:R-:W-:Y:S01]  /*1b60*/  FADD.FTZ R158, R146, -R93 ;  /* 0x8000005d929e7221 */ /* 0x000fe20000010000 */
[----:B------:R-:W-:Y:S01]  /*1b70*/  ISETP.NE.AND.EX P0, PT, RZ, UR13, PT, P0 ;  /* 0x0000000dff007c0c */ /* 0x000fe2000bf05300 */
[C---:B------:R-:W-:Y:S01]  /*1b80*/  FMUL.FTZ R160, R105.reuse, R96 ;  /* 0x0000006069a07220 */ /* 0x040fe20000410000 */
[----:B------:R-:W-:Y:S01]  /*1b90*/  ISETP.NE.AND.EX P6, PT, RZ, UR15, PT, P6 ;  /* 0x0000000fff007c0c */ /* 0x000fe2000bfc5360 */
[----:B------:R-:W-:-:S02]  /*1ba0*/  FMUL.FTZ R158, R105, R158 ;  /* 0x0000009e699e7220 */ /* 0x000fc40000410000 */
[----:B------:R-:W-:Y:S02]  /*1bb0*/  @P1 PRMT R94, R76, 0x7632, R94 ;  /* 0x000076324c5e1816 */ /* 0x000fe4000000005e */
[----:B------:R-:W-:Y:S02]  /*1bc0*/  @P1 PRMT R95, R78, 0x7632, R95 ;  /* 0x000076324e5f1816 */ /* 0x000fe4000000005f */
[----:B------:R-:W-:-:S05]  /*1bd0*/  @P1 SHF.L.U32 R94, R94, 0x10, RZ ;  /* 0x000000105e5e1819 */ /* 0x000fca00000006ff */
[----:B------:R-:W-:Y:S01]  /*1be0*/  @P1 FADD.FTZ R159, R159, R94 ;  /* 0x0000005e9f9f1221 */ /* 0x000fe20000010000 */
[--C-:B------:R-:W-:Y:S01]  /*1bf0*/  FADD.FTZ R94, R111, -R92.reuse ;  /* 0x8000005c6f5e7221 */ /* 0x100fe20000010000 */
[----:B------:R-:W-:-:S03]  /*1c00*/  @P1 PRMT R92, R77, 0x7632, R92 ;  /* 0x000076324d5c1816 */ /* 0x000fc6000000005c */
[----:B------:R-:W-:Y:S01]  /*1c10*/  FMUL.FTZ R157, R105, R94 ;  /* 0x0000005e699d7220 */ /* 0x000fe20000410000 */
[----:B------:R-:W-:Y:S01]  /*1c20*/  @P1 SHF.L.U32 R93, R92, 0x10, RZ ;  /* 0x000000105c5d1819 */ /* 0x000fe200000006ff */
[----:B------:R-:W-:-:S04]  /*1c30*/  @P1 IMAD.U32 R92, R95, 0x10000, RZ ;  /* 0x000100005f5c1824 */ /* 0x000fc800078e00ff */
[----:B------:R-:W-:Y:S01]  /*1c40*/  @P1 FADD.FTZ R158, R158, R93 ;  /* 0x0000005d9e9e1221 */ /* 0x000fe20000010000 */
[-CC-:B------:R-:W-:Y:S01]  /*1c50*/  FFMA.FTZ R93, R112, R154.reuse, R155.reuse ;  /* 0x0000009a705d7223 */ /* 0x180fe2000001009b */
[----:B------:R-:W-:Y:S01]  /*1c60*/  @P1 FADD.FTZ R157, R157, R92 ;  /* 0x0000005c9d9d1221 */ /* 0x000fe20000010000 */
[----:B------:R-:W-:Y:S02]  /*1c70*/  FFMA.FTZ R92, R153, R154, R155 ;  /* 0x0000009a995c7223 */ /* 0x000fe4000001009b */
[--C-:B------:R-:W-:Y:S01]  /*1c80*/  FADD.FTZ R156, R110, -R93.reuse ;  /* 0x8000005d6e9c7221 */ /* 0x100fe20000010000 */
[----:B------:R-:W-:Y:S01]  /*1c90*/  @P1 PRMT R93, R79, 0x7632, R93 ;  /* 0x000076324f5d1816 */ /* 0x000fe2000000005d */
[----:B------:R-:W-:Y:S01]  /*1ca0*/  FADD.FTZ R92, R151, -R92 ;  /* 0x8000005c975c7221 */ /* 0x000fe20000010000 */
[----:B------:R-:W-:Y:S01]  /*1cb0*/  @P0 F2FP.BF16.F32.PACK_AB R96, RZ, R158 ;  /* 0x0000009eff60023e */ /* 0x000fe200000010ff */
[----:B------:R-:W-:Y:S01]  /*1cc0*/  FMUL.FTZ R156, R105, R156 ;  /* 0x0000009c699c7220 */ /* 0x000fe20000410000 */
[----:B------:R-:W-:Y:S01]  /*1cd0*/  @P1 SHF.L.U32 R93, R93, 0x10, RZ ;  /* 0x000000105d5d1819 */ /* 0x000fe200000006ff */
[----:B------:R-:W-:Y:S01]  /*1ce0*/  FMUL.FTZ R94, R105, R92 ;  /* 0x0000005c695e7220 */ /* 0x000fe20000410000 */
[----:B------:R-:W-:Y:S01]  /*1cf0*/  FFMA.FTZ R92, R149, R154, R155 ;  /* 0x0000009a955c7223 */ /* 0x000fe2000001009b */
[----:B------:R-:W-:-:S02]  /*1d00*/  @P0 F2FP.BF16.F32.PACK_AB R162, RZ, R157 ;  /* 0x0000009dffa2023e */ /* 0x000fc400000010ff */
[----:B------:R-:W-:Y:S01]  /*1d10*/  @P1 FADD.FTZ R156, R156, R93 ;  /* 0x0000005d9c9c1221 */ /* 0x000fe20000010000 */
[----:B------:R-:W-:Y:S01]  /*1d20*/  @P1 SHF.L.U32 R93, R76, 0x10, RZ ;  /* 0x000000104c5d1819 */ /* 0x000fe200000006ff */
[----:B------:R-:W-:-:S03]  /*1d30*/  FADD.FTZ R92, R147, -R92 ;  /* 0x8000005c935c7221 */ /* 0x000fc60000010000 */
[----:B------:R-:W-:Y:S01]  /*1d40*/  @P0 F2FP.BF16.F32.PACK_AB R163, RZ, R156 ;  /* 0x0000009cffa3023e */ /* 0x000fe200000010ff */
[----:B------:R-:W-:Y:S01]  /*1d50*/  @P1 FADD.FTZ R94, R94, R93 ;  /* 0x0000005d5e5e1221 */ /* 0x000fe20000010000 */
[----:B------:R-:W-:Y:S01]  /*1d60*/  FMUL.FTZ R95, R105, R92 ;  /* 0x0000005c695f7220 */ /* 0x000fe20000410000 */
[----:B------:R-:W-:Y:S01]  /*1d70*/  FFMA.FTZ R93, R109, R154, R155 ;  /* 0x0000009a6d5d7223 */ /* 0x000fe2000001009b */
[----:B------:R-:W-:-:S03]  /*1d80*/  @P1 SHF.L.U32 R92, R77, 0x10, RZ ;  /* 0x000000104d5c1819 */ /* 0x000fc600000006ff */
[----:B0-----:R-:W-:Y:S01]  /*1d90*/  FADD.FTZ R98, R106, -R93 ;  /* 0x8000005d6a627221 */ /* 0x001fe20000010000 */
[----:B------:R-:W-:Y:S02]  /*1da0*/  @P1 IMAD.U32 R93, R78, 0x10000, RZ ;  /* 0x000100004e5d1824 */ /* 0x000fe400078e00ff */
[----:B------:R-:W-:Y:S01]  /*1db0*/  @P1 FADD.FTZ R95, R95, R92 ;  /* 0x0000005c5f5f1221 */ /* 0x000fe20000010000 */
[----:B------:R-:W-:Y:S01]  /*1dc0*/  @P1 SHF.L.U32 R92, R79, 0x10, RZ ;  /* 0x000000104f5c1819 */ /* 0x000fe200000006ff */
[----:B------:R-:W-:Y:S01]  /*1dd0*/  FMUL.FTZ R161, R105, R98 ;  /* 0x0000006269a17220 */ /* 0x000fe20000410000 */
[----:B------:R-:W-:Y:S02]  /*1de0*/  @P1 FADD.FTZ R160, R160, R93 ;  /* 0x0000005da0a01221 */ /* 0x000fe40000010000 */
[----:B------:R-:W-:Y:S01]  /*1df0*/  @P0 F2FP.BF16.F32.PACK_AB R93, RZ, R95 ;  /* 0x0000005fff5d023e */ /* 0x000fe200000010ff */
[----:B------:R-:W-:Y:S01]  /*1e00*/  @P1 FADD.FTZ R161, R161, R92 ;  /* 0x0000005ca1a11221 */ /* 0x000fe20000010000 */
[----:B------:R-:W-:-:S02]  /*1e10*/  ISETP.NE.U32.AND P1, PT, RZ, UR12, PT ;  /* 0x0000000cff007c0c */ /* 0x000fc4000bf25070 */
[----:B------:R-:W-:Y:S02]  /*1e20*/  @P0 F2FP.BF16.F32.PACK_AB R92, RZ, R94 ;  /* 0x0000005eff5c023e */ /* 0x000fe400000010ff */
[----:B------:R-:W-:Y:S02]  /*1e30*/  ISETP.NE.AND.EX P1, PT, RZ, UR13, PT, P1 ;  /* 0x0000000dff007c0c */ /* 0x000fe4000bf25310 */
[----:B------:R-:W-:Y:S02]  /*1e40*/  @P0 PRMT R84, R92, 0x7610, R84 ;  /* 0x000076105c540816 */ /* 0x000fe40000000054 */
[----:B------:R-:W-:Y:S02]  /*1e50*/  @P0 F2FP.BF16.F32.PACK_AB R92, RZ, R159 ;  /* 0x0000009fff5c023e */ /* 0x000fe400000010ff */
[----:B------:R-:W-:Y:S02]  /*1e60*/  @P0 PRMT R85, R93, 0x7610, R85 ;  /* 0x000076105d550816 */ /* 0x000fe40000000055 */
[----:B------:R-:W-:-:S02]  /*1e70*/  @P0 PRMT R84, R84, 0x5410, R92 ;  /* 0x0000541054540816 */ /* 0x000fc4000000005c */
[----:B------:R-:W-:Y:S02]  /*1e80*/  @P0 F2FP.BF16.F32.PACK_AB R97, RZ, R160 ;  /* 0x000000a0ff61023e */ /* 0x000fe400000010ff */
[----:B------:R-:W-:Y:S01]  /*1e90*/  @P0 PRMT R85, R85, 0x5410, R96 ;  /* 0x0000541055550816 */ /* 0x000fe20000000060 */
[----:B------:R-:W0:Y:S01]  /*1ea0*/  @P1 LDC.64 R92, c[0x0][0x308] ;  /* 0x0000c200ff5c1b82 */ /* 0x000e220000000a00 */
[----:B------:R-:W-:Y:S02]  /*1eb0*/  @P0 PRMT R86, R97, 0x7610, R86 ;  /* 0x0000761061560816 */ /* 0x000fe40000000056 */
[----:B------:R-:W-:Y:S02]  /*1ec0*/  @P0 F2FP.BF16.F32.PACK_AB R98, RZ, R161 ;  /* 0x000000a1ff62023e */ /* 0x000fe400000010ff */
[----:B------:R-:W-:Y:S02]  /*1ed0*/  @P0 PRMT R86, R86, 0x5410, R162 ;  /* 0x0000541056560816 */ /* 0x000fe400000000a2 */
[----:B------:R-:W-:Y:S01]  /*1ee0*/  @P0 PRMT R87, R98, 0x7610, R87 ;  /* 0x0000761062570816 */ /* 0x000fe20000000057 */
[----:B------:R-:W1:Y:S01]  /*1ef0*/  LDC.64 R96, c[0x0][0x2f8] ;  /* 0x0000be00ff607b82 */ /* 0x000e620000000a00 */
[----:B------:R-:W-:-:S02]  /*1f00*/  @P6 F2FP.BF16.F32.PACK_AB R162, RZ, R94 ;  /* 0x0000005effa2623e */ /* 0x000fc400000010ff */
[----:B------:R-:W-:Y:S02]  /*1f10*/  @P0 PRMT R87, R87, 0x5410, R163 ;  /* 0x0000541057570816 */ /* 0x000fe400000000a3 */
[----:B------:R-:W-:Y:S01]  /*1f20*/  @P6 PRMT R36, R162, 0x7610, R36 ;  /* 0x00007610a2246816 */ /* 0x000fe20000000024 */
[----:B0-----:R-:W-:Y:S01]  /*1f30*/  @P1 IMAD.WIDE.U32 R98, R103, 0x10, R92 ;  /* 0x0000001067621825 */ /* 0x001fe200078e005c */
[----:B------:R-:W-:Y:S02]  /*1f40*/  F2FP.BF16.F32.PACK_AB R92, R159, R94 ;  /* 0x0000005e9f5c723e */ /* 0x000fe400000010ff */
[----:B------:R-:W-:Y:S02]  /*1f50*/  F2FP.BF16.F32.PACK_AB R93, R158, R95 ;  /* 0x0000005f9e5d723e */ /* 0x000fe400000010ff */
[----:B------:R0:W-:Y:S01]  /*1f60*/  @P1 STG.E.128 desc[UR4][R98.64], R84 ;  /* 0x0000005462001986 */ /* 0x0001e2000c101d04 */
[-C--:B------:R-:W-:Y:S01]  /*1f70*/  F2FP.BF16.F32.PACK_AB R94, R157, R160.reuse ;  /* 0x000000a09d5e723e */ /* 0x080fe200000010ff */
[----:B-1----:R-:W-:Y:S01]  /*1f80*/  IMAD.WIDE.U32 R96, R103, 0x10, R96 ;  /* 0x0000001067607825 */ /* 0x002fe200078e0060 */
[----:B------:R-:W-:-:S02]  /*1f90*/  @P6 F2FP.BF16.F32.PACK_AB R160, RZ, R160 ;  /* 0x000000a0ffa0623e */ /* 0x000fc400000010ff */
[----:B------:R-:W-:Y:S02]  /*1fa0*/  @P6 F2FP.BF16.F32.PACK_AB R159, RZ, R159 ;  /* 0x0000009fff9f623e */ /* 0x000fe400000010ff */
[----:B------:R-:W-:Y:S02]  /*1fb0*/  @P6 F2FP.BF16.F32.PACK_AB R158, RZ, R158 ;  /* 0x0000009eff9e623e */ /* 0x000fe400000010ff */
[----:B------:R-:W-:Y:S02]  /*1fc0*/  @P6 PRMT R38, R160, 0x7610, R38 ;  /* 0x00007610a0266816 */ /* 0x000fe40000000026 */
[----:B------:R-:W-:Y:S02]  /*1fd0*/  @P6 F2FP.BF16.F32.PACK_AB R157, RZ, R157 ;  /* 0x0000009dff9d623e */ /* 0x000fe400000010ff */
[----:B------:R-:W-:Y:S02]  /*1fe0*/  @P6 PRMT R36, R36, 0x5410, R159 ;  /* 0x0000541024246816 */ /* 0x000fe4000000009f */
[----:B------:R-:W-:-:S02]  /*1ff0*/  @P6 PRMT R38, R38, 0x5410, R157 ;  /* 0x0000541026266816 */ /* 0x000fc4000000009d */
[----:B0-----:R-:W-:Y:S02]  /*2000*/  @P6 F2FP.BF16.F32.PACK_AB R99, RZ, R95 ;  /* 0x0000005fff63623e */ /* 0x001fe400000010ff */
[-C--:B------:R-:W-:Y:S02]  /*2010*/  F2FP.BF16.F32.PACK_AB R95, R156, R161.reuse ;  /* 0x000000a19c5f723e */ /* 0x080fe400000010ff */
[----:B------:R-:W-:Y:S02]  /*2020*/  @P6 F2FP.BF16.F32.PACK_AB R161, RZ, R161 ;  /* 0x000000a1ffa1623e */ /* 0x000fe400000010ff */
[----:B------:R-:W-:Y:S01]  /*2030*/  @P6 PRMT R37, R99, 0x7610, R37 ;  /* 0x0000761063256816 */ /* 0x000fe20000000025 */
[----:B------:R0:W-:Y:S01]  /*2040*/  STG.E.128 desc[UR4][R96.64], R92 ;  /* 0x0000005c60007986 */ /* 0x0001e2000c101d04 */
[----:B------:R-:W-:Y:S02]  /*2050*/  @P6 PRMT R39, R161, 0x7610, R39 ;  /* 0x00007610a1276816 */ /* 0x000fe40000000027 */
[----:B------:R-:W-:-:S02]  /*2060*/  @P6 F2FP.BF16.F32.PACK_AB R156, RZ, R156 ;  /* 0x0000009cff9c623e */ /* 0x000fc400000010ff */
[----:B------:R-:W-:Y:S02]  /*2070*/  @P6 PRMT R37, R37, 0x5410, R158 ;  /* 0x0000541025256816 */ /* 0x000fe4000000009e */
[----:B------:R-:W-:Y:S02]  /*2080*/  @P6 PRMT R39, R39, 0x5410, R156 ;  /* 0x0000541027276816 */ /* 0x000fe4000000009c */
[----:B0-----:R-:W-:-:S04]  /*2090*/  @P6 LEA R92, P0, R103, UR14, 0x4 ;  /* 0x0000000e675c6c11 */ /* 0x001fc8000f8020ff */
[C---:B------:R-:W-:Y:S02]  /*20a0*/  @P6 LEA.HI.X R93, R103.reuse, UR15, RZ, 0x4, P0 ;  /* 0x0000000f675d6c11 */ /* 0x040fe400080f24ff */
[----:B------:R-:W-:-:S03]  /*20b0*/  IADD3 R103, R103, 0x20, RZ ;  /* 0x0000002067677810 */ /* 0x000fc60007ffe0ff */
[----:B------:R1:W-:Y:S04]  /*20c0*/  @P6 STG.E.128 desc[UR4][R92.64], R36 ;  /* 0x000000245c006986 */ /* 0x0003e8000c101d04 */
.L_x_68:
[----:B------:R-:W-:Y:S05]  /*20d0*/  BSYNC B1 ;  /* 0x0000000000017941 */ /* 0x000fea0003800000 */
.L_x_67:
[----:B------:R-:W-:Y:S04]  /*20e0*/  BSSY B1, `(.L_x_69) ;  /* 0x0000064000017945 */ /* 0x000fe80003800000 */
[----:B------:R-:W-:Y:S05]  /*20f0*/  @!P3 BRA `(.L_x_70) ;  /* 0x000000040088b947 */ /* 0x000fea0003800000 */
[----:B------:R-:W-:Y:S01]  /*2100*/  ISETP.NE.U32.AND P0, PT, RZ, UR8, PT ;  /* 0x00000008ff007c0c */ /* 0x000fe2000bf05070 */
[-CC-:B-1----:R-:W-:Y:S01]  /*2110*/  FFMA.FTZ R92, R122, R154.reuse, R155.reuse ;  /* 0x0000009a7a5c7223 */ /* 0x182fe2000001009b */
[----:B------:R-:W-:Y:S01]  /*2120*/  FFMA.FTZ R97, R119, R154, R155 ;  /* 0x0000009a77617223 */ /* 0x000fe2000001009b */
[----:B------:R-:W-:Y:S02]  /*2130*/  ISETP.NE.U32.AND P6, PT, RZ, UR14, PT ;  /* 0x0000000eff007c0c */ /* 0x000fe4000bfc5070 */
[----:B------:R-:W-:Y:S01]  /*2140*/  ISETP.NE.AND.EX P1, PT, RZ, UR9, PT, P0 ;  /* 0x00000009ff007c0c */ /* 0x000fe2000bf25300 */
[----:B------:R-:W-:Y:S01]  /*2150*/  FADD.FTZ R92, R121, -R92 ;  /* 0x8000005c795c7221 */ /* 0x000fe20000010000 */
[----:B------:R-:W-:Y:S01]  /*2160*/  FADD.FTZ R96, R120, -R97 ;  /* 0x8000006178607221 */ /* 0x000fe20000010000 */
[----:B------:R-:W-:Y:S02]  /*2170*/  ISETP.NE.U32.AND P0, PT, RZ, UR12, PT ;  /* 0x0000000cff007c0c */ /* 0x000fe4000bf05070 */
[C---:B-----5:R-:W-:Y:S01]  /*2180*/  FMUL.FTZ R159, R105.reuse, R92 ;  /* 0x0000005c699f7220 */ /* 0x060fe20000410000 */
[----:B------:R-:W-:Y:S01]  /*2190*/  FFMA.FTZ R92, R124, R154, R155 ;  /* 0x0000009a7c5c7223 */ /* 0x000fe2000001009b */
[----:B------:R-:W-:Y:S01]  /*21a0*/  FMUL.FTZ R161, R105, R96 ;  /* 0x0000006069a17220 */ /* 0x000fe20000410000 */
[----:B------:R-:W-:-:S02]  /*21b0*/  ISETP.NE.AND.EX P0, PT, RZ, UR13, PT, P0 ;  /* 0x0000000dff007c0c */ /* 0x000fc4000bf05300 */
[----:B------:R-:W-:Y:S01]  /*21c0*/  FADD.FTZ R92, R123, -R92 ;  /* 0x8000005c7b5c7221 */ /* 0x000fe20000010000 */
[----:B------:R-:W-:Y:S02]  /*21d0*/  ISETP.NE.AND.EX P6, PT, RZ, UR15, PT, P6 ;  /* 0x0000000fff007c0c */ /* 0x000fe4000bfc5360 */
[----:B------:R-:W-:Y:S01]  /*21e0*/  @P1 PRMT R93, R24, 0x7632, R93 ;  /* 0x00007632185d1816 */ /* 0x000fe2000000005d */
[----:B------:R-:W-:Y:S01]  /*21f0*/  FMUL.FTZ R158, R105, R92 ;  /* 0x0000005c699e7220 */ /* 0x000fe20000410000 */
[----:B------:R-:W-:Y:S02]  /*2200*/  @P1 PRMT R95, R26, 0x7632, R95 ;  /* 0x000076321a5f1816 */ /* 0x000fe4000000005f */
[----:B------:R-:W-:Y:S02]  /*2210*/  @P1 SHF.L.U32 R94, R93, 0x10, RZ ;  /* 0x000000105d5e1819 */ /* 0x000fe400000006ff */
[----:B------:R-:W-:Y:S02]  /*2220*/  @P1 SHF.L.U32 R92, R95, 0x10, RZ ;  /* 0x000000105f5c1819 */ /* 0x000fe400000006ff */
[----:B------:R-:W-:Y:S01]  /*2230*/  @P1 PRMT R93, R25, 0x7632, R93 ;  /* 0x00007632195d1816 */ /* 0x000fe2000000005d */
[----:B------:R-:W-:Y:S01]  /*2240*/  @P1 FADD.FTZ R159, R159, R94 ;  /* 0x0000005e9f9f1221 */ /* 0x000fe20000010000 */
[----:B------:R-:W-:-:S03]  /*2250*/  FFMA.FTZ R94, R126, R154, R155 ;  /* 0x0000009a7e5e7223 */ /* 0x000fc6000001009b */
[----:B------:R-:W-:Y:S02]  /*2260*/  @P1 IMAD.U32 R93, R93, 0x10000, RZ ;  /* 0x000100005d5d1824 */ /* 0x000fe400078e00ff */
[----:B------:R-:W-:Y:S02]  /*2270*/  FADD.FTZ R94, R125, -R94 ;  /* 0x8000005e7d5e7221 */ /* 0x000fe40000010000 */
[----:B------:R-:W-:Y:S02]  /*2280*/  @P1 FADD.FTZ R158, R158, R93 ;  /* 0x0000005d9e9e1221 */ /* 0x000fe40000010000 */
[----:B------:R-:W-:Y:S01]  /*2290*/  FMUL.FTZ R157, R105, R94 ;  /* 0x0000005e699d7220 */ /* 0x000fe20000410000 */
[----:B------:R-:W-:Y:S01]  /*22a0*/  @P1 PRMT R94, R27, 0x7632, R94 ;  /* 0x000076321b5e1816 */ /* 0x000fe2000000005e */
[-CC-:B------:R-:W-:Y:S02]  /*22b0*/  FFMA.FTZ R93, R113, R154.reuse, R155.reuse ;  /* 0x0000009a715d7223 */ /* 0x180fe4000001009b */
[----:B------:R-:W-:Y:S01]  /*22c0*/  @P1 FADD.FTZ R157, R157, R92 ;  /* 0x0000005c9d9d1221 */ /* 0x000fe20000010000 */
[----:B------:R-:W-:Y:S01]  /*22d0*/  FFMA.FTZ R92, R128, R154, R155 ;  /* 0x0000009a805c7223 */ /* 0x000fe2000001009b */
[----:B------:R-:W-:-:S02]  /*22e0*/  @P1 SHF.L.U32 R95, R94, 0x10, RZ ;  /* 0x000000105e5f1819 */ /* 0x000fc400000006ff */
[----:B------:R-:W-:Y:S01]  /*22f0*/  @P0 F2FP.BF16.F32.PACK_AB R96, RZ, R158 ;  /* 0x0000009eff60023e */ /* 0x000fe200000010ff */
[----:B------:R-:W-:-:S04]  /*2300*/  FADD.FTZ R92, R127, -R92 ;  /* 0x8000005c7f5c7221 */ /* 0x000fc80000010000 */
[----:B------:R-:W-:Y:S01]  /*2310*/  FMUL.FTZ R156, R105, R92 ;  /* 0x0000005c699c7220 */ /* 0x000fe20000410000 */
[----:B------:R-:W-:Y:S01]  /*2320*/  FADD.FTZ R92, R114, -R93 ;  /* 0x8000005d725c7221 */ /* 0x000fe20000010000 */
[----:B------:R-:W-:Y:S02]  /*2330*/  @P1 SHF.L.U32 R93, R24, 0x10, RZ ;  /* 0x00000010185d1819 */ /* 0x000fe400000006ff */
[----:B------:R-:W-:Y:S01]  /*2340*/  @P1 FADD.FTZ R156, R156, R95 ;  /* 0x0000005f9c9c1221 */ /* 0x000fe20000010000 */
[----:B------:R-:W-:Y:S01]  /*2350*/  FFMA.FTZ R95, R115, R154, R155 ;  /* 0x0000009a735f7223 */ /* 0x000fe2000001009b */
[----:B------:R-:W-:-:S03]  /*2360*/  FMUL.FTZ R92, R105, R92 ;  /* 0x0000005c695c7220 */ /* 0x000fc60000410000 */
[----:B------:R-:W-:Y:S01]  /*2370*/  FADD.FTZ R94, R116, -R95 ;  /* 0x8000005f745e7221 */ /* 0x000fe20000010000 */
[----:B------:R-:W-:Y:S01]  /*2380*/  @P1 FADD.FTZ R92, R92, R93 ;  /* 0x0000005d5c5c1221 */ /* 0x000fe20000010000 */
[----:B------:R-:W-:Y:S02]  /*2390*/  FFMA.FTZ R95, R117, R154, R155 ;  /* 0x0000009a755f7223 */ /* 0x000fe4000001009b */
[----:B------:R-:W-:Y:S01]  /*23a0*/  FMUL.FTZ R93, R105, R94 ;  /* 0x0000005e695d7220 */ /* 0x000fe20000410000 */
[----:B------:R-:W-:Y:S02]  /*23b0*/  @P1 IMAD.U32 R94, R25, 0x10000, RZ ;  /* 0x00010000195e1824 */ /* 0x000fe400078e00ff */
[----:B------:R-:W-:Y:S01]  /*23c0*/  FADD.FTZ R160, R118, -R95 ;  /* 0x8000005f76a07221 */ /* 0x000fe20000010000 */
[----:B------:R-:W-:Y:S01]  /*23d0*/  @P1 SHF.L.U32 R95, R26, 0x10, RZ ;  /* 0x000000101a5f1819 */ /* 0x000fe200000006ff */
[----:B------:R-:W-:Y:S01]  /*23e0*/  @P1 FADD.FTZ R93, R93, R94 ;  /* 0x0000005e5d5d1221 */ /* 0x000fe20000010000 */
[----:B------:R-:W-:Y:S01]  /*23f0*/  @P1 SHF.L.U32 R94, R27, 0x10, RZ ;  /* 0x000000101b5e1819 */ /* 0x000fe200000006ff */
[----:B------:R-:W-:Y:S01]  /*2400*/  FMUL.FTZ R160, R105, R160 ;  /* 0x000000a069a07220 */ /* 0x000fe20000410000 */
[----:B------:R-:W-:-:S03]  /*2410*/  @P6 F2FP.BF16.F32.PACK_AB R162, RZ, R92 ;  /* 0x0000005cffa2623e */ /* 0x000fc600000010ff */
[----:B------:R-:W-:Y:S01]  /*2420*/  @P1 FADD.FTZ R160, R160, R95 ;  /* 0x0000005fa0a01221 */ /* 0x000fe20000010000 */
[----:B------:R-:W-:Y:S01]  /*2430*/  @P1 FADD.FTZ R161, R161, R94 ;  /* 0x0000005ea1a11221 */ /* 0x000fe20000010000 */
[----:B------:R-:W-:Y:S02]  /*2440*/  ISETP.NE.U32.AND P1, PT, RZ, UR12, PT ;  /* 0x0000000cff007c0c */ /* 0x000fe4000bf25070 */
[----:B------:R-:W-:Y:S02]  /*2450*/  @P0 F2FP.BF16.F32.PACK_AB R95, RZ, R93 ;  /* 0x0000005dff5f023e */ /* 0x000fe400000010ff */
[----:B------:R-:W-:Y:S02]  /*2460*/  ISETP.NE.AND.EX P1, PT, RZ, UR13, PT, P1 ;  /* 0x0000000dff007c0c */ /* 0x000fe4000bf25310 */
[----:B0-----:R-:W-:Y:S02]  /*2470*/  @P0 F2FP.BF16.F32.PACK_AB R98, RZ, R161 ;  /* 0x000000a1ff62023e */ /* 0x001fe400000010ff */
[----:B------:R-:W-:-:S02]  /*2480*/  @P0 F2FP.BF16.F32.PACK_AB R97, RZ, R160 ;  /* 0x000000a0ff61023e */ /* 0x000fc400000010ff */
[----:B------:R-:W-:Y:S02]  /*2490*/  @P0 PRMT R87, R98, 0x7610, R87 ;  /* 0x0000761062570816 */ /* 0x000fe40000000057 */
[----:B------:R-:W-:Y:S02]  /*24a0*/  @P0 PRMT R85, R95, 0x7610, R85 ;  /* 0x000076105f550816 */ /* 0x000fe40000000055 */
[----:B------:R-:W-:Y:S02]  /*24b0*/  @P0 PRMT R86, R97, 0x7610, R86 ;  /* 0x0000761061560816 */ /* 0x000fe40000000056 */
[----:B------:R-:W-:Y:S01]  /*24c0*/  @P0 PRMT R85, R85, 0x5410, R96 ;  /* 0x0000541055550816 */ /* 0x000fe20000000060 */
[----:B------:R-:W0:Y:S01]  /*24d0*/  @P1 LDC.64 R98, c[0x0][0x308] ;  /* 0x0000c200ff621b82 */ /* 0x000e220000000a00 */
[----:B------:R-:W-:Y:S02]  /*24e0*/  @P0 F2FP.BF16.F32.PACK_AB R94, RZ, R92 ;  /* 0x0000005cff5e023e */ /* 0x000fe400000010ff */
[----:B------:R-:W-:-:S02]  /*24f0*/  @P0 F2FP.BF16.F32.PACK_AB R95, RZ, R156 ;  /* 0x0000009cff5f023e */ /* 0x000fc400000010ff */
[----:B------:R-:W-:Y:S02]  /*2500*/  @P0 PRMT R84, R94, 0x7610, R84 ;  /* 0x000076105e540816 */ /* 0x000fe40000000054 */
[----:B------:R-:W-:Y:S01]  /*2510*/  @P0 F2FP.BF16.F32.PACK_AB R94, RZ, R159 ;  /* 0x0000009fff5e023e */ /* 0x000fe200000010ff */
[----:B------:R-:W1:Y:S01]  /*2520*/  LDC.64 R96, c[0x0][0x2f8] ;  /* 0x0000be00ff607b82 */ /* 0x000e620000000a00 */
[----:B------:R-:W-:Y:S02]  /*2530*/  @P0 PRMT R87, R87, 0x5410, R95 ;  /* 0x0000541057570816 */ /* 0x000fe4000000005f */
[----:B------:R-:W-:Y:S02]  /*2540*/  @P0 PRMT R84, R84, 0x5410, R94 ;  /* 0x0000541054540816 */ /* 0x000fe4000000005e */
[----:B------:R-:W-:Y:S02]  /*2550*/  @P0 F2FP.BF16.F32.PACK_AB R94, RZ, R157 ;  /* 0x0000009dff5e023e */ /* 0x000fe400000010ff */
[----:B------:R-:W-:-:S02]  /*2560*/  F2FP.BF16.F32.PACK_AB R92, R159, R92 ;  /* 0x0000005c9f5c723e */ /* 0x000fc400000010ff */
[----:B------:R-:W-:Y:S02]  /*2570*/  @P0 PRMT R86, R86, 0x5410, R94 ;  /* 0x0000541056560816 */ /* 0x000fe4000000005e */
[-C--:B------:R-:W-:Y:S02]  /*2580*/  F2FP.BF16.F32.PACK_AB R94, R157, R160.reuse ;  /* 0x000000a09d5e723e */ /* 0x080fe400000010ff */
[-C--:B------:R-:W-:Y:S02]  /*2590*/  F2FP.BF16.F32.PACK_AB R95, R156, R161.reuse ;  /* 0x000000a19c5f723e */ /* 0x080fe400000010ff */
[----:B------:R-:W-:Y:S01]  /*25a0*/  @P6 F2FP.BF16.F32.PACK_AB R160, RZ, R160 ;  /* 0x000000a0ffa0623e */ /* 0x000fe200000010ff */
[----:B0-----:R-:W-:Y:S01]  /*25b0*/  @P1 IMAD.WIDE.U32 R98, R103, 0x10, R98 ;  /* 0x0000001067621825 */ /* 0x001fe200078e0062 */
[----:B------:R-:W-:Y:S02]  /*25c0*/  @P6 F2FP.BF16.F32.PACK_AB R161, RZ, R161 ;  /* 0x000000a1ffa1623e */ /* 0x000fe400000010ff */
[----:B------:R-:W-:-:S02]  /*25d0*/  @P6 PRMT R36, R162, 0x7610, R36 ;  /* 0x00007610a2246816 */ /* 0x000fc40000000024 */
[----:B------:R0:W-:Y:S01]  /*25e0*/  @P1 STG.E.128 desc[UR4][R98.64], R84 ;  /* 0x0000005462001986 */ /* 0x0001e2000c101d04 */
[----:B------:R-:W-:Y:S01]  /*25f0*/  @P6 F2FP.BF16.F32.PACK_AB R159, RZ, R159 ;  /* 0x0000009fff9f623e */ /* 0x000fe200000010ff */
[----:B-1----:R-:W-:Y:S01]  /*2600*/  IMAD.WIDE.U32 R96, R103, 0x10, R96 ;  /* 0x0000001067607825 */ /* 0x002fe200078e0060 */
[----:B------:R-:W-:Y:S02]  /*2610*/  @P6 PRMT R38, R160, 0x7610, R38 ;  /* 0x00007610a0266816 */ /* 0x000fe40000000026 */
[----:B------:R-:W-:Y:S02]  /*2620*/  @P6 F2FP.BF16.F32.PACK_AB R157, RZ, R157 ;  /* 0x0000009dff9d623e */ /* 0x000fe400000010ff */
[----:B------:R-:W-:Y:S02]  /*2630*/  @P6 PRMT R39, R161, 0x7610, R39 ;  /* 0x00007610a1276816 */ /* 0x000fe40000000027 */
[----:B------:R-:W-:Y:S02]  /*2640*/  @P6 F2FP.BF16.F32.PACK_AB R156, RZ, R156 ;  /* 0x0000009cff9c623e */ /* 0x000fe400000010ff */
[----:B------:R-:W-:-:S02]  /*2650*/  @P6 PRMT R36, R36, 0x5410, R159 ;  /* 0x0000541024246816 */ /* 0x000fc4000000009f */
[----:B------:R-:W-:Y:S02]  /*2660*/  @P6 PRMT R38, R38, 0x5410, R157 ;  /* 0x0000541026266816 */ /* 0x000fe4000000009d */
[----:B------:R-:W-:Y:S02]  /*2670*/  @P6 PRMT R39, R39, 0x5410, R156 ;  /* 0x0000541027276816 */ /* 0x000fe4000000009c */
[-C--:B0-----:R-:W-:Y:S02]  /*2680*/  @P6 F2FP.BF16.F32.PACK_AB R99, RZ, R93.reuse ;  /* 0x0000005dff63623e */ /* 0x081fe400000010ff */
[----:B------:R-:W-:Y:S02]  /*2690*/  F2FP.BF16.F32.PACK_AB R93, R158, R93 ;  /* 0x0000005d9e5d723e */ /* 0x000fe400000010ff */
[----:B------:R-:W-:Y:S02]  /*26a0*/  @P6 PRMT R37, R99, 0x7610, R37 ;  /* 0x0000761063256816 */ /* 0x000fe40000000025 */
[----:B------:R-:W-:Y:S01]  /*26b0*/  @P6 F2FP.BF16.F32.PACK_AB R158, RZ, R158 ;  /* 0x0000009eff9e623e */ /* 0x000fe200000010ff */
[----:B------:R0:W-:Y:S03]  /*26c0*/  STG.E.128 desc[UR4][R96.64], R92 ;  /* 0x0000005c60007986 */ /* 0x0001e6000c101d04 */
[----:B------:R-:W-:-:S02]  /*26d0*/  @P6 PRMT R37, R37, 0x5410, R158 ;  /* 0x0000541025256816 */ /* 0x000fc4000000009e */
[----:B0-----:R-:W-:-:S04]  /*26e0*/  @P6 LEA R92, P0, R103, UR14, 0x4 ;  /* 0x0000000e675c6c11 */ /* 0x001fc8000f8020ff */
[C---:B------:R-:W-:Y:S02]  /*26f0*/  @P6 LEA.HI.X R93, R103.reuse, UR15, RZ, 0x4, P0 ;  /* 0x0000000f675d6c11 */ /* 0x040fe400080f24ff */
[----:B------:R-:W-:-:S03]  /*2700*/  IADD3 R103, R103, 0x20, RZ ;  /* 0x0000002067677810 */ /* 0x000fc60007ffe0ff */
[----:B------:R2:W-:Y:S04]  /*2710*/  @P6 STG.E.128 desc[UR4][R92.64], R36 ;  /* 0x000000245c006986 */ /* 0x0005e8000c101d04 */
.L_x_70:
[----:B------:R-:W-:Y:S05]  /*2720*/  BSYNC B1 ;  /* 0x0000000000017941 */ /* 0x000fea0003800000 */
.L_x_69:
[----:B------:R-:W-:Y:S04]  /*2730*/  BSSY B1, `(.L_x_71) ;  /* 0x0000063000017945 */ /* 0x000fe80003800000 */
[----:B------:R-:W-:Y:S05]  /*2740*/  @!P4 BRA `(.L_x_72) ;  /* 0x000000040084c947 */ /* 0x000fea0003800000 */
[----:B------:R-:W-:Y:S01]  /*2750*/  ISETP.NE.U32.AND P0, PT, RZ, UR8, PT ;  /* 0x00000008ff007c0c */ /* 0x000fe2000bf05070 */
[-CC-:B-12---:R-:W-:Y:S01]  /*2760*/  FFMA.FTZ R92, R136, R154.reuse, R155.reuse ;  /* 0x0000009a885c7223 */ /* 0x186fe2000001009b */
[-CC-:B------:R-:W-:Y:S01]  /*2770*/  FFMA.FTZ R93, R107, R154.reuse, R155.reuse ;  /* 0x0000009a6b5d7223 */ /* 0x180fe2000001009b */
[-C--:B------:R-:W-:Y:S01]  /*2780*/  FFMA.FTZ R96, R138, R154.reuse, R155 ;  /* 0x0000009a8a607223 */ /* 0x080fe2000001009b */
[----:B------:R-:W-:Y:S01]  /*2790*/  ISETP.NE.AND.EX P0, PT, RZ, UR9, PT, P0 ;  /* 0x00000009ff007c0c */ /* 0x000fe2000bf05300 */
[----:B------:R-:W-:Y:S01]  /*27a0*/  FADD.FTZ R92, R133, -R92 ;  /* 0x8000005c855c7221 */ /* 0x000fe20000010000 */
[----:B------:R-:W-:Y:S01]  /*27b0*/  FADD.FTZ R160, R130, -R93 ;  /* 0x8000005d82a07221 */ /* 0x000fe20000010000 */
[----:B------:R-:W-:Y:S01]  /*27c0*/  FADD.FTZ R96, R135, -R96 ;  /* 0x8000006087607221 */ /* 0x000fe20000010000 */
[----:B------:R-:W-:Y:S01]  /*27d0*/  FFMA.FTZ R95, R129, R154, R155 ;  /* 0x0000009a815f7223 */ /* 0x000fe2000001009b */
[C---:B-----5:R-:W-:Y:S01]  /*27e0*/  FMUL.FTZ R159, R105.reuse, R92 ;  /* 0x0000005c699f7220 */ /* 0x060fe20000410000 */
[----:B------:R-:W-:Y:S01]  /*27f0*/  ISETP.NE.U32.AND P6, PT, RZ, UR12, PT ;  /* 0x0000000cff007c0c */ /* 0x000fe2000bfc5070 */
[----:B------:R-:W-:Y:S01]  /*2800*/  FMUL.FTZ R158, R105, R96 ;  /* 0x00000060699e7220 */ /* 0x000fe20000410000 */
[----:B------:R-:W-:Y:S01]  /*2810*/  FADD.FTZ R94, R132, -R95 ;  /* 0x8000005f845e7221 */ /* 0x000fe20000010000 */
[-CC-:B------:R-:W-:Y:S01]  /*2820*/  FFMA.FTZ R97, R131, R154.reuse, R155.reuse ;  /* 0x0000009a83617223 */ /* 0x180fe2000001009b */
[----:B------:R-:W-:Y:S01]  /*2830*/  ISETP.NE.AND.EX P6, PT, RZ, UR13, PT, P6 ;  /* 0x0000000dff007c0c */ /* 0x000fe2000bfc5360 */
[-CC-:B------:R-:W-:Y:S01]  /*2840*/  FFMA.FTZ R156, R140, R154.reuse, R155.reuse ;  /* 0x0000009a8c9c7223 */ /* 0x180fe2000001009b */
[-CC-:B0-----:R-:W-:Y:S01]  /*2850*/  FFMA.FTZ R99, R137, R154.reuse, R155.reuse ;  /* 0x0000009a89637223 */ /* 0x181fe2000001009b */
[----:B------:R-:W-:Y:S01]  /*2860*/  @P0 PRMT R92, R88, 0x7632, R92 ;  /* 0x00007632585c0816 */ /* 0x000fe2000000005c */
[----:B------:R-:W-:Y:S01]  /*2870*/  FFMA.FTZ R154, R144, R154, R155 ;  /* 0x0000009a909a7223 */ /* 0x000fe2000001009b */
[----:B------:R-:W-:Y:S01]  /*2880*/  @P0 PRMT R93, R89, 0x7632, R93 ;  /* 0x00007632595d0816 */ /* 0x000fe2000000005d */
[----:B------:R-:W-:Y:S01]  /*2890*/  FMUL.FTZ R155, R105, R94 ;  /* 0x0000005e699b7220 */ /* 0x000fe20000410000 */
[----:B------:R-:W-:Y:S01]  /*28a0*/  ISETP.NE.U32.AND P1, PT, RZ, UR12, PT ;  /* 0x0000000cff007c0c */ /* 0x000fe2000bf25070 */
[----:B------:R-:W-:Y:S01]  /*28b0*/  @P0 IMAD.U32 R92, R92, 0x10000, RZ ;  /* 0x000100005c5c0824 */ /* 0x000fe200078e00ff */
[----:B------:R-:W-:Y:S01]  /*28c0*/  @P0 SHF.L.U32 R93, R93, 0x10, RZ ;  /* 0x000000105d5d0819 */ /* 0x000fe200000006ff */
[----:B------:R-:W-:Y:S01]  /*28d0*/  FMUL.FTZ R160, R105, R160 ;  /* 0x000000a069a07220 */ /* 0x000fe20000410000 */
[----:B------:R-:W-:Y:S01]  /*28e0*/  ISETP.NE.AND.EX P1, PT, RZ, UR13, PT, P1 ;  /* 0x0000000dff007c0c */ /* 0x000fe2000bf25310 */
[----:B------:R-:W-:Y:S01]  /*28f0*/  @P0 FADD.FTZ R159, R159, R92 ;  /* 0x0000005c9f9f0221 */ /* 0x000fe20000010000 */
[----:B------:R-:W-:-:S02]  /*2900*/  @P0 IMAD.U32 R92, R89, 0x10000, RZ ;  /* 0x00010000595c0824 */ /* 0x000fc400078e00ff */
[----:B------:R-:W-:Y:S01]  /*2910*/  @P0 FADD.FTZ R158, R158, R93 ;  /* 0x0000005d9e9e0221 */ /* 0x000fe20000010000 */
[----:B------:R-:W-:Y:S01]  /*2920*/  @P0 SHF.L.U32 R93, R88, 0x10, RZ ;  /* 0x00000010585d0819 */ /* 0x000fe200000006ff */
[----:B------:R-:W-:Y:S01]  /*2930*/  FADD.FTZ R156, R139, -R156 ;  /* 0x8000009c8b9c7221 */ /* 0x000fe20000010000 */
[--C-:B------:R-:W-:Y:S01]  /*2940*/  @P0 FADD.FTZ R155, R155, R92.reuse ;  /* 0x0000005c9b9b0221 */ /* 0x100fe20000010000 */
[----:B------:R-:W-:Y:S01]  /*2950*/  @P0 PRMT R92, R91, 0x7632, R92 ;  /* 0x000076325b5c0816 */ /* 0x000fe2000000005c */
[----:B------:R-:W-:Y:S01]  /*2960*/  FADD.FTZ R98, R134, -R97 ;  /* 0x8000006186627221 */ /* 0x000fe20000010000 */
[----:B------:R-:W-:Y:S01]  /*2970*/  @P0 FADD.FTZ R160, R160, R93 ;  /* 0x0000005da0a00221 */ /* 0x000fe20000010000 */
[----:B------:R-:W-:Y:S01]  /*2980*/  FADD.FTZ R162, R142, -R99 ;  /* 0x800000638ea27221 */ /* 0x000fe20000010000 */
[----:B------:R-:W-:Y:S01]  /*2990*/  FADD.FTZ R164, R141, -R154 ;  /* 0x8000009a8da47221 */ /* 0x000fe20000010000 */
[----:B------:R-:W-:Y:S01]  /*29a0*/  @P0 SHF.L.U32 R96, R92, 0x10, RZ ;  /* 0x000000105c600819 */ /* 0x000fe200000006ff */
[----:B------:R-:W-:Y:S01]  /*29b0*/  FMUL.FTZ R154, R105, R156 ;  /* 0x0000009c699a7220 */ /* 0x000fe20000410000 */
[----:B------:R-:W-:Y:S01]  /*29c0*/  @P0 SHF.L.U32 R93, R91, 0x10, RZ ;  /* 0x000000105b5d0819 */ /* 0x000fe200000006ff */
[C---:B------:R-:W-:Y:S01]  /*29d0*/  FMUL.FTZ R157, R105.reuse, R98 ;  /* 0x00000062699d7220 */ /* 0x040fe20000410000 */
[----:B------:R-:W-:Y:S01]  /*29e0*/  @P6 F2FP.BF16.F32.PACK_AB R92, RZ, R160 ;  /* 0x000000a0ff5c623e */ /* 0x000fe200000010ff */
[C---:B------:R-:W-:Y:S01]  /*29f0*/  FMUL.FTZ R156, R105.reuse, R162 ;  /* 0x000000a2699c7220 */ /* 0x040fe20000410000 */
[----:B------:R-:W-:Y:S01]  /*2a00*/  FMUL.FTZ R105, R105, R164 ;  /* 0x000000a469697220 */ /* 0x000fe20000410000 */
[----:B------:R-:W-:-:S02]  /*2a10*/  @P0 PRMT R94, R90, 0x7632, R94 ;  /* 0x000076325a5e0816 */ /* 0x000fc4000000005e */
[----:B------:R-:W-:Y:S01]  /*2a20*/  @P0 FADD.FTZ R156, R156, R93 ;  /* 0x0000005d9c9c0221 */ /* 0x000fe20000010000 */
[----:B------:R-:W-:Y:S01]  /*2a30*/  @P6 PRMT R84, R92, 0x7610, R84 ;  /* 0x000076105c546816 */ /* 0x000fe20000000054 */
[----:B------:R-:W-:Y:S01]  /*2a40*/  @P0 FADD.FTZ R105, R105, R96 ;  /* 0x0000006069690221 */ /* 0x000fe20000010000 */
[----:B------:R-:W0:Y:S01]  /*2a50*/  @P1 LDC.64 R92, c[0x0][0x308] ;  /* 0x0000c200ff5c1b82 */ /* 0x000e220000000a00 */
[----:B------:R-:W-:Y:S02]  /*2a60*/  @P0 SHF.L.U32 R95, R94, 0x10, RZ ;  /* 0x000000105e5f0819 */ /* 0x000fe400000006ff */
[----:B------:R-:W-:Y:S02]  /*2a70*/  @P0 SHF.L.U32 R94, R90, 0x10, RZ ;  /* 0x000000105a5e0819 */ /* 0x000fe400000006ff */
[----:B------:R-:W-:Y:S01]  /*2a80*/  @P6 F2FP.BF16.F32.PACK_AB R161, RZ, R156 ;  /* 0x0000009cffa1623e */ /* 0x000fe200000010ff */
[----:B------:R-:W-:Y:S01]  /*2a90*/  @P0 FADD.FTZ R154, R154, R95 ;  /* 0x0000005f9a9a0221 */ /* 0x000fe20000010000 */
[----:B------:R-:W-:Y:S01]  /*2aa0*/  @P6 F2FP.BF16.F32.PACK_AB R95, RZ, R155 ;  /* 0x0000009bff5f623e */ /* 0x000fe200000010ff */
[----:B------:R-:W1:Y:S01]  /*2ab0*/  LDC.64 R96, c[0x0][0x2f8] ;  /* 0x0000be00ff607b82 */ /* 0x000e620000000a00 */
[----:B------:R-:W-:Y:S01]  /*2ac0*/  @P0 FADD.FTZ R157, R157, R94 ;  /* 0x0000005e9d9d0221 */ /* 0x000fe20000010000 */
[----:B------:R-:W-:-:S02]  /*2ad0*/  ISETP.NE.U32.AND P0, PT, RZ, UR14, PT ;  /* 0x0000000eff007c0c */ /* 0x000fc4000bf05070 */
[----:B------:R-:W-:Y:S02]  /*2ae0*/  @P6 F2FP.BF16.F32.PACK_AB R94, RZ, R159 ;  /* 0x0000009fff5e623e */ /* 0x000fe400000010ff */
[----:B------:R-:W-:Y:S02]  /*2af0*/  ISETP.NE.AND.EX P0, PT, RZ, UR15, PT, P0 ;  /* 0x0000000fff007c0c */ /* 0x000fe4000bf05300 */
[----:B------:R-:W-:Y:S02]  /*2b00*/  @P6 F2FP.BF16.F32.PACK_AB R99, RZ, R157 ;  /* 0x0000009dff63623e */ /* 0x000fe400000010ff */
[----:B------:R-:W-:Y:S02]  /*2b10*/  @P6 F2FP.BF16.F32.PACK_AB R98, RZ, R158 ;  /* 0x0000009eff62623e */ /* 0x000fe400000010ff */
[----:B------:R-:W-:Y:S02]  /*2b20*/  @P6 PRMT R85, R95, 0x7610, R85 ;  /* 0x000076105f556816 */ /* 0x000fe40000000055 */
[----:B------:R-:W-:-:S02]  /*2b30*/  @P6 PRMT R84, R84, 0x5410, R94 ;  /* 0x0000541054546816 */ /* 0x000fc4000000005e */
[----:B------:R-:W-:Y:S02]  /*2b40*/  @P6 PRMT R86, R99, 0x7610, R86 ;  /* 0x0000761063566816 */ /* 0x000fe40000000056 */
[----:B------:R-:W-:Y:S02]  /*2b50*/  @P6 PRMT R87, R161, 0x7610, R87 ;  /* 0x00007610a1576816 */ /* 0x000fe40000000057 */
[----:B------:R-:W-:Y:S02]  /*2b60*/  @P6 F2FP.BF16.F32.PACK_AB R94, RZ, R154 ;  /* 0x0000009aff5e623e */ /* 0x000fe400000010ff */
[----:B------:R-:W-:Y:S02]  /*2b70*/  @P6 F2FP.BF16.F32.PACK_AB R95, RZ, R105 ;  /* 0x00000069ff5f623e */ /* 0x000fe400000010ff */
[----:B------:R-:W-:Y:S01]  /*2b80*/  @P6 PRMT R85, R85, 0x5410, R98 ;  /* 0x0000541055556816 */ /* 0x000fe20000000062 */
[----:B0-----:R-:W-:Y:S01]  /*2b90*/  @P1 IMAD.WIDE.U32 R98, R103, 0x10, R92 ;  /* 0x0000001067621825 */ /* 0x001fe200078e005c */
[----:B------:R-:W-:-:S02]  /*2ba0*/  @P6 PRMT R86, R86, 0x5410, R94 ;  /* 0x0000541056566816 */ /* 0x000fc4000000005e */
[----:B------:R-:W-:Y:S01]  /*2bb0*/  @P6 PRMT R87, R87, 0x5410, R95 ;  /* 0x0000541057576816 */ /* 0x000fe2000000005f */
[----:B-1----:R-:W-:Y:S01]  /*2bc0*/  IMAD.WIDE.U32 R96, R103, 0x10, R96 ;  /* 0x0000001067607825 */ /* 0x002fe200078e0060 */
[----:B------:R-:W-:Y:S02]  /*2bd0*/  F2FP.BF16.F32.PACK_AB R92, R159, R160 ;  /* 0x000000a09f5c723e */ /* 0x000fe400000010ff */
[----:B------:R-:W-:Y:S01]  /*2be0*/  F2FP.BF16.F32.PACK_AB R93, R158, R155 ;  /* 0x0000009b9e5d723e */ /* 0x000fe200000010ff */
[----:B------:R-:W-:Y:S01]  /*2bf0*/  @P1 STG.E.128 desc[UR4][R98.64], R84 ;  /* 0x0000005462001986 */ /* 0x000fe2000c101d04 */
[----:B------:R-:W-:Y:S02]  /*2c00*/  F2FP.BF16.F32.PACK_AB R94, R154, R157 ;  /* 0x0000009d9a5e723e */ /* 0x000fe400000010ff */
[----:B------:R-:W-:Y:S02]  /*2c10*/  F2FP.BF16.F32.PACK_AB R95, R105, R156 ;  /* 0x0000009c695f723e */ /* 0x000fe400000010ff */
[----:B------:R-:W-:-:S02]  /*2c20*/  @P0 F2FP.BF16.F32.PACK_AB R160, RZ, R160 ;  /* 0x000000a0ffa0023e */ /* 0x000fc400000010ff */
[----:B------:R-:W-:Y:S01]  /*2c30*/  @P0 F2FP.BF16.F32.PACK_AB R155, RZ, R155 ;  /* 0x0000009bff9b023e */ /* 0x000fe200000010ff */
[----:B------:R0:W-:Y:S01]  /*2c40*/  STG.E.128 desc[UR4][R96.64], R92 ;  /* 0x0000005c60007986 */ /* 0x0001e2000c101d04 */
[----:B------:R-:W-:Y:S02]  /*2c50*/  @P0 F2FP.BF16.F32.PACK_AB R157, RZ, R157 ;  /* 0x0000009dff9d023e */ /* 0x000fe400000010ff */
[----:B------:R-:W-:Y:S02]  /*2c60*/  @P0 F2FP.BF16.F32.PACK_AB R156, RZ, R156 ;  /* 0x0000009cff9c023e */ /* 0x000fe400000010ff */
[----:B------:R-:W-:Y:S02]  /*2c70*/  @P0 PRMT R36, R160, 0x7610, R36 ;  /* 0x00007610a0240816 */ /* 0x000fe40000000024 */
[----:B------:R-:W-:Y:S02]  /*2c80*/  @P0 F2FP.BF16.F32.PACK_AB R159, RZ, R159 ;  /* 0x0000009fff9f023e */ /* 0x000fe400000010ff */
[----:B------:R-:W-:-:S02]  /*2c90*/  @P0 PRMT R37, R155, 0x7610, R37 ;  /* 0x000076109b250816 */ /* 0x000fc40000000025 */
[----:B------:R-:W-:Y:S02]  /*2ca0*/  @P0 F2FP.BF16.F32.PACK_AB R158, RZ, R158 ;  /* 0x0000009eff9e023e */ /* 0x000fe400000010ff */
[----:B------:R-:W-:Y:S02]  /*2cb0*/  @P0 PRMT R38, R157, 0x7610, R38 ;  /* 0x000076109d260816 */ /* 0x000fe40000000026 */
[----:B------:R-:W-:Y:S02]  /*2cc0*/  @P0 F2FP.BF16.F32.PACK_AB R154, RZ, R154 ;  /* 0x0000009aff9a023e */ /* 0x000fe400000010ff */
[----:B------:R-:W-:Y:S02]  /*2cd0*/  @P0 PRMT R39, R156, 0x7610, R39 ;  /* 0x000076109c270816 */ /* 0x000fe40000000027 */
[----:B0-----:R-:W-:Y:S02]  /*2ce0*/  @P0 LEA R92, P1, R103, UR14, 0x4 ;  /* 0x0000000e675c0c11 */ /* 0x001fe4000f8220ff */
[----:B------:R-:W-:-:S02]  /*2cf0*/  @P0 F2FP.BF16.F32.PACK_AB R105, RZ, R105 ;  /* 0x00000069ff69023e */ /* 0x000fc400000010ff */
[----:B------:R-:W-:Y:S02]  /*2d00*/  @P0 LEA.HI.X R93, R103, UR15, RZ, 0x4, P1 ;  /* 0x0000000f675d0c11 */ /* 0x000fe400088f24ff */
[----:B------:R-:W-:Y:S02]  /*2d10*/  @P0 PRMT R36, R36, 0x5410, R159 ;  /* 0x0000541024240816 */ /* 0x000fe4000000009f */
[----:B------:R-:W-:Y:S02]  /*2d20*/  @P0 PRMT R37, R37, 0x5410, R158 ;  /* 0x0000541025250816 */ /* 0x000fe4000000009e */
[----:B------:R-:W-:Y:S02]  /*2d30*/  @P0 PRMT R38, R38, 0x5410, R154 ;  /* 0x0000541026260816 */ /* 0x000fe4000000009a */
[----:B------:R-:W-:-:S05]  /*2d40*/  @P0 PRMT R39, R39, 0x5410, R105 ;  /* 0x0000541027270816 */ /* 0x000fca0000000069 */
[----:B------:R3:W-:Y:S02]  /*2d50*/  @P0 STG.E.128 desc[UR4][R92.64], R36 ;  /* 0x000000245c000986 */ /* 0x0007e4000c101d04 */
.L_x_72:
[----:B------:R-:W-:Y:S05]  /*2d60*/  BSYNC B1 ;  /* 0x0000000000017941 */ /* 0x000fea0003800000 */
.L_x_71:
[----:B-123--:R-:W1:Y:S02]  /*2d70*/  LDC.64 R92, c[0x0][0x210] ;  /* 0x00008400ff5c7b82 */ /* 0x00ee640000000a00 */
[----:B-1----:R-:W-:-:S05]  /*2d80*/  IMAD R13, R92, 0x4, R13 ;  /* 0x000000045c0d7824 */ /* 0x002fca00078e020d */
[----:B------:R-:W-:-:S13]  /*2d90*/  ISETP.GE.AND P0, PT, R13, R93, PT ;  /* 0x0000005d0d00720c */ /* 0x000fda0003f06270 */
[----:B------:R-:W-:Y:S05]  /*2da0*/  @!P0 BRA `(.L_x_73) ;  /* 0xffffffd800288947 */ /* 0x000fea000383ffff */
.L_x_59:
[----:B------:R-:W-:Y:S05]  /*2db0*/  BSYNC B0 ;  /* 0x0000000000007941 */ /* 0x000fea0003800000 */
.L_x_58:
[----:B------:R-:W1:Y:S01]  /*2dc0*/  S2R R37, SR_TID.X ;  /* 0x0000000000257919 */ /* 0x000e620000002100 */
[----:B------:R-:W-:Y:S01]  /*2dd0*/  MOV R2, 0x400 ;  /* 0x0000040000027802 */ /* 0x000fe20000000f00 */
[----:B------:R-:W-:Y:S05]  /*2de0*/  WARPSYNC.ALL ;  /* 0x0000000000007948 */ /* 0x000fea0003800000 */
[----:B------:R-:W2:Y:S01]  /*2df0*/  S2R R3, SR_CgaCtaId ;  /* 0x0000000000037919 */ /* 0x000ea20000008800 */
[----:B------:R-:W-:Y:S01]  /*2e00*/  ULDC.64 UR16, c[0x0][0x2d8] ;  /* 0x0000b60000107ab9 */ /* 0x000fe20000000a00 */
[----:B------:R-:W-:Y:S01]  /*2e10*/  ULDC.64 UR18, c[0x0][0x2d0] ;  /* 0x0000b40000127ab9 */ /* 0x000fe20000000a00 */
[----:B-----5:R-:W3:Y:S01]  /*2e20*/  S2R R27, SR_CTAID.X ;  /* 0x00000000001b7919 */ /* 0x020ee20000002500 */
[----:B-1----:R-:W-:-:S02]  /*2e30*/  SHF.R.U32.HI R0, RZ, 0x5, R37 ;  /* 0x00000005ff007819 */ /* 0x002fc40000011625 */
[----:B------:R-:W-:-:S05]  /*2e40*/  LOP3.LUT R5, R37, 0x1f, RZ, 0xc0, !PT ;  /* 0x0000001f25057812 */ /* 0x000fca00078ec0ff */
[----:B------:R-:W-:Y:S01]  /*2e50*/  IMAD R0, R0, 0x60, R5 ;  /* 0x0000006000007824 */ /* 0x000fe200078e0205 */
[----:B--2---:R-:W-:Y:S01]  /*2e60*/  LEA R3, R3, R2, 0x18 ;  /* 0x0000000203037211 */ /* 0x004fe200078ec0ff */
[----:B---3--:R-:W-:-:S03]  /*2e70*/  IMAD R38, R27, R104, RZ ;  /* 0x000000681b267224 */ /* 0x008fc600078e02ff */
[-C--:B------:R-:W-:Y:S02]  /*2e80*/  LEA R0, R0, R3.reuse, 0x5 ;  /* 0x0000000300007211 */ /* 0x080fe400078e28ff */
[----:B------:R-:W-:Y:S02]  /*2e90*/  LEA R4, R37, R3, 0x2 ;  /* 0x0000000325047211 */ /* 0x000fe400078e10ff */
[----:B------:R-:W-:Y:S01]  /*2ea0*/  IADD3 R104, R104, 0x7f, -R37 ;  /* 0x0000007f68687810 */ /* 0x000fe20007ffe825 */
[----:B------:R-:W-:Y:S03]  /*2eb0*/  STS.128 [R0], R56 ;  /* 0x0000003800007388 */ /* 0x000fe60000000c00 */
[C---:B------:R-:W-:Y:S01]  /*2ec0*/  LOP3.LUT P5, RZ, R104.reuse, 0xffffff80, RZ, 0xc0, !PT ;  /* 0xffffff8068ff7812 */ /* 0x040fe200078ac0ff */
[----:B------:R-:W-:Y:S01]  /*2ed0*/  STS.128 [R0+0x10], R60 ;  /* 0x0000103c00007388 */ /* 0x000fe20000000c00 */
[----:B------:R-:W-:-:S02]  /*2ee0*/  ISETP.GE.U32.AND P4, PT, R104, 0x100, PT ;  /* 0x000001006800780c */ /* 0x000fc40003f86070 */
[C---:B------:R-:W-:Y:S01]  /*2ef0*/  ISETP.GE.U32.AND P3, PT, R104.reuse, 0x180, PT ;  /* 0x000001806800780c */ /* 0x040fe20003f66070 */
[----:B------:R-:W-:Y:S01]  /*2f00*/  STS.128 [R0+0x400], R80 ;  /* 0x0004005000007388 */ /* 0x000fe20000000c00 */
[C---:B------:R-:W-:Y:S02]  /*2f10*/  ISETP.GE.U32.AND P2, PT, R104.reuse, 0x200, PT ;  /* 0x000002006800780c */ /* 0x040fe40003f46070 */
[C---:B------:R-:W-:Y:S01]  /*2f20*/  ISETP.GE.U32.AND P1, PT, R104.reuse, 0x280, PT ;  /* 0x000002806800780c */ /* 0x040fe20003f26070 */
[----:B------:R-:W-:Y:S01]  /*2f30*/  STS.128 [R0+0x410], R40 ;  /* 0x0004102800007388 */ /* 0x000fe20000000c00 */
[----:B------:R-:W-:-:S03]  /*2f40*/  ISETP.GE.U32.AND P0, PT, R104, 0x300, PT ;  /* 0x000003006800780c */ /* 0x000fc60003f06070 */
        /* <DEDUP_REMOVED lines=11> */
[----:B------:R-:W0:Y:S04]  /*3000*/  LDS R7, [R4+0x800] ;  /* 0x0008000004077984 */ /* 0x000e280000000800 */
[----:B------:R-:W0:Y:S04]  /*3010*/  LDS R14, [R4+0x1400] ;  /* 0x00140000040e7984 */ /* 0x000e280000000800 */
[----:B------:R-:W0:Y:S01]  /*3020*/  LDS R8, [R4+0xa00] ;  /* 0x000a000004087984 */ /* 0x000e220000000800 */
[----:B-1----:R-:W-:-:S03]  /*3030*/  FADD.FTZ R2, RZ, R2 ;  /* 0x00000002ff027221 */ /* 0x002fc60000010000 */
[----:B------:R-:W1:Y:S01]  /*3040*/  LDS R13, [R4+0x1600] ;  /* 0x00160000040d7984 */ /* 0x000e620000000800 */
[----:B--2---:R-:W-:-:S03]  /*3050*/  FADD.FTZ R2, R2, R9 ;  /* 0x0000000902027221 */ /* 0x004fc60000010000 */
[----:B------:R-:W2:Y:S01]  /*3060*/  LDS R15, [R4+0x1800] ;  /* 0x00180000040f7984 */ /* 0x000ea20000000800 */
[----:B---3--:R-:W-:-:S03]  /*3070*/  FADD.FTZ R3, RZ, R3 ;  /* 0x00000003ff037221 */ /* 0x008fc60000010000 */
[----:B------:R-:W3:Y:S01]  /*3080*/  LDS R16, [R4+0x1a00] ;  /* 0x001a000004107984 */ /* 0x000ee20000000800 */
[----:B----4-:R-:W-:-:S03]  /*3090*/  FADD.FTZ R3, R3, R10 ;  /* 0x0000000a03037221 */ /* 0x010fc60000010000 */
[----:B------:R-:W4:Y:S01]  /*30a0*/  LDS R18, [R4+0x1c00] ;  /* 0x001c000004127984 */ /* 0x000f220000000800 */
[----:B0-----:R-:W-:-:S03]  /*30b0*/  FADD.FTZ R5, RZ, R5 ;  /* 0x00000005ff057221 */ /* 0x001fc60000010000 */
[----:B------:R-:W0:Y:S01]  /*30c0*/  LDS R17, [R4+0x1e00] ;  /* 0x001e000004117984 */ /* 0x000e220000000800 */
[----:B------:R-:W-:-:S03]  /*30d0*/  FADD.FTZ R5, R5, R12 ;  /* 0x0000000c05057221 */ /* 0x000fc60000010000 */
[----:B------:R-:W0:Y:S01]  /*30e0*/  LDS R20, [R4+0x2000] ;  /* 0x0020000004147984 */ /* 0x000e220000000800 */
[----:B------:R-:W-:-:S03]  /*30f0*/  FADD.FTZ R6, RZ, R6 ;  /* 0x00000006ff067221 */ /* 0x000fc60000010000 */
        /* <DEDUP_REMOVED lines=9> */
[----:B-1----:R-:W-:-:S03]  /*3190*/  FADD.FTZ R8, R8, R13 ;  /* 0x0000000d08087221 */ /* 0x002fc60000010000 */
[----:B------:R-:W1:Y:S01]  /*31a0*/  LDS R26, [R4+0x2c00] ;  /* 0x002c0000041a7984 */ /* 0x000e620000000800 */
[----:B--2---:R-:W-:-:S03]  /*31b0*/  FADD.FTZ R2, R2, R15 ;  /* 0x0000000f02027221 */ /* 0x004fc60000010000 */
[----:B------:R-:W2:Y:S01]  /*31c0*/  LDS R25, [R4+0x2e00] ;  /* 0x002e000004197984 */ /* 0x000ea20000000800 */
[----:B---3--:R-:W-:Y:S01]  /*31d0*/  FADD.FTZ R3, R3, R16 ;  /* 0x0000001003037221 */ /* 0x008fe20000010000 */
[----:B------:R-:W-:Y:S01]  /*31e0*/  BAR.SYNC.DEFER_BLOCKING 0x0 ;  /* 0x0000000000007b1d */ /* 0x000fe20000010000 */
[----:B----4-:R-:W-:Y:S01]  /*31f0*/  FADD.FTZ R5, R5, R18 ;  /* 0x0000001205057221 */ /* 0x010fe20000010000 */
[----:B0-----:R-:W-:Y:S01]  /*3200*/  FADD.FTZ R6, R6, R17 ;  /* 0x0000001106067221 */ /* 0x001fe20000010000 */
[----:B------:R-:W-:Y:S01]  /*3210*/  FADD.FTZ R7, R7, R20 ;  /* 0x0000001407077221 */ /* 0x000fe20000010000 */
[----:B------:R-:W-:Y:S01]  /*3220*/  FADD.FTZ R8, R8, R19 ;  /* 0x0000001308087221 */ /* 0x000fe20000010000 */
[----:B------:R-:W-:Y:S01]  /*3230*/  FADD.FTZ R21, R2, R21 ;  /* 0x0000001502157221 */ /* 0x000fe20000010000 */
[----:B------:R-:W-:Y:S01]  /*3240*/  FADD.FTZ R9, R3, R22 ;  /* 0x0000001603097221 */ /* 0x000fe20000010000 */
[----:B------:R0:W-:Y:S01]  /*3250*/  STS.128 [R0], R28 ;  /* 0x0000001c00007388 */ /* 0x0001e20000000c00 */
[----:B------:R-:W-:-:S03]  /*3260*/  FADD.FTZ R5, R5, R24 ;  /* 0x0000001805057221 */ /* 0x000fc60000010000 */
[----:B------:R-:W-:Y:S01]  /*3270*/  STS.128 [R0+0x10], R32 ;  /* 0x0000102000007388 */ /* 0x000fe20000000c00 */
[----:B------:R-:W-:-:S03]  /*3280*/  FADD.FTZ R23, R6, R23 ;  /* 0x0000001706177221 */ /* 0x000fc60000010000 */
[----:B------:R-:W-:Y:S01]  /*3290*/  STS.128 [R0+0x400], R64 ;  /* 0x0004004000007388 */ /* 0x000fe20000000c00 */
[----:B-1----:R-:W-:-:S03]  /*32a0*/  FADD.FTZ R11, R7, R26 ;  /* 0x0000001a070b7221 */ /* 0x002fc60000010000 */
[----:B------:R-:W-:Y:S01]  /*32b0*/  STS.128 [R0+0x410], R44 ;  /* 0x0004102c00007388 */ /* 0x000fe20000000c00 */
[----:B--2---:R-:W-:-:S03]  /*32c0*/  FADD.FTZ R25, R8, R25 ;  /* 0x0000001908197221 */ /* 0x004fc60000010000 */
[----:B------:R-:W-:Y:S01]  /*32d0*/  STS.128 [R0+0x800], R48 ;  /* 0x0008003000007388 */ /* 0x000fe20000000c00 */
[----:B0-----:R-:W-:-:S03]  /*32e0*/  IADD3 R31, P6, R38, R37, RZ ;  /* 0x00000025261f7210 */ /* 0x001fc60007fde0ff */
[----:B------:R-:W-:Y:S01]  /*32f0*/  STS.128 [R0+0x810], R52 ;  /* 0x0008103400007388 */ /* 0x000fe20000000c00 */
[----:B------:R-:W-:Y:S01]  /*3300*/  IADD3.X R2, RZ, RZ, RZ, P6, !PT ;  /* 0x000000ffff027210 */ /* 0x000fe200037fe4ff */
[C---:B------:R-:W-:Y:S01]  /*3310*/  IMAD.SHL.U32 R14, R31.reuse, 0x4, RZ ;  /* 0x000000041f0e7824 */ /* 0x040fe200078e00ff */
[----:B------:R-:W-:Y:S02]  /*3320*/  BAR.SYNC.DEFER_BLOCKING 0x0 ;  /* 0x0000000000007b1d */ /* 0x000fe40000010000 */
[----:B------:R-:W-:Y:S02]  /*3330*/  SHF.L.U64.HI R41, R31, 0x2, R2 ;  /* 0x000000021f297819 */ /* 0x000fe40000010202 */
[----:B------:R-:W-:-:S04]  /*3340*/  IADD3 R16, P6, R14, UR16, RZ ;  /* 0x000000100e107c10 */ /* 0x000fc8000ffde0ff */
[C---:B------:R-:W-:Y:S02]  /*3350*/  IADD3.X R43, R41.reuse, UR17, RZ, P6, !PT ;  /* 0x00000011292b7c10 */ /* 0x040fe4000b7fe4ff */
[----:B------:R-:W-:Y:S02]  /*3360*/  IADD3 R14, P6, R14, UR18, RZ ;  /* 0x000000120e0e7c10 */ /* 0x000fe4000ffde0ff */
[----:B------:R-:W-:Y:S02]  /*3370*/  @P5 MOV R2, R16 ;  /* 0x0000001000025202 */ /* 0x000fe40000000f00 */
[----:B------:R-:W-:Y:S02]  /*3380*/  @P5 MOV R3, R43 ;  /* 0x0000002b00035202 */ /* 0x000fe40000000f00 */
[----:B------:R-:W-:Y:S02]  /*3390*/  IADD3.X R41, R41, UR19, RZ, P6, !PT ;  /* 0x0000001329297c10 */ /* 0x000fe4000b7fe4ff */
[----:B------:R-:W-:-:S04]  /*33a0*/  @P5 IADD3 R16, P6, R16, 0x200, RZ ;  /* 0x0000020010105810 */ /* 0x000fc80007fde0ff */
[----:B------:R-:W-:Y:S01]  /*33b0*/  @P5 IADD3.X R43, RZ, R43, RZ, P6, !PT ;  /* 0x0000002bff2b5210 */ /* 0x000fe200037fe4ff */
        /* <DEDUP_REMOVED lines=15> */
[----:B--2---:R-:W-:Y:S01]  /*34b0*/  FADD.FTZ R0, RZ, R0 ;  /* 0x00000000ff007221 */ /* 0x004fe20000010000 */
[----:B---3--:R-:W-:Y:S02]  /*34c0*/  FADD.FTZ R27, R27, R28 ;  /* 0x0000001c1b1b7221 */ /* 0x008fe40000010000 */
[----:B------:R-:W2:Y:S01]  /*34d0*/  LDS R15, [R4+0x1200] ;  /* 0x00120000040f7984 */ /* 0x000ea20000000800 */
[----:B----4-:R-:W-:-:S03]  /*34e0*/  FADD.FTZ R29, R0, R29 ;  /* 0x0000001d001d7221 */ /* 0x010fc60000010000 */
[----:B------:R-:W-:Y:S01]  /*34f0*/  LDS R17, [R4+0x1400] ;  /* 0x0014000004117984 */ /* 0x000fe20000000800 */
[----:B------:R-:W-:-:S03]  /*3500*/  FADD.FTZ R31, R27, R32 ;  /* 0x000000201b1f7221 */ /* 0x000fc60000010000 */
[----:B------:R-:W3:Y:S01]  /*3510*/  LDS R0, [R4+0x800] ;  /* 0x0008000004007984 */ /* 0x000ee20000000800 */
        /* <DEDUP_REMOVED lines=8> */
[----:B------:R-:W-:-:S03]  /*35a0*/  FADD.FTZ R10, R10, R19 ;  /* 0x000000130a0a7221 */ /* 0x000fc60000010000 */
[----:B------:R2:W-:Y:S01]  /*35b0*/  @P5 STG.E desc[UR4][R2.64], R31 ;  /* 0x0000001f02005986 */ /* 0x0005e2000c101904 */
[----:B0-----:R-:W-:-:S03]  /*35c0*/  FADD.FTZ R35, R10, R35 ;  /* 0x000000230a237221 */ /* 0x001fc60000010000 */
[----:B------:R-:W0:Y:S01]  /*35d0*/  LDS R39, [R4+0x2c00] ;  /* 0x002c000004277984 */ /* 0x000e220000000800 */
[----:B-1----:R-:W-:-:S03]  /*35e0*/  FADD.FTZ R6, RZ, R6 ;  /* 0x00000006ff067221 */ /* 0x002fc60000010000 */
[----:B------:R-:W1:Y:S01]  /*35f0*/  LDS R8, [R4+0x1600] ;  /* 0x0016000004087984 */ /* 0x000e620000000800 */
[----:B--2---:R-:W-:Y:S01]  /*3600*/  @P5 MOV R2, R14 ;  /* 0x0000000e00025202 */ /* 0x004fe20000000f00 */
[----:B------:R-:W-:Y:S01]  /*3610*/  @P5 IMAD.MOV.U32 R3, RZ, RZ, R41 ;  /* 0x000000ffff035224 */ /* 0x000fe200078e0029 */
[----:B------:R-:W-:Y:S01]  /*3620*/  @P5 IADD3 R14, P6, R14, 0x200, RZ ;  /* 0x000002000e0e5810 */ /* 0x000fe20007fde0ff */
[----:B------:R-:W2:Y:S01]  /*3630*/  LDS R13, [R4+0x2200] ;  /* 0x00220000040d7984 */ /* 0x000ea20000000800 */
[----:B------:R-:W-:Y:S02]  /*3640*/  FADD.FTZ R6, R6, R15 ;  /* 0x0000000f06067221 */ /* 0x000fe40000010000 */
[----:B------:R-:W-:Y:S01]  /*3650*/  @P5 IADD3.X R41, RZ, R41, RZ, P6, !PT ;  /* 0x00000029ff295210 */ /* 0x000fe200037fe4ff */
[----:B------:R4:W-:Y:S01]  /*3660*/  @P5 STG.E desc[UR4][R2.64], R21 ;  /* 0x0000001502005986 */ /* 0x0009e2000c101904 */
[----:B---3--:R-:W-:-:S03]  /*3670*/  FADD.FTZ R0, RZ, R0 ;  /* 0x00000000ff007221 */ /* 0x008fc60000010000 */
[----:B------:R-:W3:Y:S01]  /*3680*/  LDS R19, [R4+0x2e00] ;  /* 0x002e000004137984 */ /* 0x000ee20000000800 */
[----:B----4-:R-:W-:Y:S01]  /*3690*/  FADD.FTZ R6, R6, R27 ;  /* 0x0000001b06067221 */ /* 0x010fe20000010000 */
[----:B------:R-:W-:-:S03]  /*36a0*/  FADD.FTZ R0, R0, R17 ;  /* 0x0000001100007221 */ /* 0x000fc60000010000 */
[----:B------:R-:W-:Y:S01]  /*36b0*/  FADD.FTZ R37, R6, R37 ;  /* 0x0000002506257221 */ /* 0x000fe20000010000 */
[----:B------:R-:W-:Y:S01]  /*36c0*/  @P4 MOV R2, R16 ;  /* 0x0000001000024202 */ /* 0x000fe20000000f00 */
[----:B------:R-:W-:Y:S01]  /*36d0*/  @P4 IMAD.MOV.U32 R3, RZ, RZ, R43 ;  /* 0x000000ffff034224 */ /* 0x000fe200078e002b */
[----:B------:R-:W-:Y:S01]  /*36e0*/  @P4 IADD3 R16, P5, R16, 0x200, RZ ;  /* 0x0000020010104810 */ /* 0x000fe20007fbe0ff */
[----:B------:R-:W-:Y:S01]  /*36f0*/  FADD.FTZ R0, R0, R29 ;  /* 0x0000001d00007221 */ /* 0x000fe20000010000 */
[----:B------:R-:W-:Y:S02]  /*3700*/  FADD.FTZ R7, RZ, R7 ;  /* 0x00000007ff077221 */ /* 0x000fe40000010000 */
[----:B------:R4:W-:Y:S01]  /*3710*/  @P4 STG.E desc[UR4][R2.64], R33 ;  /* 0x0000002102004986 */ /* 0x0009e2000c101904 */
[----:B------:R-:W-:Y:S01]  /*3720*/  @P4 IADD3.X R43, RZ, R43, RZ, P5, !PT ;  /* 0x0000002bff2b4210 */ /* 0x000fe20002ffe4ff */
[----:B0-----:R-:W-:Y:S01]  /*3730*/  FADD.FTZ R39, R0, R39 ;  /* 0x0000002700277221 */ /* 0x001fe20000010000 */
[----:B-1----:R-:W-:Y:S01]  /*3740*/  FADD.FTZ R8, R7, R8 ;  /* 0x0000000807087221 */ /* 0x002fe20000010000 */
[----:B----4-:R-:W-:-:S02]  /*3750*/  @P4 MOV R2, R14 ;  /* 0x0000000e00024202 */ /* 0x010fc40000000f00 */
[----:B------:R-:W-:Y:S02]  /*3760*/  @P4 MOV R3, R41 ;  /* 0x0000002900034202 */ /* 0x000fe40000000f00 */
[----:B------:R-:W-:Y:S01]  /*3770*/  @P4 IADD3 R14, P6, R14, 0x200, RZ ;  /* 0x000002000e0e4810 */ /* 0x000fe20007fde0ff */
[----:B--2---:R-:W-:Y:S02]  /*3780*/  FADD.FTZ R8, R8, R13 ;  /* 0x0000000d08087221 */ /* 0x004fe40000010000 */
[----:B------:R0:W-:Y:S02]  /*3790*/  @P4 STG.E desc[UR4][R2.64], R9 ;  /* 0x0000000902004986 */ /* 0x0001e4000c101904 */
[----:B------:R-:W-:Y:S02]  /*37a0*/  @P4 IMAD.X R41, RZ, RZ, R41, P6 ;  /* 0x000000ffff294224 */ /* 0x000fe400030e0629 */
[----:B---3--:R-:W-:Y:S01]  /*37b0*/  FADD.FTZ R19, R8, R19 ;  /* 0x0000001308137221 */ /* 0x008fe20000010000 */
[----:B0-----:R-:W-:-:S02]  /*37c0*/  @P3 MOV R2, R16 ;  /* 0x0000001000023202 */ /* 0x001fc40000000f00 */
[----:B------:R-:W-:Y:S02]  /*37d0*/  @P3 MOV R3, R43 ;  /* 0x0000002b00033202 */ /* 0x000fe40000000f00 */
[----:B------:R-:W-:-:S03]  /*37e0*/  @P3 IADD3 R16, P4, R16, 0x200, RZ ;  /* 0x0000020010103810 */ /* 0x000fc60007f9e0ff */
[----:B------:R0:W-:Y:S01]  /*37f0*/  @P3 STG.E desc[UR4][R2.64], R35 ;  /* 0x0000002302003986 */ /* 0x0001e2000c101904 */
[----:B------:R-:W-:Y:S02]  /*3800*/  @P3 IADD3.X R43, RZ, R43, RZ, P4, !PT ;  /* 0x0000002bff2b3210 */ /* 0x000fe400027fe4ff */
[----:B0-----:R-:W-:Y:S01]  /*3810*/  @P3 MOV R2, R14 ;  /* 0x0000000e00023202 */ /* 0x001fe20000000f00 */
[----:B------:R-:W-:Y:S01]  /*3820*/  @P3 IMAD.MOV.U32 R3, RZ, RZ, R41 ;  /* 0x000000ffff033224 */ /* 0x000fe200078e0029 */
[----:B------:R-:W-:-:S04]  /*3830*/  @P3 IADD3 R14, P5, R14, 0x200, RZ ;  /* 0x000002000e0e3810 */ /* 0x000fc80007fbe0ff */
[----:B------:R0:W-:Y:S01]  /*3840*/  @P3 STG.E desc[UR4][R2.64], R5 ;  /* 0x0000000502003986 */ /* 0x0001e2000c101904 */
[----:B------:R-:W-:Y:S02]  /*3850*/  @P3 IADD3.X R41, RZ, R41, RZ, P5, !PT ;  /* 0x00000029ff293210 */ /* 0x000fe40002ffe4ff */
[----:B------:R-:W-:Y:S02]  /*3860*/  @P2 MOV R4, R14 ;  /* 0x0000000e00042202 */ /* 0x000fe40000000f00 */
[----:B------:R-:W-:-:S04]  /*3870*/  @P2 IADD3 R14, P4, R14, 0x200, RZ ;  /* 0x000002000e0e2810 */ /* 0x000fc80007f9e0ff */
[----:B------:R-:W-:Y:S02]  /*3880*/  @P1 MOV R6, R14 ;  /* 0x0000000e00061202 */ /* 0x000fe40000000f00 */
[----:B0-----:R-:W-:Y:S01]  /*3890*/  @P2 MOV R2, R16 ;  /* 0x0000001000022202 */ /* 0x001fe20000000f00 */
[----:B------:R-:W-:Y:S01]  /*38a0*/  @P2 IMAD.MOV.U32 R3, RZ, RZ, R43 ;  /* 0x000000ffff032224 */ /* 0x000fe200078e002b */
[----:B------:R-:W-:Y:S02]  /*38b0*/  @P2 IADD3 R16, P3, R16, 0x200, RZ ;  /* 0x0000020010102810 */ /* 0x000fe40007f7e0ff */
[----:B------:R-:W-:Y:S01]  /*38c0*/  @P2 MOV R5, R41 ;  /* 0x0000002900052202 */ /* 0x000fe20000000f00 */
[----:B------:R-:W-:Y:S01]  /*38d0*/  @P2 IMAD.X R41, RZ, RZ, R41, P4 ;  /* 0x000000ffff292224 */ /* 0x000fe200020e0629 */
[----:B------:R-:W-:Y:S01]  /*38e0*/  @P2 IADD3.X R43, RZ, R43, RZ, P3, !PT ;  /* 0x0000002bff2b2210 */ /* 0x000fe20001ffe4ff */
[----:B------:R0:W-:Y:S01]  /*38f0*/  @P2 STG.E desc[UR4][R2.64], R37 ;  /* 0x0000002502002986 */ /* 0x0001e2000c101904 */
[----:B------:R-:W-:Y:S01]  /*3900*/  @P1 IADD3 R14, P4, R14, 0x200, RZ ;  /* 0x000002000e0e1810 */ /* 0x000fe20007f9e0ff */
[----:B------:R-:W-:-:S02]  /*3910*/  @P1 IMAD.MOV.U32 R7, RZ, RZ, R41 ;  /* 0x000000ffff071224 */ /* 0x000fc400078e0029 */
[----:B------:R1:W-:Y:S01]  /*3920*/  @P2 STG.E desc[UR4][R4.64], R23 ;  /* 0x0000001704002986 */ /* 0x0003e2000c101904 */
[----:B------:R-:W-:Y:S02]  /*3930*/  @P1 IADD3.X R41, RZ, R41, RZ, P4, !PT ;  /* 0x00000029ff291210 */ /* 0x000fe400027fe4ff */
[----:B0-----:R-:W-:Y:S02]  /*3940*/  @P1 MOV R2, R16 ;  /* 0x0000001000021202 */ /* 0x001fe40000000f00 */
[-C--:B------:R-:W-:Y:S02]  /*3950*/  @P1 MOV R3, R43.reuse ;  /* 0x0000002b00031202 */ /* 0x080fe40000000f00 */
[----:B------:R-:W-:Y:S02]  /*3960*/  @P1 IADD3 R16, P3, R16, 0x200, RZ ;  /* 0x0000020010101810 */ /* 0x000fe40007f7e0ff */
[----:B-1----:R-:W-:Y:S01]  /*3970*/  MOV R4, R14 ;  /* 0x0000000e00047202 */ /* 0x002fe20000000f00 */
[----:B------:R0:W-:Y:S01]  /*3980*/  @P1 STG.E desc[UR4][R2.64], R39 ;  /* 0x0000002702001986 */ /* 0x0001e2000c101904 */
[----:B------:R-:W-:-:S02]  /*3990*/  @P1 IADD3.X R43, RZ, R43, RZ, P3, !PT ;  /* 0x0000002bff2b1210 */ /* 0x000fc40001ffe4ff */
[----:B------:R-:W-:Y:S01]  /*39a0*/  MOV R5, R41 ;  /* 0x0000002900057202 */ /* 0x000fe20000000f00 */
[----:B------:R1:W-:Y:S01]  /*39b0*/  @P1 STG.E desc[UR4][R6.64], R11 ;  /* 0x0000000b06001986 */ /* 0x0003e2000c101904 */
[----:B0-----:R-:W-:Y:S01]  /*39c0*/  MOV R2, R16 ;  /* 0x0000001000027202 */ /* 0x001fe20000000f00 */
[----:B------:R-:W-:Y:S01]  /*39d0*/  IMAD.MOV.U32 R3, RZ, RZ, R43 ;  /* 0x000000ffff037224 */ /* 0x000fe200078e002b */
[----:B------:R-:W-:Y:S06]  /*39e0*/  @!P0 EXIT ;  /* 0x000000000000894d */ /* 0x000fec0003800000 */
[----:B------:R-:W-:Y:S04]  /*39f0*/  STG.E desc[UR4][R2.64], R19 ;  /* 0x0000001302007986 */ /* 0x000fe8000c101904 */
[----:B------:R-:W-:Y:S01]  /*3a00*/  STG.E desc[UR4][R4.64], R25 ;  /* 0x0000001904007986 */ /* 0x000fe2000c101904 */
[----:B------:R-:W-:Y:S05]  /*3a10*/  EXIT ;  /* 0x000000000000794d */ /* 0x000fea0003800000 */
.L_x_66:
[----:B------:R-:W-:Y:S01]  /*3a20*/  HFMA2.MMA R158, -RZ, RZ, 0, 5.9604644775390625e-08 ;  /* 0x00000001ff9e7435 */ /* 0x000fe200000001ff */
[----:B------:R-:W-:Y:S01]  /*3a30*/  BSSY B1, `(.L_x_74) ;  /* 0x0000006000017945 */ /* 0x000fe20003800000 */
[----:B------:R-:W-:Y:S01]  /*3a40*/  IMAD.MOV.U32 R159, RZ, RZ, 0x1f ;  /* 0x0000001fff9f7424 */ /* 0x000fe200078e00ff */
[----:B------:R-:W-:-:S08]  /*3a50*/  MOV R154, 0xffffffff ;  /* 0xffffffff009a7802 */ /* 0x000fd00000000f00 */
[----:B-----5:R-:W-:Y:S05]  /*3a60*/  WARPSYNC.COLLECTIVE R154, `(.L_x_75) ;  /* 0x000000009a087348 */ /* 0x020fea0003c00000 */
[----:B------:R0:W1:Y:S02]  /*3a70*/  SHFL.BFLY P0, R157, R155, R158, R159 ;  /* 0x0c00009e9b9d7389 */ /* 0x000064000000009f */
[----:B01---5:R-:W-:Y:S01]  /*3a80*/  ENDCOLLECTIVE ;  /* 0x000000000000791b */ /* 0x023fe20003800000 */
.L_x_75:
[----:B------:R-:W-:Y:S05]  /*3a90*/  BSYNC B1 ;  /* 0x0000000000017941 */ /* 0x000fea0003800000 */
.L_x_74:
[----:B------:R-:W-:Y:S01]  /*3aa0*/  MOV R92, R157 ;  /* 0x0000009d005c7202 */ /* 0x000fe20000000f00 */
[----:B------:R-:W-:Y:S01]  /*3ab0*/  HFMA2.MMA R159, -RZ, RZ, 0, 1.847743988037109375e-06 ;  /* 0x0000001fff9f7435 */ /* 0x000fe200000001ff */
[----:B------:R-:W-:Y:S01]  /*3ac0*/  IMAD.MOV.U32 R158, RZ, RZ, 0x1 ;  /* 0x00000001ff9e7424 */ /* 0x000fe200078e00ff */
[----:B------:R-:W-:Y:S02]  /*3ad0*/  MOV R154, 0xffffffff ;  /* 0xffffffff009a7802 */ /* 0x000fe40000000f00 */
[----:B------:R-:W-:Y:S01]  /*3ae0*/  FADD.FTZ R92, R92, R155 ;  /* 0x0000009b5c5c7221 */ /* 0x000fe20000010000 */
[----:B------:R-:W-:-:S07]  /*3af0*/  MOV R155, R156 ;  /* 0x0000009c009b7202 */ /* 0x000fce0000000f00 */
[----:B------:R-:W-:Y:S05]  /*3b00*/  WARPSYNC.COLLECTIVE R154, `(.L_x_76) ;  /* 0x000000009a087348 */ /* 0x000fea0003c00000 */
[----:B------:R0:W1:Y:S02]  /*3b10*/  SHFL.BFLY P0, R157, R155, R158, R159 ;  /* 0x0c00009e9b9d7389 */ /* 0x000064000000009f */
[----:B01----:R-:W-:Y:S01]  /*3b20*/  ENDCOLLECTIVE ;  /* 0x000000000000791b */ /* 0x003fe20003800000 */
.L_x_76:
[----:B------:R-:W-:Y:S01]  /*3b30*/  HFMA2.MMA R158, -RZ, RZ, 0, 1.1920928955078125e-07 ;  /* 0x00000002ff9e7435 */ /* 0x000fe200000001ff */
[----:B------:R-:W-:Y:S01]  /*3b40*/  IMAD.MOV.U32 R155, RZ, RZ, R92 ;  /* 0x000000ffff9b7224 */ /* 0x000fe200078e005c */
[----:B------:R-:W-:-:S09]  /*3b50*/  MOV R93, R157 ;  /* 0x0000009d005d7202 */ /* 0x000fd20000000f00 */
[----:B------:R-:W-:Y:S05]  /*3b60*/  WARPSYNC.COLLECTIVE R154, `(.L_x_77) ;  /* 0x000000009a087348 */ /* 0x000fea0003c00000 */
[----:B------:R0:W1:Y:S02]  /*3b70*/  SHFL.BFLY P0, R157, R155, R158, R159 ;  /* 0x0c00009e9b9d7389 */ /* 0x000064000000009f */
[----:B01----:R-:W-:Y:S01]  /*3b80*/  ENDCOLLECTIVE ;  /* 0x000000000000791b */ /* 0x003fe20003800000 */
.L_x_77:
[----:B------:R-:W-:-:S05]  /*3b90*/  FADD.FTZ R93, R93, R156 ;  /* 0x0000009c5d5d7221 */ /* 0x000fca0000010000 */
[----:B------:R-:W-:Y:S02]  /*3ba0*/  MOV R155, R93 ;  /* 0x0000005d009b7202 */ /* 0x000fe40000000f00 */
[----:B------:R-:W-:-:S07]  /*3bb0*/  MOV R95, R157 ;  /* 0x0000009d005f7202 */ /* 0x000fce0000000f00 */
[----:B------:R-:W-:Y:S05]  /*3bc0*/  WARPSYNC.COLLECTIVE R154, `(.L_x_78) ;  /* 0x000000009a087348 */ /* 0x000fea0003c00000 */
[----:B------:R0:W1:Y:S02]  /*3bd0*/  SHFL.BFLY P0, R157, R155, R158, R159 ;  /* 0x0c00009e9b9d7389 */ /* 0x000064000000009f */
[----:B01----:R-:W-:Y:S01]  /*3be0*/  ENDCOLLECTIVE ;  /* 0x000000000000791b */ /* 0x003fe20003800000 */
.L_x_78:
[----:B------:R-:W-:Y:S01]  /*3bf0*/  FADD.FTZ R95, R92, R95 ;  /* 0x0000005f5c5f7221 */ /* 0x000fe20000010000 */
[----:B------:R-:W-:-:S04]  /*3c00*/  HFMA2.MMA R158, -RZ, RZ, 0, 2.384185791015625e-07 ;  /* 0x00000004ff9e7435 */ /* 0x000fc800000001ff */
[----:B------:R-:W-:Y:S01]  /*3c10*/  MOV R155, R95 ;  /* 0x0000005f009b7202 */ /* 0x000fe20000000f00 */
[----:B------:R-:W-:-:S07]  /*3c20*/  IMAD.MOV.U32 R94, RZ, RZ, R157 ;  /* 0x000000ffff5e7224 */ /* 0x000fce00078e009d */
[----:B------:R-:W-:Y:S05]  /*3c30*/  WARPSYNC.COLLECTIVE R154, `(.L_x_79) ;  /* 0x000000009a087348 */ /* 0x000fea0003c00000 */
[----:B------:R0:W1:Y:S02]  /*3c40*/  SHFL.BFLY P0, R157, R155, R158, R159 ;  /* 0x0c00009e9b9d7389 */ /* 0x000064000000009f */
[----:B01----:R-:W-:Y:S01]  /*3c50*/  ENDCOLLECTIVE ;  /* 0x000000000000791b */ /* 0x003fe20003800000 */
.L_x_79:
[----:B------:R-:W-:-:S04]  /*3c60*/  FADD.FTZ R94, R93, R94 ;  /* 0x0000005e5d5e7221 */ /* 0x000fc80000010000 */
[----:B------:R-:W-:Y:S01]  /*3c70*/  IMAD.MOV.U32 R155, RZ, RZ, R94 ;  /* 0x000000ffff9b7224 */ /* 0x000fe200078e005e */
[----:B------:R-:W-:-:S07]  /*3c80*/  MOV R96, R157 ;  /* 0x0000009d00607202 */ /* 0x000fce0000000f00 */
[----:B------:R-:W-:Y:S05]  /*3c90*/  WARPSYNC.COLLECTIVE R154, `(.L_x_80) ;  /* 0x000000009a087348 */ /* 0x000fea0003c00000 */
[----:B------:R0:W1:Y:S02]  /*3ca0*/  SHFL.BFLY P0, R157, R155, R158, R159 ;  /* 0x0c00009e9b9d7389 */ /* 0x000064000000009f */
[----:B01----:R-:W-:Y:S01]  /*3cb0*/  ENDCOLLECTIVE ;  /* 0x000000000000791b */ /* 0x003fe20003800000 */
.L_x_80:
[----:B------:R-:W-:Y:S01]  /*3cc0*/  FADD.FTZ R96, R95, R96 ;  /* 0x000000605f607221 */ /* 0x000fe20000010000 */
[----:B------:R-:W-:-:S04]  /*3cd0*/  HFMA2.MMA R158, -RZ, RZ, 0, 4.76837158203125e-07 ;  /* 0x00000008ff9e7435 */ /* 0x000fc800000001ff */
[----:B------:R-:W-:Y:S02]  /*3ce0*/  MOV R155, R96 ;  /* 0x00000060009b7202 */ /* 0x000fe40000000f00 */
[----:B------:R-:W-:-:S07]  /*3cf0*/  MOV R97, R157 ;  /* 0x0000009d00617202 */ /* 0x000fce0000000f00 */
[----:B------:R-:W-:Y:S05]  /*3d00*/  WARPSYNC.COLLECTIVE R154, `(.L_x_81) ;  /* 0x000000009a087348 */ /* 0x000fea0003c00000 */
[----:B------:R0:W1:Y:S02]  /*3d10*/  SHFL.BFLY P0, R157, R155, R158, R159 ;  /* 0x0c00009e9b9d7389 */ /* 0x000064000000009f */
[----:B01----:R-:W-:Y:S01]  /*3d20*/  ENDCOLLECTIVE ;  /* 0x000000000000791b */ /* 0x003fe20003800000 */
.L_x_81:
[----:B------:R-:W-:-:S05]  /*3d30*/  FADD.FTZ R97, R94, R97 ;  /* 0x000000615e617221 */ /* 0x000fca0000010000 */
[----:B------:R-:W-:Y:S01]  /*3d40*/  MOV R155, R97 ;  /* 0x00000061009b7202 */ /* 0x000fe20000000f00 */
[----:B------:R-:W-:-:S07]  /*3d50*/  IMAD.MOV.U32 R99, RZ, RZ, R157 ;  /* 0x000000ffff637224 */ /* 0x000fce00078e009d */
[----:B------:R-:W-:Y:S05]  /*3d60*/  WARPSYNC.COLLECTIVE R154, `(.L_x_82) ;  /* 0x000000009a087348 */ /* 0x000fea0003c00000 */
[----:B------:R0:W1:Y:S02]  /*3d70*/  SHFL.BFLY P0, R157, R155, R158, R159 ;  /* 0x0c00009e9b9d7389 */ /* 0x000064000000009f */
[----:B01----:R-:W-:Y:S01]  /*3d80*/  ENDCOLLECTIVE ;  /* 0x000000000000791b */ /* 0x003fe20003800000 */
.L_x_82:
[----:B------:R-:W-:-:S05]  /*3d90*/  FADD.FTZ R99, R96, R99 ;  /* 0x0000006360637221 */ /* 0x000fca0000010000 */
[----:B------:R-:W-:Y:S01]  /*3da0*/  MOV R155, R99 ;  /* 0x00000063009b7202 */ /* 0x000fe20000000f00 */
[----:B------:R-:W-:Y:S01]  /*3db0*/  IMAD.MOV.U32 R158, RZ, RZ, 0x10 ;  /* 0x00000010ff9e7424 */ /* 0x000fe200078e00ff */
[----:B------:R-:W-:-:S07]  /*3dc0*/  MOV R98, R157 ;  /* 0x0000009d00627202 */ /* 0x000fce0000000f00 */
[----:B------:R-:W-:Y:S05]  /*3dd0*/  WARPSYNC.COLLECTIVE R154, `(.L_x_83) ;  /* 0x000000009a087348 */ /* 0x000fea0003c00000 */
[----:B------:R0:W1:Y:S02]  /*3de0*/  SHFL.BFLY P0, R157, R155, R158, R159 ;  /* 0x0c00009e9b9d7389 */ /* 0x000064000000009f */
[----:B01----:R-:W-:Y:S01]  /*3df0*/  ENDCOLLECTIVE ;  /* 0x000000000000791b */ /* 0x003fe20003800000 */
.L_x_83:
[----:B------:R-:W-:-:S05]  /*3e00*/  FADD.FTZ R98, R97, R98 ;  /* 0x0000006261627221 */ /* 0x000fca0000010000 */
[----:B------:R-:W-:Y:S02]  /*3e10*/  MOV R155, R98 ;  /* 0x00000062009b7202 */ /* 0x000fe40000000f00 */
[----:B------:R-:W-:-:S07]  /*3e20*/  MOV R92, R157 ;  /* 0x0000009d005c7202 */ /* 0x000fce0000000f00 */
[----:B------:R-:W-:Y:S05]  /*3e30*/  WARPSYNC.COLLECTIVE R154, `(.L_x_84) ;  /* 0x000000009a087348 */ /* 0x000fea0003c00000 */
[----:B------:R0:W1:Y:S02]  /*3e40*/  SHFL.BFLY P0, R157, R155, R158, R159 ;  /* 0x0c00009e9b9d7389 */ /* 0x000064000000009f */
[----:B01----:R-:W-:Y:S01]  /*3e50*/  ENDCOLLECTIVE ;  /* 0x000000000000791b */ /* 0x003fe20003800000 */
.L_x_84:
[----:B------:R-:W-:Y:S01]  /*3e60*/  MOV R93, R157 ;  /* 0x0000009d005d7202 */ /* 0x000fe20000000f00 */
[----:B------:R-:W-:Y:S06]  /*3e70*/  BRA `(.L_x_85) ;  /* 0xffffffd800f07947 */ /* 0x000fec000383ffff */
.L_x_86:
        /* <DEDUP_REMOVED lines=16> */
.L_x_3432:


//--------------------- .text._ZN10layer_norm31ln_parallel_residual_bwd_kernelINS_13Kernel_traitsI13__nv_bfloat16S2_S2_S2_fjLj768ELj1ELj4ELj1ELj16ENS_18Kernel_traits_baseILj768ES2_S2_S2_S2_fjLj128EEEEELb0ELb1ELb1EEEvNS_9BwdParamsE --------------------------
	.section	.text._ZN10layer_norm31ln_parallel_residual_bwd_kernelINS_13Kernel_traitsI13__nv_bfloat16S2_S2_S2_fjLj768ELj1ELj4ELj1ELj16ENS_18Kernel_traits_baseILj768ES2_S2_S2_S2_fjLj128EEEEELb0ELb1ELb1EEEvNS_9BwdParamsE,"ax",@progbits
	.align	128
        .global         _ZN10layer_norm31ln_parallel_residual_bwd_kernelINS_13Kernel_traitsI13__nv_bfloat16S2_S2_S2_fjLj768ELj1ELj4ELj1ELj16ENS_18Kernel_traits_baseILj768ES2_S2_S2_S2_fjLj128EEEEELb0ELb1ELb1EEEvNS_9BwdParamsE
        .type           _ZN10layer_norm31ln_parallel_residual_bwd_kernelINS_13Kernel_traitsI13__nv_bfloat16S2_S2_S2_fjLj768ELj1ELj4ELj1ELj16ENS_18Kernel_traits_baseILj768ES2_S2_S2_S2_fjLj128EEEEELb0ELb1ELb1EEEvNS_9BwdParamsE,@function
        .size           _ZN10layer_norm31ln_parallel_residual_bwd_kernelINS_13Kernel_traitsI13__nv_bfloat16S2_S2_S2_fjLj768ELj1ELj4ELj1ELj16ENS_18Kernel_traits_baseILj768ES2_S2_S2_S2_fjLj128EEEEELb0ELb1ELb1EEEvNS_9BwdParamsE,(.L_x_3433 - _ZN10layer_norm31ln_parallel_residual_bwd_kernelINS_13Kernel_traitsI13__nv_bfloat16S2_S2_S2_fjLj768ELj1ELj4ELj1ELj16ENS_18Kernel_traits_baseILj768ES2_S2_S2_S2_fjLj128EEEEELb0ELb1ELb1EEEvNS_9BwdParamsE)
        .other          _ZN10layer_norm31ln_parallel_residual_bwd_kernelINS_13Kernel_traitsI13__nv_bfloat16S2_S2_S2_fjLj768ELj1ELj4ELj1ELj16ENS_18Kernel_traits_baseILj768ES2_S2_S2_S2_fjLj128EEEEELb0ELb1ELb1EEEvNS_9BwdParamsE,@"STO_CUDA_ENTRY STV_DEFAULT"
_ZN10layer_norm31ln_parallel_residual_bwd_kernelINS_13Kernel_traitsI13__nv_bfloat16S2_S2_S2_fjLj768ELj1ELj4ELj1ELj16ENS_18Kernel_traits_baseILj768ES2_S2_S2_S2_fjLj128EEEEELb0ELb1ELb1EEEvNS_9BwdParamsE:
.text._ZN10layer_norm31ln_parallel_residual_bwd_kernelINS_13Kernel_traitsI13__nv_bfloat16S2_S2_S2_fjLj768ELj1ELj4ELj1ELj16ENS_18Kernel_traits_baseILj768ES2_S2_S2_S2_fjLj128EEEEELb0ELb1ELb1EEEvNS_9BwdParamsE:
        /* <DEDUP_REMOVED lines=39> */
.L_x_88:
[----:B------:R-:W-:Y:S01]  /*0270*/  SHF.L.U32 R0, R113, 0x4, RZ ;  /* 0x0000000471007819 */ /* 0x000fe200000006ff */
[----:B------:R-:W-:-:S03]  /*0280*/  ULDC.64 UR6, c[0x0][0x260] ;  /* 0x0000980000067ab9 */ /* 0x000fc60000000a00 */
[----:B------:R-:W-:-:S04]  /*0290*/  LOP3.LUT R0, R0, 0x1f0, RZ, 0xc0, !PT ;  /* 0x000001f000007812 */ /* 0x000fc800078ec0ff */
[----:B------:R-:W-:-:S04]  /*02a0*/  IADD3 R2, P0, R0, UR6, RZ ;  /* 0x0000000600027c10 */ /* 0x000fc8000ff1e0ff */
[----:B------:R-:W-:Y:S01]  /*02b0*/  IADD3.X R3, RZ, UR7, RZ, P0, !PT ;  /* 0x00000007ff037c10 */ /* 0x000fe200087fe4ff */
[----:B------:R-:W-:-:S04]  /*02c0*/  ULDC.64 UR6, c[0x0][0x2c8] ;  /* 0x0000b20000067ab9 */ /* 0x000fc80000000a00 */
[----:B------:R-:W2:Y:S04]  /*02d0*/  LDG.E.128 R4, desc[UR4][R2.64] ;  /* 0x0000000402047981 */ /* 0x000ea8000c1e1d00 */
[----:B------:R-:W3:Y:S04]  /*02e0*/  LDG.E.128 R12, desc[UR4][R2.64+0x400] ;  /* 0x00040004020c7981 */ /* 0x000ee8000c1e1d00 */
[----:B------:R0:W4:Y:S01]  /*02f0*/  LDG.E.128 R8, desc[UR4][R2.64+0x200] ;  /* 0x0002000402087981 */ /* 0x000122000c1e1d00 */
[----:B------:R-:W-:Y:S01]  /*0300*/  ISETP.NE.U32.AND P0, PT, RZ, UR6, PT ;  /* 0x00000006ff007c0c */ /* 0x000fe2000bf05070 */
[----:B------:R-:W-:Y:S01]  /*0310*/  ULDC.U8 UR6, c[0x0][0x2a0] ;  /* 0x0000a80000067ab9 */ /* 0x000fe20000000000 */
[----:B------:R-:W-:Y:S01]  /*0320*/  HFMA2.MMA R112, -RZ, RZ, 0, 0 ;  /* 0x00000000ff707435 */ /* 0x000fe200000001ff */
[----:B------:R-:W-:Y:S01]  /*0330*/  BSSY B1, `(.L_x_90) ;  /* 0x000027e000017945 */ /* 0x000fe20003800000 */
[----:B------:R-:W-:Y:S01]  /*0340*/  ISETP.NE.AND.EX P0, PT, RZ, UR7, PT, P0 ;  /* 0x00000007ff007c0c */ /* 0x000fe2000bf05300 */
[----:B------:R-:W-:Y:S01]  /*0350*/  IMAD.MOV.U32 R0, RZ, RZ, RZ ;  /* 0x000000ffff007224 */ /* 0x000fe200078e00ff */
[----:B------:R-:W-:-:S02]  /*0360*/  LOP3.LUT R113, R113, 0x1f, RZ, 0xc0, !PT ;  /* 0x0000001f71717812 */ /* 0x000fc400078ec0ff */
[----:B------:R-:W-:Y:S02]  /*0370*/  CS2R R16, SRZ ;  /* 0x0000000000107805 */ /* 0x000fe4000001ff00 */
[----:B------:R-:W-:Y:S02]  /*0380*/  CS2R R78, SRZ ;  /* 0x00000000004e7805 */ /* 0x000fe4000001ff00 */
[----:B0-----:R-:W-:Y:S02]  /*0390*/  CS2R R2, SRZ ;  /* 0x0000000000027805 */ /* 0x001fe4000001ff00 */
        /* <DEDUP_REMOVED lines=14> */
[----:B------:R-:W-:-:S02]  /*0480*/  ISETP.NE.AND P3, PT, RZ, UR6, PT ;  /* 0x00000006ff007c0c */ /* 0x000fc4000bf65270 */
[----:B--2---:R-:W-:Y:S02]  /*0490*/  PRMT R100, R7, 0x7632, R100 ;  /* 0x0000763207647816 */ /* 0x004fe40000000064 */
[----:B------:R-:W-:Y:S02]  /*04a0*/  PRMT R109, R4, 0x7632, R109 ;  /* 0x00007632046d7816 */ /* 0x000fe4000000006d */
[----:B---3--:R-:W-:Y:S02]  /*04b0*/  PRMT R95, R12, 0x7632, R95 ;  /* 0x000076320c5f7816 */ /* 0x008fe4000000005f */
[----:B------:R-:W-:Y:S02]  /*04c0*/  PRMT R108, R5, 0x7632, R108 ;  /* 0x00007632056c7816 */ /* 0x000fe4000000006c */
[----:B------:R-:W-:Y:S02]  /*04d0*/  PRMT R101, R6, 0x7632, R101 ;  /* 0x0000763206657816 */ /* 0x000fe40000000065 */
[----:B----4-:R-:W-:-:S02]  /*04e0*/  PRMT R99, R8, 0x7632, R99 ;  /* 0x0000763208637816 */ /* 0x010fc40000000063 */
        /* <DEDUP_REMOVED lines=17> */
[----:B------:R-:W-:Y:S02]  /*0600*/  SHF.L.U32 R121, R10, 0x10, RZ ;  /* 0x000000100a797819 */ /* 0x000fe400000006ff */
[----:B------:R-:W-:Y:S02]  /*0610*/  CS2R R10, SRZ ;  /* 0x00000000000a7805 */ /* 0x000fe4000001ff00 */
[----:B------:R-:W-:Y:S01]  /*0620*/  SHF.L.U32 R119, R12, 0x10, RZ ;  /* 0x000000100c777819 */ /* 0x000fe200000006ff */
[----:B------:R-:W-:Y:S01]  /*0630*/  IMAD.U32 R95, R95, 0x10000, RZ ;  /* 0x000100005f5f7824 */ /* 0x000fe200078e00ff */
[----:B------:R-:W-:Y:S02]  /*0640*/  SHF.L.U32 R118, R13, 0x10, RZ ;  /* 0x000000100d767819 */ /* 0x000fe400000006ff */
[----:B------:R-:W-:Y:S02]  /*0650*/  CS2R R12, SRZ ;  /* 0x00000000000c7805 */ /* 0x000fe4000001ff00 */
[----:B------:R-:W-:-:S02]  /*0660*/  SHF.L.U32 R117, R14, 0x10, RZ ;  /* 0x000000100e757819 */ /* 0x000fc400000006ff */
[----:B------:R-:W-:Y:S02]  /*0670*/  SHF.L.U32 R116, R15, 0x10, RZ ;  /* 0x000000100f747819 */ /* 0x000fe400000006ff */
[----:B------:R-:W-:Y:S02]  /*0680*/  CS2R R14, SRZ ;  /* 0x00000000000e7805 */ /* 0x000fe4000001ff00 */
        /* <DEDUP_REMOVED lines=9> */
[----:B------:R-:W-:-:S07]  /*0720*/  SHF.L.U32 R92, R92, 0x10, RZ ;  /* 0x000000105c5c7819 */ /* 0x000fce00000006ff */
.L_x_92:
        /* <DEDUP_REMOVED lines=8> */
[C---:B0-----:R-:W-:Y:S01]  /*07b0*/  IMAD.WIDE.U32 R52, R135.reuse, 0x10, R68 ;  /* 0x0000001087347825 */ /* 0x041fe200078e0044 */
[----:B------:R-:W-:-:S03]  /*07c0*/  IADD3 R133, R135, 0x20, RZ ;  /* 0x0000002087857810 */ /* 0x000fc60007ffe0ff */
[----:B------:R-:W-:Y:S02]  /*07d0*/  VIADD R131, R135, 0x40 ;  /* 0x0000004087837836 */ /* 0x000fe40000000000 */
[----:B------:R-:W4:Y:S01]  /*07e0*/  LDG.E.128 R52, desc[UR4][R52.64] ;  /* 0x0000000434347981 */ /* 0x000f22000c1e1d00 */
[----:B-1----:R-:W-:Y:S01]  /*07f0*/  IMAD.WIDE R114, R129, 0x4, R114 ;  /* 0x0000000481727825 */ /* 0x002fe200078e0272 */
[----:B------:R-:W0:Y:S03]  /*0800*/  @P0 LDC.64 R106, c[0x0][0x2c8] ;  /* 0x0000b200ff6a0b82 */ /* 0x000e260000000a00 */
[----:B------:R-:W-:Y:S02]  /*0810*/  IMAD.WIDE.U32 R60, R133, 0x10, R68 ;  /* 0x00000010853c7825 */ /* 0x000fe400078e0044 */
[----:B------:R1:W4:Y:S02]  /*0820*/  LDG.E R114, desc[UR4][R114.64] ;  /* 0x0000000472727981 */ /* 0x000324000c1e1900 */
[----:B--2---:R-:W-:Y:S01]  /*0830*/  IMAD.WIDE.U32 R56, R135, 0x10, R72 ;  /* 0x0000001087387825 */ /* 0x004fe200078e0048 */
[----:B------:R-:W2:Y:S01]  /*0840*/  @P0 LDC.64 R104, c[0x0][0x2c8] ;  /* 0x0000b200ff680b82 */ /* 0x000ea20000000a00 */
[----:B------:R-:W4:Y:S02]  /*0850*/  LDG.E.128 R60, desc[UR4][R60.64] ;  /* 0x000000043c3c7981 */ /* 0x000f24000c1e1d00 */
[----:B------:R-:W-:-:S02]  /*0860*/  IMAD.WIDE.U32 R68, R131, 0x10, R68 ;  /* 0x0000001083447825 */ /* 0x000fc400078e0044 */
[----:B------:R-:W4:Y:S02]  /*0870*/  LDG.E.128 R56, desc[UR4][R56.64] ;  /* 0x0000000438387981 */ /* 0x000f24000c1e1d00 */
[----:B------:R-:W-:Y:S02]  /*0880*/  IMAD.WIDE.U32 R64, R133, 0x10, R72 ;  /* 0x0000001085407825 */ /* 0x000fe400078e0048 */
[----:B------:R-:W4:Y:S02]  /*0890*/  LDG.E.128 R68, desc[UR4][R68.64] ;  /* 0x0000000444447981 */ /* 0x000f24000c1e1d00 */
[----:B---3--:R-:W-:Y:S02]  /*08a0*/  IMAD.WIDE R110, R129, 0x4, R102 ;  /* 0x00000004816e7825 */ /* 0x008fe400078e0266 */
[----:B------:R-:W3:Y:S01]  /*08b0*/  LDG.E.128 R64, desc[UR4][R64.64] ;  /* 0x0000000440407981 */ /* 0x000ee2000c1e1d00 */
[----:B------:R-:W1:Y:S01]  /*08c0*/  @P0 LDC.64 R102, c[0x0][0x2c8] ;  /* 0x0000b200ff660b82 */ /* 0x000e620000000a00 */
[----:B------:R-:W-:-:S02]  /*08d0*/  IMAD.WIDE.U32 R72, R131, 0x10, R72 ;  /* 0x0000001083487825 */ /* 0x000fc400078e0048 */
[----:B------:R-:W3:Y:S04]  /*08e0*/  LDG.E R110, desc[UR4][R110.64] ;  /* 0x000000046e6e7981 */ /* 0x000ee8000c1e1900 */
[----:B------:R-:W3:Y:S01]  /*08f0*/  LDG.E.128 R72, desc[UR4][R72.64] ;  /* 0x0000000448487981 */ /* 0x000ee2000c1e1d00 */
[----:B0-----:R-:W-:-:S04]  /*0900*/  @P0 IMAD.WIDE.U32 R106, R133, 0x10, R106 ;  /* 0x00000010856a0825 */ /* 0x001fc800078e006a */
[----:B--2---:R-:W-:Y:S01]  /*0910*/  @P0 IMAD.WIDE.U32 R104, R131, 0x10, R104 ;  /* 0x0000001083680825 */ /* 0x004fe200078e0068 */
[----:B------:R-:W5:Y:S04]  /*0920*/  @P0 LDG.E.128 R36, desc[UR4][R106.64] ;  /* 0x000000046a240981 */ /* 0x000f68000c1e1d00 */
[----:B------:R-:W5:Y:S01]  /*0930*/  @P0 LDG.E.128 R40, desc[UR4][R104.64] ;  /* 0x0000000468280981 */ /* 0x000f62000c1e1d00 */
[----:B-1----:R-:W-:-:S05]  /*0940*/  @P0 IMAD.WIDE.U32 R102, R135, 0x10, R102 ;  /* 0x0000001087660825 */ /* 0x002fca00078e0066 */
[----:B------:R0:W5:Y:S01]  /*0950*/  @P0 LDG.E.128 R32, desc[UR4][R102.64] ;  /* 0x0000000466200981 */ /* 0x000162000c1e1d00 */
[----:B------:R-:W-:Y:S01]  /*0960*/  UMOV UR6, 0xffffffff ;  /* 0xffffffff00067882 */ /* 0x000fe20000000000 */
[C---:B----4-:R-:W-:Y:S02]  /*0970*/  SHF.L.U32 R155, R52.reuse, 0x10, RZ ;  /* 0x00000010349b7819 */ /* 0x050fe400000006ff */
[----:B------:R-:W-:Y:S02]  /*0980*/  PRMT R115, R52, 0x7632, R115 ;  /* 0x0000763234737816 */ /* 0x000fe40000000073 */
[C---:B------:R-:W-:Y:S02]  /*0990*/  SHF.L.U32 R159, R53.reuse, 0x10, RZ ;  /* 0x00000010359f7819 */ /* 0x040fe400000006ff */
[----:B------:R-:W-:Y:S02]  /*09a0*/  FSEL R114, R114, RZ, !P3 ;  /* 0x000000ff72727208 */ /* 0x000fe40005800000 */
[----:B------:R-:W-:-:S02]  /*09b0*/  PRMT R134, R53, 0x7632, R134 ;  /* 0x0000763235867816 */ /* 0x000fc40000000086 */
[----:B------:R-:W-:Y:S01]  /*09c0*/  PRMT R132, R54, 0x7632, R132 ;  /* 0x0000763236847816 */ /* 0x000fe20000000084 */
[----:B------:R-:W-:Y:S01]  /*09d0*/  FADD.FTZ R53, -R114, R155 ;  /* 0x0000009b72357221 */ /* 0x000fe20000010100 */
[----:B------:R-:W-:Y:S01]  /*09e0*/  SHF.L.U32 R138, R54, 0x10, RZ ;  /* 0x00000010368a7819 */ /* 0x000fe200000006ff */
[----:B------:R-:W-:Y:S01]  /*09f0*/  IMAD.U32 R163, R63, 0x10000, RZ ;  /* 0x000100003fa37824 */ /* 0x000fe200078e00ff */
[----:B------:R-:W-:Y:S02]  /*0a00*/  SHF.L.U32 R137, R55, 0x10, RZ ;  /* 0x0000001037897819 */ /* 0x000fe400000006ff */
[C---:B------:R-:W-:Y:S02]  /*0a10*/  PRMT R54, R59.reuse, 0x7632, R54 ;  /* 0x000076323b367816 */ /* 0x040fe40000000036 */
[----:B------:R-:W-:Y:S02]  /*0a20*/  SHF.L.U32 R161, R59, 0x10, RZ ;  /* 0x000000103ba17819 */ /* 0x000fe400000006ff */
[----:B------:R-:W-:-:S02]  /*0a30*/  PRMT R59, R63, 0x7632, R59 ;  /* 0x000076323f3b7816 */ /* 0x000fc4000000003b */
[----:B------:R-:W-:Y:S01]  /*0a40*/  SHF.L.U32 R155, R115, 0x10, RZ ;  /* 0x00000010739b7819 */ /* 0x000fe200000006ff */
[----:B------:R-:W-:Y:S01]  /*0a50*/  FADD.FTZ R115, -R114, R159 ;  /* 0x0000009f72737221 */ /* 0x000fe20000010100 */
[----:B------:R-:W-:Y:S01]  /*0a60*/  PRMT R52, R62, 0x7632, R52 ;  /* 0x000076323e347816 */ /* 0x000fe20000000034 */
[C---:B------:R-:W-:Y:S01]  /*0a70*/  IMAD.U32 R141, R69.reuse, 0x10000, RZ ;  /* 0x00010000458d7824 */ /* 0x040fe200078e00ff */
[----:B------:R-:W-:Y:S02]  /*0a80*/  PRMT R63, R69, 0x7632, R63 ;  /* 0x00007632453f7816 */ /* 0x000fe4000000003f */
[----:B0-----:R-:W-:Y:S02]  /*0a90*/  SHF.L.U32 R103, R60, 0x10, RZ ;  /* 0x000000103c677819 */ /* 0x001fe400000006ff */
[C---:B---3--:R-:W-:Y:S02]  /*0aa0*/  PRMT R151, R67.reuse, 0x7632, R151 ;  /* 0x0000763243977816 */ /* 0x048fe40000000097 */
[----:B------:R-:W-:-:S02]  /*0ab0*/  SHF.L.U32 R153, R67, 0x10, RZ ;  /* 0x0000001043997819 */ /* 0x000fc400000006ff */
[----:B------:R-:W-:Y:S02]  /*0ac0*/  PRMT R136, R55, 0x7632, R136 ;  /* 0x0000763237887816 */ /* 0x000fe40000000088 */
[C---:B------:R-:W-:Y:S02]  /*0ad0*/  PRMT R67, R70.reuse, 0x7632, R67 ;  /* 0x0000763246437816 */ /* 0x040fe40000000043 */
[----:B------:R-:W-:Y:S01]  /*0ae0*/  SHF.L.U32 R69, R70, 0x10, RZ ;  /* 0x0000001046457819 */ /* 0x000fe200000006ff */
[----:B------:R-:W-:Y:S01]  /*0af0*/  FADD.FTZ R70, -R114, R137 ;  /* 0x0000008972467221 */ /* 0x000fe20000010100 */
[----:B------:R-:W-:Y:S01]  /*0b00*/  SHF.L.U32 R159, R134, 0x10, RZ ;  /* 0x00000010869f7819 */ /* 0x000fe200000006ff */
[----:B------:R-:W-:Y:S01]  /*0b10*/  IMAD.U32 R107, R57, 0x10000, RZ ;  /* 0x00010000396b7824 */ /* 0x000fe200078e00ff */
[----:B------:R-:W-:Y:S01]  /*0b20*/  PRMT R102, R56, 0x7632, R102 ;  /* 0x0000763238667816 */ /* 0x000fe20000000066 */
[----:B------:R-:W-:Y:S01]  /*0b30*/  FMUL.FTZ R115, R110, R115 ;  /* 0x000000736e737220 */ /* 0x000fe20000410000 */
[----:B------:R-:W-:Y:S01]  /*0b40*/  SHF.L.U32 R128, R56, 0x10, RZ ;  /* 0x0000001038807819 */ /* 0x000fe200000006ff */
[----:B------:R-:W-:Y:S01]  /*0b50*/  FMUL.FTZ R53, R110, R53 ;  /* 0x000000356e357220 */ /* 0x000fe20000410000 */
[----:B------:R-:W-:-:S02]  /*0b60*/  PRMT R55, R60, 0x7632, R55 ;  /* 0x000076323c377816 */ /* 0x000fc40000000037 */
[----:B------:R-:W-:Y:S01]  /*0b70*/  SHF.L.U32 R137, R52, 0x10, RZ ;  /* 0x0000001034897819 */ /* 0x000fe200000006ff */
[----:B------:R-:W-:Y:S01]  /*0b80*/  IMAD.U32 R52, R63, 0x10000, RZ ;  /* 0x000100003f347824 */ /* 0x000fe200078e00ff */
[----:B------:R-:W-:Y:S02]  /*0b90*/  PRMT R111, R57, 0x7632, R111 ;  /* 0x00007632396f7816 */ /* 0x000fe4000000006f */
[----:B------:R-:W-:Y:S02]  /*0ba0*/  PRMT R105, R58, 0x7632, R105 ;  /* 0x000076323a697816 */ /* 0x000fe40000000069 */
[C---:B------:R-:W-:Y:S02]  /*0bb0*/  PRMT R147, R66.reuse, 0x7632, R147 ;  /* 0x0000763242937816 */ /* 0x040fe40000000093 */
[----:B------:R-:W-:Y:S01]  /*0bc0*/  SHF.L.U32 R130, R66, 0x10, RZ ;  /* 0x0000001042827819 */ /* 0x000fe200000006ff */
[----:B------:R-:W-:Y:S01]  /*0bd0*/  FADD.FTZ R66, -R114, R155 ;  /* 0x0000009b72427221 */ /* 0x000fe20000010100 */
[----:B------:R-:W-:Y:S01]  /*0be0*/  SHF.L.U32 R60, R132, 0x10, RZ ;  /* 0x00000010843c7819 */ /* 0x000fe200000006ff */
[C---:B------:R-:W-:Y:S01]  /*0bf0*/  FADD.FTZ R132, -R114.reuse, R103 ;  /* 0x0000006772847221 */ /* 0x040fe20000010100 */
[C---:B------:R-:W-:Y:S01]  /*0c00*/  PRMT R57, R61.reuse, 0x7632, R57 ;  /* 0x000076323d397816 */ /* 0x040fe20000000039 */
[----:B------:R-:W-:Y:S01]  /*0c10*/  FADD.FTZ R103, -R114, R69 ;  /* 0x0000004572677221 */ /* 0x000fe20000010100 */
[----:B------:R-:W-:-:S02]  /*0c20*/  SHF.L.U32 R165, R61, 0x10, RZ ;  /* 0x000000103da57819 */ /* 0x000fc400000006ff */
[----:B------:R-:W-:Y:S01]  /*0c30*/  SHF.L.U32 R149, R62, 0x10, RZ ;  /* 0x000000103e957819 */ /* 0x000fe200000006ff */
[----:B------:R-:W-:Y:S01]  /*0c40*/  FADD.FTZ R62, -R114, R159 ;  /* 0x0000009f723e7221 */ /* 0x000fe20000010100 */
[C---:B------:R-:W-:Y:S02]  /*0c50*/  PRMT R139, R64.reuse, 0x7632, R139 ;  /* 0x00007632408b7816 */ /* 0x040fe4000000008b */
[----:B------:R-:W-:Y:S01]  /*0c60*/  SHF.L.U32 R56, R64, 0x10, RZ ;  /* 0x0000001040387819 */ /* 0x000fe200000006ff */
[----:B------:R-:W-:Y:S01]  /*0c70*/  IMAD.U32 R64, R136, 0x10000, RZ ;  /* 0x0001000088407824 */ /* 0x000fe200078e00ff */
[C---:B------:R-:W-:Y:S01]  /*0c80*/  PRMT R61, R68.reuse, 0x7632, R61 ;  /* 0x00007632443d7816 */ /* 0x040fe2000000003d */
[----:B------:R-:W-:Y:S01]  /*0c90*/  FADD.FTZ R87, R107, R87 ;  /* 0x000000576b577221 */ /* 0x000fe20000010000 */
[----:B------:R-:W-:Y:S01]  /*0ca0*/  SHF.L.U32 R157, R68, 0x10, RZ ;  /* 0x00000010449d7819 */ /* 0x000fe200000006ff */
[----:B------:R-:W-:Y:S01]  /*0cb0*/  FADD.FTZ R68, -R114, R138 ;  /* 0x0000008a72447221 */ /* 0x000fe20000010100 */
[C---:B------:R-:W-:Y:S01]  /*0cc0*/  PRMT R106, R74.reuse, 0x7632, R106 ;  /* 0x000076324a6a7816 */ /* 0x040fe2000000006a */
[-C--:B------:R-:W-:Y:S01]  /*0cd0*/  FFMA.FTZ R88, R115, R107.reuse, R88 ;  /* 0x0000006b73587223 */ /* 0x080fe20000010058 */
[----:B------:R-:W-:Y:S01]  /*0ce0*/  SHF.L.U32 R104, R74, 0x10, RZ ;  /* 0x000000104a687819 */ /* 0x000fe200000006ff */
[----:B------:R-:W-:Y:S01]  /*0cf0*/  FMUL.FTZ R74, R126, R107 ;  /* 0x0000006b7e4a7220 */ /* 0x000fe20000410000 */
[----:B------:R-:W-:Y:S01]  /*0d00*/  SHF.L.U32 R155, R59, 0x10, RZ ;  /* 0x000000103b9b7819 */ /* 0x000fe200000006ff */
[C---:B------:R-:W-:Y:S01]  /*0d10*/  FADD.FTZ R59, -R114.reuse, R137 ;  /* 0x00000089723b7221 */ /* 0x040fe20000010100 */
[----:B------:R-:W-:Y:S01]  /*0d20*/  SHF.L.U32 R69, R67, 0x10, RZ ;  /* 0x0000001043457819 */ /* 0x000fe200000006ff */
[----:B------:R-:W-:Y:S01]  /*0d30*/  FADD.FTZ R67, -R114, R52 ;  /* 0x0000003472437221 */ /* 0x000fe20000010100 */
[----:B------:R-:W-:Y:S01]  /*0d40*/  SHF.L.U32 R136, R102, 0x10, RZ ;  /* 0x0000001066887819 */ /* 0x000fe200000006ff */
[----:B------:R-:W-:Y:S01]  /*0d50*/  FADD.FTZ R91, R128, R91 ;  /* 0x0000005b805b7221 */ /* 0x000fe20000010000 */
[-C--:B------:R-:W-:Y:S01]  /*0d60*/  FFMA.FTZ R112, R53, R128.reuse, R112 ;  /* 0x0000008035707223 */ /* 0x080fe20000010070 */
[----:B------:R-:W-:Y:S01]  /*0d70*/  FMUL.FTZ R102, R127, R128 ;  /* 0x000000807f667220 */ /* 0x000fe20000410000 */
[----:B------:R-:W-:Y:S01]  /*0d80*/  SHF.L.U32 R138, R105, 0x10, RZ ;  /* 0x00000010698a7819 */ /* 0x000fe200000006ff */
[C---:B------:R-:W-:Y:S01]  /*0d90*/  FMUL.FTZ R107, R110.reuse, R70 ;  /* 0x000000466e6b7220 */ /* 0x040fe20000410000 */
[C---:B------:R-:W-:Y:S01]  /*0da0*/  PRMT R52, R75.reuse, 0x7632, R52 ;  /* 0x000076324b347816 */ /* 0x040fe20000000034 */
[----:B------:R-:W-:Y:S01]  /*0db0*/  IMAD.U32 R137, R75, 0x10000, RZ ;  /* 0x000100004b897824 */ /* 0x000fe200078e00ff */
[----:B------:R-:W-:Y:S01]  /*0dc0*/  SHF.L.U32 R128, R111, 0x10, RZ ;  /* 0x000000106f807819 */ /* 0x000fe200000006ff */
[C---:B------:R-:W-:Y:S01]  /*0dd0*/  FMUL.FTZ R105, R110.reuse, R66 ;  /* 0x000000426e697220 */ /* 0x040fe20000410000 */
[----:B------:R-:W-:Y:S01]  /*0de0*/  FMUL.FTZ R75, R110, R62 ;  /* 0x0000003e6e4b7220 */ /* 0x000fe20000410000 */
[C---:B------:R-:W-:Y:S01]  /*0df0*/  PRMT R143, R65.reuse, 0x7632, R143 ;  /* 0x00007632418f7816 */ /* 0x040fe2000000008f */
[----:B------:R-:W-:Y:S01]  /*0e00*/  FADD.FTZ R149, -R114, R149 ;  /* 0x0000009572957221 */ /* 0x000fe20000010100 */
[----:B------:R-:W-:Y:S01]  /*0e10*/  SHF.L.U32 R145, R65, 0x10, RZ ;  /* 0x0000001041917819 */ /* 0x000fe200000006ff */
[----:B------:R-:W-:Y:S01]  /*0e20*/  FMUL.FTZ R111, R110, R68 ;  /* 0x000000446e6f7220 */ /* 0x000fe20000410000 */
[----:B------:R-:W-:Y:S01]  /*0e30*/  PRMT R65, R71, 0x7632, R65 ;  /* 0x0000763247417816 */ /* 0x000fe20000000041 */
[----:B------:R-:W-:Y:S01]  /*0e40*/  FADD.FTZ R78, R161, R78 ;  /* 0x0000004ea14e7221 */ /* 0x000fe20000010000 */
[-C--:B------:R-:W-:Y:S01]  /*0e50*/  FFMA.FTZ R80, R107, R161.reuse, R80 ;  /* 0x000000a16b507223 */ /* 0x080fe20000010050 */
[----:B------:R-:W-:Y:S01]  /*0e60*/  FMUL.FTZ R70, R124, R161 ;  /* 0x000000a17c467220 */ /* 0x000fe20000410000 */
[----:B------:R-:W-:Y:S01]  /*0e70*/  SHF.L.U32 R71, R71, 0x10, RZ ;  /* 0x0000001047477819 */ /* 0x000fe200000006ff */
[----:B------:R-:W-:Y:S01]  /*0e80*/  FADD.FTZ R89, R136, R89 ;  /* 0x0000005988597221 */ /* 0x000fe20000010000 */
[-C--:B------:R-:W-:Y:S01]  /*0e90*/  FFMA.FTZ R90, R105, R136.reuse, R90 ;  /* 0x00000088695a7223 */ /* 0x080fe2000001005a */
[----:B------:R-:W-:Y:S01]  /*0ea0*/  FMUL.FTZ R68, R109, R136 ;  /* 0x000000886d447220 */ /* 0x000fe20000410000 */
[----:B------:R-:W-:Y:S01]  /*0eb0*/  FADD.FTZ R161, RZ, R102 ;  /* 0x00000066ffa17221 */ /* 0x000fe20000010000 */
[----:B------:R-:W-:Y:S01]  /*0ec0*/  FADD.FTZ R85, R128, R85 ;  /* 0x0000005580557221 */ /* 0x000fe20000010000 */
[-C--:B------:R-:W-:Y:S01]  /*0ed0*/  FFMA.FTZ R86, R75, R128.reuse, R86 ;  /* 0x000000804b567223 */ /* 0x080fe20000010056 */
[----:B------:R-:W-:Y:S01]  /*0ee0*/  FMUL.FTZ R66, R108, R128 ;  /* 0x000000806c427220 */ /* 0x000fe20000410000 */
[----:B------:R-:W-:Y:S01]  /*0ef0*/  FFMA.FTZ R136, R53, R102, RZ ;  /* 0x0000006635887223 */ /* 0x000fe200000100ff */
[----:B------:R-:W-:Y:S01]  /*0f00*/  FMUL.FTZ R128, R110, R149 ;  /* 0x000000956e807220 */ /* 0x000fe20000410000 */
[C---:B------:R-:W-:Y:S01]  /*0f10*/  FADD.FTZ R163, -R114.reuse, R163 ;  /* 0x000000a372a37221 */ /* 0x040fe20000010100 */
[----:B------:R-:W-:Y:S01]  /*0f20*/  FADD.FTZ R161, R161, R68 ;  /* 0x00000044a1a17221 */ /* 0x000fe20000010000 */
[C---:B------:R-:W-:Y:S01]  /*0f30*/  FADD.FTZ R63, -R114.reuse, R71 ;  /* 0x00000047723f7221 */ /* 0x040fe20000010100 */
[----:B------:R-:W-:Y:S01]  /*0f40*/  FFMA.FTZ R136, R105, R68, R136 ;  /* 0x0000004469887223 */ /* 0x000fe20000010088 */
[----:B------:R-:W-:Y:S01]  /*0f50*/  FADD.FTZ R64, -R114, R64 ;  /* 0x0000004072407221 */ /* 0x000fe20000010100 */
[----:B------:R-:W-:Y:S01]  /*0f60*/  SHF.L.U32 R55, R55, 0x10, RZ ;  /* 0x0000001037377819 */ /* 0x000fe200000006ff */
[----:B------:R-:W-:Y:S01]  /*0f70*/  FADD.FTZ R11, R130, R11 ;  /* 0x0000000b820b7221 */ /* 0x000fe20000010000 */
[----:B------:R-:W-:Y:S01]  /*0f80*/  SHF.L.U32 R57, R57, 0x10, RZ ;  /* 0x0000001039397819 */ /* 0x000fe200000006ff */
[-C--:B------:R-:W-:Y:S01]  /*0f90*/  FFMA.FTZ R27, R128, R130.reuse, R27 ;  /* 0x00000082801b7223 */ /* 0x080fe2000001001b */
[----:B------:R-:W-:Y:S01]  /*0fa0*/  SHF.L.U32 R159, R61, 0x10, RZ ;  /* 0x000000103d9f7819 */ /* 0x000fe200000006ff */
[----:B------:R-:W-:Y:S01]  /*0fb0*/  FMUL.FTZ R149, R121, R130 ;  /* 0x0000008279957220 */ /* 0x000fe20000410000 */
[----:B------:R-:W-:Y:S01]  /*0fc0*/  SHF.L.U32 R71, R65, 0x10, RZ ;  /* 0x0000001041477819 */ /* 0x000fe200000006ff */
[----:B------:R-:W-:Y:S01]  /*0fd0*/  FMUL.FTZ R130, R110, R163 ;  /* 0x000000a36e827220 */ /* 0x000fe20000410000 */
[----:B------:R-:W-:Y:S01]  /*0fe0*/  SHF.L.U32 R58, R58, 0x10, RZ ;  /* 0x000000103a3a7819 */ /* 0x000fe200000006ff */
[----:B------:R-:W-:Y:S01]  /*0ff0*/  FADD.FTZ R163, R161, R74 ;  /* 0x0000004aa1a37221 */ /* 0x000fe20000010000 */
[----:B------:R-:W-:Y:S01]  /*1000*/  FADD.FTZ R60, -R114, R60 ;  /* 0x0000003c723c7221 */ /* 0x000fe20000010100 */
[----:B------:R-:W-:Y:S01]  /*1010*/  SHF.L.U32 R54, R54, 0x10, RZ ;  /* 0x0000001036367819 */ /* 0x000fe200000006ff */
[----:B------:R-:W-:Y:S01]  /*1020*/  FFMA.FTZ R136, R115, R74, R136 ;  /* 0x0000004a73887223 */ /* 0x000fe20000010088 */
[----:B------:R-:W-:Y:S01]  /*1030*/  FADD.FTZ R61, -R114, R155 ;  /* 0x0000009b723d7221 */ /* 0x000fe20000010100 */
[----:B------:R-:W-:Y:S01]  /*1040*/  FMUL.FTZ R64, R110, R64 ;  /* 0x000000406e407220 */ /* 0x000fe20000410000 */
[C---:B------:R-:W-:Y:S01]  /*1050*/  FADD.FTZ R165, -R114.reuse, R165 ;  /* 0x000000a572a57221 */ /* 0x040fe20000010100 */
[C---:B------:R-:W-:Y:S01]  /*1060*/  FADD.FTZ R157, -R114.reuse, R157 ;  /* 0x0000009d729d7221 */ /* 0x040fe20000010100 */
[C---:B------:R-:W-:Y:S01]  /*1070*/  FADD.FTZ R141, -R114.reuse, R141 ;  /* 0x0000008d728d7221 */ /* 0x040fe20000010100 */
[C---:B------:R-:W-:Y:S01]  /*1080*/  FADD.FTZ R55, -R114.reuse, R55 ;  /* 0x0000003772377221 */ /* 0x040fe20000010100 */
[C---:B------:R-:W-:Y:S01]  /*1090*/  FADD.FTZ R57, -R114.reuse, R57 ;  /* 0x0000003972397221 */ /* 0x040fe20000010100 */
[C---:B------:R-:W-:Y:S01]  /*10a0*/  FADD.FTZ R65, -R114.reuse, R159 ;  /* 0x0000009f72417221 */ /* 0x040fe20000010100 */
[C---:B------:R-:W-:Y:S01]  /*10b0*/  FADD.FTZ R69, -R114.reuse, R69 ;  /* 0x0000004572457221 */ /* 0x040fe20000010100 */
[----:B------:R-:W-:Y:S01]  /*10c0*/  FADD.FTZ R71, -R114, R71 ;  /* 0x0000004772477221 */ /* 0x000fe20000010100 */
[C---:B------:R-:W-:Y:S01]  /*10d0*/  PRMT R155, R72.reuse, 0x7632, R155 ;  /* 0x00007632489b7816 */ /* 0x040fe2000000009b */
[----:B------:R-:W-:Y:S01]  /*10e0*/  FADD.FTZ R163, R163, R66 ;  /* 0x00000042a3a37221 */ /* 0x000fe20000010000 */
[----:B------:R-:W-:Y:S01]  /*10f0*/  SHF.L.U32 R134, R72, 0x10, RZ ;  /* 0x0000001048867819 */ /* 0x000fe200000006ff */
[----:B------:R-:W-:Y:S01]  /*1100*/  FMUL.FTZ R72, R125, R58 ;  /* 0x0000003a7d487220 */ /* 0x000fe20000410000 */
[----:B------:R-:W-:Y:S01]  /*1110*/  PRMT R159, R73, 0x7632, R159 ;  /* 0x00007632499f7816 */ /* 0x000fe2000000009f */
[----:B------:R-:W-:Y:S01]  /*1120*/  FFMA.FTZ R136, R75, R66, R136 ;  /* 0x000000424b887223 */ /* 0x000fe20000010088 */
[----:B------:R-:W-:Y:S01]  /*1130*/  SHF.L.U32 R114, R73, 0x10, RZ ;  /* 0x0000001049727819 */ /* 0x000fe200000006ff */
[----:B------:R-:W-:Y:S01]  /*1140*/  FMUL.FTZ R73, R110, R60 ;  /* 0x0000003c6e497220 */ /* 0x000fe20000410000 */
[----:B------:R-:W-:Y:S01]  /*1150*/  FADD.FTZ R77, R54, R77 ;  /* 0x0000004d364d7221 */ /* 0x000fe20000010000 */
[-C--:B------:R-:W-:Y:S01]  /*1160*/  FFMA.FTZ R79, R64, R54.reuse, R79 ;  /* 0x00000036404f7223 */ /* 0x080fe2000001004f */
[----:B------:R-:W-:Y:S01]  /*1170*/  FMUL.FTZ R60, R100, R54 ;  /* 0x00000036643c7220 */ /* 0x000fe20000410000 */
[----:B------:R-:W-:Y:S01]  /*1180*/  FMUL.FTZ R54, R110, R165 ;  /* 0x000000a56e367220 */ /* 0x000fe20000410000 */
[----:B------:R-:W-:Y:S01]  /*1190*/  FMUL.FTZ R62, R101, R138 ;  /* 0x0000008a653e7220 */ /* 0x000fe20000410000 */
[----:B------:R-:W-:Y:S01]  /*11a0*/  FADD.FTZ R165, R163, R72 ;  /* 0x00000048a3a57221 */ /* 0x000fe20000010000 */
[----:B------:R-:W-:Y:S01]  /*11b0*/  FFMA.FTZ R136, R111, R72, R136 ;  /* 0x000000486f887223 */ /* 0x000fe20000010088 */
[----:B------:R-:W-:-:S02]  /*11c0*/  FADD.FTZ R83, R58, R83 ;  /* 0x000000533a537221 */ /* 0x000fc40000010000 */
[----:B------:R-:W-:Y:S01]  /*11d0*/  FADD.FTZ R165, R165, R62 ;  /* 0x0000003ea5a57221 */ /* 0x000fe20000010000 */
[----:B------:R-:W-:Y:S01]  /*11e0*/  FFMA.FTZ R136, R73, R62, R136 ;  /* 0x0000003e49887223 */ /* 0x000fe20000010088 */
[----:B------:R-:W-:Y:S01]  /*11f0*/  FFMA.FTZ R84, R111, R58, R84 ;  /* 0x0000003a6f547223 */ /* 0x000fe20000010054 */
[----:B------:R-:W-:Y:S01]  /*1200*/  FMUL.FTZ R58, R110, R132 ;  /* 0x000000846e3a7220 */ /* 0x000fe20000410000 */
[----:B------:R-:W-:Y:S01]  /*1210*/  SHF.L.U32 R161, R106, 0x10, RZ ;  /* 0x000000106aa17819 */ /* 0x000fe200000006ff */
[C---:B------:R-:W-:Y:S01]  /*1220*/  FMUL.FTZ R106, R110.reuse, R103 ;  /* 0x000000676e6a7220 */ /* 0x040fe20000410000 */
[----:B------:R-:W-:Y:S01]  /*1230*/  FADD.FTZ R165, R165, R70 ;  /* 0x00000046a5a57221 */ /* 0x000fe20000010000 */
[----:B------:R-:W-:Y:S01]  /*1240*/  FFMA.FTZ R136, R107, R70, R136 ;  /* 0x000000466b887223 */ /* 0x000fe20000010088 */
[----:B------:R-:W-:Y:S01]  /*1250*/  SHF.L.U32 R139, R139, 0x10, RZ ;  /* 0x000000108b8b7819 */ /* 0x000fe200000006ff */
[----:B------:R-:W-:Y:S01]  /*1260*/  FMUL.FTZ R132, R110, R157 ;  /* 0x0000009d6e847220 */ /* 0x000fe20000410000 */
[----:B------:R-:W-:Y:S01]  /*1270*/  FADD.FTZ R15, R56, R15 ;  /* 0x0000000f380f7221 */ /* 0x000fe20000010000 */
[-C--:B------:R-:W-:Y:S01]  /*1280*/  FFMA.FTZ R31, R58, R56.reuse, R31 ;  /* 0x000000383a1f7223 */ /* 0x080fe2000001001f */
[----:B------:R-:W-:Y:S01]  /*1290*/  FMUL.FTZ R55, R110, R55 ;  /* 0x000000376e377220 */ /* 0x000fe20000410000 */
[----:B------:R-:W-:Y:S01]  /*12a0*/  FMUL.FTZ R56, R123, R56 ;  /* 0x000000387b387220 */ /* 0x000fe20000410000 */
[----:B------:R-:W-:Y:S01]  /*12b0*/  FADD.FTZ R3, R104, R3 ;  /* 0x0000000368037221 */ /* 0x000fe20000010000 */
[-C--:B------:R-:W-:Y:S01]  /*12c0*/  FFMA.FTZ R19, R106, R104.reuse, R19 ;  /* 0x000000686a137223 */ /* 0x080fe20000010013 */
[----:B------:R-:W-:Y:S01]  /*12d0*/  FMUL.FTZ R103, R117, R104 ;  /* 0x0000006875677220 */ /* 0x000fe20000410000 */
[----:B------:R-:W-:Y:S01]  /*12e0*/  FADD.FTZ R165, R165, R60 ;  /* 0x0000003ca5a57221 */ /* 0x000fe20000010000 */
[----:B------:R-:W-:Y:S01]  /*12f0*/  FFMA.FTZ R104, R64, R60, R136 ;  /* 0x0000003c40687223 */ /* 0x000fe20000010088 */
[----:B------:R-:W-:Y:S01]  /*1300*/  FADD.FTZ R7, R134, R7 ;  /* 0x0000000786077221 */ /* 0x000fe20000010000 */
[-C--:B------:R-:W-:Y:S01]  /*1310*/  FFMA.FTZ R23, R132, R134.reuse, R23 ;  /* 0x0000008684177223 */ /* 0x080fe20000010017 */
[----:B------:R-:W-:Y:S01]  /*1320*/  FMUL.FTZ R157, R119, R134 ;  /* 0x00000086779d7220 */ /* 0x000fe20000410000 */
[----:B------:R-:W-:-:S02]  /*1330*/  IMAD.U32 R163, R52, 0x10000, RZ ;  /* 0x0001000034a37824 */ /* 0x000fc400078e00ff */
[----:B------:R-:W-:Y:S01]  /*1340*/  FMUL.FTZ R134, R110, R141 ;  /* 0x0000008d6e867220 */ /* 0x000fe20000410000 */
[----:B------:R-:W-:Y:S01]  /*1350*/  FADD.FTZ R16, R139, R16 ;  /* 0x000000108b107221 */ /* 0x000fe20000010000 */
[-C--:B------:R-:W-:Y:S01]  /*1360*/  FFMA.FTZ R76, R55, R139.reuse, R76 ;  /* 0x0000008b374c7223 */ /* 0x080fe2000001004c */
[----:B------:R-:W-:Y:S01]  /*1370*/  FMUL.FTZ R52, R99, R139 ;  /* 0x0000008b63347220 */ /* 0x000fe20000410000 */
[----:B------:R-:W-:Y:S01]  /*1380*/  FADD.FTZ R139, R165, R56 ;  /* 0x00000038a58b7221 */ /* 0x000fe20000010000 */
[----:B------:R-:W-:Y:S01]  /*1390*/  FFMA.FTZ R104, R58, R56, R104 ;  /* 0x000000383a687223 */ /* 0x000fe20000010068 */
[----:B------:R-:W-:Y:S02]  /*13a0*/  IMAD.U32 R143, R143, 0x10000, RZ ;  /* 0x000100008f8f7824 */ /* 0x000fe400078e00ff */
[----:B------:R-:W-:Y:S01]  /*13b0*/  FADD.FTZ R13, R145, R13 ;  /* 0x0000000d910d7221 */ /* 0x000fe20000010000 */
[----:B------:R-:W-:Y:S01]  /*13c0*/  FFMA.FTZ R29, R54, R145, R29 ;  /* 0x00000091361d7223 */ /* 0x000fe2000001001d */
[----:B------:R-:W-:Y:S01]  /*13d0*/  FADD.FTZ R5, R114, R5 ;  /* 0x0000000572057221 */ /* 0x000fe20000010000 */
[-C--:B------:R-:W-:Y:S01]  /*13e0*/  FFMA.FTZ R21, R134, R114.reuse, R21 ;  /* 0x0000007286157223 */ /* 0x080fe20000010015 */
[----:B------:R-:W-:Y:S01]  /*13f0*/  FMUL.FTZ R141, R118, R114 ;  /* 0x00000072768d7220 */ /* 0x000fe20000410000 */
        /* <DEDUP_REMOVED lines=9> */
[----:B------:R-:W-:-:S02]  /*1490*/  SHF.L.U32 R147, R147, 0x10, RZ ;  /* 0x0000001093937819 */ /* 0x000fc400000006ff */
[----:B------:R-:W-:Y:S01]  /*14a0*/  FADD.FTZ R136, R143, R104 ;  /* 0x000000688f887221 */ /* 0x000fe20000010000 */
[----:B------:R-:W-:Y:S01]  /*14b0*/  FFMA.FTZ R139, R57, R104, R114 ;  /* 0x00000068398b7223 */ /* 0x000fe20000010072 */
        /* <DEDUP_REMOVED lines=10> */
[----:B------:R-:W-:Y:S01]  /*1560*/  FADD.FTZ R81, R138, R81 ;  /* 0x000000518a517221 */ /* 0x000fe20000010000 */
[----:B------:R-:W-:Y:S01]  /*1570*/  FFMA.FTZ R82, R73, R138, R82 ;  /* 0x0000008a49527223 */ /* 0x000fe20000010052 */
[----:B------:R-:W-:Y:S01]  /*1580*/  FMUL.FTZ R138, R110, R63 ;  /* 0x0000003f6e8a7220 */ /* 0x000fe20000410000 */
[----:B------:R-:W-:Y:S01]  /*1590*/  FMUL.FTZ R136, R96, R151 ;  /* 0x0000009760887220 */ /* 0x000fe20000410000 */
[----:B------:R-:W-:Y:S01]  /*15a0*/  FADD.FTZ R63, R140, R153 ;  /* 0x000000998c3f7221 */ /* 0x000fe20000010000 */
[----:B------:R-:W-:Y:S01]  /*15b0*/  FMUL.FTZ R61, R110, R61 ;  /* 0x0000003d6e3d7220 */ /* 0x000fe20000410000 */
[----:B------:R-:W-:Y:S01]  /*15c0*/  FFMA.FTZ R140, R130, R153, R139 ;  /* 0x00000099828c7223 */ /* 0x000fe2000001008b */
[----:B------:R-:W-:Y:S01]  /*15d0*/  SHF.L.U32 R155, R155, 0x10, RZ ;  /* 0x000000109b9b7819 */ /* 0x000fe200000006ff */
[----:B------:R-:W-:-:S02]  /*15e0*/  FADD.FTZ R142, R63, R136 ;  /* 0x000000883f8e7221 */ /* 0x000fc40000010000 */
[----:B------:R-:W-:Y:S01]  /*15f0*/  FFMA.FTZ R139, R61, R136, R140 ;  /* 0x000000883d8b7223 */ /* 0x000fe2000001008c */
[----:B------:R-:W-:Y:S01]  /*1600*/  FMUL.FTZ R65, R110, R65 ;  /* 0x000000416e417220 */ /* 0x000fe20000410000 */
[----:B------:R-:W-:Y:S01]  /*1610*/  FMUL.FTZ R140, R95, R155 ;  /* 0x0000009b5f8c7220 */ /* 0x000fe20000410000 */
[----:B------:R-:W-:Y:S01]  /*1620*/  FADD.FTZ R63, R142, R157 ;  /* 0x0000009d8e3f7221 */ /* 0x000fe20000010000 */
[----:B------:R-:W-:Y:S01]  /*1630*/  FFMA.FTZ R142, R132, R157, R139 ;  /* 0x0000009d848e7223 */ /* 0x000fe2000001008b */
[----:B------:R-:W-:Y:S02]  /*1640*/  SHF.L.U32 R159, R159, 0x10, RZ ;  /* 0x000000109f9f7819 */ /* 0x000fe400000006ff */
[----:B------:R-:W-:Y:S01]  /*1650*/  FADD.FTZ R144, R63, R140 ;  /* 0x0000008c3f907221 */ /* 0x000fe20000010000 */
[----:B------:R-:W-:Y:S01]  /*1660*/  FFMA.FTZ R63, R65, R140, R142 ;  /* 0x0000008c413f7223 */ /* 0x000fe2000001008e */
[----:B------:R-:W-:Y:S01]  /*1670*/  FMUL.FTZ R67, R110, R67 ;  /* 0x000000436e437220 */ /* 0x000fe20000410000 */
[----:B------:R-:W-:Y:S01]  /*1680*/  FMUL.FTZ R142, R94, R159 ;  /* 0x0000009f5e8e7220 */ /* 0x000fe20000410000 */
[----:B------:R-:W-:Y:S01]  /*1690*/  FADD.FTZ R139, R144, R141 ;  /* 0x0000008d908b7221 */ /* 0x000fe20000010000 */
[----:B------:R-:W-:-:S03]  /*16a0*/  FFMA.FTZ R144, R134, R141, R63 ;  /* 0x0000008d86907223 */ /* 0x000fc6000001003f */
        /* <DEDUP_REMOVED lines=8> */
[----:B------:R-:W-:Y:S01]  /*1730*/  FADD.FTZ R148, R139, R144 ;  /* 0x000000908b947221 */ /* 0x000fe20000010000 */
[----:B------:R-:W-:Y:S01]  /*1740*/  FMUL.FTZ R137, R116, R137 ;  /* 0x0000008974897220 */ /* 0x000fe20000410000 */
[----:B------:R-:W-:Y:S01]  /*1750*/  FFMA.FTZ R139, R69, R144, R146 ;  /* 0x00000090458b7223 */ /* 0x000fe20000010092 */
[----:B------:R-:W-:Y:S01]  /*1760*/  FMUL.FTZ R63, R92, R163 ;  /* 0x000000a35c3f7220 */ /* 0x000fe20000410000 */
[----:B------:R-:W-:Y:S01]  /*1770*/  FMUL.FTZ R71, R110, R71 ;  /* 0x000000476e477220 */ /* 0x000fe20000410000 */
        /* <DEDUP_REMOVED lines=35> */
.L_x_104:
[----:B-1----:R-:W-:Y:S01]  /*19b0*/  FADD.FTZ R146, R139, R146 ;  /* 0x000000928b927221 */ /* 0x002fe20000010000 */
[----:B0-2---:R-:W-:Y:S01]  /*19c0*/  FADD.FTZ R139, R143, R148 ;  /* 0x000000948f8b7221 */ /* 0x005fe20000010000 */
[----:B------:R-:W-:Y:S02]  /*19d0*/  ISETP.NE.U32.AND P1, PT, RZ, UR10, PT ;  /* 0x0000000aff007c0c */ /* 0x000fe4000bf25070 */
[----:B------:R-:W-:Y:S01]  /*19e0*/  FMUL.FTZ R146, R146, UR9 ;  /* 0x0000000992927c20 */ /* 0x000fe20008410000 */
[----:B------:R-:W-:Y:S01]  /*19f0*/  FMUL.FTZ R139, R139, UR9 ;  /* 0x000000098b8b7c20 */ /* 0x000fe20008410000 */
[----:B------:R-:W-:Y:S02]  /*1a00*/  ISETP.NE.AND.EX P1, PT, RZ, UR11, PT, P1 ;  /* 0x0000000bff007c0c */ /* 0x000fe4000bf25310 */
[----:B------:R-:W-:Y:S02]  /*1a10*/  ISETP.NE.U32.AND P2, PT, RZ, UR12, PT ;  /* 0x0000000cff007c0c */ /* 0x000fe4000bf45070 */
[----:B------:R-:W-:-:S02]  /*1a20*/  FSEL R146, R146, RZ, !P3 ;  /* 0x000000ff92927208 */ /* 0x000fc40005800000 */
[----:B------:R-:W-:-:S03]  /*1a30*/  ISETP.NE.AND.EX P2, PT, RZ, UR13, PT, P2 ;  /* 0x0000000dff007c0c */ /* 0x000fc6000bf45320 */
[-CC-:B------:R-:W-:Y:S01]  /*1a40*/  FFMA.FTZ R107, R107, R139.reuse, R146.reuse ;  /* 0x0000008b6b6b7223 */ /* 0x180fe20000010092 */
[-CC-:B------:R-:W-:Y:S01]  /*1a50*/  FFMA.FTZ R143, R64, R139.reuse, R146.reuse ;  /* 0x0000008b408f7223 */ /* 0x180fe20000010092 */
[-CC-:B------:R-:W-:Y:S01]  /*1a60*/  FFMA.FTZ R55, R55, R139.reuse, R146.reuse ;  /* 0x0000008b37377223 */ /* 0x180fe20000010092 */
[-CC-:B------:R-:W-:Y:S01]  /*1a70*/  FFMA.FTZ R53, R53, R139.reuse, R146.reuse ;  /* 0x0000008b35357223 */ /* 0x180fe20000010092 */
[----:B------:R-:W-:Y:S01]  /*1a80*/  FADD.FTZ R107, R70, -R107 ;  /* 0x8000006b466b7221 */ /* 0x000fe20000010000 */
[-CC-:B------:R-:W-:Y:S01]  /*1a90*/  FFMA.FTZ R105, R105, R139.reuse, R146.reuse ;  /* 0x0000008b69697223 */ /* 0x180fe20000010092 */
        /* <DEDUP_REMOVED lines=18> */
[----:B------:R-:W-:Y:S01]  /*1bc0*/  FFMA.FTZ R146, R71, R139, R146 ;  /* 0x0000008b47927223 */ /* 0x000fe20000010092 */
[----:B------:R-:W-:Y:S01]  /*1bd0*/  FADD.FTZ R143, R60, -R143 ;  /* 0x8000008f3c8f7221 */ /* 0x000fe20000010000 */
[----:B------:R-:W-:Y:S01]  /*1be0*/  FADD.FTZ R71, R52, -R55 ;  /* 0x8000003734477221 */ /* 0x000fe20000010000 */
[----:B-----5:R-:W-:Y:S01]  /*1bf0*/  @P0 SHF.L.U32 R60, R35, 0x10, RZ ;  /* 0x00000010233c0819 */ /* 0x020fe200000006ff */
[----:B------:R-:W-:Y:S01]  /*1c00*/  FMUL.FTZ R55, R110, R107 ;  /* 0x0000006b6e377220 */ /* 0x000fe20000410000 */
[----:B------:R-:W-:Y:S01]  /*1c10*/  FADD.FTZ R53, R102, -R53 ;  /* 0x8000003566357221 */ /* 0x000fe20000010000 */
[----:B------:R-:W-:Y:S01]  /*1c20*/  @P0 PRMT R52, R34, 0x7632, R52 ;  /* 0x0000763222340816 */ /* 0x000fe20000000034 */
[----:B------:R-:W-:Y:S01]  /*1c30*/  FADD.FTZ R73, R62, -R73 ;  /* 0x800000493e497221 */ /* 0x000fe20000010000 */
[----:B------:R-:W-:Y:S01]  /*1c40*/  FADD.FTZ R147, R56, -R147 ;  /* 0x8000009338937221 */ /* 0x000fe20000010000 */
[----:B------:R-:W-:Y:S01]  /*1c50*/  @P0 FADD.FTZ R55, R55, R60 ;  /* 0x0000003c37370221 */ /* 0x000fe20000010000 */
[----:B------:R-:W-:Y:S01]  /*1c60*/  FADD.FTZ R161, R63, -R146 ;  /* 0x800000923fa17221 */ /* 0x000fe20000010000 */
[----:B------:R-:W-:Y:S01]  /*1c70*/  FMUL.FTZ R56, R110, R53 ;  /* 0x000000356e387220 */ /* 0x000fe20000410000 */
[----:B------:R-:W-:Y:S01]  /*1c80*/  @P0 SHF.L.U32 R60, R52, 0x10, RZ ;  /* 0x00000010343c0819 */ /* 0x000fe200000006ff */
[----:B------:R-:W-:Y:S01]  /*1c90*/  FMUL.FTZ R63, R110, R73 ;  /* 0x000000496e3f7220 */ /* 0x000fe20000410000 */
[----:B------:R-:W-:Y:S01]  /*1ca0*/  @P0 PRMT R53, R33, 0x7632, R53 ;  /* 0x0000763221350816 */ /* 0x000fe20000000035 */
[----:B------:R-:W-:Y:S01]  /*1cb0*/  FADD.FTZ R75, R66, -R75 ;  /* 0x8000004b424b7221 */ /* 0x000fe20000010000 */
[--C-:B------:R-:W-:Y:S01]  /*1cc0*/  FADD.FTZ R145, R145, -R54.reuse ;  /* 0x8000003691917221 */ /* 0x100fe20000010000 */
[----:B------:R-:W-:Y:S01]  /*1cd0*/  FADD.FTZ R151, R114, -R59 ;  /* 0x8000003b72977221 */ /* 0x000fe20000010000 */
[----:B------:R-:W-:Y:S01]  /*1ce0*/  @P0 PRMT R54, R35, 0x7632, R54 ;  /* 0x0000763223360816 */ /* 0x000fe20000000036 */
[----:B------:R-:W-:Y:S01]  /*1cf0*/  @P0 FADD.FTZ R63, R63, R60 ;  /* 0x0000003c3f3f0221 */ /* 0x000fe20000010000 */
[----:B------:R-:W-:Y:S01]  /*1d00*/  FMUL.FTZ R59, R110, R75 ;  /* 0x0000004b6e3b7220 */ /* 0x000fe20000410000 */
[----:B------:R-:W-:-:S02]  /*1d10*/  @P0 IMAD.U32 R60, R53, 0x10000, RZ ;  /* 0x00010000353c0824 */ /* 0x000fc400078e00ff */
[----:B------:R-:W-:Y:S01]  /*1d20*/  FADD.FTZ R159, R140, -R65 ;  /* 0x800000418c9f7221 */ /* 0x000fe20000010000 */
[----:B------:R-:W-:Y:S01]  /*1d30*/  @P0 PRMT R52, R32, 0x7632, R52 ;  /* 0x0000763220340816 */ /* 0x000fe20000000034 */
[----:B------:R-:W-:Y:S01]  /*1d40*/  FADD.FTZ R105, R68, -R105 ;  /* 0x8000006944697221 */ /* 0x000fe20000010000 */
[----:B------:R-:W-:Y:S01]  /*1d50*/  @P0 SHF.L.U32 R65, R54, 0x10, RZ ;  /* 0x0000001036410819 */ /* 0x000fe200000006ff */
[----:B------:R-:W-:Y:S01]  /*1d60*/  FADD.FTZ R111, R72, -R111 ;  /* 0x8000006f486f7221 */ /* 0x000fe20000010000 */
[----:B------:R-:W-:Y:S01]  /*1d70*/  FMUL.FTZ R62, R110, R143 ;  /* 0x0000008f6e3e7220 */ /* 0x000fe20000410000 */
[--C-:B------:R-:W-:Y:S01]  /*1d80*/  @P0 FADD.FTZ R59, R59, R60.reuse ;  /* 0x0000003c3b3b0221 */ /* 0x100fe20000010000 */
[----:B------:R-:W-:Y:S01]  /*1d90*/  @P0 PRMT R60, R39, 0x7632, R60 ;  /* 0x00007632273c0816 */ /* 0x000fe2000000003c */
[----:B------:R-:W-:Y:S01]  /*1da0*/  FADD.FTZ R139, R104, -R57 ;  /* 0x80000039688b7221 */ /* 0x000fe20000010000 */
[----:B------:R-:W-:Y:S01]  /*1db0*/  FADD.FTZ R155, R136, -R61 ;  /* 0x8000003d889b7221 */ /* 0x000fe20000010000 */
[----:B------:R-:W-:Y:S01]  /*1dc0*/  @P0 SHF.L.U32 R52, R52, 0x10, RZ ;  /* 0x0000001034340819 */ /* 0x000fe200000006ff */
[----:B------:R-:W-:Y:S01]  /*1dd0*/  FADD.FTZ R149, R149, -R128 ;  /* 0x8000008095957221 */ /* 0x000fe20000010000 */
[----:B------:R-:W-:Y:S01]  /*1de0*/  @P0 SHF.L.U32 R61, R34, 0x10, RZ ;  /* 0x00000010223d0819 */ /* 0x000fe200000006ff */
[C---:B------:R-:W-:Y:S01]  /*1df0*/  FMUL.FTZ R57, R110.reuse, R105 ;  /* 0x000000696e397220 */ /* 0x040fe20000410000 */
[----:B------:R-:W-:Y:S01]  /*1e00*/  FMUL.FTZ R54, R110, R111 ;  /* 0x0000006f6e367220 */ /* 0x000fe20000410000 */
[----:B------:R-:W-:Y:S01]  /*1e10*/  @P0 FADD.FTZ R62, R62, R65 ;  /* 0x000000413e3e0221 */ /* 0x000fe20000010000 */
[----:B------:R-:W-:Y:S01]  /*1e20*/  @P0 SHF.L.U32 R53, R32, 0x10, RZ ;  /* 0x0000001020350819 */ /* 0x000fe200000006ff */
[----:B------:R-:W-:Y:S01]  /*1e30*/  FADD.FTZ R115, R74, -R115 ;  /* 0x800000734a737221 */ /* 0x000fe20000010000 */
[----:B------:R-:W-:Y:S01]  /*1e40*/  @P0 SHF.L.U32 R65, R60, 0x10, RZ ;  /* 0x000000103c410819 */ /* 0x000fe200000006ff */
[----:B------:R-:W-:Y:S01]  /*1e50*/  FMUL.FTZ R111, R110, R149 ;  /* 0x000000956e6f7220 */ /* 0x000fe20000410000 */
[----:B------:R-:W-:Y:S01]  /*1e60*/  @P0 SHF.L.U32 R60, R38, 0x10, RZ ;  /* 0x00000010263c0819 */ /* 0x000fe200000006ff */
[----:B------:R-:W-:Y:S01]  /*1e70*/  @P0 FADD.FTZ R57, R57, R52 ;  /* 0x0000003439390221 */ /* 0x000fe20000010000 */
[----:B------:R-:W-:Y:S01]  /*1e80*/  FADD.FTZ R153, R153, -R130 ;  /* 0x8000008299997221 */ /* 0x000fe20000010000 */
[----:B------:R-:W-:Y:S01]  /*1e90*/  @P0 FADD.FTZ R54, R54, R61 ;  /* 0x0000003d36360221 */ /* 0x000fe20000010000 */
[----:B------:R-:W-:Y:S01]  /*1ea0*/  @P0 PRMT R52, R37, 0x7632, R52 ;  /* 0x0000763225340816 */ /* 0x000fe20000000034 */
[--C-:B------:R-:W-:Y:S01]  /*1eb0*/  @P0 FADD.FTZ R56, R56, R53.reuse ;  /* 0x0000003538380221 */ /* 0x100fe20000010000 */
[----:B------:R-:W-:Y:S01]  /*1ec0*/  @P0 SHF.L.U32 R61, R33, 0x10, RZ ;  /* 0x00000010213d0819 */ /* 0x000fe200000006ff */
[----:B------:R-:W-:Y:S01]  /*1ed0*/  FMUL.FTZ R58, R110, R115 ;  /* 0x000000736e3a7220 */ /* 0x000fe20000410000 */
[----:B------:R-:W-:Y:S01]  /*1ee0*/  @P0 PRMT R53, R38, 0x7632, R53 ;  /* 0x0000763226350816 */ /* 0x000fe20000000035 */
[--C-:B------:R-:W-:Y:S01]  /*1ef0*/  @P0 FADD.FTZ R111, R111, R60.reuse ;  /* 0x0000003c6f6f0221 */ /* 0x100fe20000010000 */
[----:B------:R-:W-:Y:S01]  /*1f00*/  @P0 SHF.L.U32 R64, R39, 0x10, RZ ;  /* 0x0000001027400819 */ /* 0x000fe200000006ff */
[----:B------:R-:W-:Y:S01]  /*1f10*/  FMUL.FTZ R115, R110, R153 ;  /* 0x000000996e737220 */ /* 0x000fe20000410000 */
[----:B------:R-:W-:Y:S01]  /*1f20*/  @P0 SHF.L.U32 R52, R52, 0x10, RZ ;  /* 0x0000001034340819 */ /* 0x000fe200000006ff */
[----:B------:R-:W-:Y:S01]  /*1f30*/  FMUL.FTZ R107, R110, R139 ;  /* 0x0000008b6e6b7220 */ /* 0x000fe20000410000 */
[----:B------:R-:W-:Y:S01]  /*1f40*/  @P0 PRMT R60, R43, 0x7632, R60 ;  /* 0x000076322b3c0816 */ /* 0x000fe2000000003c */
[----:B------:R-:W-:Y:S01]  /*1f50*/  @P0 FADD.FTZ R58, R58, R61 ;  /* 0x0000003d3a3a0221 */ /* 0x000fe20000010000 */
[----:B------:R-:W-:Y:S01]  /*1f60*/  FADD.FTZ R103, R103, -R106 ;  /* 0x8000006a67677221 */ /* 0x000fe20000010000 */
[----:B------:R-:W-:Y:S01]  /*1f70*/  FMUL.FTZ R114, R110, R151 ;  /* 0x000000976e727220 */ /* 0x000fe20000410000 */
[----:B------:R-:W-:-:S02]  /*1f80*/  @P0 IMAD.U32 R61, R53, 0x10000, RZ ;  /* 0x00010000353d0824 */ /* 0x000fc400078e00ff */
[----:B------:R-:W-:Y:S01]  /*1f90*/  @P0 FADD.FTZ R115, R115, R64 ;  /* 0x0000004073730221 */ /* 0x000fe20000010000 */
[----:B------:R-:W-:Y:S01]  /*1fa0*/  FADD.FTZ R137, R137, -R138 ;  /* 0x8000008a89897221 */ /* 0x000fe20000010000 */
[--C-:B------:R-:W-:Y:S01]  /*1fb0*/  @P0 FADD.FTZ R107, R107, R52.reuse ;  /* 0x000000346b6b0221 */ /* 0x100fe20000010000 */
[----:B------:R-:W-:Y:S01]  /*1fc0*/  @P0 IMAD.U32 R64, R60, 0x10000, RZ ;  /* 0x000100003c400824 */ /* 0x000fe200078e00ff */
[----:B------:R-:W-:Y:S01]  /*1fd0*/  @P0 PRMT R52, R36, 0x7632, R52 ;  /* 0x0000763224340816 */ /* 0x000fe20000000034 */
[----:B------:R-:W-:Y:S01]  /*1fe0*/  FMUL.FTZ R75, R110, R103 ;  /* 0x000000676e4b7220 */ /* 0x000fe20000410000 */
[----:B------:R-:W-:Y:S01]  /*1ff0*/  @P0 SHF.L.U32 R60, R42, 0x10, RZ ;  /* 0x000000102a3c0819 */ /* 0x000fe200000006ff */
[----:B------:R-:W-:Y:S01]  /*2000*/  @P0 FADD.FTZ R114, R114, R61 ;  /* 0x0000003d72720221 */ /* 0x000fe20000010000 */
[----:B------:R-:W-:Y:S01]  /*2010*/  @P0 SHF.L.U32 R61, R43, 0x10, RZ ;  /* 0x000000102b3d0819 */ /* 0x000fe200000006ff */
[----:B------:R-:W-:Y:S01]  /*2020*/  FMUL.FTZ R102, R110, R137 ;  /* 0x000000896e667220 */ /* 0x000fe20000410000 */
[----:B------:R-:W-:Y:S01]  /*2030*/  @P0 SHF.L.U32 R52, R52, 0x10, RZ ;  /* 0x0000001034340819 */ /* 0x000fe200000006ff */
[C---:B------:R-:W-:Y:S01]  /*2040*/  FMUL.FTZ R105, R110.reuse, R71 ;  /* 0x000000476e697220 */ /* 0x040fe20000410000 */
[----:B------:R-:W-:Y:S01]  /*2050*/  @P0 SHF.L.U32 R53, R37, 0x10, RZ ;  /* 0x0000001025350819 */ /* 0x000fe200000006ff */
[--C-:B------:R-:W-:Y:S01]  /*2060*/  @P0 FADD.FTZ R75, R75, R60.reuse ;  /* 0x0000003c4b4b0221 */ /* 0x100fe20000010000 */
[----:B------:R-:W-:Y:S01]  /*2070*/  FMUL.FTZ R106, R110, R145 ;  /* 0x000000916e6a7220 */ /* 0x000fe20000410000 */
[----:B------:R-:W-:Y:S01]  /*2080*/  @P0 PRMT R60, R40, 0x7632, R60 ;  /* 0x00007632283c0816 */ /* 0x000fe2000000003c */
[C---:B------:R-:W-:Y:S01]  /*2090*/  FMUL.FTZ R128, R110.reuse, R155 ;  /* 0x0000009b6e807220 */ /* 0x040fe20000410000 */
[----:B------:R-:W-:Y:S01]  /*20a0*/  FMUL.FTZ R103, R110, R161 ;  /* 0x000000a16e677220 */ /* 0x000fe20000410000 */
[--C-:B------:R-:W-:Y:S01]  /*20b0*/  @P0 FADD.FTZ R102, R102, R61.reuse ;  /* 0x0000003d66660221 */ /* 0x100fe20000010000 */
[----:B------:R-:W-:Y:S01]  /*20c0*/  @P0 PRMT R61, R41, 0x7632, R61 ;  /* 0x00007632293d0816 */ /* 0x000fe2000000003d */
[----:B------:R-:W-:Y:S01]  /*20d0*/  FADD.FTZ R141, R141, -R134 ;  /* 0x800000868d8d7221 */ /* 0x000fe20000010000 */
[----:B------:R-:W-:Y:S01]  /*20e0*/  FADD.FTZ R67, R142, -R67 ;  /* 0x800000438e437221 */ /* 0x000fe20000010000 */
[----:B------:R-:W-:Y:S01]  /*20f0*/  @P0 FADD.FTZ R105, R105, R52 ;  /* 0x0000003469690221 */ /* 0x000fe20000010000 */
[----:B------:R-:W-:Y:S01]  /*2100*/  FADD.FTZ R157, R157, -R132 ;  /* 0x800000849d9d7221 */ /* 0x000fe20000010000 */
[----:B------:R-:W-:Y:S01]  /*2110*/  @P0 FADD.FTZ R106, R106, R53 ;  /* 0x000000356a6a0221 */ /* 0x000fe20000010000 */
[----:B------:R-:W-:Y:S01]  /*2120*/  @P0 PRMT R52, R42, 0x7632, R52 ;  /* 0x000076322a340816 */ /* 0x000fe20000000034 */
[----:B------:R-:W-:Y:S01]  /*2130*/  FADD.FTZ R69, R144, -R69 ;  /* 0x8000004590457221 */ /* 0x000fe20000010000 */
[----:B------:R-:W-:Y:S01]  /*2140*/  FMUL.FTZ R71, R110, R159 ;  /* 0x0000009f6e477220 */ /* 0x000fe20000410000 */
[----:B------:R-:W-:Y:S01]  /*2150*/  @P0 FADD.FTZ R128, R128, R65 ;  /* 0x0000004180800221 */ /* 0x000fe20000010000 */
[----:B------:R-:W-:Y:S01]  /*2160*/  @P0 SHF.L.U32 R53, R36, 0x10, RZ ;  /* 0x0000001024350819 */ /* 0x000fe200000006ff */
[----:B------:R-:W-:Y:S01]  /*2170*/  @P0 FADD.FTZ R103, R103, R64 ;  /* 0x0000004067670221 */ /* 0x000fe20000010000 */
[----:B------:R-:W-:-:S02]  /*2180*/  @P0 IMAD.U32 R60, R60, 0x10000, RZ ;  /* 0x000100003c3c0824 */ /* 0x000fc400078e00ff */
[C---:B------:R-:W-:Y:S01]  /*2190*/  FMUL.FTZ R104, R110.reuse, R147 ;  /* 0x000000936e687220 */ /* 0x040fe20000410000 */
[----:B------:R-:W-:Y:S01]  /*21a0*/  @P0 SHF.L.U32 R64, R41, 0x10, RZ ;  /* 0x0000001029400819 */ /* 0x000fe200000006ff */
[C---:B------:R-:W-:Y:S01]  /*21b0*/  FMUL.FTZ R73, R110.reuse, R141 ;  /* 0x0000008d6e497220 */ /* 0x040fe20000410000 */
[----:B------:R-:W-:Y:S01]  /*21c0*/  @P0 SHF.L.U32 R65, R61, 0x10, RZ ;  /* 0x000000103d410819 */ /* 0x000fe200000006ff */
[----:B------:R-:W-:Y:S01]  /*21d0*/  FMUL.FTZ R72, R110, R67 ;  /* 0x000000436e487220 */ /* 0x000fe20000410000 */
[----:B------:R-:W-:Y:S01]  /*21e0*/  @P0 SHF.L.U32 R61, R40, 0x10, RZ ;  /* 0x00000010283d0819 */ /* 0x000fe200000006ff */
[----:B------:R-:W-:Y:S01]  /*21f0*/  FMUL.FTZ R70, R110, R157 ;  /* 0x0000009d6e467220 */ /* 0x000fe20000410000 */
[----:B------:R-:W-:Y:S01]  /*2200*/  @P0 SHF.L.U32 R67, R52, 0x10, RZ ;  /* 0x0000001034430819 */ /* 0x000fe200000006ff */
[----:B------:R-:W-:Y:S01]  /*2210*/  FMUL.FTZ R74, R110, R69 ;  /* 0x000000456e4a7220 */ /* 0x000fe20000410000 */
[----:B------:R-:W-:Y:S01]  /*2220*/  @P0 FADD.FTZ R71, R71, R60 ;  /* 0x0000003c47470221 */ /* 0x000fe20000010000 */
[----:B------:R-:W-:Y:S01]  /*2230*/  @P0 FADD.FTZ R104, R104, R53 ;  /* 0x0000003568680221 */ /* 0x000fe20000010000 */
[----:B------:R-:W-:Y:S01]  /*2240*/  @P1 F2FP.BF16.F32.PACK_AB R60, RZ, R56 ;  /* 0x00000038ff3c123e */ /* 0x000fe200000010ff */
[----:B------:R-:W0:Y:S01]  /*2250*/  @P1 LDC.64 R52, c[0x0][0x308] ;  /* 0x0000c200ff341b82 */ /* 0x000e220000000a00 */
[----:B------:R-:W-:Y:S01]  /*2260*/  @P0 FADD.FTZ R73, R73, R64 ;  /* 0x0000004049490221 */ /* 0x000fe20000010000 */
[----:B------:R-:W-:Y:S01]  /*2270*/  @P1 F2FP.BF16.F32.PACK_AB R66, RZ, R54 ;  /* 0x00000036ff42123e */ /* 0x000fe200000010ff */
[----:B------:R-:W-:Y:S01]  /*2280*/  @P0 FADD.FTZ R70, R70, R61 ;  /* 0x0000003d46460221 */ /* 0x000fe20000010000 */
[----:B------:R-:W-:Y:S01]  /*2290*/  @P1 F2FP.BF16.F32.PACK_AB R64, RZ, R58 ;  /* 0x0000003aff40123e */ /* 0x000fe200000010ff */
[----:B------:R-:W-:Y:S01]  /*22a0*/  @P0 FADD.FTZ R74, R74, R67 ;  /* 0x000000434a4a0221 */ /* 0x000fe20000010000 */
[----:B------:R-:W-:Y:S01]  /*22b0*/  @P1 F2FP.BF16.F32.PACK_AB R61, RZ, R57 ;  /* 0x00000039ff3d123e */ /* 0x000fe200000010ff */
[----:B------:R-:W-:Y:S01]  /*22c0*/  @P0 FADD.FTZ R72, R72, R65 ;  /* 0x0000004148480221 */ /* 0x000fe20000010000 */
[----:B------:R-:W-:-:S02]  /*22d0*/  @P1 F2FP.BF16.F32.PACK_AB R67, RZ, R63 ;  /* 0x0000003fff43123e */ /* 0x000fc400000010ff */
[----:B------:R-:W-:Y:S02]  /*22e0*/  @P1 PRMT R44, R60, 0x7610, R44 ;  /* 0x000076103c2c1816 */ /* 0x000fe4000000002c */
[----:B------:R-:W-:Y:S02]  /*22f0*/  @P1 F2FP.BF16.F32.PACK_AB R65, RZ, R59 ;  /* 0x0000003bff41123e */ /* 0x000fe400000010ff */
[----:B------:R-:W-:Y:S02]  /*2300*/  @P1 PRMT R46, R66, 0x7610, R46 ;  /* 0x00007610422e1816 */ /* 0x000fe4000000002e */
[----:B------:R-:W-:Y:S02]  /*2310*/  @P1 PRMT R45, R64, 0x7610, R45 ;  /* 0x00007610402d1816 */ /* 0x000fe4000000002d */
[----:B------:R-:W-:Y:S02]  /*2320*/  @P1 PRMT R44, R44, 0x5410, R61 ;  /* 0x000054102c2c1816 */ /* 0x000fe4000000003d */
[----:B------:R-:W-:Y:S01]  /*2330*/  @P1 PRMT R46, R46, 0x5410, R67 ;  /* 0x000054102e2e1816 */ /* 0x000fe20000000043 */
[----:B------:R-:W1:Y:S01]  /*2340*/  LDC.64 R60, c[0x0][0x2f8] ;  /* 0x0000be00ff3c7b82 */ /* 0x000e620000000a00 */
[----:B------:R-:W-:-:S02]  /*2350*/  @P1 PRMT R45, R45, 0x5410, R65 ;  /* 0x000054102d2d1816 */ /* 0x000fc40000000041 */
[-C--:B------:R-:W-:Y:S01]  /*2360*/  @P1 F2FP.BF16.F32.PACK_AB R68, RZ, R55.reuse ;  /* 0x00000037ff44123e */ /* 0x080fe200000010ff */
[----:B0-----:R-:W-:Y:S01]  /*2370*/  @P1 IMAD.WIDE.U32 R52, R135, 0x10, R52 ;  /* 0x0000001087341825 */ /* 0x001fe200078e0034 */
[----:B------:R-:W-:Y:S02]  /*2380*/  @P1 F2FP.BF16.F32.PACK_AB R69, RZ, R62 ;  /* 0x0000003eff45123e */ /* 0x000fe400000010ff */
[----:B------:R-:W-:Y:S01]  /*2390*/  @P1 PRMT R47, R68, 0x7610, R47 ;  /* 0x00007610442f1816 */ /* 0x000fe2000000002f */
[----:B------:R-:W0:Y:S01]  /*23a0*/  @P2 LDC.64 R66, c[0x0][0x300] ;  /* 0x0000c000ff422b82 */ /* 0x000e220000000a00 */
[----:B------:R-:W-:Y:S02]  /*23b0*/  @P2 F2FP.BF16.F32.PACK_AB R144, RZ, R55 ;  /* 0x00000037ff90223e */ /* 0x000fe400000010ff */
[----:B------:R-:W-:Y:S02]  /*23c0*/  @P1 PRMT R47, R47, 0x5410, R69 ;  /* 0x000054102f2f1816 */ /* 0x000fe40000000045 */
[----:B------:R-:W-:-:S02]  /*23d0*/  @P2 F2FP.BF16.F32.PACK_AB R142, RZ, R54 ;  /* 0x00000036ff8e223e */ /* 0x000fc400000010ff */
[----:B------:R-:W-:Y:S01]  /*23e0*/  @P2 F2FP.BF16.F32.PACK_AB R140, RZ, R58 ;  /* 0x0000003aff8c223e */ /* 0x000fe200000010ff */
[----:B------:R-:W2:Y:S01]  /*23f0*/  @P1 LDC.64 R64, c[0x0][0x308] ;  /* 0x0000c200ff401b82 */ /* 0x000ea20000000a00 */
[----:B------:R-:W-:Y:S01]  /*2400*/  @P2 F2FP.BF16.F32.PACK_AB R138, RZ, R56 ;  /* 0x00000038ff8a223e */ /* 0x000fe200000010ff */
[----:B------:R3:W-:Y:S01]  /*2410*/  @P1 STG.E.128 desc[UR4][R52.64], R44 ;  /* 0x0000002c34001986 */ /* 0x0007e2000c101d04 */
[----:B------:R-:W-:Y:S02]  /*2420*/  @P1 F2FP.BF16.F32.PACK_AB R136, RZ, R115 ;  /* 0x00000073ff88123e */ /* 0x000fe400000010ff */
[----:B------:R-:W-:Y:S02]  /*2430*/  @P1 F2FP.BF16.F32.PACK_AB R132, RZ, R111 ;  /* 0x0000006fff84123e */ /* 0x000fe400000010ff */
[----:B------:R-:W-:Y:S02]  /*2440*/  @P1 F2FP.BF16.F32.PACK_AB R69, RZ, R106 ;  /* 0x0000006aff45123e */ /* 0x000fe400000010ff */
[----:B------:R-:W-:-:S02]  /*2450*/  @P1 F2FP.BF16.F32.PACK_AB R68, RZ, R104 ;  /* 0x00000068ff44123e */ /* 0x000fc400000010ff */
[----:B------:R-:W-:Y:S02]  /*2460*/  @P2 F2FP.BF16.F32.PACK_AB R145, RZ, R62 ;  /* 0x0000003eff91223e */ /* 0x000fe400000010ff */
[----:B------:R-:W-:Y:S02]  /*2470*/  @P2 F2FP.BF16.F32.PACK_AB R143, RZ, R63 ;  /* 0x0000003fff8f223e */ /* 0x000fe400000010ff */
[----:B------:R-:W-:Y:S01]  /*2480*/  @P2 F2FP.BF16.F32.PACK_AB R141, RZ, R59 ;  /* 0x0000003bff8d223e */ /* 0x000fe200000010ff */
[----:B0-----:R-:W-:Y:S01]  /*2490*/  @P2 IMAD.WIDE.U32 R66, R135, 0x10, R66 ;  /* 0x0000001087422825 */ /* 0x001fe200078e0042 */
[----:B------:R-:W-:Y:S02]  /*24a0*/  @P2 F2FP.BF16.F32.PACK_AB R139, RZ, R57 ;  /* 0x00000039ff8b223e */ /* 0x000fe400000010ff */
[----:B------:R-:W-:Y:S02]  /*24b0*/  @P2 PRMT R51, R144, 0x7610, R51 ;  /* 0x0000761090332816 */ /* 0x000fe40000000033 */
[----:B------:R-:W-:-:S02]  /*24c0*/  @P2 PRMT R50, R142, 0x7610, R50 ;  /* 0x000076108e322816 */ /* 0x000fc40000000032 */
[----:B------:R-:W-:Y:S01]  /*24d0*/  @P2 PRMT R49, R140, 0x7610, R49 ;  /* 0x000076108c312816 */ /* 0x000fe20000000031 */
[----:B--2---:R-:W-:Y:S01]  /*24e0*/  @P1 IMAD.WIDE.U32 R64, R133, 0x10, R64 ;  /* 0x0000001085401825 */ /* 0x004fe200078e0040 */
[----:B------:R-:W-:Y:S02]  /*24f0*/  @P2 PRMT R48, R138, 0x7610, R48 ;  /* 0x000076108a302816 */ /* 0x000fe40000000030 */
[----:B------:R-:W-:Y:S02]  /*2500*/  @P1 F2FP.BF16.F32.PACK_AB R137, RZ, R128 ;  /* 0x00000080ff89123e */ /* 0x000fe400000010ff */
[----:B------:R-:W-:Y:S02]  /*2510*/  @P1 F2FP.BF16.F32.PACK_AB R134, RZ, R114 ;  /* 0x00000072ff86123e */ /* 0x000fe400000010ff */
[----:B------:R-:W-:Y:S02]  /*2520*/  @P1 F2FP.BF16.F32.PACK_AB R130, RZ, R107 ;  /* 0x0000006bff82123e */ /* 0x000fe400000010ff */
[----:B------:R-:W-:-:S02]  /*2530*/  @P1 F2FP.BF16.F32.PACK_AB R110, RZ, R105 ;  /* 0x00000069ff6e123e */ /* 0x000fc400000010ff */
[----:B---3--:R-:W-:Y:S02]  /*2540*/  @P1 PRMT R47, R136, 0x7610, R47 ;  /* 0x00007610882f1816 */ /* 0x008fe4000000002f */
[----:B------:R-:W-:Y:S02]  /*2550*/  @P1 PRMT R46, R132, 0x7610, R46 ;  /* 0x00007610842e1816 */ /* 0x000fe4000000002e */
[----:B------:R-:W-:Y:S02]  /*2560*/  @P1 PRMT R45, R69, 0x7610, R45 ;  /* 0x00007610452d1816 */ /* 0x000fe4000000002d */
[----:B------:R-:W-:Y:S01]  /*2570*/  @P1 PRMT R44, R68, 0x7610, R44 ;  /* 0x00007610442c1816 */ /* 0x000fe2000000002c */
[--C-:B-1----:R-:W-:Y:S01]  /*2580*/  IMAD.WIDE.U32 R68, R135, 0x10, R60.reuse ;  /* 0x0000001087447825 */ /* 0x102fe200078e003c */
[----:B------:R-:W-:Y:S02]  /*2590*/  F2FP.BF16.F32.PACK_AB R55, R62, R55 ;  /* 0x000000373e37723e */ /* 0x000fe400000010ff */
[----:B------:R-:W-:Y:S01]  /*25a0*/  F2FP.BF16.F32.PACK_AB R54, R63, R54 ;  /* 0x000000363f36723e */ /* 0x000fe200000010ff */
[----:B------:R-:W-:Y:S01]  /*25b0*/  IMAD.WIDE.U32 R62, R133, 0x10, R60 ;  /* 0x00000010853e7825 */ /* 0x000fe200078e003c */
[----:B------:R-:W-:-:S02]  /*25c0*/  F2FP.BF16.F32.PACK_AB R53, R59, R58 ;  /* 0x0000003a3b35723e */ /* 0x000fc400000010ff */
[----:B------:R-:W-:Y:S01]  /*25d0*/  F2FP.BF16.F32.PACK_AB R52, R57, R56 ;  /* 0x000000383934723e */ /* 0x000fe200000010ff */
[----:B------:R-:W-:Y:S01]  /*25e0*/  IMAD.WIDE.U32 R60, R131, 0x10, R60 ;  /* 0x00000010833c7825 */ /* 0x000fe200078e003c */
[----:B------:R-:W-:Y:S02]  /*25f0*/  @P2 PRMT R51, R51, 0x5410, R145 ;  /* 0x0000541033332816 */ /* 0x000fe40000000091 */
[----:B------:R-:W-:Y:S01]  /*2600*/  @P2 PRMT R50, R50, 0x5410, R143 ;  /* 0x0000541032322816 */ /* 0x000fe2000000008f */
[----:B------:R-:W-:Y:S01]  /*2610*/  STG.E.128 desc[UR4][R68.64], R52 ;  /* 0x0000003444007986 */ /* 0x000fe2000c101d04 */
[----:B------:R-:W-:Y:S02]  /*2620*/  @P2 PRMT R49, R49, 0x5410, R141 ;  /* 0x0000541031312816 */ /* 0x000fe4000000008d */
[----:B------:R-:W-:Y:S02]  /*2630*/  @P2 PRMT R48, R48, 0x5410, R139 ;  /* 0x0000541030302816 */ /* 0x000fe4000000008b */
[----:B------:R-:W-:-:S02]  /*2640*/  @P1 PRMT R47, R47, 0x5410, R137 ;  /* 0x000054102f2f1816 */ /* 0x000fc40000000089 */
[----:B------:R-:W-:Y:S01]  /*2650*/  @P1 PRMT R46, R46, 0x5410, R134 ;  /* 0x000054102e2e1816 */ /* 0x000fe20000000086 */
[----:B------:R0:W-:Y:S01]  /*2660*/  @P2 STG.E.128 desc[UR4][R66.64], R48 ;  /* 0x0000003042002986 */ /* 0x0001e2000c101d04 */
[----:B------:R-:W-:Y:S02]  /*2670*/  @P1 PRMT R45, R45, 0x5410, R130 ;  /* 0x000054102d2d1816 */ /* 0x000fe40000000082 */
[----:B------:R-:W-:Y:S02]  /*2680*/  @P1 PRMT R44, R44, 0x5410, R110 ;  /* 0x000054102c2c1816 */ /* 0x000fe4000000006e */
[----:B------:R-:W-:Y:S02]  /*2690*/  F2FP.BF16.F32.PACK_AB R59, R128, R115 ;  /* 0x00000073803b723e */ /* 0x000fe400000010ff */
[----:B------:R-:W-:Y:S01]  /*26a0*/  F2FP.BF16.F32.PACK_AB R58, R114, R111 ;  /* 0x0000006f723a723e */ /* 0x000fe200000010ff */
[----:B------:R1:W-:Y:S01]  /*26b0*/  @P1 STG.E.128 desc[UR4][R64.64], R44 ;  /* 0x0000002c40001986 */ /* 0x0003e2000c101d04 */
[----:B------:R-:W-:-:S02]  /*26c0*/  F2FP.BF16.F32.PACK_AB R57, R107, R106 ;  /* 0x0000006a6b39723e */ /* 0x000fc400000010ff */
[----:B------:R-:W-:Y:S02]  /*26d0*/  F2FP.BF16.F32.PACK_AB R56, R105, R104 ;  /* 0x000000686938723e */ /* 0x000fe400000010ff */
[----:B------:R-:W-:Y:S02]  /*26e0*/  @P2 F2FP.BF16.F32.PACK_AB R115, RZ, R115 ;  /* 0x00000073ff73223e */ /* 0x000fe400000010ff */
[----:B------:R-:W-:Y:S01]  /*26f0*/  @P2 F2FP.BF16.F32.PACK_AB R111, RZ, R111 ;  /* 0x0000006fff6f223e */ /* 0x000fe200000010ff */
[----:B------:R2:W-:Y:S01]  /*2700*/  STG.E.128 desc[UR4][R62.64], R56 ;  /* 0x000000383e007986 */ /* 0x0005e2000c101d04 */
[----:B------:R-:W-:Y:S02]  /*2710*/  @P2 F2FP.BF16.F32.PACK_AB R110, RZ, R107 ;  /* 0x0000006bff6e223e */ /* 0x000fe400000010ff */
[----:B------:R-:W-:Y:S02]  /*2720*/  @P2 F2FP.BF16.F32.PACK_AB R128, RZ, R128 ;  /* 0x00000080ff80223e */ /* 0x000fe400000010ff */
[----:B------:R-:W-:-:S02]  /*2730*/  @P2 F2FP.BF16.F32.PACK_AB R114, RZ, R114 ;  /* 0x00000072ff72223e */ /* 0x000fc400000010ff */
[----:B------:R-:W-:Y:S02]  /*2740*/  @P2 F2FP.BF16.F32.PACK_AB R107, RZ, R105 ;  /* 0x00000069ff6b223e */ /* 0x000fe400000010ff */
[----:B0-----:R-:W-:Y:S02]  /*2750*/  @P2 PRMT R51, R115, 0x7610, R51 ;  /* 0x0000761073332816 */ /* 0x001fe40000000033 */
[----:B-1----:R-:W-:Y:S02]  /*2760*/  @P1 F2FP.BF16.F32.PACK_AB R65, RZ, R73 ;  /* 0x00000049ff41123e */ /* 0x002fe400000010ff */
[----:B------:R-:W-:Y:S02]  /*2770*/  @P1 F2FP.BF16.F32.PACK_AB R64, RZ, R70 ;  /* 0x00000046ff40123e */ /* 0x000fe400000010ff */
[----:B------:R-:W-:Y:S02]  /*2780*/  @P1 PRMT R45, R65, 0x7610, R45 ;  /* 0x00007610412d1816 */ /* 0x000fe4000000002d */
[----:B------:R-:W-:Y:S01]  /*2790*/  @P1 PRMT R44, R64, 0x7610, R44 ;  /* 0x00007610402c1816 */ /* 0x000fe2000000002c */
[----:B--2---:R-:W0:Y:S01]  /*27a0*/  @P2 LDC.64 R56, c[0x0][0x300] ;  /* 0x0000c000ff382b82 */ /* 0x004e220000000a00 */
[----:B------:R-:W-:-:S02]  /*27b0*/  @P2 F2FP.BF16.F32.PACK_AB R63, RZ, R106 ;  /* 0x0000006aff3f223e */ /* 0x000fc400000010ff */
[----:B------:R-:W-:Y:S02]  /*27c0*/  @P2 F2FP.BF16.F32.PACK_AB R106, RZ, R104 ;  /* 0x00000068ff6a223e */ /* 0x000fe400000010ff */
[----:B------:R-:W-:Y:S02]  /*27d0*/  @P2 PRMT R49, R63, 0x7610, R49 ;  /* 0x000076103f312816 */ /* 0x000fe40000000031 */
[----:B------:R-:W-:Y:S01]  /*27e0*/  @P2 PRMT R50, R111, 0x7610, R50 ;  /* 0x000076106f322816 */ /* 0x000fe20000000032 */
[----:B------:R-:W1:Y:S01]  /*27f0*/  @P1 LDC.64 R62, c[0x0][0x308] ;  /* 0x0000c200ff3e1b82 */ /* 0x000e620000000a00 */
[----:B------:R-:W-:Y:S02]  /*2800*/  @P2 PRMT R48, R106, 0x7610, R48 ;  /* 0x000076106a302816 */ /* 0x000fe40000000030 */
[----:B------:R-:W-:Y:S02]  /*2810*/  @P1 F2FP.BF16.F32.PACK_AB R104, RZ, R102 ;  /* 0x00000066ff68123e */ /* 0x000fe400000010ff */
[----:B------:R-:W-:-:S02]  /*2820*/  @P1 F2FP.BF16.F32.PACK_AB R68, RZ, R75 ;  /* 0x0000004bff44123e */ /* 0x000fc400000010ff */
[----:B------:R-:W-:Y:S01]  /*2830*/  @P2 PRMT R51, R51, 0x5410, R128 ;  /* 0x0000541033332816 */ /* 0x000fe20000000080 */
[----:B------:R-:W2:Y:S01]  /*2840*/  @P2 LDC.64 R58, c[0x0][0x300] ;  /* 0x0000c000ff3a2b82 */ /* 0x000ea20000000a00 */
[----:B------:R-:W-:Y:S02]  /*2850*/  @P2 PRMT R50, R50, 0x5410, R114 ;  /* 0x0000541032322816 */ /* 0x000fe40000000072 */
[----:B------:R-:W-:Y:S02]  /*2860*/  @P2 PRMT R49, R49, 0x5410, R110 ;  /* 0x0000541031312816 */ /* 0x000fe4000000006e */
[----:B------:R-:W-:Y:S02]  /*2870*/  @P2 PRMT R48, R48, 0x5410, R107 ;  /* 0x0000541030302816 */ /* 0x000fe4000000006b */
[----:B------:R-:W-:Y:S01]  /*2880*/  @P2 F2FP.BF16.F32.PACK_AB R138, RZ, R102 ;  /* 0x00000066ff8a223e */ /* 0x000fe200000010ff */
[----:B0-----:R-:W-:Y:S01]  /*2890*/  @P2 IMAD.WIDE.U32 R64, R133, 0x10, R56 ;  /* 0x0000001085402825 */ /* 0x001fe200078e0038 */
[----:B------:R-:W-:Y:S01]  /*28a0*/  @P2 F2FP.BF16.F32.PACK_AB R136, RZ, R75 ;  /* 0x0000004bff88223e */ /* 0x000fe200000010ff */
[----:B------:R-:W0:Y:S01]  /*28b0*/  LDC.64 R56, c[0x0][0x210] ;  /* 0x00008400ff387b82 */ /* 0x000e220000000a00 */
[----:B------:R-:W-:-:S02]  /*28c0*/  @P2 F2FP.BF16.F32.PACK_AB R134, RZ, R73 ;  /* 0x00000049ff86223e */ /* 0x000fc400000010ff */
[----:B------:R-:W-:Y:S01]  /*28d0*/  @P2 F2FP.BF16.F32.PACK_AB R130, RZ, R70 ;  /* 0x00000046ff82223e */ /* 0x000fe200000010ff */
[----:B------:R3:W-:Y:S01]  /*28e0*/  @P2 STG.E.128 desc[UR4][R64.64], R48 ;  /* 0x0000003040002986 */ /* 0x0007e2000c101d04 */
[----:B------:R-:W-:Y:S01]  /*28f0*/  @P1 F2FP.BF16.F32.PACK_AB R105, RZ, R103 ;  /* 0x00000067ff69123e */ /* 0x000fe200000010ff */
[C---:B-1----:R-:W-:Y:S01]  /*2900*/  @P1 IMAD.WIDE.U32 R62, R131.reuse, 0x10, R62 ;  /* 0x00000010833e1825 */ /* 0x042fe200078e003e */
[----:B------:R-:W-:Y:S02]  /*2910*/  @P1 F2FP.BF16.F32.PACK_AB R69, RZ, R74 ;  /* 0x0000004aff45123e */ /* 0x000fe400000010ff */
[----:B------:R-:W-:Y:S02]  /*2920*/  @P1 F2FP.BF16.F32.PACK_AB R67, RZ, R72 ;  /* 0x00000048ff43123e */ /* 0x000fe400000010ff */
[----:B------:R-:W-:Y:S02]  /*2930*/  @P1 F2FP.BF16.F32.PACK_AB R66, RZ, R71 ;  /* 0x00000047ff42123e */ /* 0x000fe400000010ff */
[----:B------:R-:W-:Y:S01]  /*2940*/  @P1 PRMT R47, R104, 0x7610, R47 ;  /* 0x00007610682f1816 */ /* 0x000fe2000000002f */
[----:B--2---:R-:W-:Y:S01]  /*2950*/  @P2 IMAD.WIDE.U32 R58, R131, 0x10, R58 ;  /* 0x00000010833a2825 */ /* 0x004fe200078e003a */
[----:B------:R-:W-:-:S02]  /*2960*/  @P1 PRMT R46, R68, 0x7610, R46 ;  /* 0x00007610442e1816 */ /* 0x000fc4000000002e */
[----:B------:R-:W-:Y:S02]  /*2970*/  @P2 F2FP.BF16.F32.PACK_AB R139, RZ, R103 ;  /* 0x00000067ff8b223e */ /* 0x000fe400000010ff */
[----:B------:R-:W-:Y:S02]  /*2980*/  @P2 F2FP.BF16.F32.PACK_AB R137, RZ, R74 ;  /* 0x0000004aff89223e */ /* 0x000fe400000010ff */
[----:B------:R-:W-:Y:S02]  /*2990*/  @P2 F2FP.BF16.F32.PACK_AB R135, RZ, R72 ;  /* 0x00000048ff87223e */ /* 0x000fe400000010ff */
[----:B------:R-:W-:Y:S02]  /*29a0*/  @P2 F2FP.BF16.F32.PACK_AB R132, RZ, R71 ;  /* 0x00000047ff84223e */ /* 0x000fe400000010ff */
[----:B---3--:R-:W-:Y:S02]  /*29b0*/  @P2 PRMT R51, R138, 0x7610, R51 ;  /* 0x000076108a332816 */ /* 0x008fe40000000033 */
[----:B------:R-:W-:-:S02]  /*29c0*/  @P2 PRMT R50, R136, 0x7610, R50 ;  /* 0x0000761088322816 */ /* 0x000fc40000000032 */
[----:B------:R-:W-:Y:S02]  /*29d0*/  @P2 PRMT R49, R134, 0x7610, R49 ;  /* 0x0000761086312816 */ /* 0x000fe40000000031 */
[----:B------:R-:W-:Y:S02]  /*29e0*/  @P2 PRMT R48, R130, 0x7610, R48 ;  /* 0x0000761082302816 */ /* 0x000fe40000000030 */
[----:B------:R-:W-:Y:S02]  /*29f0*/  @P1 PRMT R47, R47, 0x5410, R105 ;  /* 0x000054102f2f1816 */ /* 0x000fe40000000069 */
[----:B------:R-:W-:Y:S02]  /*2a00*/  @P1 PRMT R46, R46, 0x5410, R69 ;  /* 0x000054102e2e1816 */ /* 0x000fe40000000045 */
[----:B------:R-:W-:Y:S02]  /*2a10*/  @P1 PRMT R45, R45, 0x5410, R67 ;  /* 0x000054102d2d1816 */ /* 0x000fe40000000043 */
[----:B------:R-:W-:-:S02]  /*2a20*/  @P1 PRMT R44, R44, 0x5410, R66 ;  /* 0x000054102c2c1816 */ /* 0x000fc40000000042 */
[----:B------:R-:W-:Y:S02]  /*2a30*/  F2FP.BF16.F32.PACK_AB R55, R103, R102 ;  /* 0x000000666737723e */ /* 0x000fe400000010ff */
[----:B------:R-:W-:Y:S01]  /*2a40*/  F2FP.BF16.F32.PACK_AB R54, R74, R75 ;  /* 0x0000004b4a36723e */ /* 0x000fe200000010ff */
[----:B------:R1:W-:Y:S01]  /*2a50*/  @P1 STG.E.128 desc[UR4][R62.64], R44 ;  /* 0x0000002c3e001986 */ /* 0x0003e2000c101d04 */
[----:B------:R-:W-:Y:S02]  /*2a60*/  F2FP.BF16.F32.PACK_AB R53, R72, R73 ;  /* 0x000000494835723e */ /* 0x000fe400000010ff */
[----:B------:R-:W-:Y:S02]  /*2a70*/  F2FP.BF16.F32.PACK_AB R52, R71, R70 ;  /* 0x000000464734723e */ /* 0x000fe400000010ff */
[----:B------:R-:W-:Y:S02]  /*2a80*/  @P2 PRMT R51, R51, 0x5410, R139 ;  /* 0x0000541033332816 */ /* 0x000fe4000000008b */
[----:B------:R-:W-:Y:S01]  /*2a90*/  @P2 PRMT R50, R50, 0x5410, R137 ;  /* 0x0000541032322816 */ /* 0x000fe20000000089 */
[----:B------:R1:W-:Y:S01]  /*2aa0*/  STG.E.128 desc[UR4][R60.64], R52 ;  /* 0x000000343c007986 */ /* 0x0003e2000c101d04 */
[----:B------:R-:W-:-:S02]  /*2ab0*/  @P2 PRMT R49, R49, 0x5410, R135 ;  /* 0x0000541031312816 */ /* 0x000fc40000000087 */
[----:B------:R-:W-:Y:S02]  /*2ac0*/  @P2 PRMT R48, R48, 0x5410, R132 ;  /* 0x0000541030302816 */ /* 0x000fe40000000084 */
[----:B0-----:R-:W-:-:S03]  /*2ad0*/  LEA R129, R56, R129, 0x2 ;  /* 0x0000008138817211 */ /* 0x001fc600078e10ff */
[----:B------:R1:W-:Y:S01]  /*2ae0*/  @P2 STG.E.128 desc[UR4][R58.64], R48 ;  /* 0x000000303a002986 */ /* 0x0003e2000c101d04 */
[----:B------:R-:W-:-:S13]  /*2af0*/  ISETP.GE.AND P1, PT, R129, R57, PT ;  /* 0x000000398100720c */ /* 0x000fda0003f26270 */
[----:B------:R-:W-:Y:S05]  /*2b00*/  @!P1 BRA `(.L_x_92) ;  /* 0xffffffdc00089947 */ /* 0x000fea000383ffff */
[----:B------:R-:W-:Y:S05]  /*2b10*/  BSYNC B1 ;  /* 0x0000000000017941 */ /* 0x000fea0003800000 */
.L_x_90:
        /* <DEDUP_REMOVED lines=17> */
[----:B------:R-:W-:Y:S02]  /*2c30*/  MOV R63, R10 ;  /* 0x0000000a003f7202 */ /* 0x000fe40000000f00 */
[----:B------:R-:W-:Y:S01]  /*2c40*/  MOV R29, R8 ;  /* 0x00000008001d7202 */ /* 0x000fe20000000f00 */
[----:B------:R-:W-:Y:S01]  /*2c50*/  IMAD.MOV.U32 R8, RZ, RZ, R19 ;  /* 0x000000ffff087224 */ /* 0x000fe200078e0013 */
        /* <DEDUP_REMOVED lines=27> */
[----:B------:R-:W-:-:S07]  /*2e10*/  MOV R27, R2 ;  /* 0x00000002001b7202 */ /* 0x000fce0000000f00 */
.L_x_89:
[----:B------:R-:W-:Y:S05]  /*2e20*/  BSYNC B0 ;  /* 0x0000000000007941 */ /* 0x000fea0003800000 */
.L_x_87:
[----:B------:R-:W0:Y:S01]  /*2e30*/  S2R R64, SR_TID.X ;  /* 0x0000000000407919 */ /* 0x000e220000002100 */
[----:B------:R-:W-:Y:S01]  /*2e40*/  MOV R2, 0x400 ;  /* 0x0000040000027802 */ /* 0x000fe20000000f00 */
[----:B------:R-:W-:Y:S05]  /*2e50*/  WARPSYNC.ALL ;  /* 0x0000000000007948 */ /* 0x000fea0003800000 */
[----:B------:R-:W1:Y:S01]  /*2e60*/  S2R R3, SR_CgaCtaId ;  /* 0x0000000000037919 */ /* 0x000e620000008800 */
[----:B------:R-:W-:Y:S01]  /*2e70*/  ULDC UR6, c[0x0][0x218] ;  /* 0x0000860000067ab9 */ /* 0x000fe20000000800 */
[----:B------:R-:W-:Y:S01]  /*2e80*/  ULDC.64 UR14, c[0x0][0x2d0] ;  /* 0x0000b400000e7ab9 */ /* 0x000fe20000000a00 */
[----:B------:R-:W2:Y:S01]  /*2e90*/  S2R R22, SR_CTAID.X ;  /* 0x0000000000167919 */ /* 0x000ea20000002500 */
[----:B0-----:R-:W-:-:S02]  /*2ea0*/  SHF.R.U32.HI R0, RZ, 0x5, R64 ;  /* 0x00000005ff007819 */ /* 0x001fc40000011640 */
[----:B------:R-:W-:-:S05]  /*2eb0*/  LOP3.LUT R5, R64, 0x1f, RZ, 0xc0, !PT ;  /* 0x0000001f40057812 */ /* 0x000fca00078ec0ff */
[----:B------:R-:W-:Y:S01]  /*2ec0*/  IMAD R0, R0, 0x60, R5 ;  /* 0x0000006000007824 */ /* 0x000fe200078e0205 */
[----:B-1----:R-:W-:-:S04]  /*2ed0*/  LEA R3, R3, R2, 0x18 ;  /* 0x0000000203037211 */ /* 0x002fc800078ec0ff */
[-C--:B------:R-:W-:Y:S02]  /*2ee0*/  LEA R0, R0, R3.reuse, 0x5 ;  /* 0x0000000300007211 */ /* 0x080fe400078e28ff */
[----:B------:R-:W-:-:S03]  /*2ef0*/  LEA R3, R64, R3, 0x2 ;  /* 0x0000000340037211 */ /* 0x000fc600078e10ff */
[----:B------:R-:W-:Y:S04]  /*2f00*/  STS.128 [R0], R40 ;  /* 0x0000002800007388 */ /* 0x000fe80000000c00 */
[----:B------:R-:W-:Y:S04]  /*2f10*/  STS.128 [R0+0x10], R44 ;  /* 0x0000102c00007388 */ /* 0x000fe80000000c00 */
[----:B------:R-:W-:Y:S04]  /*2f20*/  STS.128 [R0+0x400], R52 ;  /* 0x0004003400007388 */ /* 0x000fe80000000c00 */
[----:B------:R-:W-:Y:S04]  /*2f30*/  STS.128 [R0+0x410], R60 ;  /* 0x0004103c00007388 */ /* 0x000fe80000000c00 */
[----:B------:R2:W-:Y:S04]  /*2f40*/  STS.128 [R0+0x800], R28 ;  /* 0x0008001c00007388 */ /* 0x0005e80000000c00 */
[----:B------:R-:W-:Y:S01]  /*2f50*/  STS.128 [R0+0x810], R24 ;  /* 0x0008101800007388 */ /* 0x000fe20000000c00 */
[----:B------:R-:W-:Y:S01]  /*2f60*/  BAR.SYNC.DEFER_BLOCKING 0x0 ;  /* 0x0000000000007b1d */ /* 0x000fe20000010000 */
[----:B--2---:R-:W-:-:S05]  /*2f70*/  IMAD R31, R22, UR6, RZ ;  /* 0x00000006161f7c24 */ /* 0x004fca000f8e02ff */
[----:B------:R-:W-:Y:S01]  /*2f80*/  ULDC.64 UR6, c[0x0][0x2d8] ;  /* 0x0000b60000067ab9 */ /* 0x000fe20000000a00 */
[----:B------:R-:W-:Y:S01]  /*2f90*/  IADD3 R40, P0, R31, R64, RZ ;  /* 0x000000401f287210 */ /* 0x000fe20007f1e0ff */
        /* <DEDUP_REMOVED lines=26> */
[----:B------:R-:W-:-:S03]  /*3140*/  FADD.FTZ R16, RZ, R16 ;  /* 0x00000010ff107221 */ /* 0x000fc60000010000 */
[----:B------:R-:W5:Y:S01]  /*3150*/  LDS R31, [R3+0x2400] ;  /* 0x00240000031f7984 */ /* 0x000f620000000800 */
[----:B------:R-:W-:-:S03]  /*3160*/  FADD.FTZ R6, R6, R21 ;  /* 0x0000001506067221 */ /* 0x000fc60000010000 */
[----:B------:R-:W5:Y:S04]  /*3170*/  LDS R41, [R3+0x2600] ;  /* 0x0026000003297984 */ /* 0x000f680000000800 */
[----:B------:R-:W-:Y:S01]  /*3180*/  LDS R26, [R3+0x2800] ;  /* 0x00280000031a7984 */ /* 0x000fe20000000800 */
[----:B0-----:R-:W-:-:S03]  /*3190*/  FADD.FTZ R7, R7, R20 ;  /* 0x0000001407077221 */ /* 0x001fc60000010000 */
        /* <DEDUP_REMOVED lines=8> */
[----:B-----5:R-:W-:Y:S01]  /*3220*/  FADD.FTZ R6, R6, R29 ;  /* 0x0000001d06067221 */ /* 0x020fe20000010000 */
[----:B------:R-:W-:Y:S01]  /*3230*/  FADD.FTZ R7, R7, R24 ;  /* 0x0000001807077221 */ /* 0x000fe20000010000 */
[----:B------:R-:W-:Y:S01]  /*3240*/  FADD.FTZ R16, R16, R17 ;  /* 0x0000001110107221 */ /* 0x000fe20000010000 */
[----:B------:R-:W-:Y:S01]  /*3250*/  FADD.FTZ R31, R2, R31 ;  /* 0x0000001f021f7221 */ /* 0x000fe20000010000 */
[----:B------:R-:W-:Y:S01]  /*3260*/  FADD.FTZ R41, R4, R41 ;  /* 0x0000002904297221 */ /* 0x000fe20000010000 */
[----:B------:R-:W-:Y:S01]  /*3270*/  SHF.L.U32 R4, R40, 0x2, RZ ;  /* 0x0000000228047819 */ /* 0x000fe200000006ff */
[----:B------:R-:W-:Y:S04]  /*3280*/  STS.128 [R0], R32 ;  /* 0x0000002000007388 */ /* 0x000fe80000000c00 */
[----:B------:R-:W-:Y:S01]  /*3290*/  STS.128 [R0+0x10], R36 ;  /* 0x0000102400007388 */ /* 0x000fe20000000c00 */
[----:B0-----:R-:W-:-:S03]  /*32a0*/  FADD.FTZ R43, R6, R43 ;  /* 0x0000002b062b7221 */ /* 0x001fc60000010000 */
[----:B------:R-:W-:Y:S01]  /*32b0*/  STS.128 [R0+0x400], R48 ;  /* 0x0004003000007388 */ /* 0x000fe20000000c00 */
[----:B-1----:R-:W-:-:S03]  /*32c0*/  FADD.FTZ R7, R7, R18 ;  /* 0x0000001207077221 */ /* 0x002fc60000010000 */
[----:B------:R-:W-:Y:S01]  /*32d0*/  STS.128 [R0+0x410], R56 ;  /* 0x0004103800007388 */ /* 0x000fe20000000c00 */
[----:B--2---:R-:W-:-:S03]  /*32e0*/  FADD.FTZ R19, R16, R19 ;  /* 0x0000001310137221 */ /* 0x004fc60000010000 */
[----:B------:R-:W-:Y:S04]  /*32f0*/  STS.128 [R0+0x800], R12 ;  /* 0x0008000c00007388 */ /* 0x000fe80000000c00 */
[----:B------:R0:W-:Y:S01]  /*3300*/  STS.128 [R0+0x810], R8 ;  /* 0x0008100800007388 */ /* 0x0001e20000000c00 */
[----:B------:R-:W-:Y:S01]  /*3310*/  BAR.SYNC.DEFER_BLOCKING 0x0 ;  /* 0x0000000000007b1d */ /* 0x000fe20000010000 */
[----:B0-----:R-:W-:Y:S01]  /*3320*/  FADD.FTZ R9, R5, R26 ;  /* 0x0000001a05097221 */ /* 0x001fe20000010000 */
[----:B------:R-:W-:Y:S02]  /*3330*/  IADD3.X R5, RZ, RZ, RZ, P0, !PT ;  /* 0x000000ffff057210 */ /* 0x000fe400007fe4ff */
[----:B------:R-:W-:Y:S02]  /*3340*/  IADD3 R2, P0, R4, UR6, RZ ;  /* 0x0000000604027c10 */ /* 0x000fe4000ff1e0ff */
[----:B------:R-:W-:-:S02]  /*3350*/  SHF.L.U64.HI R5, R40, 0x2, R5 ;  /* 0x0000000228057819 */ /* 0x000fc40000010205 */
[----:B------:R-:W-:Y:S01]  /*3360*/  IADD3 R4, P1, R4, UR14, RZ ;  /* 0x0000000e04047c10 */ /* 0x000fe2000ff3e0ff */
        /* <DEDUP_REMOVED lines=21> */
[----:B-----5:R-:W-:-:S03]  /*34c0*/  FADD.FTZ R0, RZ, R0 ;  /* 0x00000000ff007221 */ /* 0x020fc60000010000 */
[----:B------:R-:W5:Y:S01]  /*34d0*/  LDS R25, [R3+0x1e00] ;  /* 0x001e000003197984 */ /* 0x000f620000000800 */
[----:B------:R-:W-:-:S03]  /*34e0*/  FADD.FTZ R11, R32, R11 ;  /* 0x0000000b200b7221 */ /* 0x000fc60000010000 */
[----:B------:R-:W5:Y:S01]  /*34f0*/  LDS R17, [R3+0x1600] ;  /* 0x0016000003117984 */ /* 0x000f620000000800 */
[----:B------:R-:W-:-:S03]  /*3500*/  FADD.FTZ R21, R28, R21 ;  /* 0x000000151c157221 */ /* 0x000fc60000010000 */
[----:B------:R-:W5:Y:S01]  /*3510*/  LDS R37, [R3+0x2800] ;  /* 0x0028000003257984 */ /* 0x000f620000000800 */
[----:B------:R-:W-:-:S03]  /*3520*/  FADD.FTZ R6, RZ, R6 ;  /* 0x00000006ff067221 */ /* 0x000fc60000010000 */
[----:B------:R-:W5:Y:S01]  /*3530*/  LDS R27, [R3+0x2000] ;  /* 0x00200000031b7984 */ /* 0x000f620000000800 */
[----:B------:R-:W-:-:S03]  /*3540*/  FADD.FTZ R23, R30, R23 ;  /* 0x000000171e177221 */ /* 0x000fc60000010000 */
[----:B------:R-:W5:Y:S01]  /*3550*/  LDS R39, [R3+0x2a00] ;  /* 0x002a000003277984 */ /* 0x000f620000000800 */
[----:B------:R-:W-:-:S03]  /*3560*/  FADD.FTZ R0, R0, R13 ;  /* 0x0000000d00007221 */ /* 0x000fc60000010000 */
[----:B------:R-:W5:Y:S01]  /*3570*/  LDS R29, [R3+0x2200] ;  /* 0x00220000031d7984 */ /* 0x000f620000000800 */
[----:B0-----:R-:W-:-:S03]  /*3580*/  FADD.FTZ R8, RZ, R8 ;  /* 0x00000008ff087221 */ /* 0x001fc60000010000 */
[----:B------:R-:W0:Y:S01]  /*3590*/  LDS R45, [R3+0x2c00] ;  /* 0x002c0000032d7984 */ /* 0x000e220000000800 */
[----:B-1----:R-:W-:-:S03]  /*35a0*/  FADD.FTZ R21, R21, R12 ;  /* 0x0000000c15157221 */ /* 0x002fc60000010000 */
[----:B------:R1:W0:Y:S01]  /*35b0*/  LDS R47, [R3+0x2e00] ;  /* 0x002e0000032f7984 */ /* 0x0002220000000800 */
[----:B--2---:R-:W-:Y:S01]  /*35c0*/  FADD.FTZ R10, R11, R10 ;  /* 0x0000000a0b0a7221 */ /* 0x004fe20000010000 */
[----:B---3--:R-:W-:Y:S01]  /*35d0*/  FADD.FTZ R6, R6, R15 ;  /* 0x0000000f06067221 */ /* 0x008fe20000010000 */
[----:B-1----:R-:W-:Y:S01]  /*35e0*/  IADD3.X R3, R5, UR7, RZ, P0, !PT ;  /* 0x0000000705037c10 */ /* 0x002fe200087fe4ff */
[----:B----4-:R-:W-:Y:S01]  /*35f0*/  FADD.FTZ R23, R23, R14 ;  /* 0x0000000e17177221 */ /* 0x010fe20000010000 */
[----:B------:R-:W-:Y:S01]  /*3600*/  IADD3.X R5, R5, UR15, RZ, P1, !PT ;  /* 0x0000000f05057c10 */ /* 0x000fe20008ffe4ff */
[----:B-----5:R-:W-:Y:S02]  /*3610*/  FADD.FTZ R0, R0, R25 ;  /* 0x0000001900007221 */ /* 0x020fe40000010000 */
[----:B------:R-:W-:Y:S01]  /*3620*/  STG.E desc[UR4][R2.64], R21 ;  /* 0x0000001502007986 */ /* 0x000fe2000c101904 */
[----:B------:R-:W-:-:S03]  /*3630*/  FADD.FTZ R8, R8, R17 ;  /* 0x0000001108087221 */ /* 0x000fc60000010000 */
        /* <DEDUP_REMOVED lines=9> */
[----:B0-----:R-:W-:-:S03]  /*36d0*/  FADD.FTZ R45, R6, R45 ;  /* 0x0000002d062d7221 */ /* 0x001fc60000010000 */
[----:B------:R-:W-:Y:S01]  /*36e0*/  STG.E desc[UR4][R2.64+0x600], R39 ;  /* 0x0006002702007986 */ /* 0x000fe2000c101904 */
[----:B------:R-:W-:-:S03]  /*36f0*/  FADD.FTZ R47, R8, R47 ;  /* 0x0000002f082f7221 */ /* 0x000fc60000010000 */
[----:B------:R-:W-:Y:S04]  /*3700*/  STG.E desc[UR4][R4.64+0x600], R43 ;  /* 0x0006002b04007986 */ /* 0x000fe8000c101904 */
[----:B------:R-:W-:Y:S04]  /*3710*/  STG.E desc[UR4][R2.64+0x800], R45 ;  /* 0x0008002d02007986 */ /* 0x000fe8000c101904 */
[----:B------:R-:W-:Y:S04]  /*3720*/  STG.E desc[UR4][R4.64+0x800], R7 ;  /* 0x0008000704007986 */ /* 0x000fe8000c101904 */
[----:B------:R-:W-:Y:S04]  /*3730*/  STG.E desc[UR4][R2.64+0xa00], R47 ;  /* 0x000a002f02007986 */ /* 0x000fe8000c101904 */
[----:B------:R-:W-:Y:S01]  /*3740*/  STG.E desc[UR4][R4.64+0xa00], R19 ;  /* 0x000a001304007986 */ /* 0x000fe2000c101904 */
[----:B------:R-:W-:Y:S05]  /*3750*/  EXIT ;  /* 0x000000000000794d */ /* 0x000fea0003800000 */
.L_x_91:
        /* <DEDUP_REMOVED lines=8> */
.L_x_94:
[----:B------:R-:W-:Y:S05]  /*37e0*/  BSYNC B2 ;  /* 0x0000000000027941 */ /* 0x000fea0003800000 */
.L_x_93:
        /* <DEDUP_REMOVED lines=8> */
.L_x_95:
[----:B------:R-:W-:Y:S01]  /*3870*/  FADD.FTZ R147, R148, R139 ;  /* 0x0000008b94937221 */ /* 0x000fe20000010000 */
[----:B------:R-:W-:-:S04]  /*3880*/  HFMA2.MMA R160, -RZ, RZ, 0, 1.1920928955078125e-07 ;  /* 0x00000002ffa07435 */ /* 0x000fc800000001ff */
[----:B------:R-:W-:Y:S02]  /*3890*/  MOV R159, R147 ;  /* 0x00000093009f7202 */ /* 0x000fe40000000f00 */
[----:B------:R-:W-:-:S07]  /*38a0*/  MOV R143, R158 ;  /* 0x0000009e008f7202 */ /* 0x000fce0000000f00 */
[----:B------:R-:W-:Y:S05]  /*38b0*/  WARPSYNC.COLLECTIVE R156, `(.L_x_96) ;  /* 0x000000009c087348 */ /* 0x000fea0003c00000 */
[----:B------:R0:W1:Y:S02]  /*38c0*/  SHFL.BFLY P1, R158, R159, R160, R161 ;  /* 0x0c0000a09f9e7389 */ /* 0x00006400000200a1 */
[----:B01----:R-:W-:Y:S01]  /*38d0*/  ENDCOLLECTIVE ;  /* 0x000000000000791b */ /* 0x003fe20003800000 */
.L_x_96:
[----:B------:R-:W-:-:S05]  /*38e0*/  FADD.FTZ R150, R146, R143 ;  /* 0x0000008f92967221 */ /* 0x000fca0000010000 */
[----:B------:R-:W-:Y:S01]  /*38f0*/  MOV R159, R150 ;  /* 0x00000096009f7202 */ /* 0x000fe20000000f00 */
[----:B------:R-:W-:-:S07]  /*3900*/  IMAD.MOV.U32 R152, RZ, RZ, R158 ;  /* 0x000000ffff987224 */ /* 0x000fce00078e009e */
[----:B------:R-:W-:Y:S05]  /*3910*/  WARPSYNC.COLLECTIVE R156, `(.L_x_97) ;  /* 0x000000009c087348 */ /* 0x000fea0003c00000 */
[----:B------:R0:W1:Y:S02]  /*3920*/  SHFL.BFLY P1, R158, R159, R160, R161 ;  /* 0x0c0000a09f9e7389 */ /* 0x00006400000200a1 */
[----:B01----:R-:W-:Y:S01]  /*3930*/  ENDCOLLECTIVE ;  /* 0x000000000000791b */ /* 0x003fe20003800000 */
.L_x_97:
[----:B------:R-:W-:Y:S01]  /*3940*/  FADD.FTZ R152, R147, R152 ;  /* 0x0000009893987221 */ /* 0x000fe20000010000 */
[----:B------:R-:W-:-:S04]  /*3950*/  HFMA2.MMA R160, -RZ, RZ, 0, 2.384185791015625e-07 ;  /* 0x00000004ffa07435 */ /* 0x000fc800000001ff */
[----:B------:R-:W-:Y:S02]  /*3960*/  MOV R159, R152 ;  /* 0x00000098009f7202 */ /* 0x000fe40000000f00 */
[----:B------:R-:W-:-:S07]  /*3970*/  MOV R139, R158 ;  /* 0x0000009e008b7202 */ /* 0x000fce0000000f00 */
[----:B------:R-:W-:Y:S05]  /*3980*/  WARPSYNC.COLLECTIVE R156, `(.L_x_98) ;  /* 0x000000009c087348 */ /* 0x000fea0003c00000 */
[----:B------:R0:W1:Y:S02]  /*3990*/  SHFL.BFLY P1, R158, R159, R160, R161 ;  /* 0x0c0000a09f9e7389 */ /* 0x00006400000200a1 */
[----:B01----:R-:W-:Y:S01]  /*39a0*/  ENDCOLLECTIVE ;  /* 0x000000000000791b */ /* 0x003fe20003800000 */
.L_x_98:
[----:B------:R-:W-:-:S04]  /*39b0*/  FADD.FTZ R151, R150, R139 ;  /* 0x0000008b96977221 */ /* 0x000fc80000010000 */
[----:B------:R-:W-:Y:S01]  /*39c0*/  IMAD.MOV.U32 R159, RZ, RZ, R151 ;  /* 0x000000ffff9f7224 */ /* 0x000fe200078e0097 */
[----:B------:R-:W-:-:S07]  /*39d0*/  MOV R139, R158 ;  /* 0x0000009e008b7202 */ /* 0x000fce0000000f00 */
[----:B------:R-:W-:Y:S05]  /*39e0*/  WARPSYNC.COLLECTIVE R156, `(.L_x_99) ;  /* 0x000000009c087348 */ /* 0x000fea0003c00000 */
[----:B------:R0:W1:Y:S02]  /*39f0*/  SHFL.BFLY P1, R158, R159, R160, R161 ;  /* 0x0c0000a09f9e7389 */ /* 0x00006400000200a1 */
[----:B01----:R-:W-:Y:S01]  /*3a00*/  ENDCOLLECTIVE ;  /* 0x000000000000791b */ /* 0x003fe20003800000 */
.L_x_99:
[----:B------:R-:W-:Y:S01]  /*3a10*/  FADD.FTZ R155, R152, R139 ;  /* 0x0000008b989b7221 */ /* 0x000fe20000010000 */
[----:B------:R-:W-:-:S04]  /*3a20*/  HFMA2.MMA R160, -RZ, RZ, 0, 4.76837158203125e-07 ;  /* 0x00000008ffa07435 */ /* 0x000fc800000001ff */
[----:B------:R-:W-:Y:S02]  /*3a30*/  MOV R159, R155 ;  /* 0x0000009b009f7202 */ /* 0x000fe40000000f00 */
[----:B------:R-:W-:-:S07]  /*3a40*/  MOV R154, R158 ;  /* 0x0000009e009a7202 */ /* 0x000fce0000000f00 */
[----:B------:R-:W-:Y:S05]  /*3a50*/  WARPSYNC.COLLECTIVE R156, `(.L_x_100) ;  /* 0x000000009c087348 */ /* 0x000fea0003c00000 */
[----:B------:R0:W1:Y:S02]  /*3a60*/  SHFL.BFLY P1, R158, R159, R160, R161 ;  /* 0x0c0000a09f9e7389 */ /* 0x00006400000200a1 */
[----:B01----:R-:W-:Y:S01]  /*3a70*/  ENDCOLLECTIVE ;  /* 0x000000000000791b */ /* 0x003fe20003800000 */
.L_x_100:
[----:B------:R-:W-:-:S05]  /*3a80*/  FADD.FTZ R154, R151, R154 ;  /* 0x0000009a979a7221 */ /* 0x000fca0000010000 */
[----:B------:R-:W-:Y:S02]  /*3a90*/  MOV R159, R154 ;  /* 0x0000009a009f7202 */ /* 0x000fe40000000f00 */
[----:B------:R-:W-:-:S07]  /*3aa0*/  MOV R146, R158 ;  /* 0x0000009e00927202 */ /* 0x000fce0000000f00 */
[----:B------:R-:W-:Y:S05]  /*3ab0*/  WARPSYNC.COLLECTIVE R156, `(.L_x_101) ;  /* 0x000000009c087348 */ /* 0x000fea0003c00000 */
[----:B------:R0:W1:Y:S02]  /*3ac0*/  SHFL.BFLY P1, R158, R159, R160, R161 ;  /* 0x0c0000a09f9e7389 */ /* 0x00006400000200a1 */
[----:B01----:R-:W-:Y:S01]  /*3ad0*/  ENDCOLLECTIVE ;  /* 0x000000000000791b */ /* 0x003fe20003800000 */
.L_x_101:
[----:B------:R-:W-:Y:S01]  /*3ae0*/  FADD.FTZ R139, R155, R146 ;  /* 0x000000929b8b7221 */ /* 0x000fe20000010000 */
[----:B------:R-:W-:-:S04]  /*3af0*/  HFMA2.MMA R160, -RZ, RZ, 0, 9.5367431640625e-07 ;  /* 0x00000010ffa07435 */ /* 0x000fc800000001ff */
[----:B------:R-:W-:Y:S01]  /*3b00*/  MOV R159, R139 ;  /* 0x0000008b009f7202 */ /* 0x000fe20000000f00 */
[----:B------:R-:W-:-:S07]  /*3b10*/  IMAD.MOV.U32 R143, RZ, RZ, R158 ;  /* 0x000000ffff8f7224 */ /* 0x000fce00078e009e */
[----:B------:R-:W-:Y:S05]  /*3b20*/  WARPSYNC.COLLECTIVE R156, `(.L_x_102) ;  /* 0x000000009c087348 */ /* 0x000fea0003c00000 */
[----:B------:R0:W1:Y:S02]  /*3b30*/  SHFL.BFLY P1, R158, R159, R160, R161 ;  /* 0x0c0000a09f9e7389 */ /* 0x00006400000200a1 */
[----:B01----:R-:W-:Y:S01]  /*3b40*/  ENDCOLLECTIVE ;  /* 0x000000000000791b */ /* 0x003fe20003800000 */
.L_x_102:
[----:B------:R-:W-:-:S05]  /*3b50*/  FADD.FTZ R143, R154, R143 ;  /* 0x0000008f9a8f7221 */ /* 0x000fca0000010000 */
[----:B------:R-:W-:Y:S02]  /*3b60*/  MOV R159, R143 ;  /* 0x0000008f009f7202 */ /* 0x000fe40000000f00 */
[----:B------:R-:W-:-:S07]  /*3b70*/  MOV R146, R158 ;  /* 0x0000009e00927202 */ /* 0x000fce0000000f00 */
[----:B------:R-:W-:Y:S05]  /*3b80*/  WARPSYNC.COLLECTIVE R156, `(.L_x_103) ;  /* 0x000000009c087348 */ /* 0x000fea0003c00000 */
[----:B------:R0:W1:Y:S02]  /*3b90*/  SHFL.BFLY P1, R158, R159, R160, R161 ;  /* 0x0c0000a09f9e7389 */ /* 0x00006400000200a1 */
[----:B01----:R-:W-:Y:S01]  /*3ba0*/  ENDCOLLECTIVE ;  /* 0x000000000000791b */ /* 0x003fe20003800000 */
.L_x_103:
[----:B------:R-:W-:Y:S01]  /*3bb0*/  MOV R148, R158 ;  /* 0x0000009e00947202 */ /* 0x000fe20000000f00 */
[----:B------:R-:W-:Y:S06]  /*3bc0*/  BRA `(.L_x_104) ;  /* 0xffffffdc00787947 */ /* 0x000fec000383ffff */
.L_x_105:
        /* <DEDUP_REMOVED lines=11> */
.L_x_3433:


//--------------------- .text._ZN10layer_norm31ln_parallel_residual_bwd_kernelINS_13Kernel_traitsI13__nv_bfloat16S2_S2_S2_fjLj768ELj1ELj4ELj1ELj16ENS_18Kernel_traits_baseILj768ES2_S2_S2_S2_fjLj128EEEEELb1ELb0ELb0EEEvNS_9BwdParamsE --------------------------
	.section	.text._ZN10layer_norm31ln_parallel_residual_bwd_kernelINS_13Kernel_traitsI13__nv_bfloat16S2_S2_S2_fjLj768ELj1ELj4ELj1ELj16ENS_18Kernel_traits_baseILj768ES2_S2_S2_S2_fjLj128EEEEELb1ELb0ELb0EEEvNS_9BwdParamsE,"ax",@progbits
	.align	128
        .global         _ZN10layer_norm31ln_parallel_residual_bwd_kernelINS_13Kernel_traitsI13__nv_bfloat16S2_S2_S2_fjLj768ELj1ELj4ELj1ELj16ENS_18Kernel_traits_baseILj768ES2_S2_S2_S2_fjLj128EEEEELb1ELb0ELb0EEEvNS_9BwdParamsE
        .type           _ZN10layer_norm31ln_parallel_residual_bwd_kernelINS_13Kernel_traitsI13__nv_bfloat16S2_S2_S2_fjLj768ELj1ELj4ELj1ELj16ENS_18Kernel_traits_baseILj768ES2_S2_S2_S2_fjLj128EEEEELb1ELb0ELb0EEEvNS_9BwdParamsE,@function
        .size           _ZN10layer_norm31ln_parallel_residual_bwd_kernelINS_13Kernel_traitsI13__nv_bfloat16S2_S2_S2_fjLj768ELj1ELj4ELj1ELj16ENS_18Kernel_traits_baseILj768ES2_S2_S2_S2_fjLj128EEEEELb1ELb0ELb0EEEvNS_9BwdParamsE,(.L_x_3434 - _ZN10layer_norm31ln_parallel_residual_bwd_kernelINS_13Kernel_traitsI13__nv_bfloat16S2_S2_S2_fjLj768ELj1ELj4ELj1ELj16ENS_18Kernel_traits_baseILj768ES2_S2_S2_S2_fjLj128EEEEELb1ELb0ELb0EEEvNS_9BwdParamsE)
        .other          _ZN10layer_norm31ln_parallel_residual_bwd_kernelINS_13Kernel_traitsI13__nv_bfloat16S2_S2_S2_fjLj768ELj1ELj4ELj1ELj16ENS_18Kernel_traits_baseILj768ES2_S2_S2_S2_fjLj128EEEEELb1ELb0ELb0EEEvNS_9BwdParamsE,@"STO_CUDA_ENTRY STV_DEFAULT"
_ZN10layer_norm31ln_parallel_residual_bwd_kernelINS_13Kernel_traitsI13__nv_bfloat16S2_S2_S2_fjLj768ELj1ELj4ELj1ELj16ENS_18Kernel_traits_baseILj768ES2_S2_S2_S2_fjLj128EEEEELb1ELb0ELb0EEEvNS_9BwdParamsE:
.text._ZN10layer_norm31ln_parallel_residual_bwd_kernelINS_13Kernel_traitsI13__nv_bfloat16S2_S2_S2_fjLj768ELj1ELj4ELj1ELj16ENS_18Kernel_traits_baseILj768ES2_S2_S2_S2_fjLj128EEEEELb1ELb0ELb0EEEvNS_9BwdParamsE:
        /* <DEDUP_REMOVED lines=17> */
[----:B------:R-:W-:-:S03]  /*0110*/  LEA.HI.SX32 R0, R3, R0, 0x1d ;  /* 0x0000000003007211 */ /* 0x000fc600078feaff */
[----:B------:R-:W-:Y:S01]  /*0120*/  IMAD.MOV.U32 R39, RZ, RZ, R180 ;  /* 0x000000ffff277224 */ /* 0x000fe200078e00b4 */
[C---:B------:R-:W-:Y:S02]  /*0130*/  LOP3.LUT P1, RZ, R0.reuse, 0xffffffe0, RZ, 0xc0, !PT ;  /* 0xffffffe000ff7812 */ /* 0x040fe4000782c0ff */
[C---:B------:R-:W-:Y:S02]  /*0140*/  ISETP.GE.U32.AND P2, PT, R0.reuse, 0x40, PT ;  /* 0x000000400000780c */ /* 0x040fe40003f46070 */
[----:B------:R-:W-:-:S09]  /*0150*/  ISETP.GE.U32.AND P3, PT, R0, 0x60, PT ;  /* 0x000000600000780c */ /* 0x000fd20003f66070 */
[----:B------:R-:W0:Y:S08]  /*0160*/  @P1 LDC.64 R2, c[0x0][0x260] ;  /* 0x00009800ff021b82 */ /* 0x000e300000000a00 */
[----:B------:R-:W1:Y:S08]  /*0170*/  @P1 LDC.64 R24, c[0x0][0x268] ;  /* 0x00009a00ff181b82 */ /* 0x000e700000000a00 */
[----:B------:R-:W2:Y:S08]  /*0180*/  @P2 LDC.64 R26, c[0x0][0x260] ;  /* 0x00009800ff1a2b82 */ /* 0x000eb00000000a00 */
[----:B------:R-:W3:Y:S01]  /*0190*/  @P2 LDC.64 R28, c[0x0][0x268] ;  /* 0x00009a00ff1c2b82 */ /* 0x000ee20000000a00 */
[----:B0-----:R-:W-:-:S05]  /*01a0*/  @P1 IMAD.WIDE.U32 R2, R39, 0x10, R2 ;  /* 0x0000001027021825 */ /* 0x001fca00078e0002 */
[----:B------:R-:W5:Y:S02]  /*01b0*/  @P1 LDG.E.128 R100, desc[UR4][R2.64] ;  /* 0x0000000402641981 */ /* 0x000f64000c1e1d00 */
[----:B------:R-:W0:Y:S01]  /*01c0*/  @P3 LDC.64 R36, c[0x0][0x268] ;  /* 0x00009a00ff243b82 */ /* 0x000e220000000a00 */
[C---:B-1----:R-:W-:Y:S01]  /*01d0*/  @P1 IMAD.WIDE.U32 R24, R39.reuse, 0x10, R24 ;  /* 0x0000001027181825 */ /* 0x042fe200078e0018 */
[----:B------:R-:W-:-:S04]  /*01e0*/  @P1 LOP3.LUT R39, R39, 0x20, RZ, 0xfc, !PT ;  /* 0x0000002027271812 */ /* 0x000fc800078efcff */
[----:B------:R-:W5:Y:S01]  /*01f0*/  @P1 LDG.E.128 R20, desc[UR4][R24.64] ;  /* 0x0000000418141981 */ /* 0x000f62000c1e1d00 */
[C---:B--2---:R-:W-:Y:S01]  /*0200*/  @P2 IMAD.WIDE.U32 R30, R39.reuse, 0x10, R26 ;  /* 0x00000010271e2825 */ /* 0x044fe200078e001a */
[----:B------:R-:W1:Y:S04]  /*0210*/  @P3 LDC.64 R34, c[0x0][0x260] ;  /* 0x00009800ff223b82 */ /* 0x000e680000000a00 */
[----:B------:R-:W5:Y:S01]  /*0220*/  @P2 LDG.E.128 R16, desc[UR4][R30.64] ;  /* 0x000000041e102981 */ /* 0x000f62000c1e1d00 */
[C---:B---3--:R-:W-:Y:S01]  /*0230*/  @P2 IMAD.WIDE.U32 R32, R39.reuse, 0x10, R28 ;  /* 0x0000001027202825 */ /* 0x048fe200078e001c */
[----:B------:R-:W-:-:S04]  /*0240*/  @P2 IADD3 R39, R39, 0x20, RZ ;  /* 0x0000002027272810 */ /* 0x000fc80007ffe0ff */
[----:B------:R-:W5:Y:S01]  /*0250*/  @P2 LDG.E.128 R12, desc[UR4][R32.64] ;  /* 0x00000004200c2981 */ /* 0x000f62000c1e1d00 */
[----:B0-----:R-:W-:-:S05]  /*0260*/  @P3 IMAD.WIDE.U32 R28, R39, 0x10, R36 ;  /* 0x00000010271c3825 */ /* 0x001fca00078e0024 */
[----:B------:R-:W5:Y:S01]  /*0270*/  @P3 LDG.E.128 R4, desc[UR4][R28.64] ;  /* 0x000000041c043981 */ /* 0x000f62000c1e1d00 */
[----:B-1----:R-:W-:Y:S02]  /*0280*/  @P3 IMAD.WIDE.U32 R26, R39, 0x10, R34 ;  /* 0x00000010271a3825 */ /* 0x002fe400078e0022 */
[----:B------:R-:W0:Y:S01]  /*0290*/  S2R R35, SR_CTAID.X ;  /* 0x0000000000237919 */ /* 0x000e220000002500 */
[----:B------:R-:W-:Y:S02]  /*02a0*/  SHF.R.U32.HI R0, RZ, 0x5, R181 ;  /* 0x00000005ff007819 */ /* 0x000fe400000116b5 */
[----:B------:R0:W5:Y:S01]  /*02b0*/  @P3 LDG.E.128 R8, desc[UR4][R26.64] ;  /* 0x000000041a083981 */ /* 0x000162000c1e1d00 */
[----:B------:R-:W-:Y:S01]  /*02c0*/  BSSY B0, `(.L_x_106) ;  /* 0x0000412000007945 */ /* 0x000fe20003800000 */
[----:B------:R-:W-:Y:S02]  /*02d0*/  CS2R R36, SRZ ;  /* 0x0000000000247805 */ /* 0x000fe4000001ff00 */
[----:B------:R-:W-:-:S02]  /*02e0*/  CS2R R38, SRZ ;  /* 0x0000000000267805 */ /* 0x000fc4000001ff00 */
[----:B------:R-:W-:Y:S02]  /*02f0*/  CS2R R40, SRZ ;  /* 0x0000000000287805 */ /* 0x000fe4000001ff00 */
[----:B------:R-:W-:Y:S02]  /*0300*/  CS2R R42, SRZ ;  /* 0x00000000002a7805 */ /* 0x000fe4000001ff00 */
[----:B------:R-:W-:Y:S02]  /*0310*/  CS2R R44, SRZ ;  /* 0x00000000002c7805 */ /* 0x000fe4000001ff00 */
[----:B------:R-:W-:Y:S02]  /*0320*/  CS2R R46, SRZ ;  /* 0x00000000002e7805 */ /* 0x000fe4000001ff00 */
[----:B------:R-:W-:Y:S01]  /*0330*/  CS2R R48, SRZ ;  /* 0x0000000000307805 */ /* 0x000fe2000001ff00 */
[----:B0-----:R-:W-:-:S05]  /*0340*/  IMAD R27, R35, 0x4, R0 ;  /* 0x00000004231b7824 */ /* 0x001fca00078e0200 */
[----:B------:R-:W-:Y:S01]  /*0350*/  ISETP.GE.AND P0, PT, R27, UR6, PT ;  /* 0x000000061b007c0c */ /* 0x000fe2000bf06270 */
[----:B------:R-:W-:Y:S01]  /*0360*/  ULDC.64 UR6, c[0x0][0x240] ;  /* 0x0000900000067ab9 */ /* 0x000fe20000000a00 */
        /* <DEDUP_REMOVED lines=41> */
[----:B------:R-:W-:Y:S06]  /*0600*/  @P0 BRA `(.L_x_107) ;  /* 0x0000003c00740947 */ /* 0x000fec0003800000 */
[----:B------:R-:W0:Y:S01]  /*0610*/  LDC.U8 R26, c[0x0][0x2a0] ;  /* 0x0000a800ff1a7b82 */ /* 0x000e220000000000 */
[C---:B-----5:R-:W-:Y:S01]  /*0620*/  @P2 PRMT R34, R16.reuse, 0x7632, R34 ;  /* 0x0000763210222816 */ /* 0x060fe20000000022 */
[----:B------:R-:W-:Y:S01]  /*0630*/  IMAD.U32 R178, R101, 0x10000, RZ ;  /* 0x0001000065b27824 */ /* 0x000fe200078e00ff */
[----:B------:R-:W-:Y:S01]  /*0640*/  SHF.L.U32 R171, R16, 0x10, RZ ;  /* 0x0000001010ab7819 */ /* 0x000fe200000006ff */
[----:B------:R-:W-:Y:S01]  /*0650*/  IMAD.U32 R176, R103, 0x10000, RZ ;  /* 0x0001000067b07824 */ /* 0x000fe200078e00ff */
[C---:B------:R-:W-:Y:S01]  /*0660*/  @P3 PRMT R128, R8.reuse, 0x7632, R128 ;  /* 0x0000763208803816 */ /* 0x040fe20000000080 */
[----:B------:R-:W-:Y:S01]  /*0670*/  IMAD.U32 R172, R23, 0x10000, RZ ;  /* 0x0001000017ac7824 */ /* 0x000fe200078e00ff */
[----:B------:R-:W-:Y:S01]  /*0680*/  SHF.L.U32 R163, R8, 0x10, RZ ;  /* 0x0000001008a37819 */ /* 0x000fe200000006ff */
[----:B------:R-:W-:Y:S01]  /*0690*/  HFMA2.MMA R37, -RZ, RZ, 0, 0 ;  /* 0x00000000ff257435 */ /* 0x000fe200000001ff */
[C---:B------:R-:W-:Y:S01]  /*06a0*/  @P1 PRMT R25, R100.reuse, 0x7632, R25 ;  /* 0x0000763264191816 */ /* 0x040fe20000000019 */
[----:B------:R-:W-:Y:S01]  /*06b0*/  IMAD.U32 R174, R21, 0x10000, RZ ;  /* 0x0001000015ae7824 */ /* 0x000fe200078e00ff */
[----:B------:R-:W-:Y:S01]  /*06c0*/  SHF.L.U32 R179, R100, 0x10, RZ ;  /* 0x0000001064b37819 */ /* 0x000fe200000006ff */
[----:B------:R-:W-:Y:S01]  /*06d0*/  IMAD.U32 R170, R17, 0x10000, RZ ;  /* 0x0001000011aa7824 */ /* 0x000fe200078e00ff */
[----:B------:R-:W-:Y:S01]  /*06e0*/  @P1 PRMT R0, R101, 0x7632, R0 ;  /* 0x0000763265001816 */ /* 0x000fe20000000000 */
[----:B------:R-:W-:Y:S01]  /*06f0*/  IMAD.U32 R168, R19, 0x10000, RZ ;  /* 0x0001000013a87824 */ /* 0x000fe200078e00ff */
[C---:B------:R-:W-:Y:S01]  /*0700*/  @P1 PRMT R3, R102.reuse, 0x7632, R3 ;  /* 0x0000763266031816 */ /* 0x040fe20000000003 */
[----:B------:R-:W-:Y:S01]  /*0710*/  IMAD.U32 R166, R13, 0x10000, RZ ;  /* 0x000100000da67824 */ /* 0x000fe200078e00ff */
[----:B------:R-:W-:Y:S01]  /*0720*/  SHF.L.U32 R177, R102, 0x10, RZ ;  /* 0x0000001066b17819 */ /* 0x000fe200000006ff */
        /* <DEDUP_REMOVED lines=9> */
[----:B------:R-:W-:Y:S01]  /*07c0*/  @P1 PRMT R32, R103, 0x7632, R32 ;  /* 0x0000763267201816 */ /* 0x000fe20000000020 */
[----:B------:R-:W-:Y:S01]  /*07d0*/  IMAD.U32 R25, R25, 0x10000, RZ ;  /* 0x0001000019197824 */ /* 0x000fe200078e00ff */
[----:B------:R-:W-:-:S02]  /*07e0*/  @P1 PRMT R24, R20, 0x7632, R24 ;  /* 0x0000763214181816 */ /* 0x000fc40000000018 */
[----:B------:R-:W-:Y:S02]  /*07f0*/  SHF.L.U32 R175, R20, 0x10, RZ ;  /* 0x0000001014af7819 */ /* 0x000fe400000006ff */
[----:B------:R-:W-:Y:S01]  /*0800*/  @P1 PRMT R2, R21, 0x7632, R2 ;  /* 0x0000763215021816 */ /* 0x000fe20000000002 */
[----:B------:R-:W-:Y:S01]  /*0810*/  IMAD.U32 R21, R3, 0x10000, RZ ;  /* 0x0001000003157824 */ /* 0x000fe200078e00ff */
[----:B------:R-:W-:Y:S01]  /*0820*/  @P2 PRMT R35, R17, 0x7632, R35 ;  /* 0x0000763211232816 */ /* 0x000fe20000000023 */
[----:B------:R-:W-:Y:S01]  /*0830*/  IMAD.U32 R17, R34, 0x10000, RZ ;  /* 0x0001000022117824 */ /* 0x000fe200078e00ff */
[----:B------:R-:W-:Y:S02]  /*0840*/  @P2 PRMT R100, R18, 0x7632, R100 ;  /* 0x0000763212642816 */ /* 0x000fe40000000064 */
[----:B------:R-:W-:Y:S01]  /*0850*/  @P2 PRMT R102, R19, 0x7632, R102 ;  /* 0x0000763213662816 */ /* 0x000fe20000000066 */
[----:B------:R-:W-:Y:S01]  /*0860*/  IMAD.U32 R19, R32, 0x10000, RZ ;  /* 0x0001000020137824 */ /* 0x000fe200078e00ff */
[----:B------:R-:W-:Y:S01]  /*0870*/  @P2 PRMT R12, R13, 0x7632, R12 ;  /* 0x000076320d0c2816 */ /* 0x000fe2000000000c */
[----:B------:R-:W-:Y:S01]  /*0880*/  IMAD.U32 R13, R100, 0x10000, RZ ;  /* 0x00010000640d7824 */ /* 0x000fe200078e00ff */
[----:B------:R-:W-:Y:S01]  /*0890*/  @P3 PRMT R129, R9, 0x7632, R129 ;  /* 0x0000763209813816 */ /* 0x000fe20000000081 */
[----:B------:R-:W-:Y:S01]  /*08a0*/  IMAD.U32 R9, R128, 0x10000, RZ ;  /* 0x0001000080097824 */ /* 0x000fe200078e00ff */
[----:B------:R-:W-:-:S02]  /*08b0*/  @P3 PRMT R130, R10, 0x7632, R130 ;  /* 0x000076320a823816 */ /* 0x000fc40000000082 */
[----:B------:R-:W-:Y:S01]  /*08c0*/  @P3 PRMT R132, R11, 0x7632, R132 ;  /* 0x000076320b843816 */ /* 0x000fe20000000084 */
[----:B------:R-:W-:Y:S01]  /*08d0*/  IMAD.U32 R11, R102, 0x10000, RZ ;  /* 0x00010000660b7824 */ /* 0x000fe200078e00ff */
[----:B------:R-:W-:Y:S01]  /*08e0*/  @P3 PRMT R4, R5, 0x7632, R4 ;  /* 0x0000763205043816 */ /* 0x000fe20000000004 */
[----:B------:R-:W-:Y:S01]  /*08f0*/  IMAD.U32 R5, R130, 0x10000, RZ ;  /* 0x0001000082057824 */ /* 0x000fe200078e00ff */
[----:B------:R-:W-:Y:S02]  /*0900*/  @P1 PRMT R20, R22, 0x7632, R20 ;  /* 0x0000763216141816 */ /* 0x000fe40000000014 */
[----:B------:R-:W-:Y:S01]  /*0910*/  @P1 PRMT R33, R23, 0x7632, R33 ;  /* 0x0000763217211816 */ /* 0x000fe20000000021 */
[----:B------:R-:W-:Y:S01]  /*0920*/  IMAD.U32 R23, R0, 0x10000, RZ ;  /* 0x0001000000177824 */ /* 0x000fe200078e00ff */
[----:B------:R-:W-:Y:S02]  /*0930*/  @P2 PRMT R101, R14, 0x7632, R101 ;  /* 0x000076320e652816 */ /* 0x000fe40000000065 */
[----:B------:R-:W-:Y:S01]  /*0940*/  @P2 PRMT R103, R15, 0x7632, R103 ;  /* 0x000076320f672816 */ /* 0x000fe20000000067 */
[----:B------:R-:W-:Y:S01]  /*0950*/  IMAD.U32 R15, R35, 0x10000, RZ ;  /* 0x00010000230f7824 */ /* 0x000fe200078e00ff */
[----:B------:R-:W-:-:S02]  /*0960*/  @P3 PRMT R131, R6, 0x7632, R131 ;  /* 0x0000763206833816 */ /* 0x000fc40000000083 */
[----:B------:R-:W-:Y:S01]  /*0970*/  @P3 PRMT R133, R7, 0x7632, R133 ;  /* 0x0000763207853816 */ /* 0x000fe20000000085 */
[----:B------:R-:W-:Y:S01]  /*0980*/  IMAD.U32 R7, R129, 0x10000, RZ ;  /* 0x0001000081077824 */ /* 0x000fe200078e00ff */
[----:B------:R-:W-:Y:S02]  /*0990*/  SHF.L.U32 R173, R22, 0x10, RZ ;  /* 0x0000001016ad7819 */ /* 0x000fe400000006ff */
[----:B------:R-:W-:Y:S02]  /*09a0*/  SHF.L.U32 R165, R14, 0x10, RZ ;  /* 0x000000100ea57819 */ /* 0x000fe400000006ff */
[----:B------:R-:W-:Y:S02]  /*09b0*/  SHF.L.U32 R29, R6, 0x10, RZ ;  /* 0x00000010061d7819 */ /* 0x000fe400000006ff */
[----:B------:R-:W-:Y:S02]  /*09c0*/  SHF.L.U32 R169, R18, 0x10, RZ ;  /* 0x0000001012a97819 */ /* 0x000fe400000006ff */
[----:B------:R-:W-:-:S02]  /*09d0*/  SHF.L.U32 R161, R10, 0x10, RZ ;  /* 0x000000100aa17819 */ /* 0x000fc400000006ff */
[----:B------:R-:W-:Y:S01]  /*09e0*/  SHF.L.U32 R22, R2, 0x10, RZ ;  /* 0x0000001002167819 */ /* 0x000fe200000006ff */
[----:B------:R-:W-:Y:S01]  /*09f0*/  IMAD.U32 R2, R132, 0x10000, RZ ;  /* 0x0001000084027824 */ /* 0x000fe200078e00ff */
        /* <DEDUP_REMOVED lines=10> */
[----:B0-----:R-:W-:-:S07]  /*0aa0*/  SHF.L.U32 R0, R133, 0x10, RZ ;  /* 0x0000001085007819 */ /* 0x001fce00000006ff */
.L_x_121:
[----:B------:R-:W0:Y:S08]  /*0ab0*/  LDC.64 R150, c[0x0][0x250] ;  /* 0x00009400ff967b82 */ /* 0x000e300000000a00 */
[----:B------:R-:W1:Y:S01]  /*0ac0*/  LDC.64 R148, c[0x0][0x258] ;  /* 0x00009600ff947b82 */ /* 0x000e620000000a00 */
[----:B0-----:R-:W-:-:S05]  /*0ad0*/  IMAD.WIDE R150, R27, 0x4, R150 ;  /* 0x000000041b967825 */ /* 0x001fca00078e0296 */
[----:B-----5:R0:W5:Y:S01]  /*0ae0*/  LDG.E R233, desc[UR4][R150.64] ;  /* 0x0000000496e97981 */ /* 0x020162000c1e1900 */
[----:B-1----:R-:W-:-:S05]  /*0af0*/  IMAD.WIDE R148, R27, 0x4, R148 ;  /* 0x000000041b947825 */ /* 0x002fca00078e0294 */
[----:B------:R0:W5:Y:S01]  /*0b00*/  LDG.E R201, desc[UR4][R148.64] ;  /* 0x0000000494c97981 */ /* 0x000162000c1e1900 */
[----:B------:R-:W-:-:S04]  /*0b10*/  IMAD.U32 R182, RZ, RZ, UR22 ;  /* 0x00000016ffb67e24 */ /* 0x000fc8000f8e00ff */
[----:B------:R-:W-:-:S05]  /*0b20*/  IMAD R152, R27, R182, RZ ;  /* 0x000000b61b987224 */ /* 0x000fca00078e02ff */
[----:B------:R-:W-:-:S04]  /*0b30*/  SHF.R.S32.HI R153, RZ, 0x1f, R152 ;  /* 0x0000001fff997819 */ /* 0x000fc80000011498 */
[----:B------:R-:W-:Y:S01]  /*0b40*/  LEA.HI R153, R153, R152, RZ, 0x3 ;  /* 0x0000009899997211 */ /* 0x000fe200078f18ff */
[----:B------:R-:W-:Y:S03]  /*0b50*/  BSSY B1, `(.L_x_108) ;  /* 0x0000095000017945 */ /* 0x000fe60003800000 */
[----:B------:R-:W-:Y:S02]  /*0b60*/  LEA.HI.SX32 R183, R153, R180, 0x1d ;  /* 0x000000b499b77211 */ /* 0x000fe400078feaff */
[----:B------:R-:W-:Y:S02]  /*0b70*/  CS2R R236, SRZ ;  /* 0x0000000000ec7805 */ /* 0x000fe4000001ff00 */
[----:B------:R-:W-:Y:S01]  /*0b80*/  MOV R235, R183 ;  /* 0x000000b700eb7202 */ /* 0x000fe20000000f00 */
        /* <DEDUP_REMOVED lines=12> */
[----:B------:R-:W0:Y:S01]  /*0c50*/  @P0 LDC.64 R190, c[0x0][0x248] ;  /* 0x00009200ffbe0b82 */ /* 0x000e220000000a00 */
[C---:B------:R-:W-:Y:S01]  /*0c60*/  IMAD.SHL.U32 R249, R183.reuse, 0x8, RZ ;  /* 0x00000008b7f97824 */ /* 0x040fe200078e00ff */
[----:B------:R-:W-:-:S04]  /*0c70*/  SHF.L.U64.HI R196, R183, 0x3, RZ ;  /* 0x00000003b7c47819 */ /* 0x000fc800000102ff */
[----:B0-----:R-:W-:-:S04]  /*0c80*/  @P0 IADD3 R190, P6, R249, R190, RZ ;  /* 0x000000bef9be0210 */ /* 0x001fc80007fde0ff */
[C---:B------:R-:W-:Y:S02]  /*0c90*/  @P0 IADD3.X R191, R196.reuse, R191, RZ, P6, !PT ;  /* 0x000000bfc4bf0210 */ /* 0x040fe400037fe4ff */
[----:B------:R-:W-:Y:S02]  /*0ca0*/  IADD3 R248, P6, R249, UR6, RZ ;  /* 0x00000006f9f87c10 */ /* 0x000fe4000ffde0ff */
[----:B------:R-:W-:Y:S01]  /*0cb0*/  ISETP.NE.U32.AND P4, PT, RZ, UR8, PT ;  /* 0x00000008ff007c0c */ /* 0x000fe2000bf85070 */
[----:B------:R-:W5:Y:S01]  /*0cc0*/  @P0 LDG.E.64 R242, desc[UR4][R190.64] ;  /* 0x00000004bef20981 */ /* 0x000f62000c1e1b00 */
[----:B------:R-:W-:-:S06]  /*0cd0*/  IADD3.X R249, R196, UR7, RZ, P6, !PT ;  /* 0x00000007c4f97c10 */ /* 0x000fcc000b7fe4ff */
[----:B------:R-:W5:Y:S01]  /*0ce0*/  LDG.E.64 R248, desc[UR4][R248.64] ;  /* 0x00000004f8f87981 */ /* 0x000f62000c1e1b00 */
[----:B------:R-:W-:Y:S02]  /*0cf0*/  ISETP.NE.AND.EX P4, PT, RZ, UR9, PT, P4 ;  /* 0x00000009ff007c0c */ /* 0x000fe4000bf85340 */
[----:B------:R-:W-:-:S04]  /*0d00*/  ISETP.NE.AND P0, PT, R26, RZ, PT ;  /* 0x000000ff1a00720c */ /* 0x000fc80003f05270 */
[----:B-----5:R-:W-:-:S07]  /*0d10*/  FSEL R197, R233, RZ, !P0 ;  /* 0x000000ffe9c57208 */ /* 0x020fce0004000000 */
[----:B------:R-:W-:-:S04]  /*0d20*/  @P4 LEA R194, P5, R183, UR8, 0x4 ;  /* 0x00000008b7c24c11 */ /* 0x000fc8000f8a20ff */
[----:B------:R-:W-:-:S05]  /*0d30*/  @P4 LEA.HI.X R195, R183, UR9, RZ, 0x4, P5 ;  /* 0x00000009b7c34c11 */ /* 0x000fca000a8f24ff */
[----:B------:R0:W5:Y:S01]  /*0d40*/  @P4 LDG.E.128 R128, desc[UR4][R194.64] ;  /* 0x00000004c2804981 */ /* 0x000162000c1e1d00 */
[----:B------:R-:W-:Y:S01]  /*0d50*/  VIADD R235, R183, 0x20 ;  /* 0x00000020b7eb7836 */ /* 0x000fe20000000000 */
[C---:B--2---:R-:W-:Y:S02]  /*0d60*/  PRMT R196, R157.reuse, 0x7632, R196 ;  /* 0x000076329dc47816 */ /* 0x044fe400000000c4 */
[----:B------:R-:W-:Y:S02]  /*0d70*/  SHF.L.U32 R198, R157, 0x10, RZ ;  /* 0x000000109dc67819 */ /* 0x000fe400000006ff */
[C---:B------:R-:W-:Y:S01]  /*0d80*/  PRMT R3, R156.reuse, 0x7632, R3 ;  /* 0x000076329c037816 */ /* 0x040fe20000000003 */
[----:B------:R-:W-:Y:S01]  /*0d90*/  IMAD.U32 R156, R156, 0x10000, RZ ;  /* 0x000100009c9c7824 */ /* 0x000fe200078e00ff */
[C---:B------:R-:W-:Y:S01]  /*0da0*/  PRMT R157, R158.reuse, 0x7632, R157 ;  /* 0x000076329e9d7816 */ /* 0x040fe2000000009d */
[----:B------:R-:W-:Y:S01]  /*0db0*/  IMAD.U32 R200, R158, 0x10000, RZ ;  /* 0x000100009ec87824 */ /* 0x000fe200078e00ff */
[----:B0-----:R-:W-:Y:S01]  /*0dc0*/  SHF.L.U32 R194, R159, 0x10, RZ ;  /* 0x000000109fc27819 */ /* 0x001fe200000006ff */
[----:B------:R-:W-:-:S02]  /*0dd0*/  FADD.FTZ R158, R156, -R197 ;  /* 0x800000c59c9e7221 */ /* 0x000fc40000010000 */
[----:B------:R-:W-:Y:S02]  /*0de0*/  IMAD.U32 R228, R157, 0x10000, RZ ;  /* 0x000100009de47824 */ /* 0x000fe400078e00ff */
[----:B------:R-:W-:Y:S01]  /*0df0*/  FADD.FTZ R190, -R197, R200 ;  /* 0x000000c8c5be7221 */ /* 0x000fe20000010100 */
[----:B------:R-:W-:Y:S02]  /*0e00*/  IMAD.U32 R216, R3, 0x10000, RZ ;  /* 0x0001000003d87824 */ /* 0x000fe400078e00ff */
[----:B------:R-:W-:Y:S01]  /*0e10*/  FMUL.FTZ R3, R201, R158 ;  /* 0x0000009ec9037220 */ /* 0x000fe20000410000 */
[----:B------:R-:W-:Y:S01]  /*0e20*/  PRMT R191, R159, 0x7632, R191 ;  /* 0x000076329fbf7816 */ /* 0x000fe200000000bf */
[C---:B---3--:R-:W-:Y:S01]  /*0e30*/  IMAD.U32 R157, R148.reuse, 0x10000, RZ ;  /* 0x00010000949d7824 */ /* 0x048fe200078e00ff */
[----:B------:R-:W-:Y:S01]  /*0e40*/  PRMT R148, R148, 0x7632, R148 ;  /* 0x0000763294947816 */ /* 0x000fe20000000094 */
[C---:B------:R-:W-:Y:S01]  /*0e50*/  FADD.FTZ R198, -R197.reuse, R198 ;  /* 0x000000c6c5c67221 */ /* 0x040fe20000010100 */
[----:B------:R-:W-:Y:S01]  /*0e60*/  FADD.FTZ R156, -R197, R194 ;  /* 0x000000c2c59c7221 */ /* 0x000fe20000010100 */
[----:B------:R-:W-:-:S02]  /*0e70*/  IMAD.U32 R159, R149, 0x10000, RZ ;  /* 0x00010000959f7824 */ /* 0x000fc400078e00ff */
[----:B------:R-:W-:Y:S01]  /*0e80*/  FADD.FTZ R216, -R197, R216 ;  /* 0x000000d8c5d87221 */ /* 0x000fe20000010100 */
[----:B------:R-:W-:Y:S01]  /*0e90*/  IMAD.U32 R148, R148, 0x10000, RZ ;  /* 0x0001000094947824 */ /* 0x000fe200078e00ff */
[C---:B----4-:R-:W-:Y:S02]  /*0ea0*/  SHF.L.U32 R200, R152.reuse, 0x10, RZ ;  /* 0x0000001098c87819 */ /* 0x050fe400000006ff */
[----:B------:R-:W-:Y:S01]  /*0eb0*/  PRMT R152, R152, 0x7632, R152 ;  /* 0x0000763298987816 */ /* 0x000fe20000000098 */
[-C--:B------:R-:W-:Y:S01]  /*0ec0*/  FMUL.FTZ R158, R175, R157.reuse ;  /* 0x0000009daf9e7220 */ /* 0x080fe20000410000 */
[----:B------:R-:W-:Y:S01]  /*0ed0*/  FADD.FTZ R104, R104, R157 ;  /* 0x0000009d68687221 */ /* 0x000fe20000010000 */
[----:B------:R-:W-:Y:S01]  /*0ee0*/  FFMA.FTZ R84, R3, R157, R84 ;  /* 0x0000009d03547223 */ /* 0x000fe20000010054 */
[----:B------:R-:W-:Y:S01]  /*0ef0*/  SHF.L.U32 R234, R191, 0x10, RZ ;  /* 0x00000010bfea7819 */ /* 0x000fe200000006ff */
[----:B------:R-:W-:Y:S01]  /*0f00*/  FMUL.FTZ R199, R201, R198 ;  /* 0x000000c6c9c77220 */ /* 0x000fe20000410000 */
[----:B------:R-:W-:Y:S01]  /*0f10*/  SHF.L.U32 R157, R153, 0x10, RZ ;  /* 0x00000010999d7819 */ /* 0x000fe200000006ff */
[----:B------:R-:W-:Y:S01]  /*0f20*/  FMUL.FTZ R191, R174, R159 ;  /* 0x0000009faebf7220 */ /* 0x000fe20000410000 */
[C---:B------:R-:W-:Y:S01]  /*0f30*/  FMUL.FTZ R195, R201.reuse, R156 ;  /* 0x0000009cc9c37220 */ /* 0x040fe20000410000 */
[----:B------:R-:W-:Y:S01]  /*0f40*/  SHF.L.U32 R152, R152, 0x10, RZ ;  /* 0x0000001098987819 */ /* 0x000fe200000006ff */
[----:B------:R-:W-:Y:S01]  /*0f50*/  FMUL.FTZ R216, R201, R216 ;  /* 0x000000d8c9d87220 */ /* 0x000fe20000410000 */
[----:B------:R-:W-:Y:S01]  /*0f60*/  SHF.L.U32 R196, R196, 0x10, RZ ;  /* 0x00000010c4c47819 */ /* 0x000fe200000006ff */
[----:B------:R-:W-:Y:S01]  /*0f70*/  FMUL.FTZ R156, R24, R148 ;  /* 0x00000094189c7220 */ /* 0x000fe20000410000 */
[----:B------:R-:W-:Y:S01]  /*0f80*/  PRMT R149, R149, 0x7632, R149 ;  /* 0x0000763295957816 */ /* 0x000fe20000000095 */
[----:B------:R-:W-:Y:S01]  /*0f90*/  FADD.FTZ R62, R62, R157 ;  /* 0x0000009d3e3e7221 */ /* 0x000fe20000010000 */
[-C--:B------:R-:W-:Y:S01]  /*0fa0*/  FFMA.FTZ R38, R199, R157.reuse, R38 ;  /* 0x0000009dc7267223 */ /* 0x080fe20000010026 */
[----:B------:R-:W-:Y:S01]  /*0fb0*/  FFMA.FTZ R198, R178, R157, R191 ;  /* 0x0000009db2c67223 */ /* 0x000fe200000100bf */
[----:B------:R-:W-:-:S02]  /*0fc0*/  IMAD.U32 R157, R150, 0x10000, RZ ;  /* 0x00010000969d7824 */ /* 0x000fc400078e00ff */
[----:B------:R-:W-:Y:S01]  /*0fd0*/  FADD.FTZ R61, R61, R152 ;  /* 0x000000983d3d7221 */ /* 0x000fe20000010000 */
[-C--:B------:R-:W-:Y:S01]  /*0fe0*/  FFMA.FTZ R37, R216, R152.reuse, R37 ;  /* 0x00000098d8257223 */ /* 0x080fe20000010025 */
[----:B------:R-:W-:Y:S01]  /*0ff0*/  FFMA.FTZ R213, R25, R152, R156 ;  /* 0x0000009819d57223 */ /* 0x000fe2000001009c */
[----:B------:R-:W-:Y:S01]  /*1000*/  PRMT R153, R153, 0x7632, R153 ;  /* 0x0000763299997816 */ /* 0x000fe20000000099 */
[----:B------:R-:W-:Y:S01]  /*1010*/  FADD.FTZ R222, -R197, R196 ;  /* 0x000000c4c5de7221 */ /* 0x000fe20000010100 */
[----:B------:R-:W-:Y:S01]  /*1020*/  IMAD.U32 R152, R149, 0x10000, RZ ;  /* 0x0001000095987824 */ /* 0x000fe200078e00ff */
[----:B------:R-:W-:Y:S01]  /*1030*/  PRMT R150, R150, 0x7632, R150 ;  /* 0x0000763296967816 */ /* 0x000fe20000000096 */
[----:B------:R-:W-:Y:S01]  /*1040*/  FADD.FTZ R228, -R197, R228 ;  /* 0x000000e4c5e47221 */ /* 0x000fe20000010100 */
[----:B------:R-:W-:Y:S01]  /*1050*/  FADD.FTZ R105, R105, R148 ;  /* 0x0000009469697221 */ /* 0x000fe20000010000 */
[----:B------:R-:W-:Y:S01]  /*1060*/  FFMA.FTZ R85, R216, R148, R85 ;  /* 0x00000094d8557223 */ /* 0x000fe20000010055 */
[----:B------:R-:W-:Y:S01]  /*1070*/  FADD.FTZ R234, -R197, R234 ;  /* 0x000000eac5ea7221 */ /* 0x000fe20000010100 */
[----:B------:R-:W-:Y:S01]  /*1080*/  SHF.L.U32 R196, R154, 0x10, RZ ;  /* 0x000000109ac47819 */ /* 0x000fe200000006ff */
[----:B------:R-:W-:Y:S01]  /*1090*/  FADD.FTZ R106, R106, R159 ;  /* 0x0000009f6a6a7221 */ /* 0x000fe20000010000 */
[----:B------:R-:W-:Y:S01]  /*10a0*/  SHF.L.U32 R148, R153, 0x10, RZ ;  /* 0x0000001099947819 */ /* 0x000fe200000006ff */
[----:B------:R-:W-:Y:S01]  /*10b0*/  FFMA.FTZ R86, R199, R159, R86 ;  /* 0x0000009fc7567223 */ /* 0x000fe20000010056 */
[C---:B------:R-:W-:Y:S01]  /*10c0*/  FMUL.FTZ R197, R201.reuse, R190 ;  /* 0x000000bec9c57220 */ /* 0x040fe20000410000 */
[----:B------:R-:W-:Y:S01]  /*10d0*/  FMUL.FTZ R222, R201, R222 ;  /* 0x000000dec9de7220 */ /* 0x000fe20000410000 */
[----:B------:R-:W-:Y:S01]  /*10e0*/  FMUL.FTZ R156, R22, R152 ;  /* 0x00000098169c7220 */ /* 0x000fe20000410000 */
[----:B------:R-:W-:Y:S01]  /*10f0*/  PRMT R154, R154, 0x7632, R154 ;  /* 0x000076329a9a7816 */ /* 0x000fe2000000009a */
[----:B------:R-:W-:-:S02]  /*1100*/  IMAD.U32 R159, R151, 0x10000, RZ ;  /* 0x00010000979f7824 */ /* 0x000fc400078e00ff */
[----:B------:R-:W-:Y:S01]  /*1110*/  FADD.FTZ R60, R60, R200 ;  /* 0x000000c83c3c7221 */ /* 0x000fe20000010000 */
[----:B------:R-:W-:Y:S02]  /*1120*/  IMAD.U32 R150, R150, 0x10000, RZ ;  /* 0x0001000096967824 */ /* 0x000fe400078e00ff */
[----:B------:R-:W-:Y:S01]  /*1130*/  FFMA.FTZ R36, R3, R200, R36 ;  /* 0x000000c803247223 */ /* 0x000fe20000010024 */
[----:B------:R-:W-:Y:S01]  /*1140*/  FMUL.FTZ R228, R201, R228 ;  /* 0x000000e4c9e47220 */ /* 0x000fe20000410000 */
[----:B------:R-:W-:Y:S01]  /*1150*/  PRMT R151, R151, 0x7632, R151 ;  /* 0x0000763297977816 */ /* 0x000fe20000000097 */
[----:B------:R-:W-:Y:S01]  /*1160*/  FFMA.FTZ R200, R179, R200, R158 ;  /* 0x000000c8b3c87223 */ /* 0x000fe2000001009e */
[-C--:B------:R-:W-:Y:S01]  /*1170*/  FMUL.FTZ R158, R173, R157.reuse ;  /* 0x0000009dad9e7220 */ /* 0x080fe20000410000 */
[----:B------:R-:W-:Y:S01]  /*1180*/  FADD.FTZ R108, R108, R157 ;  /* 0x0000009d6c6c7221 */ /* 0x000fe20000010000 */
[----:B------:R-:W-:Y:S01]  /*1190*/  FFMA.FTZ R88, R197, R157, R88 ;  /* 0x0000009dc5587223 */ /* 0x000fe20000010058 */
[----:B------:R-:W-:Y:S01]  /*11a0*/  FADD.FTZ R63, R63, R148 ;  /* 0x000000943f3f7221 */ /* 0x000fe20000010000 */
[-C--:B------:R-:W-:Y:S01]  /*11b0*/  FFMA.FTZ R39, R222, R148.reuse, R39 ;  /* 0x00000094de277223 */ /* 0x080fe20000010027 */
[----:B------:R-:W-:Y:S01]  /*11c0*/  FFMA.FTZ R215, R23, R148, R156 ;  /* 0x0000009417d77223 */ /* 0x000fe2000001009c */
[----:B------:R-:W-:Y:S01]  /*11d0*/  SHF.L.U32 R154, R154, 0x10, RZ ;  /* 0x000000109a9a7819 */ /* 0x000fe200000006ff */
[-C--:B------:R-:W-:Y:S01]  /*11e0*/  FMUL.FTZ R148, R20, R150.reuse ;  /* 0x0000009614947220 */ /* 0x080fe20000410000 */
[----:B------:R-:W-:Y:S01]  /*11f0*/  SHF.L.U32 R157, R155, 0x10, RZ ;  /* 0x000000109b9d7819 */ /* 0x000fe200000006ff */
[----:B------:R-:W-:Y:S01]  /*1200*/  FADD.FTZ R109, R109, R150 ;  /* 0x000000966d6d7221 */ /* 0x000fe20000010000 */
[----:B------:R-:W-:Y:S01]  /*1210*/  FFMA.FTZ R89, R228, R150, R89 ;  /* 0x00000096e4597223 */ /* 0x000fe20000010059 */
[----:B------:R-:W-:Y:S01]  /*1220*/  PRMT R155, R155, 0x7632, R155 ;  /* 0x000076329b9b7816 */ /* 0x000fe2000000009b */
[----:B------:R-:W-:-:S02]  /*1230*/  IMAD.U32 R150, R151, 0x10000, RZ ;  /* 0x0001000097967824 */ /* 0x000fc400078e00ff */
[----:B------:R-:W-:Y:S01]  /*1240*/  FFMA.FTZ R225, R21, R154, R148 ;  /* 0x0000009a15e17223 */ /* 0x000fe20000010094 */
[----:B------:R-:W-:Y:S01]  /*1250*/  FADD.FTZ R107, R107, R152 ;  /* 0x000000986b6b7221 */ /* 0x000fe20000010000 */
[----:B------:R-:W-:Y:S01]  /*1260*/  FFMA.FTZ R87, R222, R152, R87 ;  /* 0x00000098de577223 */ /* 0x000fe20000010057 */
[----:B------:R-:W-:Y:S01]  /*1270*/  SHF.L.U32 R148, R155, 0x10, RZ ;  /* 0x000000109b947819 */ /* 0x000fe200000006ff */
[----:B------:R-:W-:Y:S01]  /*1280*/  FMUL.FTZ R234, R201, R234 ;  /* 0x000000eac9ea7220 */ /* 0x000fe20000410000 */
[----:B------:R-:W-:Y:S01]  /*1290*/  FMUL.FTZ R152, R18, R150 ;  /* 0x0000009612987220 */ /* 0x000fe20000410000 */
[----:B------:R-:W-:Y:S02]  /*12a0*/  FFMA.FTZ R149, R3, R200, RZ ;  /* 0x000000c803957223 */ /* 0x000fe400000100ff */
[----:B------:R-:W-:Y:S01]  /*12b0*/  FADD.FTZ R67, R67, R148 ;  /* 0x0000009443437221 */ /* 0x000fe20000010000 */
[-C--:B------:R-:W-:Y:S01]  /*12c0*/  FFMA.FTZ R43, R234, R148.reuse, R43 ;  /* 0x00000094ea2b7223 */ /* 0x080fe2000001002b */
[----:B------:R-:W-:Y:S01]  /*12d0*/  FFMA.FTZ R231, R19, R148, R152 ;  /* 0x0000009413e77223 */ /* 0x000fe20000010098 */
[----:B------:R-:W-:-:S04]  /*12e0*/  FADD.FTZ R148, RZ, R200 ;  /* 0x000000c8ff947221 */ /* 0x000fc80000010000 */
[----:B------:R-:W-:Y:S01]  /*12f0*/  FADD.FTZ R151, R148, R213 ;  /* 0x000000d594977221 */ /* 0x000fe20000010000 */
[----:B------:R-:W-:Y:S01]  /*1300*/  FFMA.FTZ R148, R216, R213, R149 ;  /* 0x000000d5d8947223 */ /* 0x000fe20000010095 */
[----:B------:R-:W-:Y:S01]  /*1310*/  FADD.FTZ R111, R111, R150 ;  /* 0x000000966f6f7221 */ /* 0x000fe20000010000 */
        /* <DEDUP_REMOVED lines=8> */
[----:B------:R-:W-:-:S02]  /*13a0*/  FMUL.FTZ R191, R172, R159 ;  /* 0x0000009facbf7220 */ /* 0x000fc40000410000 */
[----:B------:R-:W-:Y:S01]  /*13b0*/  FADD.FTZ R150, R151, R196 ;  /* 0x000000c497967221 */ /* 0x000fe20000010000 */
[----:B------:R-:W-:Y:S01]  /*13c0*/  FFMA.FTZ R149, R197, R196, R148 ;  /* 0x000000c4c5957223 */ /* 0x000fe20000010094 */
[----:B------:R-:W-:Y:S02]  /*13d0*/  FFMA.FTZ R194, R176, R157, R191 ;  /* 0x0000009db0c27223 */ /* 0x000fe400000100bf */
[----:B------:R-:W-:Y:S01]  /*13e0*/  FADD.FTZ R151, R150, R225 ;  /* 0x000000e196977221 */ /* 0x000fe20000010000 */
[----:B------:R-:W-:-:S03]  /*13f0*/  FFMA.FTZ R148, R228, R225, R149 ;  /* 0x000000e1e4947223 */ /* 0x000fc60000010095 */
[----:B------:R-:W-:Y:S01]  /*1400*/  FADD.FTZ R150, R151, R194 ;  /* 0x000000c297967221 */ /* 0x000fe20000010000 */
[C---:B------:R-:W-:Y:S01]  /*1410*/  FFMA.FTZ R149, R195.reuse, R194, R148 ;  /* 0x000000c2c3957223 */ /* 0x040fe20000010094 */
[----:B------:R-:W-:Y:S01]  /*1420*/  FADD.FTZ R66, R66, R157 ;  /* 0x0000009d42427221 */ /* 0x000fe20000010000 */
[C---:B------:R-:W-:Y:S01]  /*1430*/  FFMA.FTZ R42, R195.reuse, R157, R42 ;  /* 0x0000009dc32a7223 */ /* 0x040fe2000001002a */
[----:B------:R-:W-:Y:S01]  /*1440*/  FADD.FTZ R110, R110, R159 ;  /* 0x0000009f6e6e7221 */ /* 0x000fe20000010000 */
[----:B------:R-:W-:Y:S01]  /*1450*/  FFMA.FTZ R90, R195, R159, R90 ;  /* 0x0000009fc35a7223 */ /* 0x000fe2000001005a */
[----:B------:R-:W-:Y:S01]  /*1460*/  FADD.FTZ R65, R65, R154 ;  /* 0x0000009a41417221 */ /* 0x000fe20000010000 */
[----:B------:R-:W-:Y:S01]  /*1470*/  FFMA.FTZ R41, R228, R154, R41 ;  /* 0x0000009ae4297223 */ /* 0x000fe20000010029 */
[----:B------:R-:W-:Y:S01]  /*1480*/  FADD.FTZ R237, R150, R231 ;  /* 0x000000e796ed7221 */ /* 0x000fe20000010000 */
[----:B------:R-:W-:-:S07]  /*1490*/  FFMA.FTZ R236, R234, R231, R149 ;  /* 0x000000e7eaec7223 */ /* 0x000fce0000010095 */
.L_x_109:
[----:B------:R-:W-:Y:S05]  /*14a0*/  BSYNC B1 ;  /* 0x0000000000017941 */ /* 0x000fea0003800000 */
.L_x_108:
[----:B------:R-:W-:Y:S04]  /*14b0*/  BSSY B1, `(.L_x_110) ;  /* 0x0000092000017945 */ /* 0x000fe80003800000 */
[----:B------:R-:W-:Y:S05]  /*14c0*/  @!P2 BRA `(.L_x_111) ;  /* 0x000000080040a947 */ /* 0x000fea0003800000 */
        /* <DEDUP_REMOVED lines=12> */
[C---:B------:R-:W-:Y:S02]  /*1590*/  SHF.L.U32 R247, R235.reuse, 0x3, RZ ;  /* 0x00000003ebf77819 */ /* 0x040fe400000006ff */
[----:B------:R-:W-:Y:S02]  /*15a0*/  SHF.L.U64.HI R188, R235, 0x3, RZ ;  /* 0x00000003ebbc7819 */ /* 0x000fe400000102ff */
[----:B0-----:R-:W-:-:S05]  /*15b0*/  @P4 IADD3 R184, P5, R247, R184, RZ ;  /* 0x000000b8f7b84210 */ /* 0x001fca0007fbe0ff */
[----:B------:R-:W-:Y:S01]  /*15c0*/  @P4 IMAD.X R185, R188, 0x1, R185, P5 ;  /* 0x00000001bcb94824 */ /* 0x000fe200028e06b9 */
[----:B------:R-:W-:-:S04]  /*15d0*/  IADD3 R246, P5, R247, UR6, RZ ;  /* 0x00000006f7f67c10 */ /* 0x000fc8000ffbe0ff */
[----:B------:R-:W-:Y:S01]  /*15e0*/  IADD3.X R247, R188, UR7, RZ, P5, !PT ;  /* 0x00000007bcf77c10 */ /* 0x000fe2000affe4ff */
[----:B------:R0:W5:Y:S05]  /*15f0*/  @P4 LDG.E.64 R240, desc[UR4][R184.64] ;  /* 0x00000004b8f04981 */ /* 0x00016a000c1e1b00 */
[----:B------:R-:W5:Y:S01]  /*1600*/  LDG.E.64 R246, desc[UR4][R246.64] ;  /* 0x00000004f6f67981 */ /* 0x000f62000c1e1b00 */
        /* <DEDUP_REMOVED lines=8> */
[C---:B--2---:R-:W-:Y:S02]  /*1690*/  SHF.L.U32 R188, R148.reuse, 0x10, RZ ;  /* 0x0000001094bc7819 */ /* 0x044fe400000006ff */
[C---:B------:R-:W-:Y:S01]  /*16a0*/  PRMT R189, R149.reuse, 0x7632, R189 ;  /* 0x0000763295bd7816 */ /* 0x040fe200000000bd */
[----:B------:R-:W-:Y:S01]  /*16b0*/  IMAD.U32 R149, R149, 0x10000, RZ ;  /* 0x0001000095957824 */ /* 0x000fe200078e00ff */
[----:B------:R-:W-:Y:S02]  /*16c0*/  PRMT R148, R148, 0x7632, R148 ;  /* 0x0000763294947816 */ /* 0x000fe40000000094 */
[----:B0-----:R-:W-:-:S02]  /*16d0*/  PRMT R184, R150, 0x7632, R184 ;  /* 0x0000763296b87816 */ /* 0x001fc400000000b8 */
[C---:B------:R-:W-:Y:S01]  /*16e0*/  PRMT R185, R151.reuse, 0x7632, R185 ;  /* 0x0000763297b97816 */ /* 0x040fe200000000b9 */
[----:B------:R-:W-:Y:S02]  /*16f0*/  IMAD.U32 R151, R151, 0x10000, RZ ;  /* 0x0001000097977824 */ /* 0x000fe400078e00ff */
[----:B------:R-:W-:Y:S01]  /*1700*/  FADD.FTZ R188, -R232, R188 ;  /* 0x000000bce8bc7221 */ /* 0x000fe20000010100 */
[----:B------:R-:W-:Y:S01]  /*1710*/  SHF.L.U32 R150, R150, 0x10, RZ ;  /* 0x0000001096967819 */ /* 0x000fe200000006ff */
[----:B-1----:R-:W-:Y:S01]  /*1720*/  FADD.FTZ R186, -R232, R149 ;  /* 0x00000095e8ba7221 */ /* 0x002fe20000010100 */
[----:B------:R-:W-:Y:S01]  /*1730*/  SHF.L.U32 R214, R148, 0x10, RZ ;  /* 0x0000001094d67819 */ /* 0x000fe200000006ff */
[----:B------:R-:W-:Y:S01]  /*1740*/  IMAD.U32 R189, R189, 0x10000, RZ ;  /* 0x00010000bdbd7824 */ /* 0x000fe200078e00ff */
[----:B------:R-:W-:Y:S01]  /*1750*/  SHF.L.U32 R184, R184, 0x10, RZ ;  /* 0x00000010b8b87819 */ /* 0x000fe200000006ff */
[----:B------:R-:W-:Y:S01]  /*1760*/  FADD.FTZ R148, -R232, R151 ;  /* 0x00000097e8947221 */ /* 0x000fe20000010100 */
[----:B------:R-:W-:-:S02]  /*1770*/  IMAD.U32 R185, R185, 0x10000, RZ ;  /* 0x00010000b9b97824 */ /* 0x000fc400078e00ff */
[----:B------:R-:W-:Y:S01]  /*1780*/  FMUL.FTZ R193, R201, R188 ;  /* 0x000000bcc9c17220 */ /* 0x000fe20000410000 */
[----:B---3--:R-:W-:Y:S02]  /*1790*/  SHF.L.U32 R149, R152, 0x10, RZ ;  /* 0x0000001098957819 */ /* 0x008fe400000006ff */
[----:B------:R-:W-:Y:S01]  /*17a0*/  SHF.L.U32 R151, R153, 0x10, RZ ;  /* 0x0000001099977819 */ /* 0x000fe200000006ff */
[C---:B------:R-:W-:Y:S01]  /*17b0*/  FADD.FTZ R150, -R232.reuse, R150 ;  /* 0x00000096e8967221 */ /* 0x040fe20000010100 */
[C---:B------:R-:W-:Y:S01]  /*17c0*/  FADD.FTZ R214, -R232.reuse, R214 ;  /* 0x000000d6e8d67221 */ /* 0x040fe20000010100 */
[C---:B------:R-:W-:Y:S01]  /*17d0*/  FADD.FTZ R218, -R232.reuse, R189 ;  /* 0x000000bde8da7221 */ /* 0x040fe20000010100 */
[C---:B------:R-:W-:Y:S01]  /*17e0*/  FADD.FTZ R226, -R232.reuse, R184 ;  /* 0x000000b8e8e27221 */ /* 0x040fe20000010100 */
[----:B------:R-:W-:Y:S01]  /*17f0*/  FADD.FTZ R232, -R232, R185 ;  /* 0x000000b9e8e87221 */ /* 0x000fe20000010100 */
[-C--:B------:R-:W-:Y:S01]  /*1800*/  FMUL.FTZ R184, R167, R149.reuse ;  /* 0x00000095a7b87220 */ /* 0x080fe20000410000 */
[----:B------:R-:W-:Y:S01]  /*1810*/  FADD.FTZ R112, R112, R149 ;  /* 0x0000009570707221 */ /* 0x000fe20000010000 */
[----:B------:R-:W-:Y:S01]  /*1820*/  FFMA.FTZ R92, R193, R149, R92 ;  /* 0x00000095c15c7223 */ /* 0x000fe2000001005c */
[----:B----4-:R-:W-:-:S02]  /*1830*/  IMAD.U32 R149, R157, 0x10000, RZ ;  /* 0x000100009d957824 */ /* 0x010fc400078e00ff */
[----:B------:R-:W-:Y:S01]  /*1840*/  FMUL.FTZ R189, R201, R186 ;  /* 0x000000bac9bd7220 */ /* 0x000fe20000410000 */
[----:B------:R-:W-:Y:S01]  /*1850*/  FMUL.FTZ R185, R166, R151 ;  /* 0x00000097a6b97220 */ /* 0x000fe20000410000 */
[----:B------:R-:W-:Y:S02]  /*1860*/  FADD.FTZ R70, R70, R149 ;  /* 0x0000009546467221 */ /* 0x000fe40000010000 */
[-C--:B------:R-:W-:Y:S01]  /*1870*/  FFMA.FTZ R46, R189, R149.reuse, R46 ;  /* 0x00000095bd2e7223 */ /* 0x080fe2000001002e */
[----:B------:R-:W-:Y:S01]  /*1880*/  FFMA.FTZ R188, R170, R149, R185 ;  /* 0x00000095aabc7223 */ /* 0x000fe200000100b9 */
[----:B------:R-:W-:Y:S02]  /*1890*/  SHF.L.U32 R149, R154, 0x10, RZ ;  /* 0x000000109a957819 */ /* 0x000fe400000006ff */
[----:B------:R-:W-:Y:S01]  /*18a0*/  PRMT R152, R152, 0x7632, R152 ;  /* 0x0000763298987816 */ /* 0x000fe20000000098 */
[----:B------:R-:W-:Y:S02]  /*18b0*/  IMAD.U32 R192, R156, 0x10000, RZ ;  /* 0x000100009cc07824 */ /* 0x000fe400078e00ff */
[----:B------:R-:W-:Y:S01]  /*18c0*/  FMUL.FTZ R187, R201, R150 ;  /* 0x00000096c9bb7220 */ /* 0x000fe20000410000 */
[----:B------:R-:W-:-:S02]  /*18d0*/  IMAD.U32 R186, R158, 0x10000, RZ ;  /* 0x000100009eba7824 */ /* 0x000fc400078e00ff */
[----:B------:R-:W-:Y:S01]  /*18e0*/  FMUL.FTZ R150, R165, R149 ;  /* 0x00000095a5967220 */ /* 0x000fe20000410000 */
[----:B------:R-:W-:Y:S02]  /*18f0*/  PRMT R156, R156, 0x7632, R156 ;  /* 0x000076329c9c7816 */ /* 0x000fe4000000009c */
[----:B------:R-:W-:Y:S02]  /*1900*/  SHF.L.U32 R152, R152, 0x10, RZ ;  /* 0x0000001098987819 */ /* 0x000fe400000006ff */
[----:B------:R-:W-:Y:S01]  /*1910*/  PRMT R153, R153, 0x7632, R153 ;  /* 0x0000763299997816 */ /* 0x000fe20000000099 */
[----:B------:R-:W-:Y:S01]  /*1920*/  FADD.FTZ R72, R72, R186 ;  /* 0x000000ba48487221 */ /* 0x000fe20000010000 */
[-C--:B------:R-:W-:Y:S01]  /*1930*/  FFMA.FTZ R48, R187, R186.reuse, R48 ;  /* 0x000000babb307223 */ /* 0x080fe20000010030 */
[----:B------:R-:W-:Y:S01]  /*1940*/  FFMA.FTZ R186, R169, R186, R150 ;  /* 0x000000baa9ba7223 */ /* 0x000fe20000010096 */
[----:B------:R-:W-:Y:S01]  /*1950*/  FMUL.FTZ R185, R201, R148 ;  /* 0x00000094c9b97220 */ /* 0x000fe20000410000 */
[----:B------:R-:W-:-:S02]  /*1960*/  IMAD.U32 R156, R156, 0x10000, RZ ;  /* 0x000100009c9c7824 */ /* 0x000fc400078e00ff */
[----:B------:R-:W-:Y:S01]  /*1970*/  FMUL.FTZ R214, R201, R214 ;  /* 0x000000d6c9d67220 */ /* 0x000fe20000410000 */
[----:B------:R-:W-:Y:S01]  /*1980*/  FMUL.FTZ R148, R16, R152 ;  /* 0x0000009810947220 */ /* 0x000fe20000410000 */
[----:B------:R-:W-:Y:S02]  /*1990*/  PRMT R157, R157, 0x7632, R157 ;  /* 0x000076329d9d7816 */ /* 0x000fe4000000009d */
[----:B------:R-:W-:Y:S02]  /*19a0*/  SHF.L.U32 R150, R153, 0x10, RZ ;  /* 0x0000001099967819 */ /* 0x000fe400000006ff */
[----:B------:R-:W-:Y:S01]  /*19b0*/  PRMT R154, R154, 0x7632, R154 ;  /* 0x000076329a9a7816 */ /* 0x000fe2000000009a */
[----:B------:R-:W-:Y:S01]  /*19c0*/  FADD.FTZ R114, R114, R151 ;  /* 0x0000009772727221 */ /* 0x000fe20000010000 */
[----:B------:R-:W-:Y:S01]  /*19d0*/  FFMA.FTZ R94, R189, R151, R94 ;  /* 0x00000097bd5e7223 */ /* 0x000fe2000001005e */
[----:B------:R-:W-:Y:S01]  /*19e0*/  FFMA.FTZ R211, R17, R156, R148 ;  /* 0x0000009c11d37223 */ /* 0x000fe20000010094 */
[----:B------:R-:W-:Y:S01]  /*19f0*/  FADD.FTZ R113, R113, R152 ;  /* 0x0000009871717221 */ /* 0x000fe20000010000 */
[----:B------:R-:W-:Y:S01]  /*1a00*/  FFMA.FTZ R93, R214, R152, R93 ;  /* 0x00000098d65d7223 */ /* 0x000fe2000001005d */
[----:B------:R-:W-:Y:S01]  /*1a10*/  SHF.L.U32 R151, R155, 0x10, RZ ;  /* 0x000000109b977819 */ /* 0x000fe200000006ff */
        /* <DEDUP_REMOVED lines=8> */
[----:B------:R-:W-:Y:S02]  /*1aa0*/  IMAD.U32 R149, R159, 0x10000, RZ ;  /* 0x000100009f957824 */ /* 0x000fe400078e00ff */
[----:B------:R-:W-:Y:S01]  /*1ab0*/  FADD.FTZ R71, R71, R148 ;  /* 0x0000009447477221 */ /* 0x000fe20000010000 */
[CC--:B------:R-:W-:Y:S01]  /*1ac0*/  FFMA.FTZ R47, R218.reuse, R148.reuse, R47 ;  /* 0x00000094da2f7223 */ /* 0x0c0fe2000001002f */
[----:B------:R-:W-:Y:S01]  /*1ad0*/  FFMA.FTZ R217, R15, R148, R152 ;  /* 0x000000940fd97223 */ /* 0x000fe20000010098 */
[----:B------:R-:W-:Y:S01]  /*1ae0*/  FADD.FTZ R115, R115, R150 ;  /* 0x0000009673737221 */ /* 0x000fe20000010000 */
[----:B------:R-:W-:Y:S01]  /*1af0*/  FFMA.FTZ R95, R218, R150, R95 ;  /* 0x00000096da5f7223 */ /* 0x000fe2000001005f */
[----:B------:R-:W-:-:S02]  /*1b00*/  IMAD.U32 R158, R158, 0x10000, RZ ;  /* 0x000100009e9e7824 */ /* 0x000fc400078e00ff */
[----:B------:R-:W-:Y:S01]  /*1b10*/  FMUL.FTZ R148, R12, R154 ;  /* 0x0000009a0c947220 */ /* 0x000fe20000410000 */
[----:B------:R-:W-:Y:S02]  /*1b20*/  PRMT R159, R159, 0x7632, R159 ;  /* 0x000076329f9f7816 */ /* 0x000fe4000000009f */
[----:B------:R-:W-:Y:S01]  /*1b30*/  SHF.L.U32 R150, R155, 0x10, RZ ;  /* 0x000000109b967819 */ /* 0x000fe200000006ff */
[----:B------:R-:W-:Y:S01]  /*1b40*/  FFMA.FTZ R223, R13, R158, R148 ;  /* 0x0000009e0ddf7223 */ /* 0x000fe20000010094 */
[----:B------:R-:W-:Y:S01]  /*1b50*/  FADD.FTZ R68, R68, R192 ;  /* 0x000000c044447221 */ /* 0x000fe20000010000 */
[----:B------:R-:W-:Y:S01]  /*1b60*/  FFMA.FTZ R44, R193, R192, R44 ;  /* 0x000000c0c12c7223 */ /* 0x000fe2000001002c */
[----:B------:R-:W-:Y:S02]  /*1b70*/  IMAD.U32 R148, R159, 0x10000, RZ ;  /* 0x000100009f947824 */ /* 0x000fe400078e00ff */
[----:B------:R-:W-:Y:S01]  /*1b80*/  FMUL.FTZ R232, R201, R232 ;  /* 0x000000e8c9e87220 */ /* 0x000fe20000410000 */
[----:B------:R-:W-:Y:S01]  /*1b90*/  FMUL.FTZ R152, R10, R150 ;  /* 0x000000960a987220 */ /* 0x000fe20000410000 */
[----:B------:R-:W-:Y:S01]  /*1ba0*/  FFMA.FTZ R192, R171, R192, R184 ;  /* 0x000000c0abc07223 */ /* 0x000fe200000100b8 */
        /* <DEDUP_REMOVED lines=16> */
[----:B------:R-:W-:-:S03]  /*1cb0*/  FFMA.FTZ R149, R189, R188, R148 ;  /* 0x000000bcbd957223 */ /* 0x000fc60000010094 */
[----:B------:R-:W-:Y:S01]  /*1cc0*/  FADD.FTZ R151, R150, R217 ;  /* 0x000000d996977221 */ /* 0x000fe20000010000 */
[----:B------:R-:W-:Y:S01]  /*1cd0*/  FFMA.FTZ R148, R218, R217, R149 ;  /* 0x000000d9da947223 */ /* 0x000fe20000010095 */
[----:B------:R-:W-:Y:S02]  /*1ce0*/  FMUL.FTZ R226, R201, R226 ;  /* 0x000000e2c9e27220 */ /* 0x000fe40000410000 */
[----:B------:R-:W-:Y:S01]  /*1cf0*/  FADD.FTZ R150, R151, R186 ;  /* 0x000000ba97967221 */ /* 0x000fe20000010000 */
[----:B------:R-:W-:-:S03]  /*1d00*/  FFMA.FTZ R149, R187, R186, R148 ;  /* 0x000000babb957223 */ /* 0x000fc60000010094 */
[----:B------:R-:W-:Y:S01]  /*1d10*/  FADD.FTZ R151, R150, R223 ;  /* 0x000000df96977221 */ /* 0x000fe20000010000 */
[----:B------:R-:W-:-:S03]  /*1d20*/  FFMA.FTZ R148, R226, R223, R149 ;  /* 0x000000dfe2947223 */ /* 0x000fc60000010095 */
        /* <DEDUP_REMOVED lines=10> */
.L_x_111:
[----:B------:R-:W-:Y:S05]  /*1dd0*/  BSYNC B1 ;  /* 0x0000000000017941 */ /* 0x000fea0003800000 */
.L_x_110:
        /* <DEDUP_REMOVED lines=12> */
[----:B------:R-:W-:Y:S02]  /*1ea0*/  ISETP.NE.AND.EX P0, PT, RZ, UR13, PT, P0 ;  /* 0x0000000dff007c0c */ /* 0x000fe4000bf05300 */
[----:B------:R-:W-:-:S04]  /*1eb0*/  ISETP.NE.U32.AND P4, PT, RZ, UR8, PT ;  /* 0x00000008ff007c0c */ /* 0x000fc8000bf85070 */
[----:B------:R-:W-:-:S07]  /*1ec0*/  ISETP.NE.AND.EX P4, PT, RZ, UR9, PT, P4 ;  /* 0x00000009ff007c0c */ /* 0x000fce000bf85340 */
[----:B------:R-:W0:Y:S01]  /*1ed0*/  @P0 LDC.64 R190, c[0x0][0x248] ;  /* 0x00009200ffbe0b82 */ /* 0x000e220000000a00 */
[----:B------:R-:W-:-:S05]  /*1ee0*/  IMAD.SHL.U32 R245, R235, 0x8, RZ ;  /* 0x00000008ebf57824 */ /* 0x000fca00078e00ff */
[C---:B------:R-:W-:Y:S02]  /*1ef0*/  @P4 LEA R202, P5, R235.reuse, UR8, 0x4 ;  /* 0x00000008ebca4c11 */ /* 0x040fe4000f8a20ff */
[----:B------:R-:W-:Y:S02]  /*1f00*/  SHF.R.U32.HI R204, RZ, 0x1d, R235 ;  /* 0x0000001dffcc7819 */ /* 0x000fe400000116eb */
[----:B------:R-:W-:Y:S02]  /*1f10*/  @P4 LEA.HI.X R203, R235, UR9, RZ, 0x4, P5 ;  /* 0x00000009ebcb4c11 */ /* 0x000fe4000a8f24ff */
[----:B------:R-:W-:-:S03]  /*1f20*/  IADD3 R244, P5, R245, UR6, RZ ;  /* 0x00000006f5f47c10 */ /* 0x000fc6000ffbe0ff */
[----:B------:R-:W5:Y:S01]  /*1f30*/  @P4 LDG.E.128 R32, desc[UR4][R202.64] ;  /* 0x00000004ca204981 */ /* 0x000f62000c1e1d00 */
[----:B0-----:R-:W-:Y:S02]  /*1f40*/  @P0 IADD3 R190, P6, R245, R190, RZ ;  /* 0x000000bef5be0210 */ /* 0x001fe40007fde0ff */
[----:B------:R-:W-:-:S06]  /*1f50*/  IADD3.X R245, R204, UR7, RZ, P5, !PT ;  /* 0x00000007ccf57c10 */ /* 0x000fcc000affe4ff */
[----:B------:R-:W5:Y:S01]  /*1f60*/  LDG.E.64 R244, desc[UR4][R244.64] ;  /* 0x00000004f4f47981 */ /* 0x000f62000c1e1b00 */
[----:B------:R-:W-:-:S05]  /*1f70*/  @P0 IADD3.X R191, R204, R191, RZ, P6, !PT ;  /* 0x000000bfccbf0210 */ /* 0x000fca00037fe4ff */
[----:B------:R0:W5:Y:S01]  /*1f80*/  @P0 LDG.E.64 R238, desc[UR4][R190.64] ;  /* 0x00000004beee0981 */ /* 0x000162000c1e1b00 */
[----:B------:R-:W-:-:S04]  /*1f90*/  ISETP.NE.AND P0, PT, R26, RZ, PT ;  /* 0x000000ff1a00720c */ /* 0x000fc80003f05270 */
[----:B-----5:R-:W-:Y:S02]  /*1fa0*/  FSEL R230, R233, RZ, !P0 ;  /* 0x000000ffe9e67208 */ /* 0x020fe40004000000 */
[C---:B--2---:R-:W-:Y:S01]  /*1fb0*/  PRMT R204, R148.reuse, 0x7632, R204 ;  /* 0x0000763294cc7816 */ /* 0x044fe200000000cc */
[----:B------:R-:W-:Y:S01]  /*1fc0*/  IMAD.U32 R148, R148, 0x10000, RZ ;  /* 0x0001000094947824 */ /* 0x000fe200078e00ff */
[C---:B------:R-:W-:Y:S02]  /*1fd0*/  PRMT R205, R149.reuse, 0x7632, R205 ;  /* 0x0000763295cd7816 */ /* 0x040fe400000000cd */
[----:B------:R-:W-:Y:S01]  /*1fe0*/  SHF.L.U32 R149, R149, 0x10, RZ ;  /* 0x0000001095957819 */ /* 0x000fe200000006ff */
[----:B0-----:R-:W-:Y:S01]  /*1ff0*/  FADD.FTZ R190, -R230, R148 ;  /* 0x00000094e6be7221 */ /* 0x001fe20000010100 */
[----:B------:R-:W-:Y:S02]  /*2000*/  PRMT R207, R150, 0x7632, R207 ;  /* 0x0000763296cf7816 */ /* 0x000fe400000000cf */
[----:B------:R-:W-:-:S02]  /*2010*/  PRMT R191, R151, 0x7632, R191 ;  /* 0x0000763297bf7816 */ /* 0x000fc400000000bf */
[----:B------:R-:W-:Y:S01]  /*2020*/  SHF.L.U32 R151, R151, 0x10, RZ ;  /* 0x0000001097977819 */ /* 0x000fe200000006ff */
[----:B------:R-:W-:Y:S01]  /*2030*/  FADD.FTZ R206, -R230, R149 ;  /* 0x00000095e6ce7221 */ /* 0x000fe20000010100 */
[----:B------:R-:W-:Y:S01]  /*2040*/  SHF.L.U32 R205, R205, 0x10, RZ ;  /* 0x00000010cdcd7819 */ /* 0x000fe200000006ff */
[----:B------:R-:W-:Y:S01]  /*2050*/  IMAD.U32 R150, R150, 0x10000, RZ ;  /* 0x0001000096967824 */ /* 0x000fe200078e00ff */
[----:B------:R-:W-:Y:S01]  /*2060*/  SHF.L.U32 R191, R191, 0x10, RZ ;  /* 0x00000010bfbf7819 */ /* 0x000fe200000006ff */
[----:B------:R-:W-:Y:S02]  /*2070*/  IMAD.U32 R204, R204, 0x10000, RZ ;  /* 0x00010000cccc7824 */ /* 0x000fe400078e00ff */
[----:B------:R-:W-:Y:S01]  /*2080*/  FMUL.FTZ R203, R201, R190 ;  /* 0x000000bec9cb7220 */ /* 0x000fe20000410000 */
[----:B------:R-:W-:Y:S02]  /*2090*/  IMAD.U32 R207, R207, 0x10000, RZ ;  /* 0x00010000cfcf7824 */ /* 0x000fe400078e00ff */
[----:B------:R-:W-:Y:S01]  /*20a0*/  FADD.FTZ R148, -R230, R151 ;  /* 0x00000097e6947221 */ /* 0x000fe20000010100 */
[----:B---3--:R-:W-:-:S02]  /*20b0*/  IMAD.U32 R149, R152, 0x10000, RZ ;  /* 0x0001000098957824 */ /* 0x008fc400078e00ff */
[----:B------:R-:W-:Y:S02]  /*20c0*/  IMAD.U32 R151, R153, 0x10000, RZ ;  /* 0x0001000099977824 */ /* 0x000fe400078e00ff */
[C---:B------:R-:W-:Y:S01]  /*20d0*/  FADD.FTZ R150, -R230.reuse, R150 ;  /* 0x00000096e6967221 */ /* 0x040fe20000010100 */
[C---:B------:R-:W-:Y:S01]  /*20e0*/  FADD.FTZ R212, -R230.reuse, R204 ;  /* 0x000000cce6d47221 */ /* 0x040fe20000010100 */
[C---:B------:R-:W-:Y:S01]  /*20f0*/  FADD.FTZ R220, -R230.reuse, R205 ;  /* 0x000000cde6dc7221 */ /* 0x040fe20000010100 */
[----:B------:R-:W-:Y:S01]  /*2100*/  FADD.FTZ R224, -R230, R207 ;  /* 0x000000cfe6e07221 */ /* 0x000fe20000010100 */
[-C--:B------:R-:W-:Y:S01]  /*2110*/  FMUL.FTZ R190, R31, R149.reuse ;  /* 0x000000951fbe7220 */ /* 0x080fe20000410000 */
[----:B------:R-:W-:Y:S01]  /*2120*/  FADD.FTZ R136, R136, R149 ;  /* 0x0000009588887221 */ /* 0x000fe20000010000 */
[----:B------:R-:W-:Y:S01]  /*2130*/  FFMA.FTZ R120, R203, R149, R120 ;  /* 0x00000095cb787223 */ /* 0x000fe20000010078 */
[----:B------:R-:W-:Y:S01]  /*2140*/  FADD.FTZ R230, -R230, R191 ;  /* 0x000000bfe6e67221 */ /* 0x000fe20000010100 */
[----:B----4-:R-:W-:Y:S01]  /*2150*/  SHF.L.U32 R149, R157, 0x10, RZ ;  /* 0x000000109d957819 */ /* 0x010fe200000006ff */
[----:B------:R-:W-:Y:S01]  /*2160*/  FMUL.FTZ R205, R201, R206 ;  /* 0x000000cec9cd7220 */ /* 0x000fe20000410000 */
[----:B------:R-:W-:-:S03]  /*2170*/  FMUL.FTZ R191, R30, R151 ;  /* 0x000000971ebf7220 */ /* 0x000fc60000410000 */
[----:B------:R-:W-:Y:S01]  /*2180*/  FADD.FTZ R54, R54, R149 ;  /* 0x0000009536367221 */ /* 0x000fe20000010000 */
[-C--:B------:R-:W-:Y:S01]  /*2190*/  FFMA.FTZ R78, R205, R149.reuse, R78 ;  /* 0x00000095cd4e7223 */ /* 0x080fe2000001004e */
[----:B------:R-:W-:Y:S01]  /*21a0*/  FFMA.FTZ R204, R162, R149, R191 ;  /* 0x00000095a2cc7223 */ /* 0x000fe200000100bf */
[----:B------:R-:W-:Y:S01]  /*21b0*/  IMAD.U32 R149, R154, 0x10000, RZ ;  /* 0x000100009a957824 */ /* 0x000fe200078e00ff */
[----:B------:R-:W-:Y:S01]  /*21c0*/  SHF.L.U32 R206, R158, 0x10, RZ ;  /* 0x000000109ece7819 */ /* 0x000fe200000006ff */
[----:B------:R-:W-:Y:S01]  /*21d0*/  FMUL.FTZ R207, R201, R150 ;  /* 0x00000096c9cf7220 */ /* 0x000fe20000410000 */
[----:B------:R-:W-:Y:S01]  /*21e0*/  PRMT R152, R152, 0x7632, R152 ;  /* 0x0000763298987816 */ /* 0x000fe20000000098 */
[----:B------:R-:W-:Y:S01]  /*21f0*/  FMUL.FTZ R150, R29, R149 ;  /* 0x000000951d967220 */ /* 0x000fe20000410000 */
[----:B------:R-:W-:Y:S01]  /*2200*/  PRMT R153, R153, 0x7632, R153 ;  /* 0x0000763299997816 */ /* 0x000fe20000000099 */
[----:B------:R-:W-:Y:S01]  /*2210*/  FADD.FTZ R56, R56, R206 ;  /* 0x000000ce38387221 */ /* 0x000fe20000010000 */
[-C--:B------:R-:W-:Y:S01]  /*2220*/  FFMA.FTZ R80, R207, R206.reuse, R80 ;  /* 0x000000cecf507223 */ /* 0x080fe20000010050 */
[----:B------:R-:W-:Y:S01]  /*2230*/  FFMA.FTZ R206, R161, R206, R150 ;  /* 0x000000cea1ce7223 */ /* 0x000fe20000010096 */
[----:B------:R-:W-:-:S02]  /*2240*/  IMAD.U32 R152, R152, 0x10000, RZ ;  /* 0x0001000098987824 */ /* 0x000fc400078e00ff */
[----:B------:R-:W-:Y:S01]  /*2250*/  FMUL.FTZ R212, R201, R212 ;  /* 0x000000d4c9d47220 */ /* 0x000fe20000410000 */
[----:B------:R-:W-:Y:S01]  /*2260*/  PRMT R157, R157, 0x7632, R157 ;  /* 0x000076329d9d7816 */ /* 0x000fe2000000009d */
[----:B------:R-:W-:Y:S01]  /*2270*/  FADD.FTZ R138, R138, R151 ;  /* 0x000000978a8a7221 */ /* 0x000fe20000010000 */
[----:B------:R-:W-:Y:S01]  /*2280*/  SHF.L.U32 R202, R156, 0x10, RZ ;  /* 0x000000109cca7819 */ /* 0x000fe200000006ff */
[----:B------:R-:W-:Y:S01]  /*2290*/  FFMA.FTZ R122, R205, R151, R122 ;  /* 0x00000097cd7a7223 */ /* 0x000fe2000001007a */
[----:B------:R-:W-:Y:S01]  /*22a0*/  IMAD.U32 R150, R153, 0x10000, RZ ;  /* 0x0001000099967824 */ /* 0x000fe200078e00ff */
[----:B------:R-:W-:Y:S01]  /*22b0*/  PRMT R154, R154, 0x7632, R154 ;  /* 0x000076329a9a7816 */ /* 0x000fe2000000009a */
[----:B------:R-:W-:Y:S01]  /*22c0*/  IMAD.U32 R151, R155, 0x10000, RZ ;  /* 0x000100009b977824 */ /* 0x000fe200078e00ff */
[----:B------:R-:W-:Y:S01]  /*22d0*/  PRMT R156, R156, 0x7632, R156 ;  /* 0x000076329c9c7816 */ /* 0x000fe2000000009c */
[----:B------:R-:W-:Y:S01]  /*22e0*/  FMUL.FTZ R209, R201, R148 ;  /* 0x00000094c9d17220 */ /* 0x000fe20000410000 */
[----:B------:R-:W-:Y:S01]  /*22f0*/  FADD.FTZ R140, R140, R149 ;  /* 0x000000958c8c7221 */ /* 0x000fe20000010000 */
[----:B------:R-:W-:Y:S01]  /*2300*/  FFMA.FTZ R124, R207, R149, R124 ;  /* 0x00000095cf7c7223 */ /* 0x000fe2000001007c */
[-C--:B------:R-:W-:Y:S01]  /*2310*/  FMUL.FTZ R210, R8, R152.reuse ;  /* 0x0000009808d27220 */ /* 0x080fe20000410000 */
[----:B------:R-:W-:Y:S01]  /*2320*/  FADD.FTZ R137, R137, R152 ;  /* 0x0000009889897221 */ /* 0x000fe20000010000 */
[----:B------:R-:W-:Y:S01]  /*2330*/  FFMA.FTZ R121, R212, R152, R121 ;  /* 0x00000098d4797223 */ /* 0x000fe20000010079 */
[----:B------:R-:W-:Y:S01]  /*2340*/  SHF.L.U32 R148, R157, 0x10, RZ ;  /* 0x000000109d947819 */ /* 0x000fe200000006ff */
[----:B------:R-:W-:Y:S01]  /*2350*/  FMUL.FTZ R220, R201, R220 ;  /* 0x000000dcc9dc7220 */ /* 0x000fe20000410000 */
[----:B------:R-:W-:Y:S01]  /*2360*/  SHF.L.U32 R149, R159, 0x10, RZ ;  /* 0x000000109f957819 */ /* 0x000fe200000006ff */
[----:B------:R-:W-:Y:S01]  /*2370*/  FMUL.FTZ R152, R6, R150 ;  /* 0x0000009606987220 */ /* 0x000fe20000410000 */
[----:B------:R-:W-:Y:S01]  /*2380*/  PRMT R158, R158, 0x7632, R158 ;  /* 0x000076329e9e7816 */ /* 0x000fe2000000009e */
[----:B------:R-:W-:Y:S01]  /*2390*/  FADD.FTZ R52, R52, R202 ;  /* 0x000000ca34347221 */ /* 0x000fe20000010000 */
[----:B------:R-:W-:Y:S01]  /*23a0*/  FFMA.FTZ R76, R203, R202, R76 ;  /* 0x000000cacb4c7223 */ /* 0x000fe2000001004c */
[----:B------:R-:W-:Y:S01]  /*23b0*/  FMUL.FTZ R191, R28, R151 ;  /* 0x000000971cbf7220 */ /* 0x000fe20000410000 */
[----:B------:R-:W-:Y:S01]  /*23c0*/  SHF.L.U32 R156, R156, 0x10, RZ ;  /* 0x000000109c9c7819 */ /* 0x000fe200000006ff */
[----:B------:R-:W-:-:S02]  /*23d0*/  IMAD.U32 R154, R154, 0x10000, RZ ;  /* 0x000100009a9a7824 */ /* 0x000fc400078e00ff */
[----:B------:R-:W-:Y:S01]  /*23e0*/  FFMA.FTZ R202, R163, R202, R190 ;  /* 0x000000caa3ca7223 */ /* 0x000fe200000100be */
[----:B------:R-:W-:Y:S01]  /*23f0*/  FADD.FTZ R55, R55, R148 ;  /* 0x0000009437377221 */ /* 0x000fe20000010000 */
[-C--:B------:R-:W-:Y:S01]  /*2400*/  FFMA.FTZ R79, R220, R148.reuse, R79 ;  /* 0x00000094dc4f7223 */ /* 0x080fe2000001004f */
[----:B------:R-:W-:Y:S01]  /*2410*/  FFMA.FTZ R219, R7, R148, R152 ;  /* 0x0000009407db7223 */ /* 0x000fe20000010098 */
[----:B------:R-:W-:Y:S01]  /*2420*/  SHF.L.U32 R158, R158, 0x10, RZ ;  /* 0x000000109e9e7819 */ /* 0x000fe200000006ff */
[----:B------:R-:W-:Y:S01]  /*2430*/  FADD.FTZ R58, R58, R149 ;  /* 0x000000953a3a7221 */ /* 0x000fe20000010000 */
[-C--:B------:R-:W-:Y:S01]  /*2440*/  FFMA.FTZ R82, R209, R149.reuse, R82 ;  /* 0x00000095d1527223 */ /* 0x080fe20000010052 */
[----:B------:R-:W-:Y:S01]  /*2450*/  FFMA.FTZ R208, R160, R149, R191 ;  /* 0x00000095a0d07223 */ /* 0x000fe200000100bf */
[----:B------:R-:W-:Y:S01]  /*2460*/  FMUL.FTZ R148, R4, R154 ;  /* 0x0000009a04947220 */ /* 0x000fe20000410000 */
[----:B------:R-:W-:Y:S01]  /*2470*/  FFMA.FTZ R210, R9, R156, R210 ;  /* 0x0000009c09d27223 */ /* 0x000fe200000100d2 */
[----:B------:R-:W-:Y:S01]  /*2480*/  FADD.FTZ R237, R237, R202 ;  /* 0x000000caeded7221 */ /* 0x000fe20000010000 */
[----:B------:R-:W-:Y:S01]  /*2490*/  FFMA.FTZ R149, R203, R202, R236 ;  /* 0x000000cacb957223 */ /* 0x000fe200000100ec */
[----:B------:R-:W-:-:S02]  /*24a0*/  FFMA.FTZ R221, R5, R158, R148 ;  /* 0x0000009e05dd7223 */ /* 0x000fc40000010094 */
        /* <DEDUP_REMOVED lines=8> */
[----:B------:R-:W-:Y:S01]  /*2530*/  PRMT R155, R155, 0x7632, R155 ;  /* 0x000076329b9b7816 */ /* 0x000fe2000000009b */
[----:B------:R-:W-:Y:S01]  /*2540*/  FADD.FTZ R151, R150, R219 ;  /* 0x000000db96977221 */ /* 0x000fe20000010000 */
[----:B------:R-:W-:Y:S01]  /*2550*/  FFMA.FTZ R148, R220, R219, R149 ;  /* 0x000000dbdc947223 */ /* 0x000fe20000010095 */
[----:B------:R-:W-:Y:S01]  /*2560*/  PRMT R159, R159, 0x7632, R159 ;  /* 0x000076329f9f7816 */ /* 0x000fe2000000009f */
[----:B------:R-:W-:Y:S01]  /*2570*/  FMUL.FTZ R224, R201, R224 ;  /* 0x000000e0c9e07220 */ /* 0x000fe20000410000 */
[----:B------:R-:W-:Y:S01]  /*2580*/  SHF.L.U32 R155, R155, 0x10, RZ ;  /* 0x000000109b9b7819 */ /* 0x000fe200000006ff */
[----:B------:R-:W-:Y:S01]  /*2590*/  FADD.FTZ R150, R151, R206 ;  /* 0x000000ce97967221 */ /* 0x000fe20000010000 */
[----:B------:R-:W-:Y:S01]  /*25a0*/  FFMA.FTZ R149, R207, R206, R148 ;  /* 0x000000cecf957223 */ /* 0x000fe20000010094 */
[----:B------:R-:W-:-:S02]  /*25b0*/  IMAD.U32 R159, R159, 0x10000, RZ ;  /* 0x000100009f9f7824 */ /* 0x000fc400078e00ff */
[----:B------:R-:W-:Y:S01]  /*25c0*/  FADD.FTZ R151, R150, R221 ;  /* 0x000000dd96977221 */ /* 0x000fe20000010000 */
[----:B------:R-:W-:Y:S01]  /*25d0*/  FMUL.FTZ R227, R0, R155 ;  /* 0x0000009b00e37220 */ /* 0x000fe20000410000 */
[----:B------:R-:W-:Y:S01]  /*25e0*/  FFMA.FTZ R148, R224, R221, R149 ;  /* 0x000000dde0947223 */ /* 0x000fe20000010095 */
[----:B------:R-:W-:Y:S01]  /*25f0*/  FMUL.FTZ R230, R201, R230 ;  /* 0x000000e6c9e67220 */ /* 0x000fe20000410000 */
        /* <DEDUP_REMOVED lines=15> */
.L_x_113:
[----:B------:R-:W-:Y:S05]  /*26f0*/  BSYNC B1 ;  /* 0x0000000000017941 */ /* 0x000fea0003800000 */
.L_x_112:
        /* <DEDUP_REMOVED lines=20> */
.L_x_143:
[----:B-1----:R-:W-:Y:S01]  /*2840*/  FADD.FTZ R148, R155, R148 ;  /* 0x000000949b947221 */ /* 0x002fe20000010000 */
[----:B--2---:R-:W-:Y:S01]  /*2850*/  FADD.FTZ R149, R154, R149 ;  /* 0x000000959a957221 */ /* 0x004fe20000010000 */
[----:B------:R-:W-:Y:S02]  /*2860*/  BSSY B1, `(.L_x_115) ;  /* 0x0000092000017945 */ /* 0x000fe40003800000 */
[----:B0-----:R-:W-:Y:S01]  /*2870*/  FMUL.FTZ R154, R148, UR14 ;  /* 0x0000000e949a7c20 */ /* 0x001fe20008410000 */
[----:B------:R-:W-:Y:S01]  /*2880*/  FMUL.FTZ R155, R149, UR14 ;  /* 0x0000000e959b7c20 */ /* 0x000fe20008410000 */
[----:B------:R-:W-:Y:S06]  /*2890*/  @!P1 BRA `(.L_x_116) ;  /* 0x0000000800389947 */ /* 0x000fec0003800000 */
[----:B------:R-:W-:Y:S02]  /*28a0*/  ISETP.NE.U32.AND P0, PT, RZ, UR8, PT ;  /* 0x00000008ff007c0c */ /* 0x000fe4000bf05070 */
[----:B------:R-:W-:Y:S02]  /*28b0*/  ISETP.NE.AND P4, PT, R26, RZ, PT ;  /* 0x000000ff1a00720c */ /* 0x000fe40003f85270 */
[----:B------:R-:W-:Y:S02]  /*28c0*/  ISETP.NE.AND.EX P0, PT, RZ, UR9, PT, P0 ;  /* 0x00000009ff007c0c */ /* 0x000fe4000bf05300 */
[----:B------:R-:W-:Y:S02]  /*28d0*/  FSEL R148, R154, RZ, !P4 ;  /* 0x000000ff9a947208 */ /* 0x000fe40006000000 */
[----:B------:R-:W-:Y:S02]  /*28e0*/  ISETP.NE.U32.AND P5, PT, RZ, UR16, PT ;  /* 0x00000010ff007c0c */ /* 0x000fe4000bfa5070 */
[----:B------:R-:W-:Y:S01]  /*28f0*/  ISETP.NE.U32.AND P4, PT, RZ, UR16, PT ;  /* 0x00000010ff007c0c */ /* 0x000fe2000bf85070 */
[----:B------:R-:W-:Y:S01]  /*2900*/  FFMA.FTZ R150, R216, R155, R148 ;  /* 0x0000009bd8967223 */ /* 0x000fe20000010094 */
[----:B------:R-:W-:-:S02]  /*2910*/  ISETP.NE.AND.EX P5, PT, RZ, UR17, PT, P5 ;  /* 0x00000011ff007c0c */ /* 0x000fc4000bfa5350 */
[----:B------:R-:W-:Y:S01]  /*2920*/  ISETP.NE.AND.EX P4, PT, RZ, UR17, PT, P4 ;  /* 0x00000011ff007c0c */ /* 0x000fe2000bf85340 */
[----:B------:R-:W-:Y:S01]  /*2930*/  FADD.FTZ R150, R213, -R150 ;  /* 0x80000096d5967221 */ /* 0x000fe20000010000 */
[----:B------:R-:W-:Y:S01]  /*2940*/  LOP3.LUT P6, RZ, R249, 0xff00, RZ, 0xc0, !PT ;  /* 0x0000ff00f9ff7812 */ /* 0x000fe200078cc0ff */
[----:B-----5:R-:W-:Y:S01]  /*2950*/  @P0 IMAD.U32 R153, R130, 0x10000, RZ ;  /* 0x0001000082990824 */ /* 0x020fe200078e00ff */
[----:B------:R-:W-:Y:S01]  /*2960*/  @P0 PRMT R149, R128, 0x7632, R149 ;  /* 0x0000763280950816 */ /* 0x000fe20000000095 */
[----:B------:R-:W-:Y:S01]  /*2970*/  FMUL.FTZ R157, R201, R150 ;  /* 0x00000096c99d7220 */ /* 0x000fe20000410000 */
[----:B------:R-:W-:Y:S01]  /*2980*/  @P0 PRMT R151, R130, 0x7632, R151 ;  /* 0x0000763282970816 */ /* 0x000fe20000000097 */
[----:B------:R-:W-:Y:S01]  /*2990*/  FFMA.FTZ R150, R222, R155, R148 ;  /* 0x0000009bde967223 */ /* 0x000fe20000010094 */
[----:B------:R-:W-:Y:S01]  /*29a0*/  @P0 SHF.L.U32 R233, R131, 0x10, RZ ;  /* 0x0000001083e90819 */ /* 0x000fe200000006ff */
[----:B------:R-:W-:Y:S01]  /*29b0*/  @P0 IMAD.U32 R152, R149, 0x10000, RZ ;  /* 0x0001000095980824 */ /* 0x000fe200078e00ff */
[----:B------:R-:W-:Y:S01]  /*29c0*/  @P0 PRMT R149, R129, 0x7632, R149 ;  /* 0x0000763281950816 */ /* 0x000fe20000000095 */
[----:B------:R-:W-:-:S02]  /*29d0*/  @P0 IMAD.U32 R158, R151, 0x10000, RZ ;  /* 0x00010000979e0824 */ /* 0x000fc400078e00ff */
[-C--:B------:R-:W-:Y:S01]  /*29e0*/  FFMA.FTZ R151, R199, R155.reuse, R148 ;  /* 0x0000009bc7977223 */ /* 0x080fe20000010094 */
[----:B------:R-:W-:Y:S01]  /*29f0*/  @P0 FADD.FTZ R157, R157, R152 ;  /* 0x000000989d9d0221 */ /* 0x000fe20000010000 */
[----:B------:R-:W-:Y:S01]  /*2a00*/  FFMA.FTZ R152, R228, R155, R148 ;  /* 0x0000009be4987223 */ /* 0x000fe20000010094 */
[----:B------:R-:W-:-:S03]  /*2a10*/  FADD.FTZ R150, R215, -R150 ;  /* 0x80000096d7967221 */ /* 0x000fc60000010000 */
[----:B------:R-:W-:Y:S01]  /*2a20*/  FADD.FTZ R156, R225, -R152 ;  /* 0x80000098e19c7221 */ /* 0x000fe20000010000 */
[----:B------:R-:W-:Y:S01]  /*2a30*/  @P0 SHF.L.U32 R152, R149, 0x10, RZ ;  /* 0x0000001095980819 */ /* 0x000fe200000006ff */
[-C--:B------:R-:W-:Y:S01]  /*2a40*/  FFMA.FTZ R149, R3, R155.reuse, R148 ;  /* 0x0000009b03957223 */ /* 0x080fe20000010094 */
[C---:B------:R-:W-:Y:S01]  /*2a50*/  FMUL.FTZ R159, R201.reuse, R150 ;  /* 0x00000096c99f7220 */ /* 0x040fe20000410000 */
[----:B------:R-:W-:Y:S02]  /*2a60*/  FMUL.FTZ R191, R201, R156 ;  /* 0x0000009cc9bf7220 */ /* 0x000fe40000410000 */
[----:B------:R-:W-:Y:S01]  /*2a70*/  FADD.FTZ R156, R200, -R149 ;  /* 0x80000095c89c7221 */ /* 0x000fe20000010000 */
[----:B------:R-:W-:Y:S01]  /*2a80*/  @P0 SHF.L.U32 R149, R128, 0x10, RZ ;  /* 0x0000001080950819 */ /* 0x000fe200000006ff */
[----:B------:R-:W-:Y:S01]  /*2a90*/  @P0 FADD.FTZ R191, R191, R158 ;  /* 0x0000009ebfbf0221 */ /* 0x000fe20000010000 */
[----:B------:R-:W-:Y:S01]  /*2aa0*/  FADD.FTZ R158, R198, -R151 ;  /* 0x80000097c69e7221 */ /* 0x000fe20000010000 */
[----:B------:R-:W-:Y:S01]  /*2ab0*/  FMUL.FTZ R156, R201, R156 ;  /* 0x0000009cc99c7220 */ /* 0x000fe20000410000 */
[----:B------:R-:W-:Y:S01]  /*2ac0*/  FFMA.FTZ R151, R195, R155, R148 ;  /* 0x0000009bc3977223 */ /* 0x000fe20000010094 */
[----:B------:R-:W-:Y:S01]  /*2ad0*/  @P0 FADD.FTZ R159, R159, R152 ;  /* 0x000000989f9f0221 */ /* 0x000fe20000010000 */
[----:B------:R-:W-:Y:S01]  /*2ae0*/  FMUL.FTZ R158, R201, R158 ;  /* 0x0000009ec99e7220 */ /* 0x000fe20000410000 */
[----:B------:R-:W-:Y:S01]  /*2af0*/  @P0 FADD.FTZ R156, R156, R149 ;  /* 0x000000959c9c0221 */ /* 0x000fe20000010000 */
[----:B------:R-:W-:-:S02]  /*2b00*/  @P0 IMAD.U32 R149, R129, 0x10000, RZ ;  /* 0x0001000081950824 */ /* 0x000fc400078e00ff */
[----:B------:R-:W-:Y:S02]  /*2b10*/  FADD.FTZ R150, R194, -R151 ;  /* 0x80000097c2967221 */ /* 0x000fe40000010000 */
[----:B------:R-:W-:Y:S01]  /*2b20*/  @P0 FADD.FTZ R158, R158, R149 ;  /* 0x000000959e9e0221 */ /* 0x000fe20000010000 */
[-CC-:B------:R-:W-:Y:S01]  /*2b30*/  FFMA.FTZ R149, R197, R155.reuse, R148.reuse ;  /* 0x0000009bc5957223 */ /* 0x180fe20000010094 */
[----:B------:R-:W-:Y:S01]  /*2b40*/  FFMA.FTZ R148, R234, R155, R148 ;  /* 0x0000009bea947223 */ /* 0x000fe20000010094 */
[----:B------:R-:W-:Y:S01]  /*2b50*/  FMUL.FTZ R150, R201, R150 ;  /* 0x00000096c9967220 */ /* 0x000fe20000410000 */
[----:B------:R-:W-:Y:S01]  /*2b60*/  @P4 F2FP.BF16.F32.PACK_AB R152, RZ, R156 ;  /* 0x0000009cff98423e */ /* 0x000fe200000010ff */
[--C-:B------:R-:W-:Y:S01]  /*2b70*/  FADD.FTZ R190, R196, -R149.reuse ;  /* 0x80000095c4be7221 */ /* 0x100fe20000010000 */
[----:B------:R-:W-:Y:S01]  /*2b80*/  @P0 PRMT R149, R131, 0x7632, R149 ;  /* 0x0000763283950816 */ /* 0x000fe20000000095 */
[----:B------:R-:W-:Y:S01]  /*2b90*/  FADD.FTZ R236, R231, -R148 ;  /* 0x80000094e7ec7221 */ /* 0x000fe20000010000 */
[----:B------:R-:W-:Y:S01]  /*2ba0*/  @P0 FADD.FTZ R150, R150, R233 ;  /* 0x000000e996960221 */ /* 0x000fe20000010000 */
[----:B------:R-:W-:Y:S01]  /*2bb0*/  FMUL.FTZ R190, R201, R190 ;  /* 0x000000bec9be7220 */ /* 0x000fe20000410000 */
[----:B------:R-:W-:Y:S01]  /*2bc0*/  @P0 SHF.L.U32 R250, R149, 0x10, RZ ;  /* 0x0000001095fa0819 */ /* 0x000fe200000006ff */
[----:B------:R-:W-:Y:S01]  /*2bd0*/  FMUL.FTZ R151, R201, R236 ;  /* 0x000000ecc9977220 */ /* 0x000fe20000410000 */
[----:B------:R-:W0:Y:S01]  /*2be0*/  @P5 LDC.64 R148, c[0x0][0x308] ;  /* 0x0000c200ff945b82 */ /* 0x000e220000000a00 */
[----:B------:R-:W-:Y:S01]  /*2bf0*/  @P0 FADD.FTZ R190, R190, R153 ;  /* 0x00000099bebe0221 */ /* 0x000fe20000010000 */
[----:B------:R-:W-:Y:S01]  /*2c00*/  @P4 PRMT R100, R152, 0x7610, R100 ;  /* 0x0000761098644816 */ /* 0x000fe20000000064 */
[----:B------:R-:W-:Y:S01]  /*2c10*/  @P0 FADD.FTZ R151, R151, R250 ;  /* 0x000000fa97970221 */ /* 0x000fe20000010000 */
[----:B------:R-:W-:Y:S01]  /*2c20*/  @P4 F2FP.BF16.F32.PACK_AB R153, RZ, R158 ;  /* 0x0000009eff99423e */ /* 0x000fe200000010ff */
[----:B------:R-:W-:Y:S01]  /*2c30*/  FMUL.FTZ R156, R156, UR15 ;  /* 0x0000000f9c9c7c20 */ /* 0x000fe20008410000 */
[----:B------:R-:W-:Y:S01]  /*2c40*/  @P4 F2FP.BF16.F32.PACK_AB R152, RZ, R157 ;  /* 0x0000009dff98423e */ /* 0x000fe200000010ff */
[----:B------:R-:W-:Y:S01]  /*2c50*/  FMUL.FTZ R157, R157, UR15 ;  /* 0x0000000f9d9d7c20 */ /* 0x000fe20008410000 */
[----:B------:R-:W-:Y:S01]  /*2c60*/  @P4 F2FP.BF16.F32.PACK_AB R235, RZ, R190 ;  /* 0x000000beffeb423e */ /* 0x000fe200000010ff */
[----:B------:R-:W-:Y:S01]  /*2c70*/  FMUL.FTZ R158, R158, UR15 ;  /* 0x0000000f9e9e7c20 */ /* 0x000fe20008410000 */
[----:B------:R-:W-:Y:S01]  /*2c80*/  @P4 F2FP.BF16.F32.PACK_AB R236, RZ, R150 ;  /* 0x00000096ffec423e */ /* 0x000fe200000010ff */
[----:B------:R-:W-:Y:S01]  /*2c90*/  FMUL.FTZ R190, R190, UR15 ;  /* 0x0000000fbebe7c20 */ /* 0x000fe20008410000 */
[----:B------:R-:W-:-:S02]  /*2ca0*/  @P4 PRMT R101, R153, 0x7610, R101 ;  /* 0x0000761099654816 */ /* 0x000fc40000000065 */
[----:B------:R-:W-:Y:S02]  /*2cb0*/  @P4 PRMT R100, R100, 0x5410, R152 ;  /* 0x0000541064644816 */ /* 0x000fe40000000098 */
[----:B------:R-:W-:Y:S01]  /*2cc0*/  @P4 F2FP.BF16.F32.PACK_AB R233, RZ, R159 ;  /* 0x0000009fffe9423e */ /* 0x000fe200000010ff */
[----:B------:R-:W-:Y:S01]  /*2cd0*/  FMUL.FTZ R159, R159, UR15 ;  /* 0x0000000f9f9f7c20 */ /* 0x000fe20008410000 */
[----:B------:R-:W-:Y:S02]  /*2ce0*/  @P4 PRMT R102, R235, 0x7610, R102 ;  /* 0x00007610eb664816 */ /* 0x000fe40000000066 */
[----:B------:R-:W-:Y:S02]  /*2cf0*/  @P4 PRMT R103, R236, 0x7610, R103 ;  /* 0x00007610ec674816 */ /* 0x000fe40000000067 */
[----:B------:R-:W-:Y:S01]  /*2d00*/  @P4 F2FP.BF16.F32.PACK_AB R152, RZ, R191 ;  /* 0x000000bfff98423e */ /* 0x000fe200000010ff */
[----:B------:R-:W-:Y:S01]  /*2d10*/  FMUL.FTZ R191, R191, UR15 ;  /* 0x0000000fbfbf7c20 */ /* 0x000fe20008410000 */
[----:B------:R-:W-:Y:S01]  /*2d20*/  @P4 F2FP.BF16.F32.PACK_AB R153, RZ, R151 ;  /* 0x00000097ff99423e */ /* 0x000fe200000010ff */
[----:B0-----:R-:W-:Y:S01]  /*2d30*/  @P5 IMAD.WIDE.U32 R148, R183, 0x10, R148 ;  /* 0x00000010b7945825 */ /* 0x001fe200078e0094 */
[----:B------:R-:W-:-:S02]  /*2d40*/  ISETP.NE.U32.AND P0, PT, RZ, UR12, PT ;  /* 0x0000000cff007c0c */ /* 0x000fc4000bf05070 */
[----:B------:R-:W-:Y:S02]  /*2d50*/  @P4 PRMT R101, R101, 0x5410, R233 ;  /* 0x0000541065654816 */ /* 0x000fe400000000e9 */
[----:B------:R-:W-:Y:S01]  /*2d60*/  @P4 PRMT R102, R102, 0x5410, R152 ;  /* 0x0000541066664816 */ /* 0x000fe20000000098 */
[----:B------:R-:W-:Y:S01]  /*2d70*/  IMAD.MOV.U32 R152, RZ, RZ, R248 ;  /* 0x000000ffff987224 */ /* 0x000fe200078e00f8 */
[----:B------:R-:W-:Y:S02]  /*2d80*/  @P4 PRMT R103, R103, 0x5410, R153 ;  /* 0x0000541067674816 */ /* 0x000fe40000000099 */
[----:B------:R-:W-:Y:S02]  /*2d90*/  ISETP.NE.AND.EX P0, PT, RZ, UR13, PT, P0 ;  /* 0x0000000dff007c0c */ /* 0x000fe4000bf05300 */
[----:B------:R-:W-:Y:S01]  /*2da0*/  LOP3.LUT P4, RZ, R248, 0xff00, RZ, 0xc0, !PT ;  /* 0x0000ff00f8ff7812 */ /* 0x000fe2000788c0ff */
[----:B------:R0:W-:Y:S01]  /*2db0*/  @P5 STG.E.128 desc[UR4][R148.64], R100 ;  /* 0x0000006494005986 */ /* 0x0001e2000c101d04 */
[----:B------:R-:W-:-:S02]  /*2dc0*/  LOP3.LUT P5, RZ, R152, 0xff, RZ, 0xc0, !PT ;  /* 0x000000ff98ff7812 */ /* 0x000fc400078ac0ff */
[----:B------:R-:W-:Y:S01]  /*2dd0*/  FSEL R237, R191, RZ, P6 ;  /* 0x000000ffbfed7208 */ /* 0x000fe20003000000 */
[----:B------:R-:W1:Y:S01]  /*2de0*/  LDC.64 R152, c[0x0][0x2f8] ;  /* 0x0000be00ff987b82 */ /* 0x000e620000000a00 */
[----:B------:R-:W-:Y:S02]  /*2df0*/  FSEL R233, R156, RZ, P5 ;  /* 0x000000ff9ce97208 */ /* 0x000fe40002800000 */
[----:B------:R-:W-:-:S03]  /*2e00*/  LOP3.LUT P5, RZ, R248, 0xff0000, RZ, 0xc0, !PT ;  /* 0x00ff0000f8ff7812 */ /* 0x000fc600078ac0ff */
[----:B------:R-:W-:Y:S02]  /*2e10*/  @P0 MOV R235, R242 ;  /* 0x000000f200eb0202 */ /* 0x000fe40000000f00 */
[----:B0-----:R-:W-:Y:S02]  /*2e20*/  FSEL R148, R157, RZ, P4 ;  /* 0x000000ff9d947208 */ /* 0x001fe40002000000 */
[----:B------:R-:W-:Y:S02]  /*2e30*/  LOP3.LUT P4, RZ, R249, 0xff, RZ, 0xc0, !PT ;  /* 0x000000fff9ff7812 */ /* 0x000fe4000788c0ff */
[----:B------:R-:W-:Y:S02]  /*2e40*/  FSEL R149, R158, RZ, P5 ;  /* 0x000000ff9e957208 */ /* 0x000fe40002800000 */
[----:B------:R-:W-:Y:S02]  /*2e50*/  LOP3.LUT P5, RZ, R248, 0xff000000, RZ, 0xc0, !PT ;  /* 0xff000000f8ff7812 */ /* 0x000fe400078ac0ff */
[----:B------:R-:W-:-:S02]  /*2e60*/  FSEL R236, R190, RZ, P4 ;  /* 0x000000ffbeec7208 */ /* 0x000fc40002000000 */
[----:B------:R-:W-:Y:S01]  /*2e70*/  @P0 LOP3.LUT P4, RZ, R235, 0xff, RZ, 0xc0, !PT ;  /* 0x000000ffebff0812 */ /* 0x000fe2000788c0ff */
[----:B------:R-:W-:Y:S01]  /*2e80*/  FMUL.FTZ R235, R150, UR15 ;  /* 0x0000000f96eb7c20 */ /* 0x000fe20008410000 */
[----:B------:R-:W-:Y:S01]  /*2e90*/  FSEL R250, R159, RZ, P5 ;  /* 0x000000ff9ffa7208 */ /* 0x000fe20002800000 */
[----:B-1----:R-:W-:Y:S01]  /*2ea0*/  IMAD.WIDE.U32 R152, R183, 0x10, R152 ;  /* 0x00000010b7987825 */ /* 0x002fe200078e0098 */
[----:B------:R-:W-:Y:S02]  /*2eb0*/  LOP3.LUT P5, RZ, R249, 0xff0000, RZ, 0xc0, !PT ;  /* 0x00ff0000f9ff7812 */ /* 0x000fe400078ac0ff */
[----:B------:R-:W-:Y:S01]  /*2ec0*/  F2FP.BF16.F32.PACK_AB R150, R237, R236 ;  /* 0x000000eced96723e */ /* 0x000fe200000010ff */
[----:B------:R-:W-:Y:S01]  /*2ed0*/  FMUL.FTZ R236, R151, UR15 ;  /* 0x0000000f97ec7c20 */ /* 0x000fe20008410000 */
[----:B------:R-:W-:Y:S02]  /*2ee0*/  FSEL R151, R235, RZ, P5 ;  /* 0x000000ffeb977208 */ /* 0x000fe40002800000 */
[----:B------:R-:W-:-:S02]  /*2ef0*/  LOP3.LUT P5, RZ, R249, 0xff000000, RZ, 0xc0, !PT ;  /* 0xff000000f9ff7812 */ /* 0x000fc400078ac0ff */
[----:B------:R-:W-:Y:S02]  /*2f00*/  F2FP.BF16.F32.PACK_AB R149, R250, R149 ;  /* 0x00000095fa95723e */ /* 0x000fe400000010ff */
[----:B------:R-:W-:Y:S02]  /*2f10*/  FSEL R250, R236, RZ, P5 ;  /* 0x000000ffecfa7208 */ /* 0x000fe40002800000 */
[----:B------:R-:W-:Y:S02]  /*2f20*/  @P0 LOP3.LUT P5, RZ, R242, 0xff00, RZ, 0xc0, !PT ;  /* 0x0000ff00f2ff0812 */ /* 0x000fe400078ac0ff */
[----:B------:R-:W-:Y:S02]  /*2f30*/  @P0 FSEL R156, R156, RZ, P4 ;  /* 0x000000ff9c9c0208 */ /* 0x000fe40002000000 */
[----:B------:R-:W-:Y:S02]  /*2f40*/  @P0 LOP3.LUT P4, RZ, R242, 0xff0000, RZ, 0xc0, !PT ;  /* 0x00ff0000f2ff0812 */ /* 0x000fe4000788c0ff */
[----:B------:R-:W-:-:S02]  /*2f50*/  @P0 FSEL R157, R157, RZ, P5 ;  /* 0x000000ff9d9d0208 */ /* 0x000fc40002800000 */
[----:B------:R-:W-:Y:S02]  /*2f60*/  @P0 LOP3.LUT P5, RZ, R242, 0xff000000, RZ, 0xc0, !PT ;  /* 0xff000000f2ff0812 */ /* 0x000fe400078ac0ff */
[----:B------:R-:W-:Y:S02]  /*2f70*/  @P0 FSEL R158, R158, RZ, P4 ;  /* 0x000000ff9e9e0208 */ /* 0x000fe40002000000 */
[----:B------:R-:W-:Y:S02]  /*2f80*/  @P0 LOP3.LUT P4, RZ, R243, 0xff, RZ, 0xc0, !PT ;  /* 0x000000fff3ff0812 */ /* 0x000fe4000788c0ff */
[----:B------:R-:W-:Y:S02]  /*2f90*/  @P0 FSEL R159, R159, RZ, P5 ;  /* 0x000000ff9f9f0208 */ /* 0x000fe40002800000 */
[----:B------:R-:W-:Y:S02]  /*2fa0*/  @P0 LOP3.LUT P5, RZ, R243, 0xff00, RZ, 0xc0, !PT ;  /* 0x0000ff00f3ff0812 */ /* 0x000fe400078ac0ff */
[----:B------:R-:W-:-:S02]  /*2fb0*/  @P0 FSEL R190, R190, RZ, P4 ;  /* 0x000000ffbebe0208 */ /* 0x000fc40002000000 */
[----:B------:R-:W-:Y:S02]  /*2fc0*/  @P0 LOP3.LUT P4, RZ, R243, 0xff0000, RZ, 0xc0, !PT ;  /* 0x00ff0000f3ff0812 */ /* 0x000fe4000788c0ff */
[----:B------:R-:W-:Y:S02]  /*2fd0*/  F2FP.BF16.F32.PACK_AB R148, R148, R233 ;  /* 0x000000e99494723e */ /* 0x000fe400000010ff */
[----:B------:R-:W-:Y:S02]  /*2fe0*/  F2FP.BF16.F32.PACK_AB R151, R250, R151 ;  /* 0x00000097fa97723e */ /* 0x000fe400000010ff */
[----:B------:R-:W-:Y:S02]  /*2ff0*/  @P0 FSEL R191, R191, RZ, P5 ;  /* 0x000000ffbfbf0208 */ /* 0x000fe40002800000 */
[----:B------:R-:W-:Y:S01]  /*3000*/  @P0 LOP3.LUT P5, RZ, R243, 0xff000000, RZ, 0xc0, !PT ;  /* 0xff000000f3ff0812 */ /* 0x000fe200078ac0ff */
[----:B------:R0:W-:Y:S01]  /*3010*/  STG.E.128 desc[UR4][R152.64], R148 ;  /* 0x0000009498007986 */ /* 0x0001e2000c101d04 */
[----:B------:R-:W-:-:S02]  /*3020*/  @P0 FSEL R235, R235, RZ, P4 ;  /* 0x000000ffebeb0208 */ /* 0x000fc40002000000 */
[----:B------:R-:W-:Y:S02]  /*3030*/  @P0 F2FP.BF16.F32.PACK_AB R158, RZ, R158 ;  /* 0x0000009eff9e023e */ /* 0x000fe400000010ff */
[----:B------:R-:W-:Y:S02]  /*3040*/  @P0 F2FP.BF16.F32.PACK_AB R190, RZ, R190 ;  /* 0x000000beffbe023e */ /* 0x000fe400000010ff */
[----:B------:R-:W-:Y:S02]  /*3050*/  @P0 FSEL R236, R236, RZ, P5 ;  /* 0x000000ffecec0208 */ /* 0x000fe40002800000 */
[----:B------:R-:W-:Y:S02]  /*3060*/  @P0 F2FP.BF16.F32.PACK_AB R235, RZ, R235 ;  /* 0x000000ebffeb023e */ /* 0x000fe400000010ff */
[----:B------:R-:W-:Y:S02]  /*3070*/  @P0 F2FP.BF16.F32.PACK_AB R159, RZ, R159 ;  /* 0x0000009fff9f023e */ /* 0x000fe400000010ff */
[----:B------:R-:W-:-:S02]  /*3080*/  @P0 F2FP.BF16.F32.PACK_AB R191, RZ, R191 ;  /* 0x000000bfffbf023e */ /* 0x000fc400000010ff */
[----:B------:R-:W-:Y:S02]  /*3090*/  @P0 F2FP.BF16.F32.PACK_AB R236, RZ, R236 ;  /* 0x000000ecffec023e */ /* 0x000fe400000010ff */
[----:B------:R-:W-:Y:S02]  /*30a0*/  @P0 PRMT R145, R158, 0x7610, R145 ;  /* 0x000076109e910816 */ /* 0x000fe40000000091 */
[----:B0-----:R-:W-:Y:S02]  /*30b0*/  @P0 F2FP.BF16.F32.PACK_AB R153, RZ, R156 ;  /* 0x0000009cff99023e */ /* 0x001fe400000010ff */
[----:B------:R-:W-:Y:S02]  /*30c0*/  @P0 F2FP.BF16.F32.PACK_AB R156, RZ, R157 ;  /* 0x0000009dff9c023e */ /* 0x000fe400000010ff */
[----:B------:R-:W-:Y:S02]  /*30d0*/  @P0 PRMT R144, R153, 0x7610, R144 ;  /* 0x0000761099900816 */ /* 0x000fe40000000090 */
[----:B------:R-:W-:-:S02]  /*30e0*/  @P0 PRMT R146, R190, 0x7610, R146 ;  /* 0x00007610be920816 */ /* 0x000fc40000000092 */
[----:B------:R-:W-:Y:S02]  /*30f0*/  @P0 PRMT R147, R235, 0x7610, R147 ;  /* 0x00007610eb930816 */ /* 0x000fe40000000093 */
[----:B------:R-:W-:Y:S02]  /*3100*/  @P0 LEA R148, P4, R183, UR12, 0x4 ;  /* 0x0000000cb7940c11 */ /* 0x000fe4000f8820ff */
[----:B------:R-:W-:Y:S02]  /*3110*/  @P0 PRMT R144, R144, 0x5410, R156 ;  /* 0x0000541090900816 */ /* 0x000fe4000000009c */
[----:B------:R-:W-:Y:S02]  /*3120*/  @P0 PRMT R145, R145, 0x5410, R159 ;  /* 0x0000541091910816 */ /* 0x000fe4000000009f */
[----:B------:R-:W-:Y:S02]  /*3130*/  @P0 PRMT R146, R146, 0x5410, R191 ;  /* 0x0000541092920816 */ /* 0x000fe400000000bf */
[----:B------:R-:W-:-:S02]  /*3140*/  @P0 PRMT R147, R147, 0x5410, R236 ;  /* 0x0000541093930816 */ /* 0x000fc400000000ec */
[C---:B------:R-:W-:Y:S01]  /*3150*/  @P0 LEA.HI.X R149, R183.reuse, UR13, RZ, 0x4, P4 ;  /* 0x0000000db7950c11 */ /* 0x040fe2000a0f24ff */
[----:B------:R-:W-:-:S04]  /*3160*/  VIADD R183, R183, 0x20 ;  /* 0x00000020b7b77836 */ /* 0x000fc80000000000 */
[----:B------:R0:W-:Y:S03]  /*3170*/  @P0 STG.E.128 desc[UR4][R148.64], R144 ;  /* 0x0000009094000986 */ /* 0x0001e6000c101d04 */
.L_x_116:
[----:B------:R-:W-:Y:S05]  /*3180*/  BSYNC B1 ;  /* 0x0000000000017941 */ /* 0x000fea0003800000 */
.L_x_115:
[----:B------:R-:W-:Y:S04]  /*3190*/  BSSY B1, `(.L_x_117) ;  /* 0x0000090000017945 */ /* 0x000fe80003800000 */
[----:B------:R-:W-:Y:S05]  /*31a0*/  @!P2 BRA `(.L_x_118) ;  /* 0x000000080038a947 */ /* 0x000fea0003800000 */
[----:B------:R-:W-:Y:S02]  /*31b0*/  ISETP.NE.U32.AND P0, PT, RZ, UR8, PT ;  /* 0x00000008ff007c0c */ /* 0x000fe4000bf05070 */
[----:B------:R-:W-:Y:S02]  /*31c0*/  ISETP.NE.AND P4, PT, R26, RZ, PT ;  /* 0x000000ff1a00720c */ /* 0x000fe40003f85270 */
[----:B------:R-:W-:Y:S02]  /*31d0*/  ISETP.NE.AND.EX P0, PT, RZ, UR9, PT, P0 ;  /* 0x00000009ff007c0c */ /* 0x000fe4000bf05300 */
[----:B0-----:R-:W-:Y:S02]  /*31e0*/  FSEL R148, R154, RZ, !P4 ;  /* 0x000000ff9a947208 */ /* 0x001fe40006000000 */
[----:B------:R-:W-:Y:S02]  /*31f0*/  ISETP.NE.U32.AND P5, PT, RZ, UR16, PT ;  /* 0x00000010ff007c0c */ /* 0x000fe4000bfa5070 */
[----:B------:R-:W-:Y:S01]  /*3200*/  ISETP.NE.U32.AND P4, PT, RZ, UR16, PT ;  /* 0x00000010ff007c0c */ /* 0x000fe2000bf85070 */
[----:B------:R-:W-:Y:S01]  /*3210*/  FFMA.FTZ R150, R214, R155, R148 ;  /* 0x0000009bd6967223 */ /* 0x000fe20000010094 */
[----:B------:R-:W-:-:S02]  /*3220*/  ISETP.NE.AND.EX P5, PT, RZ, UR17, PT, P5 ;  /* 0x00000011ff007c0c */ /* 0x000fc4000bfa5350 */
[----:B------:R-:W-:Y:S01]  /*3230*/  ISETP.NE.AND.EX P4, PT, RZ, UR17, PT, P4 ;  /* 0x00000011ff007c0c */ /* 0x000fe2000bf85340 */
[----:B------:R-:W-:Y:S01]  /*3240*/  FADD.FTZ R150, R211, -R150 ;  /* 0x80000096d3967221 */ /* 0x000fe20000010000 */
[----:B------:R-:W-:Y:S01]  /*3250*/  LOP3.LUT P6, RZ, R247, 0xff00, RZ, 0xc0, !PT ;  /* 0x0000ff00f7ff7812 */ /* 0x000fe200078cc0ff */
[----:B------:R-:W-:Y:S01]  /*3260*/  @P0 IMAD.U32 R153, R134, 0x10000, RZ ;  /* 0x0001000086990824 */ /* 0x000fe200078e00ff */
[----:B------:R-:W-:Y:S01]  /*3270*/  @P0 PRMT R149, R132, 0x7632, R149 ;  /* 0x0000763284950816 */ /* 0x000fe20000000095 */
[----:B-----5:R-:W-:Y:S01]  /*3280*/  FMUL.FTZ R157, R201, R150 ;  /* 0x00000096c99d7220 */ /* 0x020fe20000410000 */
[----:B------:R-:W-:Y:S01]  /*3290*/  @P0 PRMT R151, R134, 0x7632, R151 ;  /* 0x0000763286970816 */ /* 0x000fe20000000097 */
[-C--:B------:R-:W-:Y:S01]  /*32a0*/  FFMA.FTZ R150, R218, R155.reuse, R148 ;  /* 0x0000009bda967223 */ /* 0x080fe20000010094 */
[----:B------:R-:W-:Y:S02]  /*32b0*/  @P0 SHF.L.U32 R152, R149, 0x10, RZ ;  /* 0x0000001095980819 */ /* 0x000fe400000006ff */
[----:B------:R-:W-:Y:S01]  /*32c0*/  @P0 PRMT R149, R133, 0x7632, R149 ;  /* 0x0000763285950816 */ /* 0x000fe20000000095 */
[----:B------:R-:W-:Y:S01]  /*32d0*/  FADD.FTZ R150, R217, -R150 ;  /* 0x80000096d9967221 */ /* 0x000fe20000010000 */
[----:B------:R-:W-:Y:S01]  /*32e0*/  @P0 SHF.L.U32 R158, R151, 0x10, RZ ;  /* 0x00000010979e0819 */ /* 0x000fe200000006ff */
[----:B------:R-:W-:Y:S01]  /*32f0*/  @P0 FADD.FTZ R157, R157, R152 ;  /* 0x000000989d9d0221 */ /* 0x000fe20000010000 */
[-CC-:B------:R-:W-:Y:S01]  /*3300*/  FFMA.FTZ R152, R226, R155.reuse, R148.reuse ;  /* 0x0000009be2987223 */ /* 0x180fe20000010094 */
[----:B------:R-:W-:Y:S01]  /*3310*/  FFMA.FTZ R151, R189, R155, R148 ;  /* 0x0000009bbd977223 */ /* 0x000fe20000010094 */
[----:B------:R-:W-:Y:S01]  /*3320*/  FMUL.FTZ R159, R201, R150 ;  /* 0x00000096c99f7220 */ /* 0x000fe20000410000 */
[----:B------:R-:W-:Y:S01]  /*3330*/  @P0 SHF.L.U32 R233, R135, 0x10, RZ ;  /* 0x0000001087e90819 */ /* 0x000fe200000006ff */
[----:B------:R-:W-:Y:S01]  /*3340*/  FADD.FTZ R156, R223, -R152 ;  /* 0x80000098df9c7221 */ /* 0x000fe20000010000 */
[----:B------:R-:W-:-:S02]  /*3350*/  @P0 IMAD.U32 R152, R149, 0x10000, RZ ;  /* 0x0001000095980824 */ /* 0x000fc400078e00ff */
[-C--:B------:R-:W-:Y:S01]  /*3360*/  FFMA.FTZ R149, R193, R155.reuse, R148 ;  /* 0x0000009bc1957223 */ /* 0x080fe20000010094 */
[----:B------:R-:W-:Y:S01]  /*3370*/  FMUL.FTZ R191, R201, R156 ;  /* 0x0000009cc9bf7220 */ /* 0x000fe20000410000 */
[----:B------:R-:W-:Y:S02]  /*3380*/  @P0 FADD.FTZ R159, R159, R152 ;  /* 0x000000989f9f0221 */ /* 0x000fe40000010000 */
[----:B------:R-:W-:Y:S01]  /*3390*/  FADD.FTZ R156, R192, -R149 ;  /* 0x80000095c09c7221 */ /* 0x000fe20000010000 */
[----:B------:R-:W-:Y:S02]  /*33a0*/  @P0 IMAD.U32 R149, R132, 0x10000, RZ ;  /* 0x0001000084950824 */ /* 0x000fe400078e00ff */
[----:B------:R-:W-:Y:S01]  /*33b0*/  @P0 FADD.FTZ R191, R191, R158 ;  /* 0x0000009ebfbf0221 */ /* 0x000fe20000010000 */
[----:B------:R-:W-:Y:S01]  /*33c0*/  FADD.FTZ R158, R188, -R151 ;  /* 0x80000097bc9e7221 */ /* 0x000fe20000010000 */
[----:B------:R-:W-:Y:S01]  /*33d0*/  FMUL.FTZ R156, R201, R156 ;  /* 0x0000009cc99c7220 */ /* 0x000fe20000410000 */
[----:B------:R-:W-:-:S02]  /*33e0*/  FFMA.FTZ R151, R185, R155, R148 ;  /* 0x0000009bb9977223 */ /* 0x000fc40000010094 */
[----:B------:R-:W-:Y:S01]  /*33f0*/  FMUL.FTZ R158, R201, R158 ;  /* 0x0000009ec99e7220 */ /* 0x000fe20000410000 */
[----:B------:R-:W-:Y:S01]  /*3400*/  @P0 FADD.FTZ R156, R156, R149 ;  /* 0x000000959c9c0221 */ /* 0x000fe20000010000 */
[----:B------:R-:W-:Y:S01]  /*3410*/  @P0 SHF.L.U32 R149, R133, 0x10, RZ ;  /* 0x0000001085950819 */ /* 0x000fe200000006ff */
[----:B------:R-:W-:-:S03]  /*3420*/  FADD.FTZ R150, R184, -R151 ;  /* 0x80000097b8967221 */ /* 0x000fc60000010000 */
[----:B------:R-:W-:Y:S01]  /*3430*/  @P4 F2FP.BF16.F32.PACK_AB R152, RZ, R156 ;  /* 0x0000009cff98423e */ /* 0x000fe200000010ff */
[----:B------:R-:W-:Y:S01]  /*3440*/  @P0 FADD.FTZ R158, R158, R149 ;  /* 0x000000959e9e0221 */ /* 0x000fe20000010000 */
[-CC-:B------:R-:W-:Y:S01]  /*3450*/  FFMA.FTZ R149, R187, R155.reuse, R148.reuse ;  /* 0x0000009bbb957223 */ /* 0x180fe20000010094 */
[----:B------:R-:W-:Y:S01]  /*3460*/  FFMA.FTZ R148, R232, R155, R148 ;  /* 0x0000009be8947223 */ /* 0x000fe20000010094 */
[----:B------:R-:W-:Y:S01]  /*3470*/  FMUL.FTZ R150, R201, R150 ;  /* 0x00000096c9967220 */ /* 0x000fe20000410000 */
[----:B------:R-:W-:Y:S01]  /*3480*/  @P4 PRMT R100, R152, 0x7610, R100 ;  /* 0x0000761098644816 */ /* 0x000fe20000000064 */
        /* <DEDUP_REMOVED lines=9> */
[----:B------:R-:W-:Y:S01]  /*3520*/  @P4 F2FP.BF16.F32.PACK_AB R153, RZ, R158 ;  /* 0x0000009eff99423e */ /* 0x000fe200000010ff */
[----:B------:R-:W-:Y:S01]  /*3530*/  @P0 FADD.FTZ R151, R151, R250 ;  /* 0x000000fa97970221 */ /* 0x000fe20000010000 */
[----:B------:R-:W-:Y:S01]  /*3540*/  @P4 F2FP.BF16.F32.PACK_AB R152, RZ, R157 ;  /* 0x0000009dff98423e */ /* 0x000fe200000010ff */
[----:B------:R-:W-:Y:S01]  /*3550*/  FMUL.FTZ R156, R156, UR15 ;  /* 0x0000000f9c9c7c20 */ /* 0x000fe20008410000 */
[----:B------:R-:W-:Y:S01]  /*3560*/  @P4 F2FP.BF16.F32.PACK_AB R235, RZ, R190 ;  /* 0x000000beffeb423e */ /* 0x000fe200000010ff */
[----:B------:R-:W-:Y:S01]  /*3570*/  FMUL.FTZ R157, R157, UR15 ;  /* 0x0000000f9d9d7c20 */ /* 0x000fe20008410000 */
[----:B------:R-:W-:Y:S01]  /*3580*/  @P4 F2FP.BF16.F32.PACK_AB R236, RZ, R150 ;  /* 0x00000096ffec423e */ /* 0x000fe200000010ff */
[----:B------:R-:W-:Y:S01]  /*3590*/  FMUL.FTZ R158, R158, UR15 ;  /* 0x0000000f9e9e7c20 */ /* 0x000fe20008410000 */
[----:B------:R-:W-:Y:S01]  /*35a0*/  @P4 PRMT R101, R153, 0x7610, R101 ;  /* 0x0000761099654816 */ /* 0x000fe20000000065 */
[----:B------:R-:W-:Y:S01]  /*35b0*/  FMUL.FTZ R190, R190, UR15 ;  /* 0x0000000fbebe7c20 */ /* 0x000fe20008410000 */
[----:B------:R-:W-:-:S02]  /*35c0*/  @P4 PRMT R100, R100, 0x5410, R152 ;  /* 0x0000541064644816 */ /* 0x000fc40000000098 */
[----:B------:R-:W-:Y:S01]  /*35d0*/  @P4 F2FP.BF16.F32.PACK_AB R233, RZ, R159 ;  /* 0x0000009fffe9423e */ /* 0x000fe200000010ff */
[----:B------:R-:W-:Y:S01]  /*35e0*/  FMUL.FTZ R159, R159, UR15 ;  /* 0x0000000f9f9f7c20 */ /* 0x000fe20008410000 */
[----:B------:R-:W-:Y:S02]  /*35f0*/  @P4 PRMT R102, R235, 0x7610, R102 ;  /* 0x00007610eb664816 */ /* 0x000fe40000000066 */
[----:B------:R-:W-:Y:S02]  /*3600*/  @P4 PRMT R103, R236, 0x7610, R103 ;  /* 0x00007610ec674816 */ /* 0x000fe40000000067 */
[----:B------:R-:W-:Y:S01]  /*3610*/  @P4 F2FP.BF16.F32.PACK_AB R152, RZ, R191 ;  /* 0x000000bfff98423e */ /* 0x000fe200000010ff */
[----:B------:R-:W-:Y:S01]  /*3620*/  FMUL.FTZ R191, R191, UR15 ;  /* 0x0000000fbfbf7c20 */ /* 0x000fe20008410000 */
[----:B------:R-:W-:Y:S02]  /*3630*/  @P4 F2FP.BF16.F32.PACK_AB R153, RZ, R151 ;  /* 0x00000097ff99423e */ /* 0x000fe400000010ff */
[----:B------:R-:W-:Y:S01]  /*3640*/  ISETP.NE.U32.AND P0, PT, RZ, UR12, PT ;  /* 0x0000000cff007c0c */ /* 0x000fe2000bf05070 */
[----:B0-----:R-:W-:Y:S01]  /*3650*/  @P5 IMAD.WIDE.U32 R148, R183, 0x10, R148 ;  /* 0x00000010b7945825 */ /* 0x001fe200078e0094 */
[----:B------:R-:W-:-:S02]  /*3660*/  @P4 PRMT R101, R101, 0x5410, R233 ;  /* 0x0000541065654816 */ /* 0x000fc400000000e9 */
[----:B------:R-:W-:Y:S02]  /*3670*/  @P4 PRMT R102, R102, 0x5410, R152 ;  /* 0x0000541066664816 */ /* 0x000fe40000000098 */
[----:B------:R-:W-:Y:S02]  /*3680*/  @P4 PRMT R103, R103, 0x5410, R153 ;  /* 0x0000541067674816 */ /* 0x000fe40000000099 */
[----:B------:R-:W-:Y:S02]  /*3690*/  ISETP.NE.AND.EX P0, PT, RZ, UR13, PT, P0 ;  /* 0x0000000dff007c0c */ /* 0x000fe4000bf05300 */
[----:B------:R-:W-:Y:S01]  /*36a0*/  MOV R152, R246 ;  /* 0x000000f600987202 */ /* 0x000fe20000000f00 */
[----:B------:R0:W-:Y:S01]  /*36b0*/  @P5 STG.E.128 desc[UR4][R148.64], R100 ;  /* 0x0000006494005986 */ /* 0x0001e2000c101d04 */
[----:B------:R-:W-:Y:S02]  /*36c0*/  LOP3.LUT P4, RZ, R246, 0xff00, RZ, 0xc0, !PT ;  /* 0x0000ff00f6ff7812 */ /* 0x000fe4000788c0ff */
[----:B------:R-:W-:-:S02]  /*36d0*/  LOP3.LUT P5, RZ, R152, 0xff, RZ, 0xc0, !PT ;  /* 0x000000ff98ff7812 */ /* 0x000fc400078ac0ff */
[----:B------:R-:W-:Y:S01]  /*36e0*/  FSEL R237, R191, RZ, P6 ;  /* 0x000000ffbfed7208 */ /* 0x000fe20003000000 */
[----:B------:R-:W1:Y:S01]  /*36f0*/  LDC.64 R152, c[0x0][0x2f8] ;  /* 0x0000be00ff987b82 */ /* 0x000e620000000a00 */
[----:B------:R-:W-:Y:S02]  /*3700*/  FSEL R233, R156, RZ, P5 ;  /* 0x000000ff9ce97208 */ /* 0x000fe40002800000 */
[----:B------:R-:W-:Y:S01]  /*3710*/  LOP3.LUT P5, RZ, R246, 0xff0000, RZ, 0xc0, !PT ;  /* 0x00ff0000f6ff7812 */ /* 0x000fe200078ac0ff */
[----:B------:R-:W-:Y:S01]  /*3720*/  @P0 IMAD.MOV.U32 R235, RZ, RZ, R240 ;  /* 0x000000ffffeb0224 */ /* 0x000fe200078e00f0 */
[----:B0-----:R-:W-:Y:S02]  /*3730*/  FSEL R148, R157, RZ, P4 ;  /* 0x000000ff9d947208 */ /* 0x001fe40002000000 */
[----:B------:R-:W-:Y:S02]  /*3740*/  LOP3.LUT P4, RZ, R247, 0xff, RZ, 0xc0, !PT ;  /* 0x000000fff7ff7812 */ /* 0x000fe4000788c0ff */
[----:B------:R-:W-:-:S02]  /*3750*/  FSEL R149, R158, RZ, P5 ;  /* 0x000000ff9e957208 */ /* 0x000fc40002800000 */
[----:B------:R-:W-:Y:S02]  /*3760*/  LOP3.LUT P5, RZ, R246, 0xff000000, RZ, 0xc0, !PT ;  /* 0xff000000f6ff7812 */ /* 0x000fe400078ac0ff */
[----:B------:R-:W-:Y:S02]  /*3770*/  FSEL R236, R190, RZ, P4 ;  /* 0x000000ffbeec7208 */ /* 0x000fe40002000000 */
[----:B------:R-:W-:Y:S01]  /*3780*/  @P0 LOP3.LUT P4, RZ, R235, 0xff, RZ, 0xc0, !PT ;  /* 0x000000ffebff0812 */ /* 0x000fe2000788c0ff */
[----:B------:R-:W-:Y:S01]  /*3790*/  FMUL.FTZ R235, R150, UR15 ;  /* 0x0000000f96eb7c20 */ /* 0x000fe20008410000 */
[----:B------:R-:W-:Y:S01]  /*37a0*/  FSEL R250, R159, RZ, P5 ;  /* 0x000000ff9ffa7208 */ /* 0x000fe20002800000 */
[----:B-1----:R-:W-:Y:S01]  /*37b0*/  IMAD.WIDE.U32 R152, R183, 0x10, R152 ;  /* 0x00000010b7987825 */ /* 0x002fe200078e0098 */
[----:B------:R-:W-:Y:S02]  /*37c0*/  LOP3.LUT P5, RZ, R247, 0xff0000, RZ, 0xc0, !PT ;  /* 0x00ff0000f7ff7812 */ /* 0x000fe400078ac0ff */
[----:B------:R-:W-:Y:S01]  /*37d0*/  F2FP.BF16.F32.PACK_AB R150, R237, R236 ;  /* 0x000000eced96723e */ /* 0x000fe200000010ff */
[----:B------:R-:W-:Y:S01]  /*37e0*/  FMUL.FTZ R236, R151, UR15 ;  /* 0x0000000f97ec7c20 */ /* 0x000fe20008410000 */
[----:B------:R-:W-:-:S02]  /*37f0*/  FSEL R151, R235, RZ, P5 ;  /* 0x000000ffeb977208 */ /* 0x000fc40002800000 */
[----:B------:R-:W-:Y:S02]  /*3800*/  LOP3.LUT P5, RZ, R247, 0xff000000, RZ, 0xc0, !PT ;  /* 0xff000000f7ff7812 */ /* 0x000fe400078ac0ff */
[----:B------:R-:W-:Y:S02]  /*3810*/  F2FP.BF16.F32.PACK_AB R149, R250, R149 ;  /* 0x00000095fa95723e */ /* 0x000fe400000010ff */
[----:B------:R-:W-:Y:S02]  /*3820*/  FSEL R250, R236, RZ, P5 ;  /* 0x000000ffecfa7208 */ /* 0x000fe40002800000 */
[----:B------:R-:W-:Y:S02]  /*3830*/  @P0 LOP3.LUT P5, RZ, R240, 0xff00, RZ, 0xc0, !PT ;  /* 0x0000ff00f0ff0812 */ /* 0x000fe400078ac0ff */
[----:B------:R-:W-:Y:S02]  /*3840*/  @P0 FSEL R156, R156, RZ, P4 ;  /* 0x000000ff9c9c0208 */ /* 0x000fe40002000000 */
[----:B------:R-:W-:-:S02]  /*3850*/  @P0 LOP3.LUT P4, RZ, R240, 0xff0000, RZ, 0xc0, !PT ;  /* 0x00ff0000f0ff0812 */ /* 0x000fc4000788c0ff */
[----:B------:R-:W-:Y:S02]  /*3860*/  @P0 FSEL R157, R157, RZ, P5 ;  /* 0x000000ff9d9d0208 */ /* 0x000fe40002800000 */
[----:B------:R-:W-:Y:S02]  /*3870*/  @P0 LOP3.LUT P5, RZ, R240, 0xff000000, RZ, 0xc0, !PT ;  /* 0xff000000f0ff0812 */ /* 0x000fe400078ac0ff */
[----:B------:R-:W-:Y:S02]  /*3880*/  @P0 FSEL R158, R158, RZ, P4 ;  /* 0x000000ff9e9e0208 */ /* 0x000fe40002000000 */
[----:B------:R-:W-:Y:S02]  /*3890*/  @P0 LOP3.LUT P4, RZ, R241, 0xff, RZ, 0xc0, !PT ;  /* 0x000000fff1ff0812 */ /* 0x000fe4000788c0ff */
[----:B------:R-:W-:Y:S02]  /*38a0*/  @P0 FSEL R159, R159, RZ, P5 ;  /* 0x000000ff9f9f0208 */ /* 0x000fe40002800000 */
[----:B------:R-:W-:-:S02]  /*38b0*/  @P0 LOP3.LUT P5, RZ, R241, 0xff00, RZ, 0xc0, !PT ;  /* 0x0000ff00f1ff0812 */ /* 0x000fc400078ac0ff */
[----:B------:R-:W-:Y:S02]  /*38c0*/  @P0 FSEL R190, R190, RZ, P4 ;  /* 0x000000ffbebe0208 */ /* 0x000fe40002000000 */
        /* <DEDUP_REMOVED lines=25> */
[C---:B------:R-:W-:Y:S02]  /*3a60*/  @P0 LEA.HI.X R149, R183.reuse, UR13, RZ, 0x4, P4 ;  /* 0x0000000db7950c11 */ /* 0x040fe4000a0f24ff */
[----:B------:R-:W-:-:S03]  /*3a70*/  IADD3 R183, R183, 0x20, RZ ;  /* 0x00000020b7b77810 */ /* 0x000fc60007ffe0ff */
[----:B------:R1:W-:Y:S04]  /*3a80*/  @P0 STG.E.128 desc[UR4][R148.64], R144 ;  /* 0x0000009094000986 */ /* 0x0003e8000c101d04 */
.L_x_118:
[----:B------:R-:W-:Y:S05]  /*3a90*/  BSYNC B1 ;  /* 0x0000000000017941 */ /* 0x000fea0003800000 */
.L_x_117:
[----:B------:R-:W-:Y:S04]  /*3aa0*/  BSSY B1, `(.L_x_119) ;  /* 0x000008f000017945 */ /* 0x000fe80003800000 */
[----:B------:R-:W-:Y:S05]  /*3ab0*/  @!P3 BRA `(.L_x_120) ;  /* 0x000000080034b947 */ /* 0x000fea0003800000 */
[----:B------:R-:W-:Y:S02]  /*3ac0*/  ISETP.NE.U32.AND P0, PT, RZ, UR8, PT ;  /* 0x00000008ff007c0c */ /* 0x000fe4000bf05070 */
[----:B------:R-:W-:Y:S02]  /*3ad0*/  ISETP.NE.AND P4, PT, R26, RZ, PT ;  /* 0x000000ff1a00720c */ /* 0x000fe40003f85270 */
[----:B------:R-:W-:Y:S02]  /*3ae0*/  ISETP.NE.AND.EX P0, PT, RZ, UR9, PT, P0 ;  /* 0x00000009ff007c0c */ /* 0x000fe4000bf05300 */
[----:B------:R-:W-:Y:S02]  /*3af0*/  FSEL R154, R154, RZ, !P4 ;  /* 0x000000ff9a9a7208 */ /* 0x000fe40006000000 */
[----:B------:R-:W-:-:S03]  /*3b00*/  ISETP.NE.U32.AND P4, PT, RZ, UR16, PT ;  /* 0x00000010ff007c0c */ /* 0x000fc6000bf85070 */
[-CC-:B01----:R-:W-:Y:S01]  /*3b10*/  FFMA.FTZ R149, R203, R155.reuse, R154.reuse ;  /* 0x0000009bcb957223 */ /* 0x183fe2000001009a */
[-CC-:B------:R-:W-:Y:S01]  /*3b20*/  FFMA.FTZ R152, R220, R155.reuse, R154.reuse ;  /* 0x0000009bdc987223 */ /* 0x180fe2000001009a */
[-CC-:B------:R-:W-:Y:S01]  /*3b30*/  FFMA.FTZ R159, R209, R155.reuse, R154.reuse ;  /* 0x0000009bd19f7223 */ /* 0x180fe2000001009a */
[-C--:B------:R-:W-:Y:S01]  /*3b40*/  FFMA.FTZ R190, R224, R155.reuse, R154 ;  /* 0x0000009be0be7223 */ /* 0x080fe2000001009a */
[----:B------:R-:W-:Y:S01]  /*3b50*/  FADD.FTZ R150, R202, -R149 ;  /* 0x80000095ca967221 */ /* 0x000fe20000010000 */
[----:B------:R-:W-:Y:S01]  /*3b60*/  FADD.FTZ R152, R219, -R152 ;  /* 0x80000098db987221 */ /* 0x000fe20000010000 */
[----:B------:R-:W-:Y:S01]  /*3b70*/  @P0 PRMT R148, R32, 0x7632, R148 ;  /* 0x0000763220940816 */ /* 0x000fe20000000094 */
[----:B------:R-:W-:Y:S01]  /*3b80*/  FADD.FTZ R236, R208, -R159 ;  /* 0x8000009fd0ec7221 */ /* 0x000fe20000010000 */
[-C--:B------:R-:W-:Y:S01]  /*3b90*/  FFMA.FTZ R157, R207, R155.reuse, R154 ;  /* 0x0000009bcf9d7223 */ /* 0x080fe2000001009a */
[----:B-----5:R-:W-:Y:S01]  /*3ba0*/  FMUL.FTZ R159, R201, R152 ;  /* 0x00000098c99f7220 */ /* 0x020fe20000410000 */
[----:B------:R-:W-:Y:S01]  /*3bb0*/  @P0 SHF.L.U32 R149, R148, 0x10, RZ ;  /* 0x0000001094950819 */ /* 0x000fe200000006ff */
[----:B------:R-:W-:Y:S01]  /*3bc0*/  FADD.FTZ R190, R221, -R190 ;  /* 0x800000beddbe7221 */ /* 0x000fe20000010000 */
[----:B------:R-:W-:Y:S01]  /*3bd0*/  @P0 PRMT R148, R33, 0x7632, R148 ;  /* 0x0000763221940816 */ /* 0x000fe20000000094 */
[-CC-:B------:R-:W-:Y:S01]  /*3be0*/  FFMA.FTZ R151, R212, R155.reuse, R154.reuse ;  /* 0x0000009bd4977223 */ /* 0x180fe2000001009a */
[----:B------:R-:W-:Y:S01]  /*3bf0*/  FADD.FTZ R156, R206, -R157 ;  /* 0x8000009dce9c7221 */ /* 0x000fe20000010000 */
[----:B------:R-:W-:Y:S01]  /*3c00*/  FMUL.FTZ R157, R201, R190 ;  /* 0x000000bec99d7220 */ /* 0x000fe20000410000 */
[----:B------:R-:W-:Y:S01]  /*3c10*/  FFMA.FTZ R153, R205, R155, R154 ;  /* 0x0000009bcd997223 */ /* 0x000fe2000001009a */
[----:B------:R-:W-:-:S02]  /*3c20*/  @P0 IMAD.U32 R148, R148, 0x10000, RZ ;  /* 0x0001000094940824 */ /* 0x000fc400078e00ff */
[----:B------:R-:W-:Y:S01]  /*3c30*/  FFMA.FTZ R250, R230, R155, R154 ;  /* 0x0000009be6fa7223 */ /* 0x000fe2000001009a */
[----:B------:R-:W-:Y:S01]  /*3c40*/  FADD.FTZ R154, R210, -R151 ;  /* 0x80000097d29a7221 */ /* 0x000fe20000010000 */
[----:B------:R-:W-:Y:S01]  /*3c50*/  ISETP.NE.AND.EX P5, PT, RZ, UR17, PT, P4 ;  /* 0x00000011ff007c0c */ /* 0x000fe2000bfa5340 */
[--C-:B------:R-:W-:Y:S01]  /*3c60*/  @P0 FADD.FTZ R159, R159, R148.reuse ;  /* 0x000000949f9f0221 */ /* 0x100fe20000010000 */
[----:B------:R-:W-:Y:S01]  /*3c70*/  @P0 PRMT R148, R34, 0x7632, R148 ;  /* 0x0000763222940816 */ /* 0x000fe20000000094 */
[C---:B------:R-:W-:Y:S01]  /*3c80*/  FMUL.FTZ R151, R201.reuse, R150 ;  /* 0x00000096c9977220 */ /* 0x040fe20000410000 */
[----:B------:R-:W-:Y:S01]  /*3c90*/  FMUL.FTZ R154, R201, R154 ;  /* 0x0000009ac99a7220 */ /* 0x000fe20000410000 */
[----:B------:R-:W-:Y:S01]  /*3ca0*/  FADD.FTZ R158, R204, -R153 ;  /* 0x80000099cc9e7221 */ /* 0x000fe20000010000 */
[----:B------:R-:W-:Y:S01]  /*3cb0*/  @P0 SHF.L.U32 R148, R148, 0x10, RZ ;  /* 0x0000001094940819 */ /* 0x000fe200000006ff */
[----:B------:R-:W-:Y:S01]  /*3cc0*/  FADD.FTZ R250, R227, -R250 ;  /* 0x800000fae3fa7221 */ /* 0x000fe20000010000 */
[----:B------:R-:W-:Y:S01]  /*3cd0*/  @P0 FADD.FTZ R154, R154, R149 ;  /* 0x000000959a9a0221 */ /* 0x000fe20000010000 */
[----:B------:R-:W-:Y:S01]  /*3ce0*/  ISETP.NE.U32.AND P4, PT, RZ, UR16, PT ;  /* 0x00000010ff007c0c */ /* 0x000fe2000bf85070 */
[----:B------:R-:W-:-:S02]  /*3cf0*/  @P0 IMAD.U32 R149, R33, 0x10000, RZ ;  /* 0x0001000021950824 */ /* 0x000fc400078e00ff */
[----:B------:R-:W-:Y:S01]  /*3d00*/  @P0 FADD.FTZ R157, R157, R148 ;  /* 0x000000949d9d0221 */ /* 0x000fe20000010000 */
[----:B------:R-:W-:Y:S01]  /*3d10*/  @P0 SHF.L.U32 R148, R32, 0x10, RZ ;  /* 0x0000001020940819 */ /* 0x000fe200000006ff */
[C---:B------:R-:W-:Y:S01]  /*3d20*/  FMUL.FTZ R158, R201.reuse, R158 ;  /* 0x0000009ec99e7220 */ /* 0x040fe20000410000 */
[----:B------:R-:W-:Y:S01]  /*3d30*/  ISETP.NE.AND.EX P4, PT, RZ, UR17, PT, P4 ;  /* 0x00000011ff007c0c */ /* 0x000fe2000bf85340 */
[----:B------:R-:W-:Y:S01]  /*3d40*/  FMUL.FTZ R156, R201, R156 ;  /* 0x0000009cc99c7220 */ /* 0x000fe20000410000 */
[----:B------:R-:W-:Y:S01]  /*3d50*/  @P0 SHF.L.U32 R153, R34, 0x10, RZ ;  /* 0x0000001022990819 */ /* 0x000fe200000006ff */
[--C-:B------:R-:W-:Y:S01]  /*3d60*/  @P0 FADD.FTZ R151, R151, R148.reuse ;  /* 0x0000009497970221 */ /* 0x100fe20000010000 */
[----:B------:R-:W-:Y:S01]  /*3d70*/  @P0 PRMT R148, R35, 0x7632, R148 ;  /* 0x0000763223940816 */ /* 0x000fe20000000094 */
[----:B------:R-:W-:Y:S01]  /*3d80*/  @P0 FADD.FTZ R158, R158, R149 ;  /* 0x000000959e9e0221 */ /* 0x000fe20000010000 */
[----:B------:R-:W-:Y:S01]  /*3d90*/  FMUL.FTZ R155, R201, R236 ;  /* 0x000000ecc99b7220 */ /* 0x000fe20000410000 */
[----:B------:R-:W-:Y:S01]  /*3da0*/  @P0 IMAD.U32 R152, R35, 0x10000, RZ ;  /* 0x0001000023980824 */ /* 0x000fe200078e00ff */
[----:B------:R-:W-:Y:S01]  /*3db0*/  @P0 SHF.L.U32 R190, R148, 0x10, RZ ;  /* 0x0000001094be0819 */ /* 0x000fe200000006ff */
[----:B------:R-:W-:Y:S01]  /*3dc0*/  FMUL.FTZ R201, R201, R250 ;  /* 0x000000fac9c97220 */ /* 0x000fe20000410000 */
[----:B------:R-:W0:Y:S01]  /*3dd0*/  @P5 LDC.64 R148, c[0x0][0x308] ;  /* 0x0000c200ff945b82 */ /* 0x000e220000000a00 */
[----:B------:R-:W-:Y:S01]  /*3de0*/  @P0 FADD.FTZ R156, R156, R153 ;  /* 0x000000999c9c0221 */ /* 0x000fe20000010000 */
[----:B------:R-:W-:Y:S01]  /*3df0*/  @P0 FADD.FTZ R155, R155, R152 ;  /* 0x000000989b9b0221 */ /* 0x000fe20000010000 */
[----:B------:R-:W-:Y:S01]  /*3e00*/  @P4 F2FP.BF16.F32.PACK_AB R150, RZ, R151 ;  /* 0x00000097ff96423e */ /* 0x000fe200000010ff */
[----:B------:R-:W-:Y:S01]  /*3e10*/  @P0 FADD.FTZ R201, R201, R190 ;  /* 0x000000bec9c90221 */ /* 0x000fe20000010000 */
[----:B------:R-:W-:Y:S01]  /*3e20*/  @P4 F2FP.BF16.F32.PACK_AB R152, RZ, R158 ;  /* 0x0000009eff98423e */ /* 0x000fe200000010ff */
[----:B------:R-:W-:Y:S01]  /*3e30*/  FMUL.FTZ R158, R158, UR15 ;  /* 0x0000000f9e9e7c20 */ /* 0x000fe20008410000 */
[----:B------:R-:W-:-:S02]  /*3e40*/  @P4 PRMT R100, R150, 0x7610, R100 ;  /* 0x0000761096644816 */ /* 0x000fc40000000064 */
[----:B------:R-:W-:Y:S01]  /*3e50*/  @P4 F2FP.BF16.F32.PACK_AB R150, RZ, R154 ;  /* 0x0000009aff96423e */ /* 0x000fe200000010ff */
[----:B------:R-:W-:Y:S01]  /*3e60*/  FMUL.FTZ R154, R154, UR15 ;  /* 0x0000000f9a9a7c20 */ /* 0x000fe20008410000 */
[----:B------:R-:W-:Y:S01]  /*3e70*/  @P4 F2FP.BF16.F32.PACK_AB R190, RZ, R156 ;  /* 0x0000009cffbe423e */ /* 0x000fe200000010ff */
[----:B------:R-:W-:Y:S01]  /*3e80*/  FMUL.FTZ R156, R156, UR15 ;  /* 0x0000000f9c9c7c20 */ /* 0x000fe20008410000 */
[----:B------:R-:W-:Y:S01]  /*3e90*/  @P4 F2FP.BF16.F32.PACK_AB R191, RZ, R155 ;  /* 0x0000009bffbf423e */ /* 0x000fe200000010ff */
[----:B------:R-:W-:Y:S01]  /*3ea0*/  FMUL.FTZ R155, R155, UR15 ;  /* 0x0000000f9b9b7c20 */ /* 0x000fe20008410000 */
[----:B------:R-:W-:Y:S02]  /*3eb0*/  @P4 PRMT R101, R152, 0x7610, R101 ;  /* 0x0000761098654816 */ /* 0x000fe40000000065 */
[----:B------:R-:W-:Y:S02]  /*3ec0*/  @P4 PRMT R100, R100, 0x5410, R150 ;  /* 0x0000541064644816 */ /* 0x000fe40000000096 */
[----:B------:R-:W-:Y:S01]  /*3ed0*/  @P4 F2FP.BF16.F32.PACK_AB R153, RZ, R159 ;  /* 0x0000009fff99423e */ /* 0x000fe200000010ff */
[----:B------:R-:W-:Y:S01]  /*3ee0*/  FMUL.FTZ R159, R159, UR15 ;  /* 0x0000000f9f9f7c20 */ /* 0x000fe20008410000 */
[----:B------:R-:W-:Y:S01]  /*3ef0*/  @P4 PRMT R102, R190, 0x7610, R102 ;  /* 0x00007610be664816 */ /* 0x000fe20000000066 */
[----:B------:R-:W-:Y:S01]  /*3f00*/  FMUL.FTZ R190, R151, UR15 ;  /* 0x0000000f97be7c20 */ /* 0x000fe20008410000 */
[----:B------:R-:W-:Y:S01]  /*3f10*/  @P4 PRMT R103, R191, 0x7610, R103 ;  /* 0x00007610bf674816 */ /* 0x000fe20000000067 */
[----:B0-----:R-:W-:Y:S01]  /*3f20*/  @P5 IMAD.WIDE.U32 R148, R183, 0x10, R148 ;  /* 0x00000010b7945825 */ /* 0x001fe200078e0094 */
[----:B------:R-:W-:-:S03]  /*3f30*/  @P4 F2FP.BF16.F32.PACK_AB R150, RZ, R157 ;  /* 0x0000009dff96423e */ /* 0x000fc600000010ff */
[----:B------:R-:W-:Y:S01]  /*3f40*/  FMUL.FTZ R157, R157, UR15 ;  /* 0x0000000f9d9d7c20 */ /* 0x000fe20008410000 */
[----:B------:R-:W-:Y:S01]  /*3f50*/  @P4 F2FP.BF16.F32.PACK_AB R152, RZ, R201 ;  /* 0x000000c9ff98423e */ /* 0x000fe200000010ff */
[----:B------:R-:W-:Y:S01]  /*3f60*/  FMUL.FTZ R201, R201, UR15 ;  /* 0x0000000fc9c97c20 */ /* 0x000fe20008410000 */
[----:B------:R-:W-:Y:S02]  /*3f70*/  @P4 PRMT R101, R101, 0x5410, R153 ;  /* 0x0000541065654816 */ /* 0x000fe40000000099 */
[----:B------:R-:W-:Y:S02]  /*3f80*/  @P4 PRMT R102, R102, 0x5410, R150 ;  /* 0x0000541066664816 */ /* 0x000fe40000000096 */
[----:B------:R-:W-:Y:S02]  /*3f90*/  @P4 PRMT R103, R103, 0x5410, R152 ;  /* 0x0000541067674816 */ /* 0x000fe40000000098 */
[----:B------:R-:W-:Y:S01]  /*3fa0*/  MOV R150, R244 ;  /* 0x000000f400967202 */ /* 0x000fe20000000f00 */
[----:B------:R-:W0:Y:S01]  /*3fb0*/  LDC.64 R152, c[0x0][0x2f8] ;  /* 0x0000be00ff987b82 */ /* 0x000e220000000a00 */
[C---:B------:R-:W-:Y:S01]  /*3fc0*/  LOP3.LUT P4, RZ, R245.reuse, 0xff, RZ, 0xc0, !PT ;  /* 0x000000fff5ff7812 */ /* 0x040fe2000788c0ff */
[----:B------:R1:W-:Y:S01]  /*3fd0*/  @P5 STG.E.128 desc[UR4][R148.64], R100 ;  /* 0x0000006494005986 */ /* 0x0003e2000c101d04 */
[----:B------:R-:W-:-:S02]  /*3fe0*/  LOP3.LUT P5, RZ, R245, 0xff00, RZ, 0xc0, !PT ;  /* 0x0000ff00f5ff7812 */ /* 0x000fc400078ac0ff */
[----:B------:R-:W-:Y:S02]  /*3ff0*/  LOP3.LUT P0, RZ, R150, 0xff, RZ, 0xc0, !PT ;  /* 0x000000ff96ff7812 */ /* 0x000fe4000780c0ff */
[----:B------:R-:W-:Y:S02]  /*4000*/  FSEL R150, R156, RZ, P4 ;  /* 0x000000ff9c967208 */ /* 0x000fe40002000000 */
[C---:B------:R-:W-:Y:S02]  /*4010*/  LOP3.LUT P4, RZ, R244.reuse, 0xff0000, RZ, 0xc0, !PT ;  /* 0x00ff0000f4ff7812 */ /* 0x040fe4000788c0ff */
[----:B-1----:R-:W-:Y:S02]  /*4020*/  FSEL R149, R157, RZ, P5 ;  /* 0x000000ff9d957208 */ /* 0x002fe40002800000 */
[----:B------:R-:W-:Y:S02]  /*4030*/  LOP3.LUT P5, RZ, R244, 0xff000000, RZ, 0xc0, !PT ;  /* 0xff000000f4ff7812 */ /* 0x000fe400078ac0ff */
[----:B------:R-:W-:Y:S01]  /*4040*/  F2FP.BF16.F32.PACK_AB R150, R149, R150 ;  /* 0x000000969596723e */ /* 0x000fe200000010ff */
[----:B0-----:R-:W-:Y:S01]  /*4050*/  IMAD.WIDE.U32 R152, R183, 0x10, R152 ;  /* 0x00000010b7987825 */ /* 0x001fe200078e0098 */
[----:B------:R-:W-:-:S02]  /*4060*/  FSEL R149, R158, RZ, P4 ;  /* 0x000000ff9e957208 */ /* 0x000fc40002000000 */
[----:B------:R-:W-:Y:S02]  /*4070*/  FSEL R148, R159, RZ, P5 ;  /* 0x000000ff9f947208 */ /* 0x000fe40002800000 */
[----:B------:R-:W-:Y:S02]  /*4080*/  LOP3.LUT P4, RZ, R244, 0xff00, RZ, 0xc0, !PT ;  /* 0x0000ff00f4ff7812 */ /* 0x000fe4000788c0ff */
[----:B------:R-:W-:Y:S02]  /*4090*/  F2FP.BF16.F32.PACK_AB R149, R148, R149 ;  /* 0x000000959495723e */ /* 0x000fe400000010ff */
[----:B------:R-:W-:Y:S02]  /*40a0*/  FSEL R148, R190, RZ, P0 ;  /* 0x000000ffbe947208 */ /* 0x000fe40000000000 */
[----:B------:R-:W-:Y:S02]  /*40b0*/  LOP3.LUT P0, RZ, R245, 0xff000000, RZ, 0xc0, !PT ;  /* 0xff000000f5ff7812 */ /* 0x000fe4000780c0ff */
[----:B------:R-:W-:-:S02]  /*40c0*/  FSEL R151, R154, RZ, P4 ;  /* 0x000000ff9a977208 */ /* 0x000fc40002000000 */
[----:B------:R-:W-:Y:S02]  /*40d0*/  FSEL R236, R201, RZ, P0 ;  /* 0x000000ffc9ec7208 */ /* 0x000fe40000000000 */
[----:B------:R-:W-:Y:S02]  /*40e0*/  ISETP.NE.U32.AND P0, PT, RZ, UR12, PT ;  /* 0x0000000cff007c0c */ /* 0x000fe4000bf05070 */
[----:B------:R-:W-:Y:S02]  /*40f0*/  LOP3.LUT P5, RZ, R245, 0xff0000, RZ, 0xc0, !PT ;  /* 0x00ff0000f5ff7812 */ /* 0x000fe400078ac0ff */
[----:B------:R-:W-:Y:S02]  /*4100*/  ISETP.NE.AND.EX P0, PT, RZ, UR13, PT, P0 ;  /* 0x0000000dff007c0c */ /* 0x000fe4000bf05300 */
[----:B------:R-:W-:Y:S02]  /*4110*/  F2FP.BF16.F32.PACK_AB R148, R151, R148 ;  /* 0x000000949794723e */ /* 0x000fe400000010ff */
[----:B------:R-:W-:-:S04]  /*4120*/  FSEL R151, R155, RZ, P5 ;  /* 0x000000ff9b977208 */ /* 0x000fc80002800000 */
[----:B------:R-:W-:-:S05]  /*4130*/  F2FP.BF16.F32.PACK_AB R151, R236, R151 ;  /* 0x00000097ec97723e */ /* 0x000fca00000010ff */
[----:B------:R-:W-:Y:S01]  /*4140*/  @P0 MOV R191, R238 ;  /* 0x000000ee00bf0202 */ /* 0x000fe20000000f00 */
[----:B------:R0:W-:Y:S01]  /*4150*/  STG.E.128 desc[UR4][R152.64], R148 ;  /* 0x0000009498007986 */ /* 0x0001e2000c101d04 */
[----:B------:R-:W-:Y:S02]  /*4160*/  @P0 LOP3.LUT P5, RZ, R238, 0xff00, RZ, 0xc0, !PT ;  /* 0x0000ff00eeff0812 */ /* 0x000fe400078ac0ff */
[----:B------:R-:W-:Y:S02]  /*4170*/  @P0 LOP3.LUT P4, RZ, R191, 0xff, RZ, 0xc0, !PT ;  /* 0x000000ffbfff0812 */ /* 0x000fe4000788c0ff */
[----:B------:R-:W-:Y:S02]  /*4180*/  @P0 FSEL R154, R154, RZ, P5 ;  /* 0x000000ff9a9a0208 */ /* 0x000fe40002800000 */
[----:B------:R-:W-:Y:S02]  /*4190*/  @P0 FSEL R190, R190, RZ, P4 ;  /* 0x000000ffbebe0208 */ /* 0x000fe40002000000 */
[----:B------:R-:W-:-:S02]  /*41a0*/  @P0 LOP3.LUT P4, RZ, R238, 0xff0000, RZ, 0xc0, !PT ;  /* 0x00ff0000eeff0812 */ /* 0x000fc4000788c0ff */
[----:B------:R-:W-:Y:S02]  /*41b0*/  @P0 LOP3.LUT P5, RZ, R238, 0xff000000, RZ, 0xc0, !PT ;  /* 0xff000000eeff0812 */ /* 0x000fe400078ac0ff */
[----:B------:R-:W-:Y:S02]  /*41c0*/  @P0 FSEL R158, R158, RZ, P4 ;  /* 0x000000ff9e9e0208 */ /* 0x000fe40002000000 */
        /* <DEDUP_REMOVED lines=8> */
[----:B------:R-:W-:Y:S02]  /*4250*/  @P0 F2FP.BF16.F32.PACK_AB R190, RZ, R190 ;  /* 0x000000beffbe023e */ /* 0x000fe400000010ff */
[----:B------:R-:W-:-:S02]  /*4260*/  @P0 F2FP.BF16.F32.PACK_AB R158, RZ, R158 ;  /* 0x0000009eff9e023e */ /* 0x000fc400000010ff */
[----:B------:R-:W-:Y:S02]  /*4270*/  @P0 F2FP.BF16.F32.PACK_AB R156, RZ, R156 ;  /* 0x0000009cff9c023e */ /* 0x000fe400000010ff */
[----:B------:R-:W-:Y:S02]  /*4280*/  @P0 FSEL R201, R201, RZ, P5 ;  /* 0x000000ffc9c90208 */ /* 0x000fe40002800000 */
[----:B------:R-:W-:Y:S02]  /*4290*/  @P0 F2FP.BF16.F32.PACK_AB R155, RZ, R155 ;  /* 0x0000009bff9b023e */ /* 0x000fe400000010ff */
[----:B0-----:R-:W-:Y:S02]  /*42a0*/  @P0 F2FP.BF16.F32.PACK_AB R153, RZ, R154 ;  /* 0x0000009aff99023e */ /* 0x001fe400000010ff */
[----:B------:R-:W-:Y:S02]  /*42b0*/  @P0 F2FP.BF16.F32.PACK_AB R159, RZ, R159 ;  /* 0x0000009fff9f023e */ /* 0x000fe400000010ff */
[----:B------:R-:W-:-:S02]  /*42c0*/  @P0 F2FP.BF16.F32.PACK_AB R157, RZ, R157 ;  /* 0x0000009dff9d023e */ /* 0x000fc400000010ff */
[----:B------:R-:W-:Y:S02]  /*42d0*/  @P0 F2FP.BF16.F32.PACK_AB R201, RZ, R201 ;  /* 0x000000c9ffc9023e */ /* 0x000fe400000010ff */
[----:B------:R-:W-:Y:S02]  /*42e0*/  @P0 PRMT R144, R190, 0x7610, R144 ;  /* 0x00007610be900816 */ /* 0x000fe40000000090 */
[----:B------:R-:W-:Y:S02]  /*42f0*/  @P0 PRMT R145, R158, 0x7610, R145 ;  /* 0x000076109e910816 */ /* 0x000fe40000000091 */
[----:B------:R-:W-:Y:S02]  /*4300*/  @P0 LEA R148, P4, R183, UR12, 0x4 ;  /* 0x0000000cb7940c11 */ /* 0x000fe4000f8820ff */
[----:B------:R-:W-:Y:S02]  /*4310*/  @P0 PRMT R146, R156, 0x7610, R146 ;  /* 0x000076109c920816 */ /* 0x000fe40000000092 */
[----:B------:R-:W-:-:S02]  /*4320*/  @P0 PRMT R147, R155, 0x7610, R147 ;  /* 0x000076109b930816 */ /* 0x000fc40000000093 */
[----:B------:R-:W-:Y:S02]  /*4330*/  @P0 LEA.HI.X R149, R183, UR13, RZ, 0x4, P4 ;  /* 0x0000000db7950c11 */ /* 0x000fe4000a0f24ff */
[----:B------:R-:W-:Y:S02]  /*4340*/  @P0 PRMT R144, R144, 0x5410, R153 ;  /* 0x0000541090900816 */ /* 0x000fe40000000099 */
[----:B------:R-:W-:Y:S02]  /*4350*/  @P0 PRMT R145, R145, 0x5410, R159 ;  /* 0x0000541091910816 */ /* 0x000fe4000000009f */
[----:B------:R-:W-:Y:S02]  /*4360*/  @P0 PRMT R146, R146, 0x5410, R157 ;  /* 0x0000541092920816 */ /* 0x000fe4000000009d */
[----:B------:R-:W-:-:S05]  /*4370*/  @P0 PRMT R147, R147, 0x5410, R201 ;  /* 0x0000541093930816 */ /* 0x000fca00000000c9 */
[----:B------:R2:W-:Y:S02]  /*4380*/  @P0 STG.E.128 desc[UR4][R148.64], R144 ;  /* 0x0000009094000986 */ /* 0x0005e4000c101d04 */
.L_x_120:
[----:B------:R-:W-:Y:S05]  /*4390*/  BSYNC B1 ;  /* 0x0000000000017941 */ /* 0x000fea0003800000 */
.L_x_119:
[----:B012---:R-:W0:Y:S02]  /*43a0*/  LDC.64 R148, c[0x0][0x210] ;  /* 0x00008400ff947b82 */ /* 0x007e240000000a00 */
[----:B0-----:R-:W-:-:S05]  /*43b0*/  IMAD R27, R148, 0x4, R27 ;  /* 0x00000004941b7824 */ /* 0x001fca00078e021b */
[----:B------:R-:W-:-:S13]  /*43c0*/  ISETP.GE.AND P0, PT, R27, R149, PT ;  /* 0x000000951b00720c */ /* 0x000fda0003f06270 */
[----:B------:R-:W-:Y:S05]  /*43d0*/  @!P0 BRA `(.L_x_121) ;  /* 0xffffffc400b48947 */ /* 0x000fea000383ffff */
.L_x_107:
[----:B------:R-:W-:Y:S05]  /*43e0*/  BSYNC B0 ;  /* 0x0000000000007941 */ /* 0x000fea0003800000 */
.L_x_106:
[----:B------:R-:W0:Y:S01]  /*43f0*/  S2R R3, SR_CgaCtaId ;  /* 0x0000000000037919 */ /* 0x000e220000008800 */
[----:B------:R-:W-:Y:S01]  /*4400*/  SHF.R.U32.HI R0, RZ, 0x5, R181 ;  /* 0x00000005ff007819 */ /* 0x000fe200000116b5 */
[----:B------:R-:W-:Y:S05]  /*4410*/  WARPSYNC.ALL ;  /* 0x0000000000007948 */ /* 0x000fea0003800000 */
[----:B-----5:R-:W-:Y:S01]  /*4420*/  LOP3.LUT R7, R181, 0x1f, RZ, 0xc0, !PT ;  /* 0x0000001fb5077812 */ /* 0x020fe200078ec0ff */
[----:B------:R-:W1:Y:S01]  /*4430*/  S2R R5, SR_CTAID.X ;  /* 0x0000000000057919 */ /* 0x000e620000002500 */
[----:B------:R-:W-:Y:S01]  /*4440*/  MOV R2, 0x400 ;  /* 0x0000040000027802 */ /* 0x000fe20000000f00 */
[----:B------:R-:W-:Y:S01]  /*4450*/  ULDC.64 UR18, c[0x0][0x2d8] ;  /* 0x0000b60000127ab9 */ /* 0x000fe20000000a00 */
[----:B------:R-:W-:Y:S01]  /*4460*/  ULDC.64 UR20, c[0x0][0x2d0] ;  /* 0x0000b40000147ab9 */ /* 0x000fe20000000a00 */
[----:B------:R-:W-:Y:S01]  /*4470*/  IMAD R0, R0, 0x60, R7 ;  /* 0x0000006000007824 */ /* 0x000fe200078e0207 */
[----:B------:R-:W-:Y:S01]  /*4480*/  BSSY B0, `(.L_x_122) ;  /* 0x000010a000007945 */ /* 0x000fe20003800000 */
[----:B0-----:R-:W-:-:S04]  /*4490*/  LEA R2, R3, R2, 0x18 ;  /* 0x0000000203027211 */ /* 0x001fc800078ec0ff */
[-C--:B------:R-:W-:Y:S02]  /*44a0*/  LEA R3, R0, R2.reuse, 0x5 ;  /* 0x0000000200037211 */ /* 0x080fe400078e28ff */
[----:B------:R-:W-:Y:S01]  /*44b0*/  LEA R0, R181, R2, 0x2 ;  /* 0x00000002b5007211 */ /* 0x000fe200078e10ff */
[----:B-1----:R-:W-:Y:S02]  /*44c0*/  IMAD R6, R5, R182, RZ ;  /* 0x000000b605067224 */ /* 0x002fe400078e02ff */
[----:B------:R-:W-:Y:S01]  /*44d0*/  STS.128 [R3], R60 ;  /* 0x0000003c03007388 */ /* 0x000fe20000000c00 */
[----:B------:R-:W-:-:S03]  /*44e0*/  IADD3 R182, R182, 0x7f, -R181 ;  /* 0x0000007fb6b67810 */ /* 0x000fc60007ffe8b5 */
[----:B------:R-:W-:Y:S01]  /*44f0*/  STS.128 [R3+0x10], R64 ;  /* 0x0000104003007388 */ /* 0x000fe20000000c00 */
[----:B------:R-:W-:Y:S02]  /*4500*/  IADD3 R181, P6, R6, R181, RZ ;  /* 0x000000b506b57210 */ /* 0x000fe40007fde0ff */
[C---:B------:R-:W-:Y:S01]  /*4510*/  LOP3.LUT P5, RZ, R182.reuse, 0xffffff80, RZ, 0xc0, !PT ;  /* 0xffffff80b6ff7812 */ /* 0x040fe200078ac0ff */
[----:B------:R-:W-:Y:S01]  /*4520*/  STS.128 [R3+0x400], R68 ;  /* 0x0004004403007388 */ /* 0x000fe20000000c00 */
[C---:B------:R-:W-:Y:S02]  /*4530*/  ISETP.GE.U32.AND P0, PT, R182.reuse, 0x100, PT ;  /* 0x00000100b600780c */ /* 0x040fe40003f06070 */
[C---:B------:R-:W-:Y:S01]  /*4540*/  ISETP.GE.U32.AND P1, PT, R182.reuse, 0x180, PT ;  /* 0x00000180b600780c */ /* 0x040fe20003f26070 */
[----:B------:R-:W-:Y:S01]  /*4550*/  STS.128 [R3+0x410], R72 ;  /* 0x0004104803007388 */ /* 0x000fe20000000c00 */
[C---:B------:R-:W-:Y:S02]  /*4560*/  ISETP.GE.U32.AND P2, PT, R182.reuse, 0x200, PT ;  /* 0x00000200b600780c */ /* 0x040fe40003f46070 */
[C---:B------:R-:W-:Y:S01]  /*4570*/  ISETP.GE.U32.AND P3, PT, R182.reuse, 0x280, PT ;  /* 0x00000280b600780c */ /* 0x040fe20003f66070 */
[----:B------:R-:W-:Y:S01]  /*4580*/  STS.128 [R3+0x800], R52 ;  /* 0x0008003403007388 */ /* 0x000fe20000000c00 */
[----:B------:R-:W-:-:S03]  /*4590*/  ISETP.GE.U32.AND P4, PT, R182, 0x300, PT ;  /* 0x00000300b600780c */ /* 0x000fc60003f86070 */
        /* <DEDUP_REMOVED lines=73> */
[----:B--2---:R-:W-:-:S03]  /*4a30*/  FADD.FTZ R22, R22, R33 ;  /* 0x0000002116167221 */ /* 0x004fc60000010000 */
[----:B------:R-:W2:Y:S01]  /*4a40*/  LDS R47, [R0+0x1a00] ;  /* 0x001a0000002f7984 */ /* 0x000ea20000000800 */
[----:B---3--:R-:W-:-:S03]  /*4a50*/  FADD.FTZ R24, R24, R35 ;  /* 0x0000002318187221 */ /* 0x008fc60000010000 */
[----:B------:R-:W3:Y:S01]  /*4a60*/  LDS R49, [R0+0x1c00] ;  /* 0x001c000000317984 */ /* 0x000ee20000000800 */
[----:B----4-:R-:W-:-:S03]  /*4a70*/  FADD.FTZ R26, RZ, R26 ;  /* 0x0000001aff1a7221 */ /* 0x010fc60000010000 */
[----:B------:R-:W4:Y:S01]  /*4a80*/  LDS R9, [R0+0x1e00] ;  /* 0x001e000000097984 */ /* 0x000f220000000800 */
[----:B------:R-:W-:-:S03]  /*4a90*/  FADD.FTZ R28, RZ, R28 ;  /* 0x0000001cff1c7221 */ /* 0x000fc60000010000 */
        /* <DEDUP_REMOVED lines=51> */
[----:B---3--:R-:W-:-:S03]  /*4dd0*/  FADD.FTZ R12, R12, R35 ;  /* 0x000000230c0c7221 */ /* 0x008fc60000010000 */
[----:B------:R-:W3:Y:S01]  /*4de0*/  LDS R49, [R0+0x1c00] ;  /* 0x001c000000317984 */ /* 0x000ee20000000800 */
[----:B----4-:R-:W-:-:S03]  /*4df0*/  FADD.FTZ R14, RZ, R14 ;  /* 0x0000000eff0e7221 */ /* 0x010fc60000010000 */
        /* <DEDUP_REMOVED lines=26> */
[----:B------:R-:W-:Y:S01]  /*4fa0*/  FADD.FTZ R61, R14, R61 ;  /* 0x0000003d0e3d7221 */ /* 0x000fe20000010000 */
[----:B------:R-:W-:-:S02]  /*4fb0*/  IMAD.X R14, RZ, RZ, RZ, P6 ;  /* 0x000000ffff0e7224 */ /* 0x000fc400030e06ff */
        /* <DEDUP_REMOVED lines=25> */
[----:B------:R-:W-:Y:S02]  /*5150*/  SHF.L.U32 R8, R181, 0x2, RZ ;  /* 0x00000002b5087819 */ /* 0x000fe400000006ff */
[----:B------:R-:W2:Y:S01]  /*5160*/  LDS R26, [R0+0x1800] ;  /* 0x00180000001a7984 */ /* 0x000ea20000000800 */
[----:B---3--:R-:W-:-:S03]  /*5170*/  FADD.FTZ R5, RZ, R5 ;  /* 0x00000005ff057221 */ /* 0x008fc60000010000 */
[----:B------:R-:W3:Y:S01]  /*5180*/  LDS R73, [R0+0x2e00] ;  /* 0x002e000000497984 */ /* 0x000ee20000000800 */
[----:B----4-:R-:W-:Y:S01]  /*5190*/  FADD.FTZ R4, R4, R9 ;  /* 0x0000000904047221 */ /* 0x010fe20000010000 */
[----:B------:R-:W-:Y:S02]  /*51a0*/  SHF.L.U64.HI R9, R181, 0x2, R14 ;  /* 0x00000002b5097819 */ /* 0x000fe4000001020e */
[----:B------:R-:W4:Y:S01]  /*51b0*/  LDS R35, [R0+0x1a00] ;  /* 0x001a000000237984 */ /* 0x000f220000000800 */
[----:B------:R-:W-:Y:S01]  /*51c0*/  FADD.FTZ R5, R5, R22 ;  /* 0x0000001605057221 */ /* 0x000fe20000010000 */
[C---:B------:R-:W-:Y:S02]  /*51d0*/  IADD3 R22, P6, R8.reuse, UR18, RZ ;  /* 0x0000001208167c10 */ /* 0x040fe4000ffde0ff */
[----:B------:R-:W4:Y:S01]  /*51e0*/  LDS R30, [R0+0x1c00] ;  /* 0x001c0000001e7984 */ /* 0x000f220000000800 */
[----:B------:R-:W-:Y:S01]  /*51f0*/  FADD.FTZ R28, RZ, R28 ;  /* 0x0000001cff1c7221 */ /* 0x000fe20000010000 */
[----:B------:R-:W-:Y:S01]  /*5200*/  IADD3.X R47, R9, UR19, RZ, P6, !PT ;  /* 0x00000013092f7c10 */ /* 0x000fe2000b7fe4ff */
[----:B------:R-:W-:Y:S01]  /*5210*/  ULDC.64 UR18, c[0x0][0x2e8] ;  /* 0x0000ba0000127ab9 */ /* 0x000fe20000000a00 */
[----:B------:R-:W4:Y:S01]  /*5220*/  LDS R37, [R0+0x1e00] ;  /* 0x001e000000257984 */ /* 0x000f220000000800 */
[----:B------:R-:W-:Y:S01]  /*5230*/  IADD3 R20, P6, R8, UR20, RZ ;  /* 0x0000001408147c10 */ /* 0x000fe2000ffde0ff */
[----:B------:R-:W-:-:S02]  /*5240*/  FADD.FTZ R28, R28, R69 ;  /* 0x000000451c1c7221 */ /* 0x000fc40000010000 */
[----:B------:R-:W4:Y:S01]  /*5250*/  LDS R10, [R0+0x2000] ;  /* 0x00200000000a7984 */ /* 0x000f220000000800 */
[C---:B------:R-:W-:Y:S01]  /*5260*/  IADD3.X R45, R9.reuse, UR21, RZ, P6, !PT ;  /* 0x00000015092d7c10 */ /* 0x040fe2000b7fe4ff */
[----:B------:R-:W-:Y:S01]  /*5270*/  ULDC.64 UR20, c[0x0][0x2e0] ;  /* 0x0000b80000147ab9 */ /* 0x000fe20000000a00 */
[----:B------:R-:W-:Y:S01]  /*5280*/  IADD3 R18, P6, R8, UR18, RZ ;  /* 0x0000001208127c10 */ /* 0x000fe2000ffde0ff */
[----:B------:R-:W4:Y:S01]  /*5290*/  LDS R12, [R0+0x2400] ;  /* 0x00240000000c7984 */ /* 0x000f220000000800 */
[----:B------:R-:W-:Y:S01]  /*52a0*/  FADD.FTZ R6, RZ, R6 ;  /* 0x00000006ff067221 */ /* 0x000fe20000010000 */
[----:B------:R-:W-:Y:S01]  /*52b0*/  FADD.FTZ R7, RZ, R7 ;  /* 0x00000007ff077221 */ /* 0x000fe20000010000 */
[----:B------:R-:W-:Y:S01]  /*52c0*/  IADD3.X R43, R9, UR19, RZ, P6, !PT ;  /* 0x00000013092b7c10 */ /* 0x000fe2000b7fe4ff */
[----:B------:R-:W4:Y:S01]  /*52d0*/  LDS R14, [R0+0x2600] ;  /* 0x00260000000e7984 */ /* 0x000f220000000800 */
[----:B------:R-:W-:-:S03]  /*52e0*/  FADD.FTZ R28, R28, R71 ;  /* 0x000000471c1c7221 */ /* 0x000fc60000010000 */
        /* <DEDUP_REMOVED lines=17> */
[----:B------:R-:W-:Y:S01]  /*5400*/  MOV R6, R20 ;  /* 0x0000001400067202 */ /* 0x000fe20000000f00 */
[----:B------:R-:W-:Y:S01]  /*5410*/  IMAD.MOV.U32 R8, RZ, RZ, R18 ;  /* 0x000000ffff087224 */ /* 0x000fe200078e0012 */
[----:B------:R-:W-:Y:S02]  /*5420*/  MOV R7, R45 ;  /* 0x0000002d00077202 */ /* 0x000fe40000000f00 */
[----:B------:R-:W-:Y:S01]  /*5430*/  MOV R9, R43 ;  /* 0x0000002b00097202 */ /* 0x000fe20000000f00 */
[----:B------:R1:W-:Y:S01]  /*5440*/  STG.E desc[UR4][R4.64], R19 ;  /* 0x0000001304007986 */ /* 0x0003e2000c101904 */
[----:B------:R-:W-:Y:S02]  /*5450*/  IADD3 R22, P6, R22, 0x200, RZ ;  /* 0x0000020016167810 */ /* 0x000fe40007fde0ff */
[----:B------:R-:W-:Y:S01]  /*5460*/  IADD3 R20, P5, R20, 0x200, RZ ;  /* 0x0000020014147810 */ /* 0x000fe20007fbe0ff */
[----:B------:R2:W-:Y:S01]  /*5470*/  STG.E desc[UR4][R6.64], R25 ;  /* 0x0000001906007986 */ /* 0x0005e2000c101904 */
[----:B------:R-:W-:-:S02]  /*5480*/  IADD3.X R47, RZ, R47, RZ, P6, !PT ;  /* 0x0000002fff2f7210 */ /* 0x000fc400037fe4ff */
[----:B------:R-:W-:Y:S01]  /*5490*/  IADD3 R18, P6, R18, 0x200, RZ ;  /* 0x0000020012127810 */ /* 0x000fe20007fde0ff */
[----:B------:R2:W-:Y:S01]  /*54a0*/  STG.E desc[UR4][R8.64], R3 ;  /* 0x0000000308007986 */ /* 0x0005e2000c101904 */
[----:B------:R-:W-:Y:S02]  /*54b0*/  IADD3.X R45, RZ, R45, RZ, P5, !PT ;  /* 0x0000002dff2d7210 */ /* 0x000fe40002ffe4ff */
[----:B-1----:R-:W-:Y:S01]  /*54c0*/  MOV R4, R0 ;  /* 0x0000000000047202 */ /* 0x002fe20000000f00 */
[----:B------:R-:W-:Y:S01]  /*54d0*/  IMAD.MOV.U32 R5, RZ, RZ, R33 ;  /* 0x000000ffff057224 */ /* 0x000fe200078e0021 */
[----:B------:R-:W-:Y:S01]  /*54e0*/  IADD3 R0, P5, R0, 0x200, RZ ;  /* 0x0000020000007810 */ /* 0x000fe20007fbe0ff */
[----:B------:R-:W-:-:S03]  /*54f0*/  IMAD.X R43, RZ, RZ, R43, P6 ;  /* 0x000000ffff2b7224 */ /* 0x000fc600030e062b */
[----:B------:R2:W-:Y:S01]  /*5500*/  STG.E desc[UR4][R4.64], R57 ;  /* 0x0000003904007986 */ /* 0x0005e2000c101904 */
[----:B------:R-:W-:-:S08]  /*5510*/  IADD3.X R33, RZ, R33, RZ, P5, !PT ;  /* 0x00000021ff217210 */ /* 0x000fd00002ffe4ff */
.L_x_123:
[----:B------:R-:W-:Y:S05]  /*5520*/  BSYNC B0 ;  /* 0x0000000000007941 */ /* 0x000fea0003800000 */
.L_x_122:
[----:B------:R-:W-:Y:S01]  /*5530*/  BSSY B0, `(.L_x_124) ;  /* 0x0000017000007945 */ /* 0x000fe20003800000 */
[----:B------:R-:W-:-:S03]  /*5540*/  FADD.FTZ R35, R35, R14 ;  /* 0x0000000e23237221 */ /* 0x000fc60000010000 */
[----:B------:R-:W-:Y:S05]  /*5550*/  @!P0 BRA `(.L_x_125) ;  /* 0x0000000000508947 */ /* 0x000fea0003800000 */
[----:B--2---:R-:W-:Y:S01]  /*5560*/  MOV R4, R22 ;  /* 0x0000001600047202 */ /* 0x004fe20000000f00 */
        /* <DEDUP_REMOVED lines=12> */
[----:B------:R-:W-:Y:S02]  /*5630*/  IMAD.X R43, RZ, RZ, R43, P0 ;  /* 0x000000ffff2b7224 */ /* 0x000fe400000e062b */
[----:B------:R-:W-:Y:S01]  /*5640*/  IADD3.X R45, RZ, R45, RZ, P5, !PT ;  /* 0x0000002dff2d7210 */ /* 0x000fe20002ffe4ff */
[----:B-1----:R-:W-:Y:S01]  /*5650*/  IMAD.MOV.U32 R5, RZ, RZ, R33 ;  /* 0x000000ffff057224 */ /* 0x002fe200078e0021 */
[----:B------:R-:W-:Y:S02]  /*5660*/  MOV R4, R0 ;  /* 0x0000000000047202 */ /* 0x000fe40000000f00 */
[----:B------:R-:W-:-:S03]  /*5670*/  IADD3 R0, P6, R0, 0x200, RZ ;  /* 0x0000020000007810 */ /* 0x000fc60007fde0ff */
[----:B------:R3:W-:Y:S01]  /*5680*/  STG.E desc[UR4][R4.64], R59 ;  /* 0x0000003b04007986 */ /* 0x0007e2000c101904 */
[----:B------:R-:W-:-:S09]  /*5690*/  IADD3.X R33, RZ, R33, RZ, P6, !PT ;  /* 0x00000021ff217210 */ /* 0x000fd200037fe4ff */
.L_x_125:
[----:B------:R-:W-:Y:S05]  /*56a0*/  BSYNC B0 ;  /* 0x0000000000007941 */ /* 0x000fea0003800000 */
.L_x_124:
[----:B------:R-:W-:Y:S01]  /*56b0*/  BSSY B0, `(.L_x_126) ;  /* 0x0000017000007945 */ /* 0x000fe20003800000 */
[----:B------:R-:W-:-:S03]  /*56c0*/  FADD.FTZ R39, R30, R39 ;  /* 0x000000271e277221 */ /* 0x000fc60000010000 */
[----:B------:R-:W-:Y:S05]  /*56d0*/  @!P1 BRA `(.L_x_127) ;  /* 0x0000000000509947 */ /* 0x000fea0003800000 */
[----:B--23--:R-:W-:Y:S01]  /*56e0*/  MOV R4, R22 ;  /* 0x0000001600047202 */ /* 0x00cfe20000000f00 */
        /* <DEDUP_REMOVED lines=9> */
[----:B------:R-:W-:Y:S01]  /*5780*/  IADD3 R20, P1, R20, 0x200, RZ ;  /* 0x0000020014147810 */ /* 0x000fe20007f3e0ff */
[----:B------:R-:W-:Y:S01]  /*5790*/  IMAD.X R43, RZ, RZ, R43, P5 ;  /* 0x000000ffff2b7224 */ /* 0x000fe200028e062b */
[----:B------:R-:W-:Y:S01]  /*57a0*/  IADD3.X R47, RZ, R47, RZ, P0, !PT ;  /* 0x0000002fff2f7210 */ /* 0x000fe200007fe4ff */
[----:B------:R4:W-:Y:S01]  /*57b0*/  STG.E desc[UR4][R8.64], R39 ;  /* 0x0000002708007986 */ /* 0x0009e2000c101904 */
[----:B------:R-:W-:-:S02]  /*57c0*/  IADD3.X R45, RZ, R45, RZ, P1, !PT ;  /* 0x0000002dff2d7210 */ /* 0x000fc40000ffe4ff */
[----:B-1----:R-:W-:Y:S01]  /*57d0*/  MOV R4, R0 ;  /* 0x0000000000047202 */ /* 0x002fe20000000f00 */
[----:B------:R-:W-:Y:S01]  /*57e0*/  IMAD.MOV.U32 R5, RZ, RZ, R33 ;  /* 0x000000ffff057224 */ /* 0x000fe200078e0021 */
[----:B------:R-:W-:-:S04]  /*57f0*/  IADD3 R0, P6, R0, 0x200, RZ ;  /* 0x0000020000007810 */ /* 0x000fc80007fde0ff */
[----:B------:R4:W-:Y:S01]  /*5800*/  STG.E desc[UR4][R4.64], R61 ;  /* 0x0000003d04007986 */ /* 0x0009e2000c101904 */
[----:B------:R-:W-:-:S08]  /*5810*/  IADD3.X R33, RZ, R33, RZ, P6, !PT ;  /* 0x00000021ff217210 */ /* 0x000fd000037fe4ff */
.L_x_127:
[----:B------:R-:W-:Y:S05]  /*5820*/  BSYNC B0 ;  /* 0x0000000000007941 */ /* 0x000fea0003800000 */
.L_x_126:
[----:B------:R-:W-:Y:S01]  /*5830*/  BSSY B0, `(.L_x_128) ;  /* 0x0000017000007945 */ /* 0x000fe20003800000 */
[----:B0-----:R-:W-:-:S03]  /*5840*/  FADD.FTZ R37, R37, R16 ;  /* 0x0000001025257221 */ /* 0x001fc60000010000 */
[----:B------:R-:W-:Y:S05]  /*5850*/  @!P2 BRA `(.L_x_129) ;  /* 0x000000000050a947 */ /* 0x000fea0003800000 */
[----:B--234-:R-:W-:Y:S01]  /*5860*/  MOV R4, R22 ;  /* 0x0000001600047202 */ /* 0x01cfe20000000f00 */
        /* <DEDUP_REMOVED lines=14> */
[----:B0-----:R-:W-:Y:S01]  /*5950*/  MOV R4, R0 ;  /* 0x0000000000047202 */ /* 0x001fe20000000f00 */
[----:B------:R-:W-:Y:S01]  /*5960*/  IMAD.MOV.U32 R5, RZ, RZ, R33 ;  /* 0x000000ffff057224 */ /* 0x000fe200078e0021 */
[----:B------:R-:W-:-:S04]  /*5970*/  IADD3 R0, P5, R0, 0x200, RZ ;  /* 0x0000020000007810 */ /* 0x000fc80007fbe0ff */
[----:B------:R1:W-:Y:S01]  /*5980*/  STG.E desc[UR4][R4.64], R63 ;  /* 0x0000003f04007986 */ /* 0x0003e2000c101904 */
[----:B------:R-:W-:-:S08]  /*5990*/  IADD3.X R33, RZ, R33, RZ, P5, !PT ;  /* 0x00000021ff217210 */ /* 0x000fd00002ffe4ff */
.L_x_129:
[----:B------:R-:W-:Y:S05]  /*59a0*/  BSYNC B0 ;  /* 0x0000000000007941 */ /* 0x000fea0003800000 */
.L_x_128:
[----:B------:R-:W-:Y:S01]  /*59b0*/  BSSY B0, `(.L_x_130) ;  /* 0x0000017000007945 */ /* 0x000fe20003800000 */
[----:B------:R-:W-:-:S03]  /*59c0*/  FADD.FTZ R41, R10, R41 ;  /* 0x000000290a297221 */ /* 0x000fc60000010000 */
[----:B------:R-:W-:Y:S05]  /*59d0*/  @!P3 BRA `(.L_x_131) ;  /* 0x000000000050b947 */ /* 0x000fea0003800000 */
[----:B-1234-:R-:W-:Y:S01]  /*59e0*/  MOV R4, R22 ;  /* 0x0000001600047202 */ /* 0x01efe20000000f00 */
        /* <DEDUP_REMOVED lines=19> */
.L_x_131:
[----:B------:R-:W-:Y:S05]  /*5b20*/  BSYNC B0 ;  /* 0x0000000000007941 */ /* 0x000fea0003800000 */
.L_x_130:
[----:B-1234-:R-:W-:Y:S01]  /*5b30*/  MOV R4, R22 ;  /* 0x0000001600047202 */ /* 0x01efe20000000f00 */
[----:B------:R-:W-:Y:S01]  /*5b40*/  IMAD.MOV.U32 R5, RZ, RZ, R47 ;  /* 0x000000ffff057224 */ /* 0x000fe200078e002f */
[----:B------:R-:W-:Y:S06]  /*5b50*/  @!P4 EXIT ;  /* 0x000000000000c94d */ /* 0x000fec0003800000 */
[----:B------:R0:W-:Y:S01]  /*5b60*/  STG.E desc[UR4][R4.64], R17 ;  /* 0x0000001104007986 */ /* 0x0001e2000c101904 */
[----:B------:R-:W-:Y:S02]  /*5b70*/  MOV R3, R43 ;  /* 0x0000002b00037202 */ /* 0x000fe40000000f00 */
[----:B0-----:R-:W-:Y:S02]  /*5b80*/  MOV R4, R20 ;  /* 0x0000001400047202 */ /* 0x001fe40000000f00 */
[----:B------:R-:W-:-:S05]  /*5b90*/  MOV R5, R45 ;  /* 0x0000002d00057202 */ /* 0x000fca0000000f00 */
[----:B------:R0:W-:Y:S02]  /*5ba0*/  STG.E desc[UR4][R4.64], R2 ;  /* 0x0000000204007986 */ /* 0x0001e4000c101904 */
[----:B0-----:R-:W-:Y:S01]  /*5bb0*/  IMAD.MOV.U32 R2, RZ, RZ, R18 ;  /* 0x000000ffff027224 */ /* 0x001fe200078e0012 */
[----:B------:R-:W-:Y:S01]  /*5bc0*/  MOV R4, R0 ;  /* 0x0000000000047202 */ /* 0x000fe20000000f00 */
[----:B------:R-:W-:-:S03]  /*5bd0*/  IMAD.MOV.U32 R5, RZ, RZ, R33 ;  /* 0x000000ffff057224 */ /* 0x000fc600078e0021 */
[----:B------:R-:W-:Y:S04]  /*5be0*/  STG.E desc[UR4][R2.64], R73 ;  /* 0x0000004902007986 */ /* 0x000fe8000c101904 */
[----:B------:R-:W-:Y:S01]  /*5bf0*/  STG.E desc[UR4][R4.64], R67 ;  /* 0x0000004304007986 */ /* 0x000fe2000c101904 */
[----:B------:R-:W-:Y:S05]  /*5c00*/  EXIT ;  /* 0x000000000000794d */ /* 0x000fea0003800000 */
.L_x_114:
[----:B------:R-:W-:Y:S01]  /*5c10*/  HFMA2.MMA R158, -RZ, RZ, 0, 5.9604644775390625e-08 ;  /* 0x00000001ff9e7435 */ /* 0x000fe200000001ff */
[----:B------:R-:W-:Y:S01]  /*5c20*/  BSSY B1, `(.L_x_132) ;  /* 0x0000006000017945 */ /* 0x000fe20003800000 */
[----:B------:R-:W-:Y:S01]  /*5c30*/  MOV R159, 0x1f ;  /* 0x0000001f009f7802 */ /* 0x000fe20000000f00 */
[----:B------:R-:W-:-:S08]  /*5c40*/  IMAD.MOV.U32 R156, RZ, RZ, -0x1 ;  /* 0xffffffffff9c7424 */ /* 0x000fd000078e00ff */
[----:B-----5:R-:W-:Y:S05]  /*5c50*/  WARPSYNC.COLLECTIVE R156, `(.L_x_133) ;  /* 0x000000009c087348 */ /* 0x020fea0003c00000 */
[----:B------:R0:W1:Y:S02]  /*5c60*/  SHFL.BFLY P0, R157, R237, R158, R159 ;  /* 0x0c00009eed9d7389 */ /* 0x000064000000009f */
[----:B01---5:R-:W-:Y:S01]  /*5c70*/  ENDCOLLECTIVE ;  /* 0x000000000000791b */ /* 0x023fe20003800000 */
.L_x_133:
[----:B------:R-:W-:Y:S05]  /*5c80*/  BSYNC B1 ;  /* 0x0000000000017941 */ /* 0x000fea0003800000 */
.L_x_132:
        /* <DEDUP_REMOVED lines=9> */
.L_x_134:
[----:B------:R-:W-:Y:S01]  /*5d20*/  HFMA2.MMA R158, -RZ, RZ, 0, 1.1920928955078125e-07 ;  /* 0x00000002ff9e7435 */ /* 0x000fe200000001ff */
[----:B------:R-:W-:Y:S01]  /*5d30*/  MOV R237, R148 ;  /* 0x0000009400ed7202 */ /* 0x000fe20000000f00 */
[----:B------:R-:W-:-:S09]  /*5d40*/  IMAD.MOV.U32 R149, RZ, RZ, R157 ;  /* 0x000000ffff957224 */ /* 0x000fd200078e009d */
[----:B------:R-:W-:Y:S05]  /*5d50*/  WARPSYNC.COLLECTIVE R156, `(.L_x_135) ;  /* 0x000000009c087348 */ /* 0x000fea0003c00000 */
[----:B------:R0:W1:Y:S02]  /*5d60*/  SHFL.BFLY P0, R157, R237, R158, R159 ;  /* 0x0c00009eed9d7389 */ /* 0x000064000000009f */
[----:B01----:R-:W-:Y:S01]  /*5d70*/  ENDCOLLECTIVE ;  /* 0x000000000000791b */ /* 0x003fe20003800000 */
.L_x_135:
[----:B------:R-:W-:-:S05]  /*5d80*/  FADD.FTZ R149, R149, R236 ;  /* 0x000000ec95957221 */ /* 0x000fca0000010000 */
[----:B------:R-:W-:Y:S01]  /*5d90*/  MOV R237, R149 ;  /* 0x0000009500ed7202 */ /* 0x000fe20000000f00 */
[----:B------:R-:W-:-:S07]  /*5da0*/  IMAD.MOV.U32 R151, RZ, RZ, R157 ;  /* 0x000000ffff977224 */ /* 0x000fce00078e009d */
[----:B------:R-:W-:Y:S05]  /*5db0*/  WARPSYNC.COLLECTIVE R156, `(.L_x_136) ;  /* 0x000000009c087348 */ /* 0x000fea0003c00000 */
[----:B------:R0:W1:Y:S02]  /*5dc0*/  SHFL.BFLY P0, R157, R237, R158, R159 ;  /* 0x0c00009eed9d7389 */ /* 0x000064000000009f */
[----:B01----:R-:W-:Y:S01]  /*5dd0*/  ENDCOLLECTIVE ;  /* 0x000000000000791b */ /* 0x003fe20003800000 */
.L_x_136:
[----:B------:R-:W-:Y:S01]  /*5de0*/  FADD.FTZ R151, R148, R151 ;  /* 0x0000009794977221 */ /* 0x000fe20000010000 */
[----:B------:R-:W-:-:S03]  /*5df0*/  HFMA2.MMA R158, -RZ, RZ, 0, 2.384185791015625e-07 ;  /* 0x00000004ff9e7435 */ /* 0x000fc600000001ff */
[----:B------:R-:W-:Y:S01]  /*5e00*/  IMAD.MOV.U32 R237, RZ, RZ, R151 ;  /* 0x000000ffffed7224 */ /* 0x000fe200078e0097 */
[----:B------:R-:W-:-:S07]  /*5e10*/  MOV R150, R157 ;  /* 0x0000009d00967202 */ /* 0x000fce0000000f00 */
[----:B------:R-:W-:Y:S05]  /*5e20*/  WARPSYNC.COLLECTIVE R156, `(.L_x_137) ;  /* 0x000000009c087348 */ /* 0x000fea0003c00000 */
[----:B------:R0:W1:Y:S02]  /*5e30*/  SHFL.BFLY P0, R157, R237, R158, R159 ;  /* 0x0c00009eed9d7389 */ /* 0x000064000000009f */
[----:B01----:R-:W-:Y:S01]  /*5e40*/  ENDCOLLECTIVE ;  /* 0x000000000000791b */ /* 0x003fe20003800000 */
.L_x_137:
[----:B------:R-:W-:-:S04]  /*5e50*/  FADD.FTZ R150, R149, R150 ;  /* 0x0000009695967221 */ /* 0x000fc80000010000 */
[----:B------:R-:W-:Y:S01]  /*5e60*/  IMAD.MOV.U32 R237, RZ, RZ, R150 ;  /* 0x000000ffffed7224 */ /* 0x000fe200078e0096 */
[----:B------:R-:W-:-:S07]  /*5e70*/  MOV R152, R157 ;  /* 0x0000009d00987202 */ /* 0x000fce0000000f00 */
[----:B------:R-:W-:Y:S05]  /*5e80*/  WARPSYNC.COLLECTIVE R156, `(.L_x_138) ;  /* 0x000000009c087348 */ /* 0x000fea0003c00000 */
[----:B------:R0:W1:Y:S02]  /*5e90*/  SHFL.BFLY P0, R157, R237, R158, R159 ;  /* 0x0c00009eed9d7389 */ /* 0x000064000000009f */
[----:B01----:R-:W-:Y:S01]  /*5ea0*/  ENDCOLLECTIVE ;  /* 0x000000000000791b */ /* 0x003fe20003800000 */
.L_x_138:
[----:B------:R-:W-:-:S05]  /*5eb0*/  FADD.FTZ R152, R151, R152 ;  /* 0x0000009897987221 */ /* 0x000fca0000010000 */
[----:B------:R-:W-:Y:S01]  /*5ec0*/  MOV R237, R152 ;  /* 0x0000009800ed7202 */ /* 0x000fe20000000f00 */
[----:B------:R-:W-:Y:S01]  /*5ed0*/  IMAD.MOV.U32 R158, RZ, RZ, 0x8 ;  /* 0x00000008ff9e7424 */ /* 0x000fe200078e00ff */
[----:B------:R-:W-:-:S07]  /*5ee0*/  MOV R153, R157 ;  /* 0x0000009d00997202 */ /* 0x000fce0000000f00 */
[----:B------:R-:W-:Y:S05]  /*5ef0*/  WARPSYNC.COLLECTIVE R156, `(.L_x_139) ;  /* 0x000000009c087348 */ /* 0x000fea0003c00000 */
[----:B------:R0:W1:Y:S02]  /*5f00*/  SHFL.BFLY P0, R157, R237, R158, R159 ;  /* 0x0c00009eed9d7389 */ /* 0x000064000000009f */
[----:B01----:R-:W-:Y:S01]  /*5f10*/  ENDCOLLECTIVE ;  /* 0x000000000000791b */ /* 0x003fe20003800000 */
.L_x_139:
[----:B------:R-:W-:-:S05]  /*5f20*/  FADD.FTZ R153, R150, R153 ;  /* 0x0000009996997221 */ /* 0x000fca0000010000 */
[----:B------:R-:W-:Y:S02]  /*5f30*/  MOV R237, R153 ;  /* 0x0000009900ed7202 */ /* 0x000fe40000000f00 */
[----:B------:R-:W-:-:S07]  /*5f40*/  MOV R155, R157 ;  /* 0x0000009d009b7202 */ /* 0x000fce0000000f00 */
[----:B------:R-:W-:Y:S05]  /*5f50*/  WARPSYNC.COLLECTIVE R156, `(.L_x_140) ;  /* 0x000000009c087348 */ /* 0x000fea0003c00000 */
[----:B------:R0:W1:Y:S02]  /*5f60*/  SHFL.BFLY P0, R157, R237, R158, R159 ;  /* 0x0c00009eed9d7389 */ /* 0x000064000000009f */
[----:B01----:R-:W-:Y:S01]  /*5f70*/  ENDCOLLECTIVE ;  /* 0x000000000000791b */ /* 0x003fe20003800000 */
.L_x_140:
[----:B------:R-:W-:Y:S01]  /*5f80*/  FADD.FTZ R155, R152, R155 ;  /* 0x0000009b989b7221 */ /* 0x000fe20000010000 */
[----:B------:R-:W-:-:S04]  /*5f90*/  HFMA2.MMA R158, -RZ, RZ, 0, 9.5367431640625e-07 ;  /* 0x00000010ff9e7435 */ /* 0x000fc800000001ff */
[----:B------:R-:W-:Y:S01]  /*5fa0*/  MOV R237, R155 ;  /* 0x0000009b00ed7202 */ /* 0x000fe20000000f00 */
[----:B------:R-:W-:-:S07]  /*5fb0*/  IMAD.MOV.U32 R154, RZ, RZ, R157 ;  /* 0x000000ffff9a7224 */ /* 0x000fce00078e009d */
[----:B------:R-:W-:Y:S05]  /*5fc0*/  WARPSYNC.COLLECTIVE R156, `(.L_x_141) ;  /* 0x000000009c087348 */ /* 0x000fea0003c00000 */
[----:B------:R0:W1:Y:S02]  /*5fd0*/  SHFL.BFLY P0, R157, R237, R158, R159 ;  /* 0x0c00009eed9d7389 */ /* 0x000064000000009f */
[----:B01----:R-:W-:Y:S01]  /*5fe0*/  ENDCOLLECTIVE ;  /* 0x000000000000791b */ /* 0x003fe20003800000 */
.L_x_141:
[----:B------:R-:W-:-:S05]  /*5ff0*/  FADD.FTZ R154, R153, R154 ;  /* 0x0000009a999a7221 */ /* 0x000fca0000010000 */
[----:B------:R-:W-:Y:S01]  /*6000*/  MOV R237, R154 ;  /* 0x0000009a00ed7202 */ /* 0x000fe20000000f00 */
[----:B------:R-:W-:-:S07]  /*6010*/  IMAD.MOV.U32 R148, RZ, RZ, R157 ;  /* 0x000000ffff947224 */ /* 0x000fce00078e009d */
[----:B------:R-:W-:Y:S05]  /*6020*/  WARPSYNC.COLLECTIVE R156, `(.L_x_142) ;  /* 0x000000009c087348 */ /* 0x000fea0003c00000 */
[----:B------:R0:W1:Y:S02]  /*6030*/  SHFL.BFLY P0, R157, R237, R158, R159 ;  /* 0x0c00009eed9d7389 */ /* 0x000064000000009f */
[----:B01----:R-:W-:Y:S01]  /*6040*/  ENDCOLLECTIVE ;  /* 0x000000000000791b */ /* 0x003fe20003800000 */
.L_x_142:
[----:B------:R-:W-:Y:S01]  /*6050*/  MOV R149, R157 ;  /* 0x0000009d00957202 */ /* 0x000fe20000000f00 */
[----:B------:R-:W-:Y:S06]  /*6060*/  BRA `(.L_x_143) ;  /* 0xffffffc400f47947 */ /* 0x000fec000383ffff */
.L_x_144:
        /* <DEDUP_REMOVED lines=9> */
.L_x_3434:


//--------------------- .text._ZN10layer_norm31ln_parallel_residual_bwd_kernelINS_13Kernel_traitsI13__nv_bfloat16S2_S2_S2_fjLj768ELj1ELj4ELj1ELj16ENS_18Kernel_traits_baseILj768ES2_S2_S2_S2_fjLj128EEEEELb1ELb0ELb1EEEvNS_9BwdParamsE --------------------------
	.section	.text._ZN10layer_norm31ln_parallel_residual_bwd_kernelINS_13Kernel_traitsI13__nv_bfloat16S2_S2_S2_fjLj768ELj1ELj4ELj1ELj16ENS_18Kernel_traits_baseILj768ES2_S2_S2_S2_fjLj128EEEEELb1ELb0ELb1EEEvNS_9BwdParamsE,"ax",@progbits
	.align	128
        .global         _ZN10layer_norm31ln_parallel_residual_bwd_kernelINS_13Kernel_traitsI13__nv_bfloat16S2_S2_S2_fjLj768ELj1ELj4ELj1ELj16ENS_18Kernel_traits_baseILj768ES2_S2_S2_S2_fjLj128EEEEELb1ELb0ELb1EEEvNS_9BwdParamsE
        .type           _ZN10layer_norm31ln_parallel_residual_bwd_kernelINS_13Kernel_traitsI13__nv_bfloat16S2_S2_S2_fjLj768ELj1ELj4ELj1ELj16ENS_18Kernel_traits_baseILj768ES2_S2_S2_S2_fjLj128EEEEELb1ELb0ELb1EEEvNS_9BwdParamsE,@function
        .size           _ZN10layer_norm31ln_parallel_residual_bwd_kernelINS_13Kernel_traitsI13__nv_bfloat16S2_S2_S2_fjLj768ELj1ELj4ELj1ELj16ENS_18Kernel_traits_baseILj768ES2_S2_S2_S2_fjLj128EEEEELb1ELb0ELb1EEEvNS_9BwdParamsE,(.L_x_3435 - _ZN10layer_norm31ln_parallel_residual_bwd_kernelINS_13Kernel_traitsI13__nv_bfloat16S2_S2_S2_fjLj768ELj1ELj4ELj1ELj16ENS_18Kernel_traits_baseILj768ES2_S2_S2_S2_fjLj128EEEEELb1ELb0ELb1EEEvNS_9BwdParamsE)
        .other          _ZN10layer_norm31ln_parallel_residual_bwd_kernelINS_13Kernel_traitsI13__nv_bfloat16S2_S2_S2_fjLj768ELj1ELj4ELj1ELj16ENS_18Kernel_traits_baseILj768ES2_S2_S2_S2_fjLj128EEEEELb1ELb0ELb1EEEvNS_9BwdParamsE,@"STO_CUDA_ENTRY STV_DEFAULT"
_ZN10layer_norm31ln_parallel_residual_bwd_kernelINS_13Kernel_traitsI13__nv_bfloat16S2_S2_S2_fjLj768ELj1ELj4ELj1ELj16ENS_18Kernel_traits_baseILj768ES2_S2_S2_S2_fjLj128EEEEELb1ELb0ELb1EEEvNS_9BwdParamsE:
.text._ZN10layer_norm31ln_parallel_residual_bwd_kernelINS_13Kernel_traitsI13__nv_bfloat16S2_S2_S2_fjLj768ELj1ELj4ELj1ELj16ENS_18Kernel_traits_baseILj768ES2_S2_S2_S2_fjLj128EEEEELb1ELb0ELb1EEEvNS_9BwdParamsE:
[----:B------:R-:W-:Y:S01]  /*0000*/  LDC R1, c[0x0][0x28] ;  /* 0x00000a00ff017b82 */ /* 0x000fe20000000800 */
[----:B------:R-:W0:Y:S01]  /*0010*/  S2R R2, SR_TID.X ;  /* 0x0000000000027919 */ /* 0x000e220000002100 */
[----:B------:R-:W-:Y:S01]  /*0020*/  ULDC UR4, c[0x0][0x214] ;  /* 0x0000850000047ab9 */ /* 0x000fe20000000800 */
[----:B------:R-:W-:Y:S01]  /*0030*/  ULDC UR8, c[0x0][0x218] ;  /* 0x0000860000087ab9 */ /* 0x000fe20000000800 */
[----:B------:R-:W-:Y:S01]  /*0040*/  ULDC UR9, c[0x0][0x290] ;  /* 0x0000a40000097ab9 */ /* 0x000fe20000000800 */
[----:B------:R-:W1:Y:S01]  /*0050*/  S2R R0, SR_CTAID.X ;  /* 0x0000000000007919 */ /* 0x000e620000002500 */
[----:B------:R-:W-:Y:S01]  /*0060*/  ULDC UR14, c[0x0][0x298] ;  /* 0x0000a600000e7ab9 */ /* 0x000fe20000000800 */
        /* <DEDUP_REMOVED lines=57> */
.L_x_146:
[----:B------:R-:W-:Y:S01]  /*0400*/  SHF.L.U32 R0, R2, 0x4, RZ ;  /* 0x0000000402007819 */ /* 0x000fe200000006ff */
[----:B------:R-:W-:-:S03]  /*0410*/  ULDC.64 UR6, c[0x0][0x260] ;  /* 0x0000980000067ab9 */ /* 0x000fc60000000a00 */
[----:B------:R-:W-:-:S04]  /*0420*/  LOP3.LUT R0, R0, 0x1f0, RZ, 0xc0, !PT ;  /* 0x000001f000007812 */ /* 0x000fc800078ec0ff */
[----:B------:R-:W-:-:S05]  /*0430*/  IADD3 R4, P0, R0, UR6, RZ ;  /* 0x0000000600047c10 */ /* 0x000fca000ff1e0ff */
[----:B------:R-:W-:Y:S01]  /*0440*/  IMAD.X R5, RZ, RZ, UR7, P0 ;  /* 0x00000007ff057e24 */ /* 0x000fe200080e06ff */
        /* <DEDUP_REMOVED lines=15> */
[----:B0-----:R-:W-:Y:S02]  /*0540*/  CS2R R4, SRZ ;  /* 0x0000000000047805 */ /* 0x001fe4000001ff00 */
[----:B------:R-:W-:Y:S02]  /*0550*/  CS2R R10, SRZ ;  /* 0x00000000000a7805 */ /* 0x000fe4000001ff00 */
[----:B------:R-:W-:Y:S02]  /*0560*/  CS2R R12, SRZ ;  /* 0x00000000000c7805 */ /* 0x000fe4000001ff00 */
[----:B------:R-:W-:Y:S02]  /*0570*/  CS2R R14, SRZ ;  /* 0x00000000000e7805 */ /* 0x000fe4000001ff00 */
[----:B-1----:R-:W-:-:S02]  /*0580*/  CS2R R6, SRZ ;  /* 0x0000000000067805 */ /* 0x002fc4000001ff00 */
        /* <DEDUP_REMOVED lines=41> */
[----:B------:R-:W-:-:S02]  /*0820*/  LOP3.LUT R80, R2, 0x1f, RZ, 0xc0, !PT ;  /* 0x0000001f02507812 */ /* 0x000fc400078ec0ff */
[C---:B--2---:R-:W-:Y:S02]  /*0830*/  PRMT R0, R204.reuse, 0x7632, R0 ;  /* 0x00007632cc007816 */ /* 0x044fe40000000000 */
[----:B------:R-:W-:Y:S02]  /*0840*/  SHF.L.U32 R210, R204, 0x10, RZ ;  /* 0x00000010ccd27819 */ /* 0x000fe400000006ff */
[----:B---3--:R-:W-:Y:S02]  /*0850*/  PRMT R176, R196, 0x7632, R176 ;  /* 0x00007632c4b07816 */ /* 0x008fe400000000b0 */
[C---:B----4-:R-:W-:Y:S02]  /*0860*/  PRMT R178, R202.reuse, 0x7632, R178 ;  /* 0x00007632cab27816 */ /* 0x050fe400000000b2 */
[----:B------:R-:W-:Y:S02]  /*0870*/  SHF.L.U32 R204, R202, 0x10, RZ ;  /* 0x00000010cacc7819 */ /* 0x000fe400000006ff */
[----:B------:R-:W-:-:S02]  /*0880*/  SHF.L.U32 R202, R196, 0x10, RZ ;  /* 0x00000010c4ca7819 */ /* 0x000fc400000006ff */
[C---:B-----5:R-:W-:Y:S02]  /*0890*/  PRMT R170, R194.reuse, 0x7632, R170 ;  /* 0x00007632c2aa7816 */ /* 0x060fe400000000aa */
[----:B------:R-:W-:Y:S01]  /*08a0*/  SHF.L.U32 R196, R194, 0x10, RZ ;  /* 0x00000010c2c47819 */ /* 0x000fe200000006ff */
[C---:B------:R-:W-:Y:S01]  /*08b0*/  IMAD.U32 R194, R188.reuse, 0x10000, RZ ;  /* 0x00010000bcc27824 */ /* 0x040fe200078e00ff */
[----:B------:R-:W-:Y:S02]  /*08c0*/  PRMT R168, R188, 0x7632, R168 ;  /* 0x00007632bca87816 */ /* 0x000fe400000000a8 */
[C---:B------:R-:W-:Y:S01]  /*08d0*/  PRMT R162, R186.reuse, 0x7632, R162 ;  /* 0x00007632baa27816 */ /* 0x040fe200000000a2 */
[----:B------:R-:W-:Y:S02]  /*08e0*/  IMAD.U32 R188, R186, 0x10000, RZ ;  /* 0x00010000babc7824 */ /* 0x000fe400078e00ff */
[----:B------:R-:W0:Y:S01]  /*08f0*/  LDC.U8 R186, c[0x0][0x2a0] ;  /* 0x0000a800ffba7b82 */ /* 0x000e220000000000 */
[C---:B------:R-:W-:Y:S01]  /*0900*/  PRMT R183, R205.reuse, 0x7632, R183 ;  /* 0x00007632cdb77816 */ /* 0x040fe200000000b7 */
[----:B------:R-:W-:Y:S01]  /*0910*/  IMAD.U32 R209, R205, 0x10000, RZ ;  /* 0x00010000cdd17824 */ /* 0x000fe200078e00ff */
[----:B------:R-:W-:-:S02]  /*0920*/  PRMT R182, R206, 0x7632, R182 ;  /* 0x00007632ceb67816 */ /* 0x000fc400000000b6 */
[----:B------:R-:W-:Y:S01]  /*0930*/  SHF.L.U32 R208, R206, 0x10, RZ ;  /* 0x00000010ced07819 */ /* 0x000fe200000006ff */
[C---:B------:R-:W-:Y:S01]  /*0940*/  IMAD.U32 R206, R200.reuse, 0x10000, RZ ;  /* 0x00010000c8ce7824 */ /* 0x040fe200078e00ff */
[----:B------:R-:W-:Y:S01]  /*0950*/  PRMT R180, R200, 0x7632, R180 ;  /* 0x00007632c8b47816 */ /* 0x000fe200000000b4 */
[----:B------:R-:W-:Y:S01]  /*0960*/  IMAD.U32 R200, R198, 0x10000, RZ ;  /* 0x00010000c6c87824 */ /* 0x000fe200078e00ff */
[C---:B------:R-:W-:Y:S02]  /*0970*/  PRMT R179, R201.reuse, 0x7632, R179 ;  /* 0x00007632c9b37816 */ /* 0x040fe400000000b3 */
[----:B------:R-:W-:Y:S02]  /*0980*/  SHF.L.U32 R205, R201, 0x10, RZ ;  /* 0x00000010c9cd7819 */ /* 0x000fe400000006ff */
[----:B------:R-:W-:Y:S02]  /*0990*/  PRMT R173, R199, 0x7632, R173 ;  /* 0x00007632c7ad7816 */ /* 0x000fe400000000ad */
[----:B------:R-:W-:-:S02]  /*09a0*/  PRMT R167, R189, 0x7632, R167 ;  /* 0x00007632bda77816 */ /* 0x000fc400000000a7 */
[----:B------:R-:W-:Y:S02]  /*09b0*/  PRMT R164, R184, 0x7632, R164 ;  /* 0x00007632b8a47816 */ /* 0x000fe400000000a4 */
[----:B------:R-:W-:Y:S02]  /*09c0*/  PRMT R161, R187, 0x7632, R161 ;  /* 0x00007632bba17816 */ /* 0x000fe400000000a1 */
[----:B------:R-:W-:Y:S02]  /*09d0*/  PRMT R181, R207, 0x7632, R181 ;  /* 0x00007632cfb57816 */ /* 0x000fe400000000b5 */
[----:B------:R-:W-:Y:S02]  /*09e0*/  PRMT R177, R203, 0x7632, R177 ;  /* 0x00007632cbb17816 */ /* 0x000fe400000000b1 */
[C---:B------:R-:W-:Y:S02]  /*09f0*/  PRMT R175, R197.reuse, 0x7632, R175 ;  /* 0x00007632c5af7816 */ /* 0x040fe400000000af */
[----:B------:R-:W-:Y:S01]  /*0a00*/  SHF.L.U32 R201, R197, 0x10, RZ ;  /* 0x00000010c5c97819 */ /* 0x000fe200000006ff */
[----:B------:R-:W-:Y:S01]  /*0a10*/  IMAD.U32 R197, R193, 0x10000, RZ ;  /* 0x00010000c1c57824 */ /* 0x000fe200078e00ff */
[----:B------:R-:W-:-:S02]  /*0a20*/  PRMT R174, R198, 0x7632, R174 ;  /* 0x00007632c6ae7816 */ /* 0x000fc400000000ae */
[----:B------:R-:W-:Y:S02]  /*0a30*/  PRMT R172, R192, 0x7632, R172 ;  /* 0x00007632c0ac7816 */ /* 0x000fe400000000ac */
[----:B------:R-:W-:Y:S02]  /*0a40*/  PRMT R171, R193, 0x7632, R171 ;  /* 0x00007632c1ab7816 */ /* 0x000fe400000000ab */
[----:B------:R-:W-:Y:S02]  /*0a50*/  PRMT R169, R195, 0x7632, R169 ;  /* 0x00007632c3a97816 */ /* 0x000fe400000000a9 */
[----:B------:R-:W-:Y:S02]  /*0a60*/  PRMT R166, R190, 0x7632, R166 ;  /* 0x00007632bea67816 */ /* 0x000fe400000000a6 */
[----:B------:R-:W-:Y:S02]  /*0a70*/  PRMT R165, R191, 0x7632, R165 ;  /* 0x00007632bfa57816 */ /* 0x000fe400000000a5 */
[----:B------:R-:W-:-:S02]  /*0a80*/  PRMT R163, R185, 0x7632, R163 ;  /* 0x00007632b9a37816 */ /* 0x000fc400000000a3 */
[----:B------:R-:W-:Y:S02]  /*0a90*/  SHF.L.U32 R198, R192, 0x10, RZ ;  /* 0x00000010c0c67819 */ /* 0x000fe400000006ff */
[----:B------:R-:W-:Y:S02]  /*0aa0*/  SHF.L.U32 R193, R189, 0x10, RZ ;  /* 0x00000010bdc17819 */ /* 0x000fe400000006ff */
[----:B------:R-:W-:Y:S01]  /*0ab0*/  SHF.L.U32 R192, R190, 0x10, RZ ;  /* 0x00000010bec07819 */ /* 0x000fe200000006ff */
[----:B------:R-:W-:Y:S01]  /*0ac0*/  IMAD.U32 R203, R203, 0x10000, RZ ;  /* 0x00010000cbcb7824 */ /* 0x000fe200078e00ff */
[----:B------:R-:W-:Y:S01]  /*0ad0*/  SHF.L.U32 R190, R184, 0x10, RZ ;  /* 0x00000010b8be7819 */ /* 0x000fe200000006ff */
[----:B------:R-:W-:Y:S01]  /*0ae0*/  IMAD.U32 R191, R191, 0x10000, RZ ;  /* 0x00010000bfbf7824 */ /* 0x000fe200078e00ff */
[----:B------:R-:W-:Y:S01]  /*0af0*/  SHF.L.U32 R189, R185, 0x10, RZ ;  /* 0x00000010b9bd7819 */ /* 0x000fe200000006ff */
[----:B------:R-:W-:Y:S01]  /*0b00*/  IMAD.MOV.U32 R185, RZ, RZ, RZ ;  /* 0x000000ffffb97224 */ /* 0x000fe200078e00ff */
        /* <DEDUP_REMOVED lines=28> */
.L_x_150:
[----:B------:R-:W-:Y:S01]  /*0cd0*/  IMAD R0, R211, UR8, RZ ;  /* 0x00000008d3007c24 */ /* 0x000fe2000f8e02ff */
[----:B-1----:R-:W0:Y:S04]  /*0ce0*/  LDC.64 R84, c[0x0][0x238] ;  /* 0x00008e00ff547b82 */ /* 0x002e280000000a00 */
[----:B------:R-:W-:-:S04]  /*0cf0*/  SHF.R.S32.HI R73, RZ, 0x1f, R0 ;  /* 0x0000001fff497819 */ /* 0x000fc80000011400 */
[----:B------:R-:W1:Y:S01]  /*0d00*/  LDC.64 R74, c[0x0][0x250] ;  /* 0x00009400ff4a7b82 */ /* 0x000e620000000a00 */
[----:B------:R-:W-:-:S04]  /*0d10*/  LEA.HI R73, R73, R0, RZ, 0x3 ;  /* 0x0000000049497211 */ /* 0x000fc800078f18ff */
[----:B------:R-:W-:-:S03]  /*0d20*/  LEA.HI.SX32 R214, R73, R80, 0x1d ;  /* 0x0000005049d67211 */ /* 0x000fc600078feaff */
[----:B------:R-:W2:Y:S08]  /*0d30*/  LDC.64 R88, c[0x0][0x2c0] ;  /* 0x0000b000ff587b82 */ /* 0x000eb00000000a00 */
[----:B------:R-:W3:Y:S01]  /*0d40*/  LDC.64 R90, c[0x0][0x2b8] ;  /* 0x0000ae00ff5a7b82 */ /* 0x000ee20000000a00 */
[----:B0-----:R-:W-:-:S06]  /*0d50*/  IMAD.WIDE.U32 R96, R214, 0x10, R84 ;  /* 0x00000010d6607825 */ /* 0x001fcc00078e0054 */
[----:B------:R-:W4:Y:S01]  /*0d60*/  LDG.E.128 R96, desc[UR4][R96.64] ;  /* 0x0000000460607981 */ /* 0x000f22000c1e1d00 */
[----:B------:R-:W0:Y:S01]  /*0d70*/  LDC.64 R72, c[0x0][0x258] ;  /* 0x00009600ff487b82 */ /* 0x000e220000000a00 */
[----:B-1----:R-:W-:-:S05]  /*0d80*/  IMAD.WIDE R86, R211, 0x4, R74 ;  /* 0x00000004d3567825 */ /* 0x002fca00078e024a */
[----:B------:R-:W4:Y:S01]  /*0d90*/  LDG.E R230, desc[UR4][R86.64] ;  /* 0x0000000456e67981 */ /* 0x000f22000c1e1900 */
[----:B--2---:R-:W-:-:S06]  /*0da0*/  IMAD.WIDE.U32 R104, R214, 0x10, R88 ;  /* 0x00000010d6687825 */ /* 0x004fcc00078e0058 */
[----:B------:R-:W2:Y:S01]  /*0db0*/  LDG.E.128 R104, desc[UR4][R104.64] ;  /* 0x0000000468687981 */ /* 0x000ea2000c1e1d00 */
[----:B---3--:R-:W-:-:S06]  /*0dc0*/  IMAD.WIDE.U32 R100, R214, 0x10, R90 ;  /* 0x00000010d6647825 */ /* 0x008fcc00078e005a */
[----:B------:R-:W3:Y:S01]  /*0dd0*/  LDG.E.128 R100, desc[UR4][R100.64] ;  /* 0x0000000464647981 */ /* 0x000ee2000c1e1d00 */
[----:B0-----:R-:W-:-:S05]  /*0de0*/  IMAD.WIDE R92, R211, 0x4, R72 ;  /* 0x00000004d35c7825 */ /* 0x001fca00078e0248 */
[----:B------:R0:W3:Y:S01]  /*0df0*/  LDG.E R215, desc[UR4][R92.64] ;  /* 0x000000045cd77981 */ /* 0x0000e2000c1e1900 */
[----:B------:R-:W-:-:S05]  /*0e00*/  IADD3 R212, R214, 0x20, RZ ;  /* 0x00000020d6d47810 */ /* 0x000fca0007ffe0ff */
[----:B------:R-:W-:-:S04]  /*0e10*/  IMAD.WIDE.U32 R72, R212, 0x10, R84 ;  /* 0x00000010d4487825 */ /* 0x000fc800078e0054 */
[C---:B------:R-:W-:Y:S02]  /*0e20*/  IMAD.WIDE.U32 R76, R212.reuse, 0x10, R88 ;  /* 0x00000010d44c7825 */ /* 0x040fe400078e0058 */
[----:B------:R-:W3:Y:S02]  /*0e30*/  LDG.E.128 R72, desc[UR4][R72.64] ;  /* 0x0000000448487981 */ /* 0x000ee4000c1e1d00 */
[----:B------:R-:W-:Y:S02]  /*0e40*/  IMAD.WIDE.U32 R80, R212, 0x10, R90 ;  /* 0x00000010d4507825 */ /* 0x000fe400078e005a */
[----:B------:R-:W3:Y:S04]  /*0e50*/  LDG.E.128 R76, desc[UR4][R76.64] ;  /* 0x000000044c4c7981 */ /* 0x000ee8000c1e1d00 */
[----:B------:R-:W3:Y:S01]  /*0e60*/  LDG.E.128 R80, desc[UR4][R80.64] ;  /* 0x0000000450507981 */ /* 0x000ee2000c1e1d00 */
[----:B------:R-:W-:-:S05]  /*0e70*/  IADD3 R213, R214, 0x40, RZ ;  /* 0x00000040d6d57810 */ /* 0x000fca0007ffe0ff */
[----:B------:R-:W-:-:S06]  /*0e80*/  IMAD.WIDE.U32 R84, R213, 0x10, R84 ;  /* 0x00000010d5547825 */ /* 0x000fcc00078e0054 */
[----:B------:R-:W3:Y:S01]  /*0e90*/  LDG.E.128 R84, desc[UR4][R84.64] ;  /* 0x0000000454547981 */ /* 0x000ee2000c1e1d00 */
[----:B------:R-:W-:-:S04]  /*0ea0*/  VIADD R160, R214, 0x40 ;  /* 0x00000040d6a07836 */ /* 0x000fc80000000000 */
[----:B------:R-:W-:-:S04]  /*0eb0*/  IMAD.WIDE.U32 R88, R160, 0x10, R88 ;  /* 0x00000010a0587825 */ /* 0x000fc800078e0058 */
[----:B0-----:R-:W-:Y:S02]  /*0ec0*/  IMAD.WIDE.U32 R92, R160, 0x10, R90 ;  /* 0x00000010a05c7825 */ /* 0x001fe400078e005a */
[----:B------:R-:W3:Y:S04]  /*0ed0*/  LDG.E.128 R88, desc[UR4][R88.64] ;  /* 0x0000000458587981 */ /* 0x000ee8000c1e1d00 */
[----:B------:R-:W3:Y:S01]  /*0ee0*/  LDG.E.128 R92, desc[UR4][R92.64] ;  /* 0x000000045c5c7981 */ /* 0x000ee2000c1e1d00 */
[----:B------:R-:W-:Y:S02]  /*0ef0*/  ISETP.NE.AND P2, PT, R186, RZ, PT ;  /* 0x000000ffba00720c */ /* 0x000fe40003f45270 */
[----:B------:R-:W-:-:S04]  /*0f00*/  ISETP.NE.U32.AND P1, PT, RZ, UR10, PT ;  /* 0x0000000aff007c0c */ /* 0x000fc8000bf25070 */
[----:B------:R-:W-:Y:S02]  /*0f10*/  ISETP.NE.AND.EX P1, PT, RZ, UR11, PT, P1 ;  /* 0x0000000bff007c0c */ /* 0x000fe4000bf25310 */
[----:B----4-:R-:W-:Y:S02]  /*0f20*/  SHF.L.U32 R219, R96, 0x10, RZ ;  /* 0x0000001060db7819 */ /* 0x010fe400000006ff */
[----:B------:R-:W-:Y:S02]  /*0f30*/  FSEL R230, R230, RZ, !P2 ;  /* 0x000000ffe6e67208 */ /* 0x000fe40005000000 */
[----:B------:R-:W-:-:S03]  /*0f40*/  PRMT R218, R96, 0x7632, R218 ;  /* 0x0000763260da7816 */ /* 0x000fc600000000da */
[----:B------:R-:W-:Y:S01]  /*0f50*/  FADD.FTZ R0, R219, -R230 ;  /* 0x800000e6db007221 */ /* 0x000fe20000010000 */
[C---:B------:R-:W-:Y:S01]  /*0f60*/  PRMT R96, R99.reuse, 0x7632, R96 ;  /* 0x0000763263607816 */ /* 0x040fe20000000060 */
[----:B--2---:R-:W-:Y:S01]  /*0f70*/  IMAD.U32 R222, R104, 0x10000, RZ ;  /* 0x0001000068de7824 */ /* 0x004fe200078e00ff */
[----:B------:R-:W-:Y:S01]  /*0f80*/  SHF.L.U32 R233, R99, 0x10, RZ ;  /* 0x0000001063e97819 */ /* 0x000fe200000006ff */
[----:B------:R-:W-:Y:S01]  /*0f90*/  IMAD.U32 R225, R98, 0x10000, RZ ;  /* 0x0001000062e17824 */ /* 0x000fe200078e00ff */
[----:B------:R-:W-:Y:S02]  /*0fa0*/  SHF.L.U32 R220, R105, 0x10, RZ ;  /* 0x0000001069dc7819 */ /* 0x000fe400000006ff */
[C---:B---3--:R-:W-:Y:S01]  /*0fb0*/  PRMT R217, R100.reuse, 0x7632, R217 ;  /* 0x0000763264d97816 */ /* 0x048fe200000000d9 */
[C---:B------:R-:W-:Y:S01]  /*0fc0*/  IMAD.U32 R228, R101.reuse, 0x10000, RZ ;  /* 0x0001000065e47824 */ /* 0x040fe200078e00ff */
[----:B------:R-:W-:Y:S02]  /*0fd0*/  SHF.L.U32 R231, R100, 0x10, RZ ;  /* 0x0000001064e77819 */ /* 0x000fe400000006ff */
[----:B------:R-:W-:-:S02]  /*0fe0*/  PRMT R99, R101, 0x7632, R99 ;  /* 0x0000763265637816 */ /* 0x000fc40000000063 */
[----:B------:R-:W-:Y:S01]  /*0ff0*/  PRMT R101, R105, 0x7632, R101 ;  /* 0x0000763269657816 */ /* 0x000fe20000000065 */
[----:B------:R-:W-:Y:S01]  /*1000*/  FMUL.FTZ R0, R215, R0 ;  /* 0x00000000d7007220 */ /* 0x000fe20000410000 */
[----:B------:R-:W-:Y:S01]  /*1010*/  PRMT R100, R106, 0x7632, R100 ;  /* 0x000076326a647816 */ /* 0x000fe20000000064 */
[----:B------:R-:W-:Y:S01]  /*1020*/  FMUL.FTZ R105, R206, R222 ;  /* 0x000000dece697220 */ /* 0x000fe20000410000 */
[----:B------:R-:W-:Y:S01]  /*1030*/  SHF.L.U32 R106, R106, 0x10, RZ ;  /* 0x000000106a6a7819 */ /* 0x000fe200000006ff */
[----:B------:R-:W-:Y:S01]  /*1040*/  FADD.FTZ R158, R231, R158 ;  /* 0x0000009ee79e7221 */ /* 0x000fe20000010000 */
[-C--:B------:R-:W-:Y:S01]  /*1050*/  FFMA.FTZ R185, R0, R231.reuse, R185 ;  /* 0x000000e700b97223 */ /* 0x080fe200000100b9 */
[C---:B------:R-:W-:Y:S01]  /*1060*/  PRMT R216, R97.reuse, 0x7632, R216 ;  /* 0x0000763261d87816 */ /* 0x040fe200000000d8 */
[----:B------:R-:W-:Y:S01]  /*1070*/  FFMA.FTZ R231, R210, R231, R105 ;  /* 0x000000e7d2e77223 */ /* 0x000fe20000010069 */
[----:B------:R-:W-:Y:S01]  /*1080*/  SHF.L.U32 R223, R97, 0x10, RZ ;  /* 0x0000001061df7819 */ /* 0x000fe200000006ff */
[----:B------:R-:W-:Y:S01]  /*1090*/  FADD.FTZ R226, -R230, R225 ;  /* 0x000000e1e6e27221 */ /* 0x000fe20000010100 */
[----:B------:R-:W-:Y:S01]  /*10a0*/  SHF.L.U32 R232, R102, 0x10, RZ ;  /* 0x0000001066e87819 */ /* 0x000fe200000006ff */
[----:B------:R-:W-:Y:S01]  /*10b0*/  FMUL.FTZ R105, R204, R106 ;  /* 0x0000006acc697220 */ /* 0x000fe20000410000 */
[----:B------:R-:W-:-:S02]  /*10c0*/  PRMT R97, R98, 0x7632, R97 ;  /* 0x0000763262617816 */ /* 0x000fc40000000061 */
[----:B------:R-:W-:Y:S02]  /*10d0*/  PRMT R98, R102, 0x7632, R98 ;  /* 0x0000763266627816 */ /* 0x000fe40000000062 */
[----:B------:R-:W-:Y:S01]  /*10e0*/  PRMT R221, R104, 0x7632, R221 ;  /* 0x0000763268dd7816 */ /* 0x000fe200000000dd */
[----:B------:R-:W-:Y:S01]  /*10f0*/  IMAD.U32 R104, R107, 0x10000, RZ ;  /* 0x000100006b687824 */ /* 0x000fe200078e00ff */
[----:B------:R-:W-:Y:S01]  /*1100*/  PRMT R102, R103, 0x7632, R102 ;  /* 0x0000763267667816 */ /* 0x000fe20000000066 */
[----:B------:R-:W-:Y:S01]  /*1110*/  FMUL.FTZ R227, R215, R226 ;  /* 0x000000e2d7e37220 */ /* 0x000fe20000410000 */
[----:B------:R-:W-:Y:S01]  /*1120*/  SHF.L.U32 R234, R103, 0x10, RZ ;  /* 0x0000001067ea7819 */ /* 0x000fe200000006ff */
[----:B------:R-:W-:Y:S01]  /*1130*/  FFMA.FTZ R226, R208, R232, R105 ;  /* 0x000000e8d0e27223 */ /* 0x000fe20000010069 */
[----:B------:R-:W-:Y:S02]  /*1140*/  PRMT R103, R107, 0x7632, R103 ;  /* 0x000076326b677816 */ /* 0x000fe40000000067 */
[----:B------:R-:W-:-:S02]  /*1150*/  SHF.L.U32 R107, R218, 0x10, RZ ;  /* 0x00000010da6b7819 */ /* 0x000fc400000006ff */
[----:B------:R-:W-:Y:S01]  /*1160*/  SHF.L.U32 R105, R221, 0x10, RZ ;  /* 0x00000010dd697819 */ /* 0x000fe200000006ff */
[----:B------:R-:W-:Y:S02]  /*1170*/  IMAD.U32 R217, R217, 0x10000, RZ ;  /* 0x00010000d9d97824 */ /* 0x000fe400078e00ff */
[----:B------:R-:W-:Y:S02]  /*1180*/  FADD.FTZ R218, -R230, R107 ;  /* 0x0000006be6da7221 */ /* 0x000fe40000010100 */
[----:B------:R-:W-:Y:S01]  /*1190*/  FMUL.FTZ R107, R180, R105 ;  /* 0x00000069b46b7220 */ /* 0x000fe20000410000 */
[----:B------:R-:W-:Y:S01]  /*11a0*/  FADD.FTZ R157, R222, R157 ;  /* 0x0000009dde9d7221 */ /* 0x000fe20000010000 */
[----:B------:R-:W-:Y:S01]  /*11b0*/  FFMA.FTZ R159, R0, R222, R159 ;  /* 0x000000de009f7223 */ /* 0x000fe2000001009f */
[----:B------:R-:W-:Y:S01]  /*11c0*/  SHF.L.U32 R97, R97, 0x10, RZ ;  /* 0x0000001061617819 */ /* 0x000fe200000006ff */
[----:B------:R-:W-:Y:S01]  /*11d0*/  FFMA.FTZ R222, R184, R217, R107 ;  /* 0x000000d9b8de7223 */ /* 0x000fe2000001006b */
[----:B------:R-:W-:Y:S01]  /*11e0*/  SHF.L.U32 R107, R100, 0x10, RZ ;  /* 0x00000010646b7819 */ /* 0x000fe200000006ff */
[C---:B------:R-:W-:Y:S01]  /*11f0*/  FADD.FTZ R224, -R230.reuse, R223 ;  /* 0x000000dfe6e07221 */ /* 0x040fe20000010100 */
[----:B------:R-:W-:Y:S01]  /*1200*/  FMUL.FTZ R223, R215, R218 ;  /* 0x000000dad7df7220 */ /* 0x000fe20000410000 */
[----:B------:R-:W-:Y:S01]  /*1210*/  FADD.FTZ R100, -R230, R97 ;  /* 0x00000061e6647221 */ /* 0x000fe20000010100 */
[----:B------:R-:W-:-:S02]  /*1220*/  IMAD.U32 R98, R98, 0x10000, RZ ;  /* 0x0001000062627824 */ /* 0x000fc400078e00ff */
[----:B------:R-:W-:Y:S01]  /*1230*/  FMUL.FTZ R97, R178, R107 ;  /* 0x0000006bb2617220 */ /* 0x000fe20000410000 */
[----:B------:R-:W-:Y:S01]  /*1240*/  FMUL.FTZ R229, R215, R224 ;  /* 0x000000e0d7e57220 */ /* 0x000fe20000410000 */
[----:B------:R-:W-:Y:S01]  /*1250*/  FADD.FTZ R155, R217, R155 ;  /* 0x0000009bd99b7221 */ /* 0x000fe20000010000 */
[----:B------:R-:W-:Y:S01]  /*1260*/  FFMA.FTZ R156, R223, R217, R156 ;  /* 0x000000d9df9c7223 */ /* 0x000fe2000001009c */
[----:B------:R-:W-:Y:S01]  /*1270*/  FMUL.FTZ R224, R205, R220 ;  /* 0x000000dccde07220 */ /* 0x000fe20000410000 */
[----:B------:R-:W-:Y:S01]  /*1280*/  SHF.L.U32 R219, R216, 0x10, RZ ;  /* 0x00000010d8db7819 */ /* 0x000fe200000006ff */
[----:B------:R-:W-:Y:S01]  /*1290*/  FFMA.FTZ R218, R182, R98, R97 ;  /* 0x00000062b6da7223 */ /* 0x000fe20000010061 */
[----:B------:R-:W-:Y:S02]  /*12a0*/  SHF.L.U32 R217, R96, 0x10, RZ ;  /* 0x0000001060d97819 */ /* 0x000fe400000006ff */
[----:B------:R-:W0:Y:S01]  /*12b0*/  @P1 LDC.64 R96, c[0x0][0x248] ;  /* 0x00009200ff601b82 */ /* 0x000e220000000a00 */
[----:B------:R-:W-:Y:S01]  /*12c0*/  FADD.FTZ R145, R228, R145 ;  /* 0x00000091e4917221 */ /* 0x000fe20000010000 */
[-C--:B------:R-:W-:Y:S01]  /*12d0*/  FFMA.FTZ R152, R229, R228.reuse, R152 ;  /* 0x000000e4e5987223 */ /* 0x080fe20000010098 */
[----:B------:R-:W-:Y:S01]  /*12e0*/  FFMA.FTZ R228, R209, R228, R224 ;  /* 0x000000e4d1e47223 */ /* 0x000fe200000100e0 */
[C---:B------:R-:W-:Y:S01]  /*12f0*/  FADD.FTZ R224, -R230.reuse, R233 ;  /* 0x000000e9e6e07221 */ /* 0x040fe20000010100 */
[----:B------:R-:W-:Y:S01]  /*1300*/  FADD.FTZ R216, -R230, R219 ;  /* 0x000000dbe6d87221 */ /* 0x000fe20000010100 */
[----:B------:R-:W-:Y:S01]  /*1310*/  FMUL.FTZ R219, R215, R100 ;  /* 0x00000064d7db7220 */ /* 0x000fe20000410000 */
[----:B------:R-:W-:Y:S01]  /*1320*/  FADD.FTZ R137, R232, R137 ;  /* 0x00000089e8897221 */ /* 0x000fe20000010000 */
[----:B------:R-:W-:Y:S01]  /*1330*/  FFMA.FTZ R138, R227, R232, R138 ;  /* 0x000000e8e38a7223 */ /* 0x000fe2000001008a */
[----:B------:R-:W-:Y:S01]  /*1340*/  FMUL.FTZ R225, R215, R224 ;  /* 0x000000e0d7e17220 */ /* 0x000fe20000410000 */
[----:B------:R-:W-:Y:S01]  /*1350*/  FADD.FTZ R143, R220, R143 ;  /* 0x0000008fdc8f7221 */ /* 0x000fe20000010000 */
[----:B------:R-:W-:Y:S01]  /*1360*/  FFMA.FTZ R144, R229, R220, R144 ;  /* 0x000000dce5907223 */ /* 0x000fe20000010090 */
[----:B------:R-:W-:Y:S01]  /*1370*/  FMUL.FTZ R224, R203, R104 ;  /* 0x00000068cbe07220 */ /* 0x000fe20000410000 */
[----:B------:R-:W-:Y:S01]  /*1380*/  SHF.L.U32 R232, R101, 0x10, RZ ;  /* 0x0000001065e87819 */ /* 0x000fe200000006ff */
[----:B------:R-:W-:-:S02]  /*1390*/  IMAD.U32 R220, R99, 0x10000, RZ ;  /* 0x0001000063dc7824 */ /* 0x000fc400078e00ff */
[----:B------:R-:W-:Y:S01]  /*13a0*/  FADD.FTZ R133, R98, R133 ;  /* 0x0000008562857221 */ /* 0x000fe20000010000 */
[----:B------:R-:W-:Y:S01]  /*13b0*/  FFMA.FTZ R134, R219, R98, R134 ;  /* 0x00000062db867223 */ /* 0x000fe20000010086 */
[----:B------:R-:W-:Y:S01]  /*13c0*/  FADD.FTZ R129, R234, R129 ;  /* 0x00000081ea817221 */ /* 0x000fe20000010000 */
[----:B------:R-:W1:Y:S01]  /*13d0*/  @P1 LDC.64 R98, c[0x0][0x248] ;  /* 0x00009200ff621b82 */ /* 0x000e620000000a00 */
[-C--:B------:R-:W-:Y:S01]  /*13e0*/  FFMA.FTZ R130, R225, R234.reuse, R130 ;  /* 0x000000eae1827223 */ /* 0x080fe20000010082 */
[----:B------:R-:W-:Y:S01]  /*13f0*/  FFMA.FTZ R224, R207, R234, R224 ;  /* 0x000000eacfe07223 */ /* 0x000fe200000100e0 */
[----:B------:R-:W-:Y:S01]  /*1400*/  FMUL.FTZ R221, R215, R216 ;  /* 0x000000d8d7dd7220 */ /* 0x000fe20000410000 */
[----:B------:R-:W-:Y:S01]  /*1410*/  FMUL.FTZ R216, R179, R232 ;  /* 0x000000e8b3d87220 */ /* 0x000fe20000410000 */
[----:B------:R-:W-:Y:S01]  /*1420*/  FADD.FTZ R135, R106, R135 ;  /* 0x000000876a877221 */ /* 0x000fe20000010000 */
[----:B------:R-:W-:Y:S01]  /*1430*/  FFMA.FTZ R136, R227, R106, R136 ;  /* 0x0000006ae3887223 */ /* 0x000fe20000010088 */
[----:B------:R-:W-:Y:S01]  /*1440*/  SHF.L.U32 R234, R103, 0x10, RZ ;  /* 0x0000001067ea7819 */ /* 0x000fe200000006ff */
[----:B------:R-:W2:Y:S01]  /*1450*/  @P1 LDC.64 R100, c[0x0][0x248] ;  /* 0x00009200ff641b82 */ /* 0x000ea20000000a00 */
[----:B------:R-:W-:Y:S01]  /*1460*/  FADD.FTZ R106, -R230, R217 ;  /* 0x000000d9e66a7221 */ /* 0x000fe20000010100 */
[----:B------:R-:W-:Y:S01]  /*1470*/  FADD.FTZ R141, R220, R141 ;  /* 0x0000008ddc8d7221 */ /* 0x000fe20000010000 */
[-C--:B------:R-:W-:Y:S01]  /*1480*/  FFMA.FTZ R142, R221, R220.reuse, R142 ;  /* 0x000000dcdd8e7223 */ /* 0x080fe2000001008e */
[----:B------:R-:W-:Y:S01]  /*1490*/  FFMA.FTZ R220, R183, R220, R216 ;  /* 0x000000dcb7dc7223 */ /* 0x000fe200000100d8 */
[----:B------:R-:W-:-:S02]  /*14a0*/  IMAD.U32 R102, R102, 0x10000, RZ ;  /* 0x0001000066667824 */ /* 0x000fc400078e00ff */
[----:B------:R-:W-:Y:S01]  /*14b0*/  FMUL.FTZ R217, R215, R106 ;  /* 0x0000006ad7d97220 */ /* 0x000fe20000410000 */
[----:B------:R-:W-:Y:S01]  /*14c0*/  FMUL.FTZ R216, R177, R234 ;  /* 0x000000eab1d87220 */ /* 0x000fe20000410000 */
[----:B------:R-:W-:Y:S01]  /*14d0*/  SHF.L.U32 R103, R72, 0x10, RZ ;  /* 0x0000001048677819 */ /* 0x000fe200000006ff */
[----:B------:R-:W-:Y:S01]  /*14e0*/  FADD.FTZ R127, R104, R127 ;  /* 0x0000007f687f7221 */ /* 0x000fe20000010000 */
[----:B------:R-:W-:Y:S01]  /*14f0*/  FFMA.FTZ R128, R225, R104, R128 ;  /* 0x00000068e1807223 */ /* 0x000fe20000010080 */
[----:B------:R-:W-:Y:S01]  /*1500*/  FADD.FTZ R125, R102, R125 ;  /* 0x0000007d667d7221 */ /* 0x000fe20000010000 */
[-C--:B------:R-:W-:Y:S01]  /*1510*/  FFMA.FTZ R126, R217, R102.reuse, R126 ;  /* 0x00000066d97e7223 */ /* 0x080fe2000001007e */
[----:B------:R-:W-:Y:S01]  /*1520*/  FFMA.FTZ R216, R181, R102, R216 ;  /* 0x00000066b5d87223 */ /* 0x000fe200000100d8 */
[----:B------:R-:W-:Y:S01]  /*1530*/  SHF.L.U32 R104, R76, 0x10, RZ ;  /* 0x000000104c687819 */ /* 0x000fe200000006ff */
[----:B------:R-:W-:Y:S01]  /*1540*/  FADD.FTZ R102, -R230, R103 ;  /* 0x00000067e6667221 */ /* 0x000fe20000010100 */
[----:B0-----:R-:W-:Y:S01]  /*1550*/  @P1 IMAD.WIDE.U32 R236, R213, 0x8, R96 ;  /* 0x00000008d5ec1825 */ /* 0x001fe200078e0060 */
[----:B------:R-:W-:-:S03]  /*1560*/  SHF.L.U32 R97, R73, 0x10, RZ ;  /* 0x0000001049617819 */ /* 0x000fc600000006ff */
[----:B------:R-:W-:Y:S01]  /*1570*/  FADD.FTZ R131, R107, R131 ;  /* 0x000000836b837221 */ /* 0x000fe20000010000 */
[----:B------:R-:W-:Y:S01]  /*1580*/  FFMA.FTZ R132, R219, R107, R132 ;  /* 0x0000006bdb847223 */ /* 0x000fe20000010084 */
[----:B------:R-:W-:Y:S02]  /*1590*/  IMAD.U32 R106, R80, 0x10000, RZ ;  /* 0x00010000506a7824 */ /* 0x000fe400078e00ff */
[----:B------:R-:W-:Y:S01]  /*15a0*/  FMUL.FTZ R107, R215, R102 ;  /* 0x00000066d76b7220 */ /* 0x000fe20000410000 */
[----:B------:R-:W-:Y:S01]  /*15b0*/  FMUL.FTZ R103, R198, R104 ;  /* 0x00000068c6677220 */ /* 0x000fe20000410000 */
[----:B------:R-:W-:Y:S01]  /*15c0*/  FADD.FTZ R96, -R230, R97 ;  /* 0x00000061e6607221 */ /* 0x000fe20000010100 */
[----:B------:R-:W-:Y:S01]  /*15d0*/  FADD.FTZ R121, R106, R121 ;  /* 0x000000796a797221 */ /* 0x000fe20000010000 */
[-C--:B------:R-:W-:Y:S01]  /*15e0*/  FFMA.FTZ R122, R107, R106.reuse, R122 ;  /* 0x0000006a6b7a7223 */ /* 0x080fe2000001007a */
[----:B------:R-:W-:Y:S01]  /*15f0*/  FFMA.FTZ R106, R202, R106, R103 ;  /* 0x0000006aca6a7223 */ /* 0x000fe20000010067 */
[----:B------:R-:W-:Y:S01]  /*1600*/  FADD.FTZ R153, R105, R153 ;  /* 0x0000009969997221 */ /* 0x000fe20000010000 */
[----:B------:R-:W-:Y:S01]  /*1610*/  FFMA.FTZ R154, R223, R105, R154 ;  /* 0x00000069df9a7223 */ /* 0x000fe2000001009a */
[----:B-1----:R-:W-:-:S04]  /*1620*/  @P1 IMAD.WIDE.U32 R102, R212, 0x8, R98 ;  /* 0x00000008d4661825 */ /* 0x002fc800078e0062 */
[----:B------:R-:W-:Y:S01]  /*1630*/  FMUL.FTZ R105, R215, R96 ;  /* 0x00000060d7697220 */ /* 0x000fe20000410000 */
[----:B------:R-:W0:Y:S01]  /*1640*/  @P0 LDC.64 R98, c[0x0][0x2c8] ;  /* 0x0000b200ff620b82 */ /* 0x000e220000000a00 */
[----:B------:R-:W-:Y:S01]  /*1650*/  SHF.L.U32 R238, R77, 0x10, RZ ;  /* 0x000000104dee7819 */ /* 0x000fe200000006ff */
[----:B--2---:R-:W-:-:S04]  /*1660*/  @P1 IMAD.WIDE.U32 R100, R214, 0x8, R100 ;  /* 0x00000008d6641825 */ /* 0x004fc800078e0064 */
[----:B------:R-:W-:Y:S01]  /*1670*/  FADD.FTZ R119, R104, R119 ;  /* 0x0000007768777221 */ /* 0x000fe20000010000 */
[----:B------:R-:W-:Y:S01]  /*1680*/  FFMA.FTZ R120, R107, R104, R120 ;  /* 0x000000686b787223 */ /* 0x000fe20000010078 */
[----:B------:R-:W5:Y:S01]  /*1690*/  @P1 LDG.E.64 R148, desc[UR4][R102.64] ;  /* 0x0000000466941981 */ /* 0x000f62000c1e1b00 */
[----:B------:R-:W1:Y:S03]  /*16a0*/  LDC.64 R96, c[0x0][0x240] ;  /* 0x00009000ff607b82 */ /* 0x000e660000000a00 */
[----:B------:R2:W5:Y:S01]  /*16b0*/  @P1 LDG.E.64 R146, desc[UR4][R100.64] ;  /* 0x0000000464921981 */ /* 0x000562000c1e1b00 */
[----:B------:R-:W-:-:S03]  /*16c0*/  IMAD.U32 R104, R81, 0x10000, RZ ;  /* 0x0001000051687824 */ /* 0x000fc600078e00ff */
[----:B------:R3:W5:Y:S01]  /*16d0*/  @P1 LDG.E.64 R150, desc[UR4][R236.64] ;  /* 0x00000004ec961981 */ /* 0x000762000c1e1b00 */
[----:B------:R-:W-:Y:S01]  /*16e0*/  FADD.FTZ R113, R104, R113 ;  /* 0x0000007168717221 */ /* 0x000fe20000010000 */
[----:B------:R-:W-:Y:S01]  /*16f0*/  FFMA.FTZ R114, R105, R104, R114 ;  /* 0x0000006869727223 */ /* 0x000fe20000010072 */
[----:B--2---:R-:W-:Y:S01]  /*1700*/  FMUL.FTZ R100, R197, R238 ;  /* 0x000000eec5647220 */ /* 0x004fe20000410000 */
[----:B------:R-:W-:-:S03]  /*1710*/  SHF.L.U32 R101, R74, 0x10, RZ ;  /* 0x000000104a657819 */ /* 0x000fc600000006ff */
[----:B------:R-:W-:Y:S01]  /*1720*/  FFMA.FTZ R103, R201, R104, R100 ;  /* 0x00000068c9677223 */ /* 0x000fe20000010064 */
[----:B------:R-:W-:Y:S01]  /*1730*/  SHF.L.U32 R100, R78, 0x10, RZ ;  /* 0x000000104e647819 */ /* 0x000fe200000006ff */
[----:B------:R-:W-:Y:S01]  /*1740*/  FADD.FTZ R104, -R230, R101 ;  /* 0x00000065e6687221 */ /* 0x000fe20000010100 */
[----:B------:R-:W-:-:S03]  /*1750*/  IMAD.U32 R101, R82, 0x10000, RZ ;  /* 0x0001000052657824 */ /* 0x000fc600078e00ff */
[----:B------:R-:W-:Y:S01]  /*1760*/  FMUL.FTZ R104, R215, R104 ;  /* 0x00000068d7687220 */ /* 0x000fe20000410000 */
[----:B---3--:R-:W-:Y:S01]  /*1770*/  FMUL.FTZ R237, R196, R100 ;  /* 0x00000064c4ed7220 */ /* 0x008fe20000410000 */
[----:B------:R-:W-:Y:S01]  /*1780*/  FADD.FTZ R111, R238, R111 ;  /* 0x0000006fee6f7221 */ /* 0x000fe20000010000 */
[----:B------:R-:W-:Y:S01]  /*1790*/  FFMA.FTZ R112, R105, R238, R112 ;  /* 0x000000ee69707223 */ /* 0x000fe20000010070 */
[----:B------:R-:W-:Y:S01]  /*17a0*/  FADD.FTZ R37, R101, R37 ;  /* 0x0000002565257221 */ /* 0x000fe20000010000 */
[-C--:B------:R-:W-:Y:S01]  /*17b0*/  FFMA.FTZ R49, R104, R101.reuse, R49 ;  /* 0x0000006568317223 */ /* 0x080fe20000010031 */
[----:B------:R-:W-:Y:S01]  /*17c0*/  FFMA.FTZ R101, R200, R101, R237 ;  /* 0x00000065c8657223 */ /* 0x000fe200000100ed */
[----:B0-----:R-:W-:-:S04]  /*17d0*/  @P0 IMAD.WIDE.U32 R238, R160, 0x10, R98 ;  /* 0x00000010a0ee0825 */ /* 0x001fc800078e0062 */
[----:B-1----:R-:W-:-:S04]  /*17e0*/  IMAD.WIDE.U32 R236, R214, 0x8, R96 ;  /* 0x00000008d6ec7825 */ /* 0x002fc800078e0060 */
[----:B------:R-:W-:Y:S01]  /*17f0*/  FADD.FTZ R139, R232, R139 ;  /* 0x0000008be88b7221 */ /* 0x000fe20000010000 */
[----:B------:R-:W-:Y:S01]  /*1800*/  FFMA.FTZ R140, R221, R232, R140 ;  /* 0x000000e8dd8c7223 */ /* 0x000fe2000001008c */
[----:B------:R-:W-:Y:S01]  /*1810*/  FADD.FTZ R123, R234, R123 ;  /* 0x0000007bea7b7221 */ /* 0x000fe20000010000 */
[----:B------:R-:W-:-:S04]  /*1820*/  IMAD.WIDE.U32 R98, R213, 0x8, R96 ;  /* 0x00000008d5627825 */ /* 0x000fc800078e0060 */
[----:B------:R-:W-:Y:S01]  /*1830*/  FFMA.FTZ R124, R217, R234, R124 ;  /* 0x000000ead97c7223 */ /* 0x000fe2000001007c */
[----:B------:R-:W5:Y:S01]  /*1840*/  LDG.E.64 R236, desc[UR4][R236.64] ;  /* 0x00000004ecec7981 */ /* 0x000f62000c1e1b00 */
[----:B------:R-:W0:Y:S03]  /*1850*/  @P0 LDC.64 R232, c[0x0][0x2c8] ;  /* 0x0000b200ffe80b82 */ /* 0x000e260000000a00 */
[----:B------:R-:W5:Y:S01]  /*1860*/  LDG.E.64 R98, desc[UR4][R98.64] ;  /* 0x0000000462627981 */ /* 0x000f62000c1e1b00 */
[----:B------:R-:W-:Y:S02]  /*1870*/  SHF.L.U32 R243, R75, 0x10, RZ ;  /* 0x000000104bf37819 */ /* 0x000fe400000006ff */
[----:B------:R-:W-:Y:S02]  /*1880*/  PRMT R74, R73, 0x7632, R74 ;  /* 0x00007632494a7816 */ /* 0x000fe4000000004a */
[----:B------:R-:W-:Y:S01]  /*1890*/  PRMT R72, R72, 0x7632, R72 ;  /* 0x0000763248487816 */ /* 0x000fe20000000048 */
[----:B------:R-:W1:Y:S01]  /*18a0*/  @P0 LDC.64 R234, c[0x0][0x2c8] ;  /* 0x0000b200ffea0b82 */ /* 0x000e620000000a00 */
[----:B------:R-:W-:Y:S01]  /*18b0*/  PRMT R73, R80, 0x7632, R73 ;  /* 0x0000763250497816 */ /* 0x000fe20000000049 */
[----:B------:R-:W-:Y:S01]  /*18c0*/  FADD.FTZ R102, -R230, R243 ;  /* 0x000000f3e6667221 */ /* 0x000fe20000010100 */
[----:B------:R-:W-:-:S02]  /*18d0*/  PRMT R80, R76, 0x7632, R80 ;  /* 0x000076324c507816 */ /* 0x000fc40000000050 */
[----:B------:R-:W-:Y:S01]  /*18e0*/  SHF.L.U32 R242, R79, 0x10, RZ ;  /* 0x000000104ff27819 */ /* 0x000fe200000006ff */
[----:B------:R-:W-:Y:S01]  /*18f0*/  FADD.FTZ R13, R100, R13 ;  /* 0x0000000d640d7221 */ /* 0x000fe20000010000 */
[----:B------:R-:W-:Y:S01]  /*1900*/  FFMA.FTZ R25, R104, R100, R25 ;  /* 0x0000006468197223 */ /* 0x000fe20000010019 */
[----:B------:R-:W-:Y:S01]  /*1910*/  PRMT R81, R81, 0x7632, R81 ;  /* 0x0000763251517816 */ /* 0x000fe20000000051 */
[----:B------:R-:W-:Y:S01]  /*1920*/  IMAD.WIDE.U32 R240, R212, 0x8, R96 ;  /* 0x00000008d4f07825 */ /* 0x000fe200078e0060 */
[----:B------:R-:W-:Y:S01]  /*1930*/  PRMT R78, R78, 0x7632, R78 ;  /* 0x000076324e4e7816 */ /* 0x000fe2000000004e */
[----:B------:R-:W5:Y:S02]  /*1940*/  @P0 LDG.E.128 R64, desc[UR4][R238.64] ;  /* 0x00000004ee400981 */ /* 0x000f64000c1e1d00 */
[----:B0-----:R-:W-:-:S04]  /*1950*/  @P0 IMAD.WIDE.U32 R232, R212, 0x10, R232 ;  /* 0x00000010d4e80825 */ /* 0x001fc800078e00e8 */
[----:B------:R-:W-:Y:S01]  /*1960*/  FMUL.FTZ R102, R215, R102 ;  /* 0x00000066d7667220 */ /* 0x000fe20000410000 */
[----:B-1----:R-:W-:Y:S01]  /*1970*/  @P0 IMAD.WIDE.U32 R234, R214, 0x10, R234 ;  /* 0x00000010d6ea0825 */ /* 0x002fe200078e00ea */
[----:B------:R0:W5:Y:S04]  /*1980*/  @P0 LDG.E.128 R60, desc[UR4][R232.64] ;  /* 0x00000004e83c0981 */ /* 0x000168000c1e1d00 */
[----:B------:R1:W5:Y:S01]  /*1990*/  @P0 LDG.E.128 R56, desc[UR4][R234.64] ;  /* 0x00000004ea380981 */ /* 0x000362000c1e1d00 */
[----:B------:R-:W-:Y:S02]  /*19a0*/  IMAD.U32 R100, R83, 0x10000, RZ ;  /* 0x0001000053647824 */ /* 0x000fe400078e00ff */
[----:B------:R-:W-:Y:S01]  /*19b0*/  IMAD.U32 R80, R80, 0x10000, RZ ;  /* 0x0001000050507824 */ /* 0x000fe200078e00ff */
[----:B------:R-:W-:Y:S01]  /*19c0*/  SHF.L.U32 R73, R73, 0x10, RZ ;  /* 0x0000001049497819 */ /* 0x000fe200000006ff */
[----:B------:R2:W5:Y:S01]  /*19d0*/  LDG.E.64 R96, desc[UR4][R240.64] ;  /* 0x00000004f0607981 */ /* 0x000562000c1e1b00 */
[----:B0-----:R-:W-:Y:S01]  /*19e0*/  SHF.L.U32 R233, R72, 0x10, RZ ;  /* 0x0000001048e97819 */ /* 0x001fe200000006ff */
[----:B------:R-:W-:Y:S01]  /*19f0*/  FMUL.FTZ R232, R195, R242 ;  /* 0x000000f2c3e87220 */ /* 0x000fe20000410000 */
[----:B-1----:R-:W-:-:S02]  /*1a00*/  SHF.L.U32 R235, R74, 0x10, RZ ;  /* 0x000000104aeb7819 */ /* 0x002fc400000006ff */
[----:B------:R-:W-:Y:S01]  /*1a10*/  PRMT R74, R74, 0x7632, R74 ;  /* 0x000076324a4a7816 */ /* 0x000fe2000000004a */
[----:B------:R-:W-:Y:S01]  /*1a20*/  FADD.FTZ R72, -R230, R233 ;  /* 0x000000e9e6487221 */ /* 0x000fe20000010100 */
[----:B------:R-:W-:Y:S01]  /*1a30*/  SHF.L.U32 R234, R81, 0x10, RZ ;  /* 0x0000001051ea7819 */ /* 0x000fe200000006ff */
[----:B------:R-:W-:Y:S01]  /*1a40*/  FADD.FTZ R35, R100, R35 ;  /* 0x0000002364237221 */ /* 0x000fe20000010000 */
[----:B------:R-:W-:Y:S01]  /*1a50*/  PRMT R79, R75, 0x7632, R79 ;  /* 0x000076324b4f7816 */ /* 0x000fe2000000004f */
[----:B------:R-:W-:Y:S01]  /*1a60*/  FFMA.FTZ R47, R102, R100, R47 ;  /* 0x00000064662f7223 */ /* 0x000fe2000001002f */
[----:B------:R-:W-:Y:S01]  /*1a70*/  FMUL.FTZ R81, R172, R80 ;  /* 0x00000050ac517220 */ /* 0x000fe20000410000 */
[----:B------:R-:W-:Y:S01]  /*1a80*/  SHF.L.U32 R75, R74, 0x10, RZ ;  /* 0x000000104a4b7819 */ /* 0x000fe200000006ff */
[--C-:B------:R-:W-:Y:S01]  /*1a90*/  FFMA.FTZ R100, R199, R100, R232.reuse ;  /* 0x00000064c7647223 */ /* 0x100fe200000100e8 */
[----:B------:R-:W-:Y:S01]  /*1aa0*/  PRMT R232, R77, 0x7632, R232 ;  /* 0x000076324de87816 */ /* 0x000fe200000000e8 */
[----:B------:R-:W-:Y:S01]  /*1ab0*/  FMUL.FTZ R77, R215, R72 ;  /* 0x00000048d74d7220 */ /* 0x000fe20000410000 */
[----:B------:R-:W-:Y:S01]  /*1ac0*/  PRMT R82, R82, 0x7632, R82 ;  /* 0x0000763252527816 */ /* 0x000fe20000000052 */
[----:B------:R-:W-:Y:S01]  /*1ad0*/  FADD.FTZ R72, -R230, R235 ;  /* 0x000000ebe6487221 */ /* 0x000fe20000010100 */
[----:B------:R-:W-:Y:S01]  /*1ae0*/  FFMA.FTZ R76, R176, R73, R81 ;  /* 0x00000049b04c7223 */ /* 0x000fe20000010051 */
[----:B------:R-:W-:Y:S01]  /*1af0*/  PRMT R83, R83, 0x7632, R83 ;  /* 0x0000763253537816 */ /* 0x000fe20000000053 */
[----:B------:R-:W-:Y:S01]  /*1b00*/  IMAD.U32 R81, R78, 0x10000, RZ ;  /* 0x000100004e517824 */ /* 0x000fe200078e00ff */
[C---:B------:R-:W-:Y:S01]  /*1b10*/  SHF.L.U32 R235, R79.reuse, 0x10, RZ ;  /* 0x000000104feb7819 */ /* 0x040fe200000006ff */
[----:B------:R-:W-:Y:S01]  /*1b20*/  FADD.FTZ R74, -R230, R75 ;  /* 0x0000004be64a7221 */ /* 0x000fe20000010100 */
[----:B------:R-:W-:-:S02]  /*1b30*/  PRMT R233, R79, 0x7632, R233 ;  /* 0x000076324fe97816 */ /* 0x000fc400000000e9 */
[----:B------:R-:W-:Y:S01]  /*1b40*/  SHF.L.U32 R75, R82, 0x10, RZ ;  /* 0x00000010524b7819 */ /* 0x000fe200000006ff */
[----:B------:R-:W-:Y:S01]  /*1b50*/  FMUL.FTZ R79, R215, R74 ;  /* 0x0000004ad74f7220 */ /* 0x000fe20000410000 */
[----:B------:R-:W-:Y:S01]  /*1b60*/  SHF.L.U32 R82, R83, 0x10, RZ ;  /* 0x0000001053527819 */ /* 0x000fe200000006ff */
[----:B------:R-:W-:Y:S01]  /*1b70*/  FMUL.FTZ R83, R170, R81 ;  /* 0x00000051aa537220 */ /* 0x000fe20000410000 */
[----:B------:R-:W-:Y:S01]  /*1b80*/  FADD.FTZ R74, -R230, R235 ;  /* 0x000000ebe64a7221 */ /* 0x000fe20000010100 */
[----:B------:R-:W-:Y:S02]  /*1b90*/  IMAD.U32 R233, R233, 0x10000, RZ ;  /* 0x00010000e9e97824 */ /* 0x000fe400078e00ff */
[----:B------:R-:W-:Y:S01]  /*1ba0*/  FADD.FTZ R38, R75, R38 ;  /* 0x000000264b267221 */ /* 0x000fe20000010000 */
[-C--:B------:R-:W-:Y:S01]  /*1bb0*/  FFMA.FTZ R50, R79, R75.reuse, R50 ;  /* 0x0000004b4f327223 */ /* 0x080fe20000010032 */
[----:B------:R-:W-:Y:S01]  /*1bc0*/  FFMA.FTZ R78, R174, R75, R83 ;  /* 0x0000004bae4e7223 */ /* 0x000fe20000010053 */
[----:B------:R-:W-:-:S02]  /*1bd0*/  IMAD.U32 R232, R232, 0x10000, RZ ;  /* 0x00010000e8e87824 */ /* 0x000fc400078e00ff */
[----:B------:R-:W-:Y:S01]  /*1be0*/  FMUL.FTZ R75, R215, R74 ;  /* 0x0000004ad74b7220 */ /* 0x000fe20000410000 */
[----:B------:R-:W-:Y:S01]  /*1bf0*/  FMUL.FTZ R74, R169, R233 ;  /* 0x000000e9a94a7220 */ /* 0x000fe20000410000 */
[----:B------:R-:W-:Y:S01]  /*1c00*/  FADD.FTZ R117, R73, R117 ;  /* 0x0000007549757221 */ /* 0x000fe20000010000 */
[----:B------:R-:W-:Y:S01]  /*1c10*/  FFMA.FTZ R118, R77, R73, R118 ;  /* 0x000000494d767223 */ /* 0x000fe20000010076 */
[----:B------:R-:W-:Y:S01]  /*1c20*/  FMUL.FTZ R73, R215, R72 ;  /* 0x00000048d7497220 */ /* 0x000fe20000410000 */
[----:B------:R-:W-:Y:S01]  /*1c30*/  FMUL.FTZ R72, R171, R232 ;  /* 0x000000e8ab487220 */ /* 0x000fe20000410000 */
[----:B------:R-:W-:Y:S01]  /*1c40*/  FADD.FTZ R36, R82, R36 ;  /* 0x0000002452247221 */ /* 0x000fe20000010000 */
[-C--:B------:R-:W-:Y:S01]  /*1c50*/  FFMA.FTZ R48, R75, R82.reuse, R48 ;  /* 0x000000524b307223 */ /* 0x080fe20000010030 */
[----:B------:R-:W-:Y:S01]  /*1c60*/  FFMA.FTZ R74, R173, R82, R74 ;  /* 0x00000052ad4a7223 */ /* 0x000fe2000001004a */
[----:B------:R-:W-:Y:S01]  /*1c70*/  FADD.FTZ R14, R81, R14 ;  /* 0x0000000e510e7221 */ /* 0x000fe20000010000 */
[----:B------:R-:W-:Y:S01]  /*1c80*/  FFMA.FTZ R26, R79, R81, R26 ;  /* 0x000000514f1a7223 */ /* 0x000fe2000001001a */
[----:B------:R-:W-:Y:S01]  /*1c90*/  PRMT R82, R85, 0x7632, R82 ;  /* 0x0000763255527816 */ /* 0x000fe20000000052 */
[----:B------:R-:W-:Y:S01]  /*1ca0*/  FADD.FTZ R12, R233, R12 ;  /* 0x0000000ce90c7221 */ /* 0x000fe20000010000 */
[----:B------:R-:W-:Y:S01]  /*1cb0*/  FFMA.FTZ R24, R75, R233, R24 ;  /* 0x000000e94b187223 */ /* 0x000fe20000010018 */
[----:B------:R-:W-:Y:S01]  /*1cc0*/  SHF.L.U32 R81, R84, 0x10, RZ ;  /* 0x0000001054517819 */ /* 0x000fe200000006ff */
[----:B------:R-:W-:Y:S01]  /*1cd0*/  FADD.FTZ R109, R234, R109 ;  /* 0x0000006dea6d7221 */ /* 0x000fe20000010000 */
[----:B------:R-:W-:Y:S01]  /*1ce0*/  SHF.L.U32 R85, R85, 0x10, RZ ;  /* 0x0000001055557819 */ /* 0x000fe200000006ff */
[-C--:B------:R-:W-:Y:S01]  /*1cf0*/  FFMA.FTZ R110, R73, R234.reuse, R110 ;  /* 0x000000ea496e7223 */ /* 0x080fe2000001006e */
[----:B------:R-:W-:Y:S01]  /*1d00*/  FFMA.FTZ R72, R175, R234, R72 ;  /* 0x000000eaaf487223 */ /* 0x000fe20000010048 */
[----:B------:R-:W-:Y:S01]  /*1d10*/  FADD.FTZ R115, R80, R115 ;  /* 0x0000007350737221 */ /* 0x000fe20000010000 */
[----:B------:R-:W-:Y:S01]  /*1d20*/  FFMA.FTZ R116, R77, R80, R116 ;  /* 0x000000504d747223 */ /* 0x000fe20000010074 */
[----:B------:R-:W-:Y:S01]  /*1d30*/  FADD.FTZ R51, R232, R51 ;  /* 0x00000033e8337221 */ /* 0x000fe20000010000 */
[----:B------:R-:W-:Y:S01]  /*1d40*/  FFMA.FTZ R108, R73, R232, R108 ;  /* 0x000000e8496c7223 */ /* 0x000fe2000001006c */
[----:B------:R-:W-:Y:S01]  /*1d50*/  IMAD.U32 R233, R86, 0x10000, RZ ;  /* 0x0001000056e97824 */ /* 0x000fe200078e00ff */
[----:B------:R-:W-:-:S02]  /*1d60*/  PRMT R80, R84, 0x7632, R80 ;  /* 0x0000763254507816 */ /* 0x000fc40000000050 */
[----:B------:R-:W-:Y:S02]  /*1d70*/  PRMT R232, R86, 0x7632, R232 ;  /* 0x0000763256e87816 */ /* 0x000fe400000000e8 */
[C---:B------:R-:W-:Y:S01]  /*1d80*/  PRMT R234, R87.reuse, 0x7632, R234 ;  /* 0x0000763257ea7816 */ /* 0x040fe200000000ea */
[C---:B--2---:R-:W-:Y:S01]  /*1d90*/  FADD.FTZ R240, -R230.reuse, R81 ;  /* 0x00000051e6f07221 */ /* 0x044fe20000010100 */
[C---:B------:R-:W-:Y:S01]  /*1da0*/  FADD.FTZ R86, -R230.reuse, R85 ;  /* 0x00000055e6567221 */ /* 0x040fe20000010100 */
[----:B------:R-:W-:Y:S01]  /*1db0*/  FADD.FTZ R84, -R230, R233 ;  /* 0x000000e9e6547221 */ /* 0x000fe20000010100 */
[----:B------:R-:W-:Y:S01]  /*1dc0*/  SHF.L.U32 R87, R87, 0x10, RZ ;  /* 0x0000001057577819 */ /* 0x000fe200000006ff */
[----:B------:R-:W-:Y:S01]  /*1dd0*/  IMAD.U32 R83, R82, 0x10000, RZ ;  /* 0x0001000052537824 */ /* 0x000fe200078e00ff */
[----:B------:R-:W-:Y:S02]  /*1de0*/  SHF.L.U32 R81, R80, 0x10, RZ ;  /* 0x0000001050517819 */ /* 0x000fe400000006ff */
[----:B------:R-:W-:-:S02]  /*1df0*/  SHF.L.U32 R85, R232, 0x10, RZ ;  /* 0x00000010e8557819 */ /* 0x000fc400000006ff */
[----:B------:R-:W-:Y:S01]  /*1e00*/  SHF.L.U32 R233, R234, 0x10, RZ ;  /* 0x00000010eae97819 */ /* 0x000fe200000006ff */
[----:B------:R-:W-:Y:S01]  /*1e10*/  FADD.FTZ R11, R242, R11 ;  /* 0x0000000bf20b7221 */ /* 0x000fe20000010000 */
[----:B------:R-:W-:Y:S01]  /*1e20*/  FFMA.FTZ R23, R102, R242, R23 ;  /* 0x000000f266177223 */ /* 0x000fe20000010017 */
[C---:B------:R-:W-:Y:S01]  /*1e30*/  FADD.FTZ R82, -R230.reuse, R87 ;  /* 0x00000057e6527221 */ /* 0x040fe20000010100 */
[C---:B------:R-:W-:Y:S01]  /*1e40*/  FADD.FTZ R238, -R230.reuse, R81 ;  /* 0x00000051e6ee7221 */ /* 0x040fe20000010100 */
[C---:B------:R-:W-:Y:S01]  /*1e50*/  FADD.FTZ R234, -R230.reuse, R83 ;  /* 0x00000053e6ea7221 */ /* 0x040fe20000010100 */
[C---:B------:R-:W-:Y:S01]  /*1e60*/  FADD.FTZ R232, -R230.reuse, R85 ;  /* 0x00000055e6e87221 */ /* 0x040fe20000010100 */
[----:B------:R-:W-:Y:S01]  /*1e70*/  FADD.FTZ R80, -R230, R233 ;  /* 0x000000e9e6507221 */ /* 0x000fe20000010100 */
[C---:B------:R-:W-:Y:S02]  /*1e80*/  IMAD.U32 R242, R88.reuse, 0x10000, RZ ;  /* 0x0001000058f27824 */ /* 0x040fe400078e00ff */
[----:B------:R-:W-:Y:S01]  /*1e90*/  FMUL.FTZ R230, R215, R240 ;  /* 0x000000f0d7e67220 */ /* 0x000fe20000410000 */
[----:B------:R-:W-:Y:S01]  /*1ea0*/  PRMT R88, R88, 0x7632, R88 ;  /* 0x0000763258587816 */ /* 0x000fe20000000058 */
[-C--:B------:R-:W-:Y:S01]  /*1eb0*/  FMUL.FTZ R81, R190, R242.reuse ;  /* 0x000000f2be517220 */ /* 0x080fe20000410000 */
[----:B------:R-:W-:Y:S01]  /*1ec0*/  FADD.FTZ R9, R242, R9 ;  /* 0x00000009f2097221 */ /* 0x000fe20000010000 */
[----:B------:R-:W-:Y:S01]  /*1ed0*/  FFMA.FTZ R21, R230, R242, R21 ;  /* 0x000000f2e6157223 */ /* 0x000fe20000010015 */
[----:B------:R-:W-:-:S02]  /*1ee0*/  SHF.L.U32 R242, R89, 0x10, RZ ;  /* 0x0000001059f27819 */ /* 0x000fc400000006ff */
[C---:B------:R-:W-:Y:S02]  /*1ef0*/  SHF.L.U32 R87, R92.reuse, 0x10, RZ ;  /* 0x000000105c577819 */ /* 0x040fe400000006ff */
[----:B------:R-:W-:Y:S02]  /*1f00*/  PRMT R92, R92, 0x7632, R92 ;  /* 0x000076325c5c7816 */ /* 0x000fe4000000005c */
[----:B------:R-:W-:Y:S01]  /*1f10*/  SHF.L.U32 R239, R88, 0x10, RZ ;  /* 0x0000001058ef7819 */ /* 0x000fe200000006ff */
[----:B------:R-:W-:Y:S02]  /*1f20*/  IMAD.U32 R240, R93, 0x10000, RZ ;  /* 0x000100005df07824 */ /* 0x000fe400078e00ff */
[----:B------:R-:W-:Y:S01]  /*1f30*/  FMUL.FTZ R86, R215, R86 ;  /* 0x00000056d7567220 */ /* 0x000fe20000410000 */
[----:B------:R-:W-:Y:S01]  /*1f40*/  FMUL.FTZ R244, R189, R242 ;  /* 0x000000f2bdf47220 */ /* 0x000fe20000410000 */
[----:B------:R-:W-:Y:S02]  /*1f50*/  IMAD.U32 R235, R92, 0x10000, RZ ;  /* 0x000100005ceb7824 */ /* 0x000fe400078e00ff */
[----:B------:R-:W-:Y:S01]  /*1f60*/  FMUL.FTZ R233, R215, R238 ;  /* 0x000000eed7e97220 */ /* 0x000fe20000410000 */
[----:B------:R-:W-:Y:S01]  /*1f70*/  FMUL.FTZ R241, R164, R239 ;  /* 0x000000efa4f17220 */ /* 0x000fe20000410000 */
[----:B------:R-:W-:Y:S01]  /*1f80*/  FADD.FTZ R31, R240, R31 ;  /* 0x0000001ff01f7221 */ /* 0x000fe20000010000 */
[-C--:B------:R-:W-:Y:S01]  /*1f90*/  FFMA.FTZ R43, R86, R240.reuse, R43 ;  /* 0x000000f0562b7223 */ /* 0x080fe2000001002b */
[----:B------:R-:W-:Y:S01]  /*1fa0*/  FFMA.FTZ R85, R193, R240, R244 ;  /* 0x000000f0c1557223 */ /* 0x000fe200000100f4 */
[----:B------:R-:W-:-:S02]  /*1fb0*/  PRMT R89, R89, 0x7632, R89 ;  /* 0x0000763259597816 */ /* 0x000fc40000000059 */
[C---:B------:R-:W-:Y:S02]  /*1fc0*/  SHF.L.U32 R240, R90.reuse, 0x10, RZ ;  /* 0x000000105af07819 */ /* 0x040fe400000006ff */
[----:B------:R-:W-:Y:S01]  /*1fd0*/  PRMT R93, R93, 0x7632, R93 ;  /* 0x000076325d5d7816 */ /* 0x000fe2000000005d */
[----:B------:R-:W-:Y:S01]  /*1fe0*/  FADD.FTZ R34, R235, R34 ;  /* 0x00000022eb227221 */ /* 0x000fe20000010000 */
[----:B------:R-:W-:Y:S01]  /*1ff0*/  PRMT R90, R90, 0x7632, R90 ;  /* 0x000076325a5a7816 */ /* 0x000fe2000000005a */
[-C--:B------:R-:W-:Y:S01]  /*2000*/  FFMA.FTZ R46, R233, R235.reuse, R46 ;  /* 0x000000ebe92e7223 */ /* 0x080fe2000001002e */
[----:B------:R-:W-:Y:S01]  /*2010*/  FFMA.FTZ R88, R168, R235, R241 ;  /* 0x000000eba8587223 */ /* 0x000fe200000100f1 */
[----:B------:R-:W-:Y:S02]  /*2020*/  SHF.L.U32 R235, R89, 0x10, RZ ;  /* 0x0000001059eb7819 */ /* 0x000fe400000006ff */
[C---:B------:R-:W-:Y:S02]  /*2030*/  SHF.L.U32 R83, R94.reuse, 0x10, RZ ;  /* 0x000000105e537819 */ /* 0x040fe400000006ff */
[----:B------:R-:W-:Y:S01]  /*2040*/  SHF.L.U32 R89, R93, 0x10, RZ ;  /* 0x000000105d597819 */ /* 0x000fe200000006ff */
[----:B------:R-:W-:Y:S01]  /*2050*/  FMUL.FTZ R93, R215, R234 ;  /* 0x000000ead75d7220 */ /* 0x000fe20000410000 */
[----:B------:R-:W-:Y:S01]  /*2060*/  PRMT R94, R94, 0x7632, R94 ;  /* 0x000076325e5e7816 */ /* 0x000fe2000000005e */
[----:B------:R-:W-:-:S02]  /*2070*/  IMAD.U32 R241, R90, 0x10000, RZ ;  /* 0x000100005af17824 */ /* 0x000fc400078e00ff */
[----:B------:R-:W-:Y:S01]  /*2080*/  FADD.FTZ R10, R239, R10 ;  /* 0x0000000aef0a7221 */ /* 0x000fe20000010000 */
[----:B------:R-:W-:Y:S01]  /*2090*/  FFMA.FTZ R22, R233, R239, R22 ;  /* 0x000000efe9167223 */ /* 0x000fe20000010016 */
[----:B------:R-:W-:Y:S01]  /*20a0*/  FADD.FTZ R7, R242, R7 ;  /* 0x00000007f2077221 */ /* 0x000fe20000010000 */
[----:B------:R-:W-:Y:S01]  /*20b0*/  FFMA.FTZ R19, R86, R242, R19 ;  /* 0x000000f256137223 */ /* 0x000fe20000010013 */
[----:B------:R-:W-:Y:S01]  /*20c0*/  FMUL.FTZ R84, R215, R84 ;  /* 0x00000054d7547220 */ /* 0x000fe20000410000 */
[-C--:B------:R-:W-:Y:S01]  /*20d0*/  FMUL.FTZ R92, R163, R235.reuse ;  /* 0x000000eba35c7220 */ /* 0x080fe20000410000 */
[----:B------:R-:W-:Y:S01]  /*20e0*/  FADD.FTZ R8, R235, R8 ;  /* 0x00000008eb087221 */ /* 0x000fe20000010000 */
[----:B------:R-:W-:Y:S01]  /*20f0*/  FFMA.FTZ R20, R93, R235, R20 ;  /* 0x000000eb5d147223 */ /* 0x000fe20000010014 */
[----:B------:R-:W-:Y:S01]  /*2100*/  SHF.L.U32 R239, R94, 0x10, RZ ;  /* 0x000000105eef7819 */ /* 0x000fe200000006ff */
[----:B------:R-:W-:Y:S02]  /*2110*/  IMAD.U32 R242, R91, 0x10000, RZ ;  /* 0x000100005bf27824 */ /* 0x000fe400078e00ff */
[----:B------:R-:W-:Y:S01]  /*2120*/  FMUL.FTZ R235, R215, R232 ;  /* 0x000000e8d7eb7220 */ /* 0x000fe20000410000 */
[----:B------:R-:W-:Y:S01]  /*2130*/  FMUL.FTZ R243, R162, R241 ;  /* 0x000000f1a2f37220 */ /* 0x000fe20000410000 */
[----:B------:R-:W-:Y:S01]  /*2140*/  FADD.FTZ R33, R87, R33 ;  /* 0x0000002157217221 */ /* 0x000fe20000010000 */
[-C--:B------:R-:W-:Y:S01]  /*2150*/  FFMA.FTZ R45, R230, R87.reuse, R45 ;  /* 0x00000057e62d7223 */ /* 0x080fe2000001002d */
[----:B------:R-:W-:Y:S01]  /*2160*/  PRMT R91, R91, 0x7632, R91 ;  /* 0x000076325b5b7816 */ /* 0x000fe2000000005b */
[----:B------:R-:W-:Y:S01]  /*2170*/  FFMA.FTZ R87, R194, R87, R81 ;  /* 0x00000057c2577223 */ /* 0x000fe20000010051 */
[-C--:B------:R-:W-:Y:S01]  /*2180*/  FMUL.FTZ R81, R188, R240.reuse ;  /* 0x000000f0bc517220 */ /* 0x080fe20000410000 */
[----:B------:R-:W-:Y:S01]  /*2190*/  FADD.FTZ R5, R240, R5 ;  /* 0x00000005f0057221 */ /* 0x000fe20000010000 */
[----:B------:R-:W-:Y:S01]  /*21a0*/  FFMA.FTZ R17, R84, R240, R17 ;  /* 0x000000f054117223 */ /* 0x000fe20000010011 */
[----:B------:R-:W-:Y:S01]  /*21b0*/  SHF.L.U32 R240, R95, 0x10, RZ ;  /* 0x000000105ff07819 */ /* 0x000fe200000006ff */
[----:B------:R-:W-:Y:S01]  /*21c0*/  FADD.FTZ R30, R239, R30 ;  /* 0x0000001eef1e7221 */ /* 0x000fe20000010000 */
[-C--:B------:R-:W-:Y:S01]  /*21d0*/  FFMA.FTZ R42, R235, R239.reuse, R42 ;  /* 0x000000efeb2a7223 */ /* 0x080fe2000001002a */
[----:B------:R-:W-:Y:S01]  /*21e0*/  FFMA.FTZ R90, R166, R239, R243 ;  /* 0x000000efa65a7223 */ /* 0x000fe200000100f3 */
[----:B------:R-:W-:-:S02]  /*21f0*/  PRMT R95, R95, 0x7632, R95 ;  /* 0x000076325f5f7816 */ /* 0x000fc4000000005f */
[----:B------:R-:W-:Y:S01]  /*2200*/  SHF.L.U32 R239, R91, 0x10, RZ ;  /* 0x000000105bef7819 */ /* 0x000fe200000006ff */
[----:B------:R-:W-:Y:S01]  /*2210*/  FADD.FTZ R32, R89, R32 ;  /* 0x0000002059207221 */ /* 0x000fe20000010000 */
[-C--:B------:R-:W-:Y:S01]  /*2220*/  FFMA.FTZ R44, R93, R89.reuse, R44 ;  /* 0x000000595d2c7223 */ /* 0x080fe2000001002c */
[----:B------:R-:W-:Y:S01]  /*2230*/  FFMA.FTZ R89, R167, R89, R92 ;  /* 0x00000059a7597223 */ /* 0x000fe2000001005c */
[----:B------:R-:W-:Y:S02]  /*2240*/  IMAD.U32 R95, R95, 0x10000, RZ ;  /* 0x000100005f5f7824 */ /* 0x000fe400078e00ff */
[----:B------:R-:W-:Y:S01]  /*2250*/  FMUL.FTZ R91, R215, R80 ;  /* 0x00000050d75b7220 */ /* 0x000fe20000410000 */
[----:B------:R-:W-:Y:S01]  /*2260*/  FMUL.FTZ R92, R161, R239 ;  /* 0x000000efa15c7220 */ /* 0x000fe20000410000 */
[----:B------:R-:W-:Y:S01]  /*2270*/  FFMA.FTZ R80, R0, R231, RZ ;  /* 0x000000e700507223 */ /* 0x000fe200000100ff */
[----:B------:R-:W-:Y:S01]  /*2280*/  FADD.FTZ R28, R95, R28 ;  /* 0x0000001c5f1c7221 */ /* 0x000fe20000010000 */
[-C--:B------:R-:W-:Y:S01]  /*2290*/  FFMA.FTZ R40, R91, R95.reuse, R40 ;  /* 0x0000005f5b287223 */ /* 0x080fe20000010028 */
[----:B------:R-:W-:Y:S01]  /*22a0*/  FFMA.FTZ R92, R165, R95, R92 ;  /* 0x0000005fa55c7223 */ /* 0x000fe2000001005c */
[----:B------:R-:W-:Y:S01]  /*22b0*/  FADD.FTZ R95, RZ, R231 ;  /* 0x000000e7ff5f7221 */ /* 0x000fe20000010000 */
[----:B------:R-:W-:-:S03]  /*22c0*/  FFMA.FTZ R80, R223, R222, R80 ;  /* 0x000000dedf507223 */ /* 0x000fc60000010050 */
[----:B------:R-:W-:Y:S01]  /*22d0*/  FADD.FTZ R95, R222, R95 ;  /* 0x0000005fde5f7221 */ /* 0x000fe20000010000 */
        /* <DEDUP_REMOVED lines=16> */
[----:B------:R-:W-:Y:S01]  /*23e0*/  FADD.FTZ R4, R239, R4 ;  /* 0x00000004ef047221 */ /* 0x000fe20000010000 */
[----:B------:R-:W-:Y:S01]  /*23f0*/  FFMA.FTZ R16, R91, R239, R16 ;  /* 0x000000ef5b107223 */ /* 0x000fe20000010010 */
[----:B------:R-:W-:Y:S01]  /*2400*/  FFMA.FTZ R80, R105, R103, R80 ;  /* 0x0000006769507223 */ /* 0x000fe20000010050 */
[----:B------:R-:W-:-:S03]  /*2410*/  FADD.FTZ R239, R103, R94 ;  /* 0x0000005e67ef7221 */ /* 0x000fc60000010000 */
        /* <DEDUP_REMOVED lines=15> */
[----:B------:R-:W-:Y:S01]  /*2510*/  FADD.FTZ R80, R80, R85 ;  /* 0x0000005550507221 */ /* 0x000fe20000010000 */
[----:B------:R-:W-:Y:S01]  /*2520*/  FADD.FTZ R29, R83, R29 ;  /* 0x0000001d531d7221 */ /* 0x000fe20000010000 */
[-C--:B------:R-:W-:Y:S01]  /*2530*/  FFMA.FTZ R41, R84, R83.reuse, R41 ;  /* 0x0000005354297223 */ /* 0x080fe20000010029 */
[----:B------:R-:W-:Y:S01]  /*2540*/  FFMA.FTZ R83, R192, R83, R81 ;  /* 0x00000053c0537223 */ /* 0x000fe20000010051 */
[----:B------:R-:W-:Y:S01]  /*2550*/  FFMA.FTZ R95, R93, R89, R94 ;  /* 0x000000595d5f7223 */ /* 0x000fe2000001005e */
[----:B------:R-:W-:Y:S01]  /*2560*/  FADD.FTZ R80, R80, R89 ;  /* 0x0000005950507221 */ /* 0x000fe20000010000 */
[----:B------:R-:W-:Y:S02]  /*2570*/  FMUL.FTZ R244, R187, R242 ;  /* 0x000000f2bbf47220 */ /* 0x000fe40000410000 */
[----:B------:R-:W-:Y:S01]  /*2580*/  FFMA.FTZ R94, R84, R83, R95 ;  /* 0x00000053545e7223 */ /* 0x000fe2000001005f */
[----:B------:R-:W-:Y:S01]  /*2590*/  FADD.FTZ R95, R80, R83 ;  /* 0x00000053505f7221 */ /* 0x000fe20000010000 */
[----:B------:R-:W-:Y:S01]  /*25a0*/  FMUL.FTZ R82, R215, R82 ;  /* 0x00000052d7527220 */ /* 0x000fe20000410000 */
[----:B------:R-:W-:Y:S01]  /*25b0*/  FFMA.FTZ R81, R191, R240, R244 ;  /* 0x000000f0bf517223 */ /* 0x000fe200000100f4 */
[----:B------:R-:W-:Y:S01]  /*25c0*/  FFMA.FTZ R239, R235, R90, R94 ;  /* 0x0000005aebef7223 */ /* 0x000fe2000001005e */
[----:B------:R-:W-:Y:S01]  /*25d0*/  FADD.FTZ R80, R95, R90 ;  /* 0x0000005a5f507221 */ /* 0x000fe20000010000 */
[----:B------:R-:W-:-:S02]  /*25e0*/  UMOV UR6, 0xffffffff ;  /* 0xffffffff00067882 */ /* 0x000fc40000000000 */
        /* <DEDUP_REMOVED lines=8> */
[----:B------:R-:W-:Y:S01]  /*2670*/  FFMA.FTZ R94, R91, R92, R94 ;  /* 0x0000005c5b5e7223 */ /* 0x000fe2000001005e */
[----:B------:R-:W-:Y:S01]  /*2680*/  FADD.FTZ R234, R95, R92 ;  /* 0x0000005c5fea7221 */ /* 0x000fe20000010000 */
[----:B------:R-:W-:Y:S01]  /*2690*/  LOP3.LUT R80, R2, 0x1f, RZ, 0xc0, !PT ;  /* 0x0000001f02507812 */ /* 0x000fe200078ec0ff */
        /* <DEDUP_REMOVED lines=19> */
.L_x_162:
[----:B-1----:R-:W-:Y:S01]  /*27d0*/  FADD.FTZ R243, R94, R243 ;  /* 0x000000f35ef37221 */ /* 0x002fe20000010000 */
[----:B0-2---:R-:W-:Y:S01]  /*27e0*/  FADD.FTZ R94, R95, R238 ;  /* 0x000000ee5f5e7221 */ /* 0x005fe20000010000 */
[----:B-----5:R-:W-:Y:S02]  /*27f0*/  @P0 PRMT R95, R56, 0x7632, R95 ;  /* 0x00007632385f0816 */ /* 0x020fe4000000005f */
[----:B------:R-:W-:Y:S01]  /*2800*/  FMUL.FTZ R232, R243, UR9 ;  /* 0x00000009f3e87c20 */ /* 0x000fe20008410000 */
[----:B------:R-:W-:Y:S01]  /*2810*/  FMUL.FTZ R94, R94, UR9 ;  /* 0x000000095e5e7c20 */ /* 0x000fe20008410000 */
[----:B------:R-:W-:Y:S02]  /*2820*/  LOP3.LUT P6, RZ, R236, 0xff00, RZ, 0xc0, !PT ;  /* 0x0000ff00ecff7812 */ /* 0x000fe400078cc0ff */
[----:B------:R-:W-:Y:S02]  /*2830*/  @P1 LOP3.LUT P4, RZ, R146, 0xff00, RZ, 0xc0, !PT ;  /* 0x0000ff0092ff1812 */ /* 0x000fe4000788c0ff */
[----:B------:R-:W-:-:S02]  /*2840*/  FSEL R232, R232, RZ, !P2 ;  /* 0x000000ffe8e87208 */ /* 0x000fc40005000000 */
[----:B------:R-:W-:-:S03]  /*2850*/  LOP3.LUT P3, RZ, R236, 0xff0000, RZ, 0xc0, !PT ;  /* 0x00ff0000ecff7812 */ /* 0x000fc6000786c0ff */
[-CC-:B------:R-:W-:Y:S01]  /*2860*/  FFMA.FTZ R219, R219, R94.reuse, R232.reuse ;  /* 0x0000005edbdb7223 */ /* 0x180fe200000100e8 */
[-CC-:B------:R-:W-:Y:S01]  /*2870*/  FFMA.FTZ R223, R223, R94.reuse, R232.reuse ;  /* 0x0000005edfdf7223 */ /* 0x180fe200000100e8 */
[-CC-:B------:R-:W-:Y:S01]  /*2880*/  FFMA.FTZ R0, R0, R94.reuse, R232.reuse ;  /* 0x0000005e00007223 */ /* 0x180fe200000100e8 */
[-CC-:B------:R-:W-:Y:S01]  /*2890*/  FFMA.FTZ R229, R229, R94.reuse, R232.reuse ;  /* 0x0000005ee5e57223 */ /* 0x180fe200000100e8 */
[-CC-:B------:R-:W-:Y:S01]  /*28a0*/  FFMA.FTZ R221, R221, R94.reuse, R232.reuse ;  /* 0x0000005edddd7223 */ /* 0x180fe200000100e8 */
[----:B------:R-:W-:Y:S01]  /*28b0*/  FADD.FTZ R218, R218, -R219 ;  /* 0x800000dbdada7221 */ /* 0x000fe20000010000 */
[----:B------:R-:W-:Y:S01]  /*28c0*/  FADD.FTZ R222, R222, -R223 ;  /* 0x800000dfdede7221 */ /* 0x000fe20000010000 */
[-C--:B------:R-:W-:Y:S01]  /*28d0*/  FFMA.FTZ R227, R227, R94.reuse, R232 ;  /* 0x0000005ee3e37223 */ /* 0x080fe200000100e8 */
[----:B------:R-:W-:Y:S01]  /*28e0*/  @P0 PRMT R219, R57, 0x7632, R219 ;  /* 0x0000763239db0816 */ /* 0x000fe200000000db */
[----:B------:R-:W-:Y:S01]  /*28f0*/  FADD.FTZ R0, R231, -R0 ;  /* 0x80000000e7007221 */ /* 0x000fe20000010000 */
[----:B------:R-:W-:Y:S01]  /*2900*/  FADD.FTZ R234, R228, -R229 ;  /* 0x800000e5e4ea7221 */ /* 0x000fe20000010000 */
[----:B------:R-:W-:Y:S01]  /*2910*/  FFMA.FTZ R107, R107, R94, R232 ;  /* 0x0000005e6b6b7223 */ /* 0x000fe200000100e8 */
[----:B------:R-:W-:Y:S01]  /*2920*/  @P0 SHF.L.U32 R228, R95, 0x10, RZ ;  /* 0x000000105fe40819 */ /* 0x000fe200000006ff */
[----:B------:R-:W-:Y:S01]  /*2930*/  FADD.FTZ R220, R220, -R221 ;  /* 0x800000dddcdc7221 */ /* 0x000fe20000010000 */
[----:B------:R-:W-:Y:S01]  /*2940*/  FMUL.FTZ R229, R215, R222 ;  /* 0x000000ded7e57220 */ /* 0x000fe20000410000 */
[----:B------:R-:W-:Y:S01]  /*2950*/  FADD.FTZ R238, R226, -R227 ;  /* 0x800000e3e2ee7221 */ /* 0x000fe20000010000 */
[----:B------:R-:W-:-:S02]  /*2960*/  IMAD.MOV.U32 R95, RZ, RZ, R236 ;  /* 0x000000ffff5f7224 */ /* 0x000fc400078e00ec */
[----:B------:R-:W-:Y:S01]  /*2970*/  FMUL.FTZ R223, R215, R0 ;  /* 0x00000000d7df7220 */ /* 0x000fe20000410000 */
[----:B------:R-:W-:Y:S02]  /*2980*/  @P0 IMAD.U32 R226, R219, 0x10000, RZ ;  /* 0x00010000dbe20824 */ /* 0x000fe400078e00ff */
[--C-:B------:R-:W-:Y:S01]  /*2990*/  FFMA.FTZ R219, R217, R94, R232.reuse ;  /* 0x0000005ed9db7223 */ /* 0x100fe200000100e8 */
[----:B------:R-:W-:Y:S01]  /*29a0*/  FADD.FTZ R242, R106, -R107 ;  /* 0x8000006b6af27221 */ /* 0x000fe20000010000 */
[----:B------:R-:W-:Y:S01]  /*29b0*/  @P0 SHF.L.U32 R0, R56, 0x10, RZ ;  /* 0x0000001038000819 */ /* 0x000fe200000006ff */
[----:B------:R-:W-:Y:S01]  /*29c0*/  FMUL.FTZ R217, R215, R220 ;  /* 0x000000dcd7d97220 */ /* 0x000fe20000410000 */
[-C--:B------:R-:W-:Y:S01]  /*29d0*/  FFMA.FTZ R107, R77, R94.reuse, R232 ;  /* 0x0000005e4d6b7223 */ /* 0x080fe200000100e8 */
[----:B------:R-:W-:Y:S01]  /*29e0*/  @P0 FADD.FTZ R229, R229, R228 ;  /* 0x000000e4e5e50221 */ /* 0x000fe20000010000 */
[----:B------:R-:W-:Y:S01]  /*29f0*/  @P0 SHF.L.U32 R77, R58, 0x10, RZ ;  /* 0x000000103a4d0819 */ /* 0x000fe200000006ff */
[----:B------:R-:W-:Y:S01]  /*2a00*/  FFMA.FTZ R220, R105, R94, R232 ;  /* 0x0000005e69dc7223 */ /* 0x000fe200000100e8 */
[----:B------:R-:W-:Y:S01]  /*2a10*/  FMUL.FTZ R106, R215, R238 ;  /* 0x000000eed76a7220 */ /* 0x000fe20000410000 */
[----:B------:R-:W-:Y:S01]  /*2a20*/  LOP3.LUT P2, RZ, R95, 0xff, RZ, 0xc0, !PT ;  /* 0x000000ff5fff7812 */ /* 0x000fe2000784c0ff */
[----:B------:R-:W-:Y:S01]  /*2a30*/  @P0 FADD.FTZ R217, R217, R226 ;  /* 0x000000e2d9d90221 */ /* 0x000fe20000010000 */
[----:B------:R-:W-:Y:S01]  /*2a40*/  @P0 SHF.L.U32 R95, R57, 0x10, RZ ;  /* 0x00000010395f0819 */ /* 0x000fe200000006ff */
[----:B------:R-:W-:Y:S01]  /*2a50*/  @P0 FADD.FTZ R223, R223, R0 ;  /* 0x00000000dfdf0221 */ /* 0x000fe20000010000 */
[----:B------:R-:W-:Y:S01]  /*2a60*/  FMUL.FTZ R228, R215, R234 ;  /* 0x000000ead7e47220 */ /* 0x000fe20000410000 */
[----:B------:R-:W-:Y:S01]  /*2a70*/  FMUL.FTZ R231, R229, UR14 ;  /* 0x0000000ee5e77c20 */ /* 0x000fe20008410000 */
[----:B------:R-:W-:Y:S01]  /*2a80*/  FADD.FTZ R226, R76, -R107 ;  /* 0x8000006b4ce27221 */ /* 0x000fe20000010000 */
[----:B------:R-:W-:Y:S01]  /*2a90*/  FADD.FTZ R240, R103, -R220 ;  /* 0x800000dc67f07221 */ /* 0x000fe20000010000 */
[----:B------:R-:W-:Y:S01]  /*2aa0*/  @P0 FADD.FTZ R106, R106, R77 ;  /* 0x0000004d6a6a0221 */ /* 0x000fe20000010000 */
[----:B------:R-:W-:Y:S01]  /*2ab0*/  @P0 PRMT R76, R58, 0x7632, R76 ;  /* 0x000076323a4c0816 */ /* 0x000fe2000000004c */
[----:B------:R-:W-:Y:S01]  /*2ac0*/  FADD.FTZ R216, R216, -R219 ;  /* 0x800000dbd8d87221 */ /* 0x000fe20000010000 */
[----:B------:R-:W-:Y:S01]  /*2ad0*/  @P0 PRMT R103, R59, 0x7632, R103 ;  /* 0x000076323b670816 */ /* 0x000fe20000000067 */
[----:B------:R-:W-:Y:S01]  /*2ae0*/  FMUL.FTZ R234, R223, UR14 ;  /* 0x0000000edfea7c20 */ /* 0x000fe20008410000 */
[----:B------:R-:W-:Y:S01]  /*2af0*/  @P1 MOV R0, R146 ;  /* 0x0000009200001202 */ /* 0x000fe20000000f00 */
[----:B------:R-:W-:Y:S01]  /*2b00*/  @P0 FADD.FTZ R228, R228, R95 ;  /* 0x0000005fe4e40221 */ /* 0x000fe20000010000 */
[----:B------:R-:W-:Y:S01]  /*2b10*/  FFMA.FTZ R225, R225, R94, R232 ;  /* 0x0000005ee1e17223 */ /* 0x000fe200000100e8 */
[----:B------:R-:W-:Y:S01]  /*2b20*/  FSEL R95, R231, RZ, P6 ;  /* 0x000000ffe75f7208 */ /* 0x000fe20003000000 */
[----:B------:R-:W-:Y:S01]  /*2b30*/  FMUL.FTZ R238, R106, UR14 ;  /* 0x0000000e6aee7c20 */ /* 0x000fe20008410000 */
[----:B------:R-:W-:Y:S01]  /*2b40*/  @P0 SHF.L.U32 R103, R103, 0x10, RZ ;  /* 0x0000001067670819 */ /* 0x000fe200000006ff */
[----:B------:R-:W-:Y:S01]  /*2b50*/  @P0 IMAD.U32 R77, R76, 0x10000, RZ ;  /* 0x000100004c4d0824 */ /* 0x000fe200078e00ff */
[----:B------:R-:W-:Y:S01]  /*2b60*/  @P1 LOP3.LUT P5, RZ, R0, 0xff, RZ, 0xc0, !PT ;  /* 0x000000ff00ff1812 */ /* 0x000fe200078ac0ff */
[----:B------:R-:W-:Y:S01]  /*2b70*/  FMUL.FTZ R218, R215, R218 ;  /* 0x000000dad7da7220 */ /* 0x000fe20000410000 */
[----:B------:R-:W-:Y:S01]  /*2b80*/  LOP3.LUT P6, RZ, R237, 0xff, RZ, 0xc0, !PT ;  /* 0x000000ffedff7812 */ /* 0x000fe200078cc0ff */
[C---:B------:R-:W-:Y:S01]  /*2b90*/  FMUL.FTZ R220, R215.reuse, R216 ;  /* 0x000000d8d7dc7220 */ /* 0x040fe20000410000 */
[----:B------:R-:W-:Y:S01]  /*2ba0*/  @P0 PRMT R76, R60, 0x7632, R76 ;  /* 0x000076323c4c0816 */ /* 0x000fe2000000004c */
[----:B------:R-:W-:Y:S01]  /*2bb0*/  FADD.FTZ R224, R224, -R225 ;  /* 0x800000e1e0e07221 */ /* 0x000fe20000010000 */
[----:B------:R-:W-:Y:S01]  /*2bc0*/  FSEL R0, R234, RZ, P2 ;  /* 0x000000ffea007208 */ /* 0x000fe20001000000 */
[----:B------:R-:W-:Y:S01]  /*2bd0*/  @P0 FADD.FTZ R218, R218, R77 ;  /* 0x0000004ddada0221 */ /* 0x000fe20000010000 */
[----:B------:R-:W-:Y:S01]  /*2be0*/  @P1 FSEL R234, R234, RZ, P5 ;  /* 0x000000ffeaea1208 */ /* 0x000fe20002800000 */
[----:B------:R-:W-:Y:S01]  /*2bf0*/  @P0 FADD.FTZ R220, R220, R103 ;  /* 0x00000067dcdc0221 */ /* 0x000fe20000010000 */
[----:B------:R-:W-:Y:S01]  /*2c00*/  FSEL R221, R238, RZ, P6 ;  /* 0x000000ffeedd7208 */ /* 0x000fe20003000000 */
[----:B------:R-:W-:Y:S01]  /*2c10*/  FMUL.FTZ R243, R215, R224 ;  /* 0x000000e0d7f37220 */ /* 0x000fe20000410000 */
[----:B------:R-:W-:Y:S01]  /*2c20*/  LOP3.LUT P5, RZ, R236, 0xff000000, RZ, 0xc0, !PT ;  /* 0xff000000ecff7812 */ /* 0x000fe200078ac0ff */
[----:B------:R-:W-:Y:S01]  /*2c30*/  FMUL.FTZ R236, R228, UR14 ;  /* 0x0000000ee4ec7c20 */ /* 0x000fe20008410000 */
[----:B------:R-:W-:Y:S01]  /*2c40*/  @P1 LOP3.LUT P6, RZ, R147, 0xff, RZ, 0xc0, !PT ;  /* 0x000000ff93ff1812 */ /* 0x000fe200078cc0ff */
[----:B------:R-:W-:Y:S01]  /*2c50*/  FMUL.FTZ R225, R215, R240 ;  /* 0x000000f0d7e17220 */ /* 0x000fe20000410000 */
[----:B------:R-:W-:Y:S01]  /*2c60*/  @P0 SHF.L.U32 R103, R76, 0x10, RZ ;  /* 0x000000104c670819 */ /* 0x000fe200000006ff */
[----:B------:R-:W-:Y:S01]  /*2c70*/  @P0 IMAD.U32 R76, R59, 0x10000, RZ ;  /* 0x000100003b4c0824 */ /* 0x000fe200078e00ff */
[----:B------:R-:W-:Y:S01]  /*2c80*/  @P1 MOV R77, R148 ;  /* 0x00000094004d1202 */ /* 0x000fe20000000f00 */
[----:B------:R-:W-:Y:S01]  /*2c90*/  FMUL.FTZ R240, R218, UR14 ;  /* 0x0000000edaf07c20 */ /* 0x000fe20008410000 */
[----:B------:R-:W-:Y:S01]  /*2ca0*/  @P1 LOP3.LUT P2, RZ, R146, 0xff0000, RZ, 0xc0, !PT ;  /* 0x00ff000092ff1812 */ /* 0x000fe2000784c0ff */
[----:B------:R-:W-:Y:S01]  /*2cb0*/  FMUL.FTZ R241, R217, UR14 ;  /* 0x0000000ed9f17c20 */ /* 0x000fe20008410000 */
[----:B------:R-:W-:Y:S01]  /*2cc0*/  @P1 FSEL R231, R231, RZ, P4 ;  /* 0x000000ffe7e71208 */ /* 0x000fe20002000000 */
[----:B------:R-:W-:Y:S01]  /*2cd0*/  @P0 FADD.FTZ R243, R243, R76 ;  /* 0x0000004cf3f30221 */ /* 0x000fe20000010000 */
[----:B------:R-:W-:Y:S01]  /*2ce0*/  LOP3.LUT P4, RZ, R237, 0xff00, RZ, 0xc0, !PT ;  /* 0x0000ff00edff7812 */ /* 0x000fe2000788c0ff */
[C---:B------:R-:W-:Y:S01]  /*2cf0*/  FMUL.FTZ R242, R215.reuse, R242 ;  /* 0x000000f2d7f27220 */ /* 0x040fe20000410000 */
[----:B------:R-:W-:Y:S01]  /*2d00*/  @P1 FSEL R238, R238, RZ, P6 ;  /* 0x000000ffeeee1208 */ /* 0x000fe20003000000 */
[----:B------:R-:W-:Y:S01]  /*2d10*/  FMUL.FTZ R226, R215, R226 ;  /* 0x000000e2d7e27220 */ /* 0x000fe20000410000 */
[----:B------:R-:W-:Y:S01]  /*2d20*/  @P1 LOP3.LUT P6, RZ, R77, 0xff, RZ, 0xc0, !PT ;  /* 0x000000ff4dff1812 */ /* 0x000fe200078cc0ff */
[----:B------:R-:W-:Y:S01]  /*2d30*/  @P0 IMAD.U32 R76, R61, 0x10000, RZ ;  /* 0x000100003d4c0824 */ /* 0x000fe200078e00ff */
[----:B------:R-:W-:Y:S01]  /*2d40*/  FSEL R222, R236, RZ, P3 ;  /* 0x000000ffecde7208 */ /* 0x000fe20001800000 */
[----:B------:R-:W-:Y:S01]  /*2d50*/  FMUL.FTZ R239, R220, UR14 ;  /* 0x0000000edcef7c20 */ /* 0x000fe20008410000 */
[----:B------:R-:W-:Y:S01]  /*2d60*/  @P0 SHF.L.U32 R77, R60, 0x10, RZ ;  /* 0x000000103c4d0819 */ /* 0x000fe200000006ff */
[----:B------:R-:W-:Y:S01]  /*2d70*/  @P0 FADD.FTZ R226, R226, R103 ;  /* 0x00000067e2e20221 */ /* 0x000fe20000010000 */
[----:B------:R-:W-:Y:S01]  /*2d80*/  @P1 FSEL R236, R236, RZ, P2 ;  /* 0x000000ffecec1208 */ /* 0x000fe20001000000 */
[----:B------:R-:W-:Y:S01]  /*2d90*/  @P0 FADD.FTZ R225, R225, R76 ;  /* 0x0000004ce1e10221 */ /* 0x000fe20000010000 */
[C---:B------:R-:W-:Y:S01]  /*2da0*/  LOP3.LUT P3, RZ, R237.reuse, 0xff0000, RZ, 0xc0, !PT ;  /* 0x00ff0000edff7812 */ /* 0x040fe2000786c0ff */
[----:B------:R-:W-:Y:S01]  /*2db0*/  @P0 FADD.FTZ R242, R242, R77 ;  /* 0x0000004df2f20221 */ /* 0x000fe20000010000 */
[----:B------:R-:W-:Y:S01]  /*2dc0*/  LOP3.LUT P2, RZ, R237, 0xff000000, RZ, 0xc0, !PT ;  /* 0xff000000edff7812 */ /* 0x000fe2000784c0ff */
[----:B------:R-:W-:Y:S01]  /*2dd0*/  FMUL.FTZ R237, R243, UR14 ;  /* 0x0000000ef3ed7c20 */ /* 0x000fe20008410000 */
[----:B------:R-:W-:Y:S01]  /*2de0*/  FSEL R216, R240, RZ, P4 ;  /* 0x000000fff0d87208 */ /* 0x000fe20002000000 */
[----:B------:R-:W-:Y:S01]  /*2df0*/  FMUL.FTZ R103, R242, UR14 ;  /* 0x0000000ef2677c20 */ /* 0x000fe20008410000 */
[----:B------:R-:W-:Y:S01]  /*2e00*/  @P1 LOP3.LUT P4, RZ, R147, 0xff00, RZ, 0xc0, !PT ;  /* 0x0000ff0093ff1812 */ /* 0x000fe2000788c0ff */
[----:B------:R-:W-:Y:S01]  /*2e10*/  FMUL.FTZ R77, R226, UR14 ;  /* 0x0000000ee24d7c20 */ /* 0x000fe20008410000 */
[----:B------:R-:W-:Y:S01]  /*2e20*/  FSEL R219, R241, RZ, P5 ;  /* 0x000000fff1db7208 */ /* 0x000fe20002800000 */
[-CC-:B------:R-:W-:Y:S01]  /*2e30*/  FFMA.FTZ R75, R75, R94.reuse, R232.reuse ;  /* 0x0000005e4b4b7223 */ /* 0x180fe200000100e8 */
[----:B------:R-:W-:Y:S01]  /*2e40*/  @P1 LOP3.LUT P5, RZ, R146, 0xff000000, RZ, 0xc0, !PT ;  /* 0xff00000092ff1812 */ /* 0x000fe200078ac0ff */
[--C-:B------:R-:W-:Y:S01]  /*2e50*/  FFMA.FTZ R79, R79, R94, R232.reuse ;  /* 0x0000005e4f4f7223 */ /* 0x100fe200000100e8 */
[----:B------:R-:W-:Y:S01]  /*2e60*/  MOV R105, R96 ;  /* 0x0000006000697202 */ /* 0x000fe20000000f00 */
[-CC-:B------:R-:W-:Y:S01]  /*2e70*/  FFMA.FTZ R244, R84, R94.reuse, R232.reuse ;  /* 0x0000005e54f47223 */ /* 0x180fe200000100e8 */
[----:B------:R-:W-:Y:S01]  /*2e80*/  @P1 FSEL R240, R240, RZ, P4 ;  /* 0x000000fff0f01208 */ /* 0x000fe20002000000 */
[-CC-:B------:R-:W-:Y:S01]  /*2e90*/  FFMA.FTZ R104, R104, R94.reuse, R232.reuse ;  /* 0x0000005e68687223 */ /* 0x180fe200000100e8 */
[----:B------:R-:W-:Y:S01]  /*2ea0*/  @P1 LOP3.LUT P4, RZ, R147, 0xff0000, RZ, 0xc0, !PT ;  /* 0x00ff000093ff1812 */ /* 0x000fe2000788c0ff */
[-CC-:B------:R-:W-:Y:S01]  /*2eb0*/  FFMA.FTZ R230, R230, R94.reuse, R232.reuse ;  /* 0x0000005ee6e67223 */ /* 0x180fe200000100e8 */
[----:B------:R-:W-:Y:S01]  /*2ec0*/  FSEL R224, R237, RZ, P3 ;  /* 0x000000ffede07208 */ /* 0x000fe20001800000 */
[-CC-:B------:R-:W-:Y:S01]  /*2ed0*/  FFMA.FTZ R233, R233, R94.reuse, R232.reuse ;  /* 0x0000005ee9e97223 */ /* 0x180fe200000100e8 */
[----:B------:R-:W-:Y:S01]  /*2ee0*/  @P1 FSEL R241, R241, RZ, P5 ;  /* 0x000000fff1f11208 */ /* 0x000fe20002800000 */
[-CC-:B------:R-:W-:Y:S01]  /*2ef0*/  FFMA.FTZ R86, R86, R94.reuse, R232.reuse ;  /* 0x0000005e56567223 */ /* 0x180fe200000100e8 */
[----:B------:R-:W-:Y:S01]  /*2f00*/  @P1 LOP3.LUT P3, RZ, R147, 0xff000000, RZ, 0xc0, !PT ;  /* 0xff00000093ff1812 */ /* 0x000fe2000786c0ff */
[-CC-:B------:R-:W-:Y:S01]  /*2f10*/  FFMA.FTZ R235, R235, R94.reuse, R232.reuse ;  /* 0x0000005eebeb7223 */ /* 0x180fe200000100e8 */
[----:B------:R-:W-:Y:S01]  /*2f20*/  LOP3.LUT P5, RZ, R105, 0xff, RZ, 0xc0, !PT ;  /* 0x000000ff69ff7812 */ /* 0x000fe200078ac0ff */
[----:B------:R-:W-:Y:S01]  /*2f30*/  FMUL.FTZ R105, R225, UR14 ;  /* 0x0000000ee1697c20 */ /* 0x000fe20008410000 */
[----:B------:R-:W-:Y:S01]  /*2f40*/  @P1 FSEL R237, R237, RZ, P4 ;  /* 0x000000ffeded1208 */ /* 0x000fe20002000000 */
[-CC-:B------:R-:W-:Y:S01]  /*2f50*/  FFMA.FTZ R84, R82, R94.reuse, R232.reuse ;  /* 0x0000005e52547223 */ /* 0x180fe200000100e8 */
[----:B------:R-:W-:Y:S01]  /*2f60*/  FSEL R227, R239, RZ, P2 ;  /* 0x000000ffefe37208 */ /* 0x000fe20001000000 */
[----:B------:R-:W-:Y:S01]  /*2f70*/  FFMA.FTZ R91, R91, R94, R232 ;  /* 0x0000005e5b5b7223 */ /* 0x000fe200000100e8 */
[----:B------:R-:W-:Y:S01]  /*2f80*/  LOP3.LUT P4, RZ, R96, 0xff00, RZ, 0xc0, !PT ;  /* 0x0000ff0060ff7812 */ /* 0x000fe2000788c0ff */
[----:B------:R-:W-:Y:S01]  /*2f90*/  FADD.FTZ R250, R78, -R79 ;  /* 0x8000004f4efa7221 */ /* 0x000fe20000010000 */
[----:B------:R-:W-:Y:S01]  /*2fa0*/  @P1 LOP3.LUT P2, RZ, R148, 0xff00, RZ, 0xc0, !PT ;  /* 0x0000ff0094ff1812 */ /* 0x000fe2000784c0ff */
[----:B------:R-:W-:Y:S01]  /*2fb0*/  FADD.FTZ R78, R83, -R244 ;  /* 0x800000f4534e7221 */ /* 0x000fe20000010000 */
[----:B------:R-:W-:Y:S01]  /*2fc0*/  @P1 FSEL R239, R239, RZ, P3 ;  /* 0x000000ffefef1208 */ /* 0x000fe20001800000 */
[----:B------:R-:W-:Y:S01]  /*2fd0*/  FMUL.FTZ R250, R215, R250 ;  /* 0x000000fad7fa7220 */ /* 0x000fe20000410000 */
[----:B------:R-:W-:Y:S01]  /*2fe0*/  LOP3.LUT P3, RZ, R96, 0xff0000, RZ, 0xc0, !PT ;  /* 0x00ff000060ff7812 */ /* 0x000fe2000786c0ff */
[----:B------:R-:W-:Y:S01]  /*2ff0*/  FADD.FTZ R90, R90, -R235 ;  /* 0x800000eb5a5a7221 */ /* 0x000fe20000010000 */
[----:B------:R-:W-:Y:S01]  /*3000*/  FSEL R76, R103, RZ, P5 ;  /* 0x000000ff674c7208 */ /* 0x000fe20002800000 */
[----:B------:R-:W-:Y:S01]  /*3010*/  FADD.FTZ R230, R87, -R230 ;  /* 0x800000e657e67221 */ /* 0x000fe20000010000 */
[----:B------:R-:W-:Y:S01]  /*3020*/  @P1 LOP3.LUT P5, RZ, R148, 0xff0000, RZ, 0xc0, !PT ;  /* 0x00ff000094ff1812 */ /* 0x000fe200078ac0ff */
[----:B------:R-:W-:Y:S01]  /*3030*/  FADD.FTZ R86, R85, -R86 ;  /* 0x8000005655567221 */ /* 0x000fe20000010000 */
[----:B------:R-:W-:Y:S01]  /*3040*/  @P1 FSEL R103, R103, RZ, P6 ;  /* 0x000000ff67671208 */ /* 0x000fe20003000000 */
[----:B------:R-:W-:Y:S01]  /*3050*/  FMUL.FTZ R83, R215, R230 ;  /* 0x000000e6d7537220 */ /* 0x000fe20000410000 */
[----:B------:R-:W-:Y:S01]  /*3060*/  LOP3.LUT P6, RZ, R96, 0xff000000, RZ, 0xc0, !PT ;  /* 0xff00000060ff7812 */ /* 0x000fe200078cc0ff */
[----:B------:R-:W-:Y:S01]  /*3070*/  FADD.FTZ R88, R88, -R233 ;  /* 0x800000e958587221 */ /* 0x000fe20000010000 */
[C---:B------:R-:W-:Y:S01]  /*3080*/  FSEL R107, R77.reuse, RZ, P4 ;  /* 0x000000ff4d6b7208 */ /* 0x040fe20002000000 */
[----:B------:R-:W-:Y:S01]  /*3090*/  FADD.FTZ R92, R92, -R91 ;  /* 0x8000005b5c5c7221 */ /* 0x000fe20000010000 */
[----:B------:R-:W-:Y:S01]  /*30a0*/  @P1 FSEL R96, R77, RZ, P2 ;  /* 0x000000ff4d601208 */ /* 0x000fe20001000000 */
[----:B------:R-:W-:Y:S01]  /*30b0*/  FMUL.FTZ R86, R215, R86 ;  /* 0x00000056d7567220 */ /* 0x000fe20000410000 */
[----:B------:R-:W-:-:S02]  /*30c0*/  FSEL R77, R105, RZ, P3 ;  /* 0x000000ff694d7208 */ /* 0x000fc40001800000 */
[----:B------:R-:W-:Y:S02]  /*30d0*/  @P1 FSEL R105, R105, RZ, P5 ;  /* 0x000000ff69691208 */ /* 0x000fe40002800000 */
[C---:B------:R-:W-:Y:S02]  /*30e0*/  LOP3.LUT P4, RZ, R97.reuse, 0xff, RZ, 0xc0, !PT ;  /* 0x000000ff61ff7812 */ /* 0x040fe4000788c0ff */
[C---:B------:R-:W-:Y:S02]  /*30f0*/  LOP3.LUT P2, RZ, R97.reuse, 0xff00, RZ, 0xc0, !PT ;  /* 0x0000ff0061ff7812 */ /* 0x040fe4000784c0ff */
[C---:B------:R-:W-:Y:S02]  /*3100*/  LOP3.LUT P3, RZ, R97.reuse, 0xff0000, RZ, 0xc0, !PT ;  /* 0x00ff000061ff7812 */ /* 0x040fe4000786c0ff */
[----:B------:R-:W-:Y:S01]  /*3110*/  LOP3.LUT P5, RZ, R97, 0xff000000, RZ, 0xc0, !PT ;  /* 0xff00000061ff7812 */ /* 0x000fe200078ac0ff */
[-CC-:B------:R-:W-:Y:S01]  /*3120*/  FFMA.FTZ R97, R73, R94.reuse, R232.reuse ;  /* 0x0000005e49617223 */ /* 0x180fe200000100e8 */
[-CC-:B------:R-:W-:Y:S01]  /*3130*/  FFMA.FTZ R73, R102, R94.reuse, R232.reuse ;  /* 0x0000005e66497223 */ /* 0x180fe200000100e8 */
[----:B------:R-:W-:Y:S01]  /*3140*/  FFMA.FTZ R102, R93, R94, R232 ;  /* 0x0000005e5d667223 */ /* 0x000fe200000100e8 */
[----:B------:R-:W-:Y:S01]  /*3150*/  FADD.FTZ R94, R74, -R75 ;  /* 0x8000004b4a5e7221 */ /* 0x000fe20000010000 */
[----:B------:R-:W-:Y:S01]  /*3160*/  @P0 PRMT R74, R62, 0x7632, R74 ;  /* 0x000076323e4a0816 */ /* 0x000fe2000000004a */
[--C-:B------:R-:W-:Y:S01]  /*3170*/  FADD.FTZ R100, R100, -R73.reuse ;  /* 0x8000004964647221 */ /* 0x100fe20000010000 */
[----:B------:R-:W-:Y:S01]  /*3180*/  @P0 PRMT R73, R61, 0x7632, R73 ;  /* 0x000076323d490816 */ /* 0x000fe20000000049 */
[----:B------:R-:W-:Y:S01]  /*3190*/  FADD.FTZ R82, R72, -R97 ;  /* 0x8000006148527221 */ /* 0x000fe20000010000 */
[----:B------:R-:W-:Y:S01]  /*31a0*/  @P0 SHF.L.U32 R75, R74, 0x10, RZ ;  /* 0x000000104a4b0819 */ /* 0x000fe200000006ff */
[----:B------:R-:W-:Y:S01]  /*31b0*/  FMUL.FTZ R249, R215, R94 ;  /* 0x0000005ed7f97220 */ /* 0x000fe20000410000 */
[----:B------:R-:W-:Y:S01]  /*31c0*/  @P0 SHF.L.U32 R73, R73, 0x10, RZ ;  /* 0x0000001049490819 */ /* 0x000fe200000006ff */
[----:B------:R-:W-:Y:S01]  /*31d0*/  FMUL.FTZ R74, R215, R82 ;  /* 0x00000052d74a7220 */ /* 0x000fe20000410000 */
[----:B------:R-:W-:Y:S01]  /*31e0*/  FADD.FTZ R102, R89, -R102 ;  /* 0x8000006659667221 */ /* 0x000fe20000010000 */
[----:B------:R-:W-:Y:S01]  /*31f0*/  @P0 FADD.FTZ R250, R250, R75 ;  /* 0x0000004bfafa0221 */ /* 0x000fe20000010000 */
[----:B------:R-:W-:Y:S01]  /*3200*/  @P0 PRMT R79, R63, 0x7632, R79 ;  /* 0x000076323f4f0816 */ /* 0x000fe2000000004f */
[--C-:B------:R-:W-:Y:S01]  /*3210*/  @P0 FADD.FTZ R74, R74, R73.reuse ;  /* 0x000000494a4a0221 */ /* 0x100fe20000010000 */
[----:B------:R-:W-:Y:S01]  /*3220*/  @P0 PRMT R73, R65, 0x7632, R73 ;  /* 0x0000763241490816 */ /* 0x000fe20000000049 */
[----:B------:R-:W-:Y:S01]  /*3230*/  FMUL.FTZ R94, R250, UR14 ;  /* 0x0000000efa5e7c20 */ /* 0x000fe20008410000 */
[----:B------:R-:W-:Y:S01]  /*3240*/  FADD.FTZ R72, R101, -R104 ;  /* 0x8000006865487221 */ /* 0x000fe20000010000 */
[----:B------:R-:W-:Y:S01]  /*3250*/  FMUL.FTZ R97, R74, UR14 ;  /* 0x0000000e4a617c20 */ /* 0x000fe20008410000 */
[----:B------:R-:W-:Y:S01]  /*3260*/  @P0 SHF.L.U32 R73, R73, 0x10, RZ ;  /* 0x0000001049490819 */ /* 0x000fe200000006ff */
[----:B------:R-:W-:Y:S01]  /*3270*/  FMUL.FTZ R102, R215, R102 ;  /* 0x00000066d7667220 */ /* 0x000fe20000410000 */
[----:B------:R-:W-:Y:S01]  /*3280*/  FSEL R245, R94, RZ, P2 ;  /* 0x000000ff5ef57208 */ /* 0x000fe20001000000 */
[----:B------:R-:W-:Y:S01]  /*3290*/  @P0 IMAD.U32 R82, R79, 0x10000, RZ ;  /* 0x000100004f520824 */ /* 0x000fe200078e00ff */
[----:B------:R-:W-:Y:S01]  /*32a0*/  ISETP.NE.U32.AND P2, PT, RZ, UR12, PT ;  /* 0x0000000cff007c0c */ /* 0x000fe2000bf45070 */
[----:B------:R-:W-:Y:S01]  /*32b0*/  @P0 FADD.FTZ R102, R102, R73 ;  /* 0x0000004966660221 */ /* 0x000fe20000010000 */
[----:B------:R-:W-:Y:S01]  /*32c0*/  FSEL R246, R97, RZ, P6 ;  /* 0x000000ff61f67208 */ /* 0x000fe20003000000 */
[----:B------:R-:W-:Y:S01]  /*32d0*/  FMUL.FTZ R247, R215, R72 ;  /* 0x00000048d7f77220 */ /* 0x000fe20000410000 */
[----:B------:R-:W-:Y:S01]  /*32e0*/  ISETP.NE.AND.EX P2, PT, RZ, UR13, PT, P2 ;  /* 0x0000000dff007c0c */ /* 0x000fe2000bf45320 */
[----:B------:R-:W-:Y:S01]  /*32f0*/  @P0 IMAD.U32 R72, R62, 0x10000, RZ ;  /* 0x000100003e480824 */ /* 0x000fe200078e00ff */
[----:B------:R-:W-:Y:S01]  /*3300*/  @P1 LOP3.LUT P6, RZ, R148, 0xff000000, RZ, 0xc0, !PT ;  /* 0xff00000094ff1812 */ /* 0x000fe200078cc0ff */
[----:B------:R-:W-:Y:S01]  /*3310*/  @P0 FADD.FTZ R249, R249, R82 ;  /* 0x00000052f9f90221 */ /* 0x000fe20000010000 */
[C---:B------:R-:W-:Y:S01]  /*3320*/  @P0 PRMT R75, R66.reuse, 0x7632, R75 ;  /* 0x00007632424b0816 */ /* 0x040fe2000000004b */
[----:B------:R-:W-:Y:S01]  /*3330*/  @P0 FADD.FTZ R247, R247, R72 ;  /* 0x00000048f7f70221 */ /* 0x000fe20000010000 */
[----:B------:R-:W-:Y:S01]  /*3340*/  MOV R73, R98 ;  /* 0x0000006200497202 */ /* 0x000fe20000000f00 */
[----:B------:R-:W-:Y:S01]  /*3350*/  FMUL.FTZ R101, R215, R90 ;  /* 0x0000005ad7657220 */ /* 0x000fe20000410000 */
[----:B------:R-:W-:Y:S01]  /*3360*/  @P1 FSEL R97, R97, RZ, P6 ;  /* 0x000000ff61611208 */ /* 0x000fe20003000000 */
[----:B------:R-:W-:Y:S01]  /*3370*/  FMUL.FTZ R104, R247, UR14 ;  /* 0x0000000ef7687c20 */ /* 0x000fe20008410000 */
[----:B------:R-:W-:Y:S01]  /*3380*/  @P0 SHF.L.U32 R82, R75, 0x10, RZ ;  /* 0x000000104b520819 */ /* 0x000fe200000006ff */
[----:B------:R-:W-:Y:S01]  /*3390*/  FMUL.FTZ R75, R215, R100 ;  /* 0x00000064d74b7220 */ /* 0x000fe20000410000 */
[----:B------:R-:W-:Y:S01]  /*33a0*/  LOP3.LUT P6, RZ, R73, 0xff, RZ, 0xc0, !PT ;  /* 0x000000ff49ff7812 */ /* 0x000fe200078cc0ff */
[----:B------:R-:W-:Y:S01]  /*33b0*/  FMUL.FTZ R100, R215, R78 ;  /* 0x0000004ed7647220 */ /* 0x000fe20000410000 */
[----:B------:R-:W-:Y:S01]  /*33c0*/  @P0 SHF.L.U32 R72, R63, 0x10, RZ ;  /* 0x000000103f480819 */ /* 0x000fe200000006ff */
[----:B------:R-:W-:Y:S01]  /*33d0*/  @P0 FADD.FTZ R101, R101, R82 ;  /* 0x0000005265650221 */ /* 0x000fe20000010000 */
[----:B------:R-:W-:Y:S01]  /*33e0*/  @P0 SHF.L.U32 R73, R66, 0x10, RZ ;  /* 0x0000001042490819 */ /* 0x000fe200000006ff */
[----:B------:R-:W-:Y:S01]  /*33f0*/  @P0 IMAD.U32 R82, R64, 0x10000, RZ ;  /* 0x0001000040520824 */ /* 0x000fe200078e00ff */
[----:B------:R-:W-:Y:S01]  /*3400*/  FSEL R78, R104, RZ, P4 ;  /* 0x000000ff684e7208 */ /* 0x000fe20002000000 */
[----:B------:R-:W-:Y:S01]  /*3410*/  @P0 FADD.FTZ R75, R75, R72 ;  /* 0x000000484b4b0221 */ /* 0x000fe20000010000 */
[----:B------:R-:W-:Y:S01]  /*3420*/  FMUL.FTZ R232, R249, UR14 ;  /* 0x0000000ef9e87c20 */ /* 0x000fe20008410000 */
[----:B------:R-:W-:Y:S01]  /*3430*/  @P0 FADD.FTZ R100, R100, R73 ;  /* 0x0000004964640221 */ /* 0x000fe20000010000 */
[----:B------:R-:W-:Y:S01]  /*3440*/  @P0 FADD.FTZ R83, R83, R82 ;  /* 0x0000005253530221 */ /* 0x000fe20000010000 */
[----:B------:R-:W0:Y:S01]  /*3450*/  @P2 LDC.64 R72, c[0x0][0x308] ;  /* 0x0000c200ff482b82 */ /* 0x000e220000000a00 */
[----:B------:R-:W-:Y:S01]  /*3460*/  FMUL.FTZ R230, R75, UR14 ;  /* 0x0000000e4be67c20 */ /* 0x000fe20008410000 */
        /* <DEDUP_REMOVED lines=8> */
[----:B------:R-:W-:-:S02]  /*34f0*/  @P1 LOP3.LUT P4, RZ, R149, 0xff, RZ, 0xc0, !PT ;  /* 0x000000ff95ff1812 */ /* 0x000fc4000788c0ff */
[----:B------:R-:W-:Y:S02]  /*3500*/  FSEL R79, R230, RZ, P3 ;  /* 0x000000ffe64f7208 */ /* 0x000fe40001800000 */
[----:B------:R-:W-:Y:S02]  /*3510*/  @P1 LOP3.LUT P3, RZ, R149, 0xff000000, RZ, 0xc0, !PT ;  /* 0xff00000095ff1812 */ /* 0x000fe4000786c0ff */
[----:B------:R-:W-:Y:S02]  /*3520*/  @P2 F2FP.BF16.F32.PACK_AB R229, RZ, R229 ;  /* 0x000000e5ffe5223e */ /* 0x000fe400000010ff */
[----:B------:R-:W-:Y:S02]  /*3530*/  @P2 F2FP.BF16.F32.PACK_AB R217, RZ, R217 ;  /* 0x000000d9ffd9223e */ /* 0x000fe400000010ff */
[----:B------:R-:W-:Y:S02]  /*3540*/  @P2 F2FP.BF16.F32.PACK_AB R218, RZ, R218 ;  /* 0x000000daffda223e */ /* 0x000fe400000010ff */
[----:B------:R-:W-:-:S02]  /*3550*/  @P2 F2FP.BF16.F32.PACK_AB R220, RZ, R220 ;  /* 0x000000dcffdc223e */ /* 0x000fc400000010ff */
[----:B------:R-:W-:Y:S01]  /*3560*/  @P2 PRMT R68, R223, 0x7610, R68 ;  /* 0x00007610df442816 */ /* 0x000fe20000000044 */
[----:B0-----:R-:W-:Y:S01]  /*3570*/  @P2 IMAD.WIDE.U32 R72, R214, 0x10, R72 ;  /* 0x00000010d6482825 */ /* 0x001fe200078e0048 */
[----:B------:R-:W-:Y:S02]  /*3580*/  @P2 PRMT R69, R228, 0x7610, R69 ;  /* 0x00007610e4452816 */ /* 0x000fe40000000045 */
[----:B------:R-:W-:Y:S01]  /*3590*/  @P2 PRMT R70, R106, 0x7610, R70 ;  /* 0x000076106a462816 */ /* 0x000fe20000000046 */
[----:B------:R-:W-:Y:S01]  /*35a0*/  FADD.FTZ R106, R81, -R84 ;  /* 0x80000054516a7221 */ /* 0x000fe20000010000 */
[----:B------:R-:W-:Y:S02]  /*35b0*/  @P2 PRMT R71, R243, 0x7610, R71 ;  /* 0x00007610f3472816 */ /* 0x000fe40000000047 */
[----:B------:R-:W-:Y:S02]  /*35c0*/  @P1 FSEL R104, R104, RZ, P4 ;  /* 0x000000ff68681208 */ /* 0x000fe40002000000 */
[----:B------:R-:W-:-:S02]  /*35d0*/  FSEL R248, R232, RZ, P5 ;  /* 0x000000ffe8f87208 */ /* 0x000fc40002800000 */
[----:B------:R-:W-:Y:S02]  /*35e0*/  @P1 LOP3.LUT P4, RZ, R149, 0xff00, RZ, 0xc0, !PT ;  /* 0x0000ff0095ff1812 */ /* 0x000fe4000788c0ff */
[----:B------:R-:W-:Y:S02]  /*35f0*/  LOP3.LUT P5, RZ, R98, 0xff000000, RZ, 0xc0, !PT ;  /* 0xff00000062ff7812 */ /* 0x000fe400078ac0ff */
[----:B------:R-:W-:Y:S02]  /*3600*/  @P1 FSEL R232, R232, RZ, P3 ;  /* 0x000000ffe8e81208 */ /* 0x000fe40001800000 */
[----:B------:R-:W-:Y:S02]  /*3610*/  FSEL R87, R82, RZ, P6 ;  /* 0x000000ff52577208 */ /* 0x000fe40003000000 */
[----:B------:R-:W-:Y:S02]  /*3620*/  @P1 LOP3.LUT P3, RZ, R150, 0xff000000, RZ, 0xc0, !PT ;  /* 0xff00000096ff1812 */ /* 0x000fe4000786c0ff */
[----:B------:R-:W-:-:S02]  /*3630*/  LOP3.LUT P6, RZ, R99, 0xff, RZ, 0xc0, !PT ;  /* 0x000000ff63ff7812 */ /* 0x000fc400078cc0ff */
[----:B------:R-:W-:Y:S02]  /*3640*/  @P2 PRMT R68, R68, 0x5410, R229 ;  /* 0x0000541044442816 */ /* 0x000fe400000000e5 */
[----:B------:R-:W-:Y:S02]  /*3650*/  @P2 PRMT R69, R69, 0x5410, R217 ;  /* 0x0000541045452816 */ /* 0x000fe400000000d9 */
[----:B------:R-:W-:Y:S02]  /*3660*/  @P2 PRMT R70, R70, 0x5410, R218 ;  /* 0x0000541046462816 */ /* 0x000fe400000000da */
[----:B------:R-:W-:Y:S02]  /*3670*/  @P2 PRMT R71, R71, 0x5410, R220 ;  /* 0x0000541047472816 */ /* 0x000fe400000000dc */
[----:B------:R-:W-:Y:S02]  /*3680*/  @P1 FSEL R94, R94, RZ, P4 ;  /* 0x000000ff5e5e1208 */ /* 0x000fe40002000000 */
[----:B------:R-:W-:Y:S01]  /*3690*/  FSEL R89, R235, RZ, P5 ;  /* 0x000000ffeb597208 */ /* 0x000fe20002800000 */
[----:B------:R0:W-:Y:S01]  /*36a0*/  @P2 STG.E.128 desc[UR4][R72.64], R68 ;  /* 0x0000004448002986 */ /* 0x0001e2000c101d04 */
[----:B------:R-:W-:-:S02]  /*36b0*/  @P1 LOP3.LUT P4, RZ, R149, 0xff0000, RZ, 0xc0, !PT ;  /* 0x00ff000095ff1812 */ /* 0x000fc4000788c0ff */
[----:B------:R-:W-:Y:S02]  /*36c0*/  @P1 LOP3.LUT P5, RZ, R151, 0xff, RZ, 0xc0, !PT ;  /* 0x000000ff97ff1812 */ /* 0x000fe400078ac0ff */
[----:B------:R-:W-:Y:S02]  /*36d0*/  @P0 PRMT R81, R64, 0x7632, R81 ;  /* 0x0000763240510816 */ /* 0x000fe40000000051 */
[----:B------:R-:W-:Y:S02]  /*36e0*/  @P0 PRMT R85, R67, 0x7632, R85 ;  /* 0x0000763243550816 */ /* 0x000fe40000000055 */
[----:B------:R-:W-:Y:S02]  /*36f0*/  @P1 FSEL R235, R235, RZ, P3 ;  /* 0x000000ffebeb1208 */ /* 0x000fe40001800000 */
[----:B------:R-:W-:Y:S01]  /*3700*/  FSEL R90, R244, RZ, P6 ;  /* 0x000000fff45a7208 */ /* 0x000fe20003000000 */
[----:B------:R-:W-:Y:S01]  /*3710*/  @P0 IMAD.U32 R85, R85, 0x10000, RZ ;  /* 0x0001000055550824 */ /* 0x000fe200078e00ff */
[----:B------:R-:W-:-:S02]  /*3720*/  LOP3.LUT P3, RZ, R99, 0xff00, RZ, 0xc0, !PT ;  /* 0x0000ff0063ff7812 */ /* 0x000fc4000786c0ff */
[----:B------:R-:W-:Y:S02]  /*3730*/  @P1 LOP3.LUT P6, RZ, R151, 0xff00, RZ, 0xc0, !PT ;  /* 0x0000ff0097ff1812 */ /* 0x000fe400078cc0ff */
[----:B------:R-:W-:Y:S01]  /*3740*/  @P1 FSEL R230, R230, RZ, P4 ;  /* 0x000000ffe6e61208 */ /* 0x000fe20002000000 */
[----:B0-----:R-:W-:Y:S01]  /*3750*/  @P0 IMAD.U32 R73, R65, 0x10000, RZ ;  /* 0x0001000041490824 */ /* 0x001fe200078e00ff */
[----:B------:R-:W-:Y:S02]  /*3760*/  @P1 FSEL R244, R244, RZ, P5 ;  /* 0x000000fff4f41208 */ /* 0x000fe40002800000 */
[----:B------:R-:W-:Y:S01]  /*3770*/  @P0 SHF.L.U32 R84, R81, 0x10, RZ ;  /* 0x0000001051540819 */ /* 0x000fe200000006ff */
[C---:B------:R-:W-:Y:S01]  /*3780*/  FMUL.FTZ R81, R215.reuse, R88 ;  /* 0x00000058d7517220 */ /* 0x040fe20000410000 */
[C---:B------:R-:W-:Y:S01]  /*3790*/  LOP3.LUT P4, RZ, R98.reuse, 0xff00, RZ, 0xc0, !PT ;  /* 0x0000ff0062ff7812 */ /* 0x040fe2000788c0ff */
[----:B------:R-:W-:Y:S01]  /*37a0*/  FMUL.FTZ R88, R215, R92 ;  /* 0x0000005cd7587220 */ /* 0x000fe20000410000 */
[----:B------:R-:W-:Y:S01]  /*37b0*/  LOP3.LUT P5, RZ, R98, 0xff0000, RZ, 0xc0, !PT ;  /* 0x00ff000062ff7812 */ /* 0x000fe200078ac0ff */
[----:B------:R-:W-:Y:S01]  /*37c0*/  @P0 FADD.FTZ R86, R86, R73 ;  /* 0x0000004956560221 */ /* 0x000fe20000010000 */
[----:B------:R-:W-:Y:S01]  /*37d0*/  FSEL R93, R251, RZ, P3 ;  /* 0x000000fffb5d7208 */ /* 0x000fe20001800000 */
[----:B------:R-:W-:Y:S01]  /*37e0*/  @P0 FADD.FTZ R81, R81, R84 ;  /* 0x0000005451510221 */ /* 0x000fe20000010000 */
[----:B------:R-:W-:Y:S01]  /*37f0*/  @P1 FSEL R98, R251, RZ, P6 ;  /* 0x000000fffb621208 */ /* 0x000fe20003000000 */
[----:B------:R-:W-:Y:S01]  /*3800*/  @P0 FADD.FTZ R88, R88, R85 ;  /* 0x0000005558580221 */ /* 0x000fe20000010000 */
[C---:B------:R-:W-:Y:S01]  /*3810*/  LOP3.LUT P3, RZ, R99.reuse, 0xff0000, RZ, 0xc0, !PT ;  /* 0x00ff000063ff7812 */ /* 0x040fe2000786c0ff */
[----:B------:R-:W0:Y:S01]  /*3820*/  @P2 LDC.64 R84, c[0x0][0x308] ;  /* 0x0000c200ff542b82 */ /* 0x000e220000000a00 */
[----:B------:R-:W-:Y:S01]  /*3830*/  LOP3.LUT P6, RZ, R99, 0xff000000, RZ, 0xc0, !PT ;  /* 0xff00000063ff7812 */ /* 0x000fe200078cc0ff */
[----:B------:R-:W-:Y:S01]  /*3840*/  FMUL.FTZ R215, R215, R106 ;  /* 0x0000006ad7d77220 */ /* 0x000fe20000410000 */
[----:B------:R-:W-:-:S02]  /*3850*/  @P2 F2FP.BF16.F32.PACK_AB R99, RZ, R74 ;  /* 0x0000004aff63223e */ /* 0x000fc400000010ff */
[----:B------:R-:W-:Y:S02]  /*3860*/  F2FP.BF16.F32.PACK_AB R73, R219, R222 ;  /* 0x000000dedb49723e */ /* 0x000fe400000010ff */
[----:B------:R-:W-:Y:S01]  /*3870*/  F2FP.BF16.F32.PACK_AB R74, R216, R221 ;  /* 0x000000ddd84a723e */ /* 0x000fe200000010ff */
[----:B------:R-:W1:Y:S01]  /*3880*/  LDC.64 R218, c[0x0][0x2f8] ;  /* 0x0000be00ffda7b82 */ /* 0x000e620000000a00 */
[----:B------:R-:W-:Y:S02]  /*3890*/  @P0 SHF.L.U32 R72, R67, 0x10, RZ ;  /* 0x0000001043480819 */ /* 0x000fe400000006ff */
[----:B------:R-:W-:Y:S02]  /*38a0*/  @P1 F2FP.BF16.F32.PACK_AB R234, RZ, R234 ;  /* 0x000000eaffea123e */ /* 0x000fe400000010ff */
[----:B------:R-:W-:Y:S01]  /*38b0*/  @P1 F2FP.BF16.F32.PACK_AB R236, RZ, R236 ;  /* 0x000000ecffec123e */ /* 0x000fe200000010ff */
[----:B------:R-:W-:Y:S01]  /*38c0*/  @P0 FADD.FTZ R215, R215, R72 ;  /* 0x00000048d7d70221 */ /* 0x000fe20000010000 */
[----:B------:R-:W-:Y:S01]  /*38d0*/  @P1 F2FP.BF16.F32.PACK_AB R238, RZ, R238 ;  /* 0x000000eeffee123e */ /* 0x000fe200000010ff */
[----:B------:R-:W2:Y:S01]  /*38e0*/  @P1 LDC.64 R216, c[0x0][0x300] ;  /* 0x0000c000ffd81b82 */ /* 0x000ea20000000a00 */
[----:B------:R-:W-:Y:S01]  /*38f0*/  @P1 F2FP.BF16.F32.PACK_AB R237, RZ, R237 ;  /* 0x000000edffed123e */ /* 0x000fe200000010ff */
[----:B------:R-:W-:Y:S01]  /*3900*/  FMUL.FTZ R91, R215, UR14 ;  /* 0x0000000ed75b7c20 */ /* 0x000fe20008410000 */
[----:B------:R-:W-:-:S02]  /*3910*/  @P2 F2FP.BF16.F32.PACK_AB R242, RZ, R242 ;  /* 0x000000f2fff2223e */ /* 0x000fc400000010ff */
[----:B------:R-:W-:Y:S02]  /*3920*/  @P2 F2FP.BF16.F32.PACK_AB R225, RZ, R225 ;  /* 0x000000e1ffe1223e */ /* 0x000fe400000010ff */
[----:B------:R-:W-:Y:S01]  /*3930*/  FSEL R92, R91, RZ, P3 ;  /* 0x000000ff5b5c7208 */ /* 0x000fe20001800000 */
[C---:B0-----:R-:W-:Y:S01]  /*3940*/  @P2 IMAD.WIDE.U32 R220, R212.reuse, 0x10, R84 ;  /* 0x00000010d4dc2825 */ /* 0x041fe200078e0054 */
[----:B------:R-:W-:Y:S02]  /*3950*/  @P2 F2FP.BF16.F32.PACK_AB R247, RZ, R247 ;  /* 0x000000f7fff7223e */ /* 0x000fe400000010ff */
[----:B------:R-:W-:Y:S02]  /*3960*/  @P1 LOP3.LUT P3, RZ, R151, 0xff0000, RZ, 0xc0, !PT ;  /* 0x00ff000097ff1812 */ /* 0x000fe4000786c0ff */
[----:B------:R-:W-:Y:S02]  /*3970*/  @P2 F2FP.BF16.F32.PACK_AB R106, RZ, R75 ;  /* 0x0000004bff6a223e */ /* 0x000fe400000010ff */
[----:B------:R-:W-:Y:S01]  /*3980*/  @P1 MOV R72, R150 ;  /* 0x0000009600481202 */ /* 0x000fe20000000f00 */
[----:B-1----:R-:W-:Y:S01]  /*3990*/  IMAD.WIDE.U32 R84, R212, 0x10, R218 ;  /* 0x00000010d4547825 */ /* 0x002fe200078e00da */
[----:B------:R-:W-:-:S02]  /*39a0*/  @P1 F2FP.BF16.F32.PACK_AB R231, RZ, R231 ;  /* 0x000000e7ffe7123e */ /* 0x000fc400000010ff */
[----:B------:R-:W-:Y:S02]  /*39b0*/  @P1 F2FP.BF16.F32.PACK_AB R241, RZ, R241 ;  /* 0x000000f1fff1123e */ /* 0x000fe400000010ff */
[----:B------:R-:W-:Y:S02]  /*39c0*/  @P1 F2FP.BF16.F32.PACK_AB R240, RZ, R240 ;  /* 0x000000f0fff0123e */ /* 0x000fe400000010ff */
[----:B------:R-:W-:Y:S01]  /*39d0*/  @P1 F2FP.BF16.F32.PACK_AB R239, RZ, R239 ;  /* 0x000000efffef123e */ /* 0x000fe200000010ff */
[----:B--2---:R-:W-:Y:S01]  /*39e0*/  @P1 IMAD.WIDE.U32 R216, R214, 0x10, R216 ;  /* 0x00000010d6d81825 */ /* 0x004fe200078e00d8 */
[----:B------:R-:W-:Y:S02]  /*39f0*/  @P1 PRMT R52, R234, 0x7610, R52 ;  /* 0x00007610ea341816 */ /* 0x000fe40000000034 */
[----:B------:R-:W-:Y:S02]  /*3a00*/  @P1 PRMT R53, R236, 0x7610, R53 ;  /* 0x00007610ec351816 */ /* 0x000fe40000000035 */
[----:B------:R-:W-:-:S02]  /*3a10*/  @P1 PRMT R54, R238, 0x7610, R54 ;  /* 0x00007610ee361816 */ /* 0x000fc40000000036 */
[----:B------:R-:W-:Y:S02]  /*3a20*/  @P1 PRMT R55, R237, 0x7610, R55 ;  /* 0x00007610ed371816 */ /* 0x000fe40000000037 */
[----:B------:R-:W-:Y:S02]  /*3a30*/  @P2 F2FP.BF16.F32.PACK_AB R226, RZ, R226 ;  /* 0x000000e2ffe2223e */ /* 0x000fe400000010ff */
[----:B------:R-:W-:Y:S02]  /*3a40*/  @P2 F2FP.BF16.F32.PACK_AB R250, RZ, R250 ;  /* 0x000000fafffa223e */ /* 0x000fe400000010ff */
[----:B------:R-:W-:Y:S02]  /*3a50*/  @P1 FSEL R91, R91, RZ, P3 ;  /* 0x000000ff5b5b1208 */ /* 0x000fe40001800000 */
[----:B------:R-:W-:Y:S02]  /*3a60*/  @P2 F2FP.BF16.F32.PACK_AB R249, RZ, R249 ;  /* 0x000000f9fff9223e */ /* 0x000fe400000010ff */
[----:B------:R-:W-:-:S02]  /*3a70*/  @P2 PRMT R68, R242, 0x7610, R68 ;  /* 0x00007610f2442816 */ /* 0x000fc40000000044 */
[----:B------:R-:W-:Y:S02]  /*3a80*/  @P2 PRMT R69, R225, 0x7610, R69 ;  /* 0x00007610e1452816 */ /* 0x000fe40000000045 */
[----:B------:R-:W-:Y:S02]  /*3a90*/  @P2 PRMT R70, R247, 0x7610, R70 ;  /* 0x00007610f7462816 */ /* 0x000fe40000000046 */
[----:B------:R-:W-:Y:S02]  /*3aa0*/  @P2 PRMT R71, R106, 0x7610, R71 ;  /* 0x000076106a472816 */ /* 0x000fe40000000047 */
[----:B------:R-:W-:Y:S02]  /*3ab0*/  @P1 LOP3.LUT P3, RZ, R72, 0xff, RZ, 0xc0, !PT ;  /* 0x000000ff48ff1812 */ /* 0x000fe4000786c0ff */
[----:B------:R-:W-:Y:S01]  /*3ac0*/  F2FP.BF16.F32.PACK_AB R76, R107, R76 ;  /* 0x0000004c6b4c723e */ /* 0x000fe200000010ff */
[----:B------:R-:W-:Y:S01]  /*3ad0*/  IMAD.WIDE.U32 R106, R214, 0x10, R218 ;  /* 0x00000010d66a7825 */ /* 0x000fe200078e00da */
[----:B------:R-:W-:-:S02]  /*3ae0*/  F2FP.BF16.F32.PACK_AB R75, R227, R224 ;  /* 0x000000e0e34b723e */ /* 0x000fc400000010ff */
[----:B------:R-:W-:Y:S01]  /*3af0*/  F2FP.BF16.F32.PACK_AB R72, R95, R0 ;  /* 0x000000005f48723e */ /* 0x000fe200000010ff */
[----:B------:R-:W-:Y:S01]  /*3b00*/  IMAD.WIDE.U32 R218, R213, 0x10, R218 ;  /* 0x00000010d5da7825 */ /* 0x000fe200078e00da */
[----:B------:R-:W-:Y:S02]  /*3b10*/  @P1 PRMT R52, R52, 0x5410, R231 ;  /* 0x0000541034341816 */ /* 0x000fe400000000e7 */
[----:B------:R-:W-:Y:S01]  /*3b20*/  @P1 PRMT R53, R53, 0x5410, R241 ;  /* 0x0000541035351816 */ /* 0x000fe200000000f1 */
[----:B------:R0:W-:Y:S01]  /*3b30*/  STG.E.128 desc[UR4][R106.64], R72 ;  /* 0x000000486a007986 */ /* 0x0001e2000c101d04 */
[----:B------:R-:W-:Y:S02]  /*3b40*/  @P1 PRMT R54, R54, 0x5410, R240 ;  /* 0x0000541036361816 */ /* 0x000fe400000000f0 */
[----:B------:R-:W-:Y:S02]  /*3b50*/  @P1 PRMT R55, R55, 0x5410, R239 ;  /* 0x0000541037371816 */ /* 0x000fe400000000ef */
[----:B------:R-:W-:-:S02]  /*3b60*/  @P2 PRMT R68, R68, 0x5410, R226 ;  /* 0x0000541044442816 */ /* 0x000fc400000000e2 */
[----:B------:R-:W-:Y:S01]  /*3b70*/  @P2 PRMT R69, R69, 0x5410, R99 ;  /* 0x0000541045452816 */ /* 0x000fe20000000063 */
[----:B------:R-:W-:Y:S01]  /*3b80*/  @P1 STG.E.128 desc[UR4][R216.64], R52 ;  /* 0x00000034d8001986 */ /* 0x000fe2000c101d04 */
[----:B------:R-:W-:Y:S01]  /*3b90*/  @P2 PRMT R70, R70, 0x5410, R250 ;  /* 0x0000541046462816 */ /* 0x000fe200000000fa */
[----:B------:R-:W-:Y:S01]  /*3ba0*/  FMUL.FTZ R99, R81, UR14 ;  /* 0x0000000e51637c20 */ /* 0x000fe20008410000 */
[----:B------:R-:W-:Y:S02]  /*3bb0*/  @P2 PRMT R71, R71, 0x5410, R249 ;  /* 0x0000541047472816 */ /* 0x000fe400000000f9 */
[----:B------:R-:W-:Y:S02]  /*3bc0*/  F2FP.BF16.F32.PACK_AB R79, R248, R79 ;  /* 0x0000004ff84f723e */ /* 0x000fe400000010ff */
[----:B------:R-:W-:Y:S01]  /*3bd0*/  F2FP.BF16.F32.PACK_AB R78, R245, R78 ;  /* 0x0000004ef54e723e */ /* 0x000fe200000010ff */
[----:B------:R-:W-:Y:S01]  /*3be0*/  @P2 STG.E.128 desc[UR4][R220.64], R68 ;  /* 0x00000044dc002986 */ /* 0x000fe2000c101d04 */
[----:B------:R-:W-:Y:S01]  /*3bf0*/  F2FP.BF16.F32.PACK_AB R77, R246, R77 ;  /* 0x0000004df64d723e */ /* 0x000fe200000010ff */
[----:B0-----:R-:W-:Y:S01]  /*3c00*/  FMUL.FTZ R72, R88, UR14 ;  /* 0x0000000e58487c20 */ /* 0x001fe20008410000 */
[----:B------:R-:W-:Y:S01]  /*3c10*/  @P2 F2FP.BF16.F32.PACK_AB R0, RZ, R86 ;  /* 0x00000056ff00223e */ /* 0x000fe200000010ff */
[----:B------:R-:W-:Y:S01]  /*3c20*/  FMUL.FTZ R86, R86, UR14 ;  /* 0x0000000e56567c20 */ /* 0x000fe20008410000 */
[----:B------:R-:W-:Y:S01]  /*3c30*/  @P1 F2FP.BF16.F32.PACK_AB R103, RZ, R103 ;  /* 0x00000067ff67123e */ /* 0x000fe200000010ff */
[----:B------:R0:W-:Y:S01]  /*3c40*/  STG.E.128 desc[UR4][R84.64], R76 ;  /* 0x0000004c54007986 */ /* 0x0001e2000c101d04 */
[----:B------:R-:W-:-:S02]  /*3c50*/  FSEL R75, R72, RZ, P6 ;  /* 0x000000ff484b7208 */ /* 0x000fc40003000000 */
[----:B------:R-:W-:Y:S02]  /*3c60*/  @P1 LOP3.LUT P6, RZ, R151, 0xff000000, RZ, 0xc0, !PT ;  /* 0xff00000097ff1812 */ /* 0x000fe400078cc0ff */
[----:B------:R-:W-:Y:S02]  /*3c70*/  @P1 F2FP.BF16.F32.PACK_AB R105, RZ, R105 ;  /* 0x00000069ff69123e */ /* 0x000fe400000010ff */
[----:B------:R-:W-:Y:S02]  /*3c80*/  @P1 F2FP.BF16.F32.PACK_AB R104, RZ, R104 ;  /* 0x00000068ff68123e */ /* 0x000fe400000010ff */
[----:B------:R-:W-:Y:S02]  /*3c90*/  @P1 F2FP.BF16.F32.PACK_AB R230, RZ, R230 ;  /* 0x000000e6ffe6123e */ /* 0x000fe400000010ff */
[----:B------:R-:W-:Y:S02]  /*3ca0*/  @P1 FSEL R72, R72, RZ, P6 ;  /* 0x000000ff48481208 */ /* 0x000fe40003000000 */
[----:B------:R-:W-:-:S02]  /*3cb0*/  @P2 F2FP.BF16.F32.PACK_AB R95, RZ, R88 ;  /* 0x00000058ff5f223e */ /* 0x000fc400000010ff */
[----:B------:R-:W-:Y:S02]  /*3cc0*/  @P1 F2FP.BF16.F32.PACK_AB R96, RZ, R96 ;  /* 0x00000060ff60123e */ /* 0x000fe400000010ff */
[----:B------:R-:W-:Y:S01]  /*3cd0*/  @P1 F2FP.BF16.F32.PACK_AB R97, RZ, R97 ;  /* 0x00000061ff61123e */ /* 0x000fe200000010ff */
[----:B0-----:R-:W0:Y:S01]  /*3ce0*/  @P1 LDC.64 R76, c[0x0][0x300] ;  /* 0x0000c000ff4c1b82 */ /* 0x001e220000000a00 */
[----:B------:R-:W-:Y:S02]  /*3cf0*/  FSEL R78, R86, RZ, P5 ;  /* 0x000000ff564e7208 */ /* 0x000fe40002800000 */
[----:B------:R-:W-:Y:S02]  /*3d00*/  @P1 LOP3.LUT P5, RZ, R150, 0xff0000, RZ, 0xc0, !PT ;  /* 0x00ff000096ff1812 */ /* 0x000fe400078ac0ff */
[----:B------:R-:W-:Y:S02]  /*3d10*/  F2FP.BF16.F32.PACK_AB R73, R89, R78 ;  /* 0x0000004e5949723e */ /* 0x000fe400000010ff */
[----:B------:R-:W-:Y:S01]  /*3d20*/  @P1 F2FP.BF16.F32.PACK_AB R94, RZ, R94 ;  /* 0x0000005eff5e123e */ /* 0x000fe200000010ff */
[----:B------:R-:W1:Y:S01]  /*3d30*/  @P2 LDC.64 R84, c[0x0][0x308] ;  /* 0x0000c200ff542b82 */ /* 0x000e620000000a00 */
[----:B------:R-:W-:-:S02]  /*3d40*/  @P1 F2FP.BF16.F32.PACK_AB R232, RZ, R232 ;  /* 0x000000e8ffe8123e */ /* 0x000fc400000010ff */
[----:B------:R-:W-:Y:S02]  /*3d50*/  @P1 F2FP.BF16.F32.PACK_AB R88, RZ, R72 ;  /* 0x00000048ff58123e */ /* 0x000fe400000010ff */
[----:B------:R-:W-:Y:S02]  /*3d60*/  @P1 PRMT R52, R103, 0x7610, R52 ;  /* 0x0000761067341816 */ /* 0x000fe40000000034 */
[----:B------:R-:W-:Y:S01]  /*3d70*/  @P1 PRMT R53, R105, 0x7610, R53 ;  /* 0x0000761069351816 */ /* 0x000fe20000000035 */
[----:B------:R-:W2:Y:S01]  /*3d80*/  @P1 LDC.64 R78, c[0x0][0x300] ;  /* 0x0000c000ff4e1b82 */ /* 0x000ea20000000a00 */
[----:B------:R-:W-:Y:S02]  /*3d90*/  @P1 PRMT R54, R104, 0x7610, R54 ;  /* 0x0000761068361816 */ /* 0x000fe40000000036 */
[----:B------:R-:W-:Y:S02]  /*3da0*/  @P1 PRMT R55, R230, 0x7610, R55 ;  /* 0x00007610e6371816 */ /* 0x000fe40000000037 */
[----:B------:R-:W-:-:S02]  /*3db0*/  FSEL R72, R99, RZ, P4 ;  /* 0x000000ff63487208 */ /* 0x000fc40002000000 */
[----:B------:R-:W-:Y:S01]  /*3dc0*/  @P1 LOP3.LUT P4, RZ, R150, 0xff00, RZ, 0xc0, !PT ;  /* 0x0000ff0096ff1812 */ /* 0x000fe2000788c0ff */
[----:B0-----:R-:W-:Y:S01]  /*3dd0*/  @P1 IMAD.WIDE.U32 R212, R212, 0x10, R76 ;  /* 0x00000010d4d41825 */ /* 0x001fe200078e004c */
[----:B------:R-:W-:Y:S01]  /*3de0*/  @P1 FSEL R82, R82, RZ, P3 ;  /* 0x000000ff52521208 */ /* 0x000fe20001800000 */
[----:B------:R-:W0:Y:S01]  /*3df0*/  LDC.64 R76, c[0x0][0x210] ;  /* 0x00008400ff4c7b82 */ /* 0x000e220000000a00 */
[----:B------:R-:W-:Y:S02]  /*3e00*/  @P1 FSEL R86, R86, RZ, P5 ;  /* 0x000000ff56561208 */ /* 0x000fe40002800000 */
[----:B------:R-:W-:Y:S02]  /*3e10*/  @P2 F2FP.BF16.F32.PACK_AB R100, RZ, R100 ;  /* 0x00000064ff64223e */ /* 0x000fe400000010ff */
[----:B------:R-:W-:Y:S01]  /*3e20*/  @P2 F2FP.BF16.F32.PACK_AB R215, RZ, R215 ;  /* 0x000000d7ffd7223e */ /* 0x000fe200000010ff */
[----:B-1----:R-:W-:Y:S01]  /*3e30*/  @P2 IMAD.WIDE.U32 R84, R160, 0x10, R84 ;  /* 0x00000010a0542825 */ /* 0x002fe200078e0054 */
[----:B------:R-:W-:-:S02]  /*3e40*/  @P1 PRMT R52, R52, 0x5410, R96 ;  /* 0x0000541034341816 */ /* 0x000fc40000000060 */
[----:B------:R-:W-:Y:S02]  /*3e50*/  @P1 PRMT R53, R53, 0x5410, R97 ;  /* 0x0000541035351816 */ /* 0x000fe40000000061 */
[----:B------:R-:W-:Y:S02]  /*3e60*/  @P1 PRMT R54, R54, 0x5410, R94 ;  /* 0x0000541036361816 */ /* 0x000fe4000000005e */
[----:B------:R-:W-:Y:S01]  /*3e70*/  @P1 PRMT R55, R55, 0x5410, R232 ;  /* 0x0000541037371816 */ /* 0x000fe200000000e8 */
[----:B--2---:R-:W-:Y:S01]  /*3e80*/  @P1 IMAD.WIDE.U32 R78, R160, 0x10, R78 ;  /* 0x00000010a04e1825 */ /* 0x004fe200078e004e */
[----:B------:R-:W-:Y:S02]  /*3e90*/  @P2 F2FP.BF16.F32.PACK_AB R83, RZ, R83 ;  /* 0x00000053ff53223e */ /* 0x000fe400000010ff */
[----:B------:R-:W-:Y:S01]  /*3ea0*/  @P2 PRMT R69, R0, 0x7610, R69 ;  /* 0x0000761000452816 */ /* 0x000fe20000000045 */
[----:B------:R1:W-:Y:S01]  /*3eb0*/  @P1 STG.E.128 desc[UR4][R212.64], R52 ;  /* 0x00000034d4001986 */ /* 0x0003e2000c101d04 */
[----:B------:R-:W-:-:S02]  /*3ec0*/  @P1 F2FP.BF16.F32.PACK_AB R244, RZ, R244 ;  /* 0x000000f4fff4123e */ /* 0x000fc400000010ff */
[----:B------:R-:W-:Y:S02]  /*3ed0*/  @P1 F2FP.BF16.F32.PACK_AB R91, RZ, R91 ;  /* 0x0000005bff5b123e */ /* 0x000fe400000010ff */
[----:B------:R-:W-:Y:S02]  /*3ee0*/  @P1 FSEL R0, R99, RZ, P4 ;  /* 0x000000ff63001208 */ /* 0x000fe40002000000 */
[----:B------:R-:W-:Y:S02]  /*3ef0*/  @P1 F2FP.BF16.F32.PACK_AB R82, RZ, R82 ;  /* 0x00000052ff52123e */ /* 0x000fe400000010ff */
[----:B------:R-:W-:Y:S02]  /*3f00*/  @P1 F2FP.BF16.F32.PACK_AB R86, RZ, R86 ;  /* 0x00000056ff56123e */ /* 0x000fe400000010ff */
[----:B------:R-:W-:Y:S02]  /*3f10*/  @P2 F2FP.BF16.F32.PACK_AB R102, RZ, R102 ;  /* 0x00000066ff66223e */ /* 0x000fe400000010ff */
[----:B------:R-:W-:-:S02]  /*3f20*/  @P2 F2FP.BF16.F32.PACK_AB R101, RZ, R101 ;  /* 0x00000065ff65223e */ /* 0x000fc400000010ff */
[----:B------:R-:W-:Y:S02]  /*3f30*/  @P2 PRMT R70, R100, 0x7610, R70 ;  /* 0x0000761064462816 */ /* 0x000fe40000000046 */
[----:B------:R-:W-:Y:S02]  /*3f40*/  @P2 PRMT R71, R215, 0x7610, R71 ;  /* 0x00007610d7472816 */ /* 0x000fe40000000047 */
[----:B------:R-:W-:Y:S02]  /*3f50*/  @P2 F2FP.BF16.F32.PACK_AB R81, RZ, R81 ;  /* 0x00000051ff51223e */ /* 0x000fe400000010ff */
[----:B------:R-:W-:Y:S02]  /*3f60*/  @P2 PRMT R68, R83, 0x7610, R68 ;  /* 0x0000761053442816 */ /* 0x000fe40000000044 */
[----:B------:R-:W-:Y:S02]  /*3f70*/  @P1 F2FP.BF16.F32.PACK_AB R235, RZ, R235 ;  /* 0x000000ebffeb123e */ /* 0x000fe400000010ff */
[----:B------:R-:W-:-:S02]  /*3f80*/  @P1 F2FP.BF16.F32.PACK_AB R98, RZ, R98 ;  /* 0x00000062ff62123e */ /* 0x000fc400000010ff */
[----:B------:R-:W-:Y:S02]  /*3f90*/  @P1 F2FP.BF16.F32.PACK_AB R0, RZ, R0 ;  /* 0x00000000ff00123e */ /* 0x000fe400000010ff */
[----:B-1----:R-:W-:Y:S02]  /*3fa0*/  @P1 PRMT R52, R82, 0x7610, R52 ;  /* 0x0000761052341816 */ /* 0x002fe40000000034 */
[----:B------:R-:W-:Y:S02]  /*3fb0*/  @P1 PRMT R53, R86, 0x7610, R53 ;  /* 0x0000761056351816 */ /* 0x000fe40000000035 */
[----:B------:R-:W-:Y:S02]  /*3fc0*/  @P1 PRMT R54, R244, 0x7610, R54 ;  /* 0x00007610f4361816 */ /* 0x000fe40000000036 */
[----:B------:R-:W-:Y:S02]  /*3fd0*/  @P1 PRMT R55, R91, 0x7610, R55 ;  /* 0x000076105b371816 */ /* 0x000fe40000000037 */
[----:B------:R-:W-:-:S02]  /*3fe0*/  @P2 PRMT R69, R69, 0x5410, R102 ;  /* 0x0000541045452816 */ /* 0x000fc40000000066 */
[----:B------:R-:W-:Y:S02]  /*3ff0*/  @P2 PRMT R70, R70, 0x5410, R101 ;  /* 0x0000541046462816 */ /* 0x000fe40000000065 */
[----:B------:R-:W-:Y:S02]  /*4000*/  @P2 PRMT R71, R71, 0x5410, R95 ;  /* 0x0000541047472816 */ /* 0x000fe4000000005f */
[----:B------:R-:W-:Y:S02]  /*4010*/  @P2 PRMT R68, R68, 0x5410, R81 ;  /* 0x0000541044442816 */ /* 0x000fe40000000051 */
[----:B------:R-:W-:Y:S02]  /*4020*/  F2FP.BF16.F32.PACK_AB R75, R75, R92 ;  /* 0x0000005c4b4b723e */ /* 0x000fe400000010ff */
[----:B------:R-:W-:Y:S01]  /*4030*/  F2FP.BF16.F32.PACK_AB R74, R93, R90 ;  /* 0x0000005a5d4a723e */ /* 0x000fe200000010ff */
[----:B------:R1:W-:Y:S01]  /*4040*/  @P2 STG.E.128 desc[UR4][R84.64], R68 ;  /* 0x0000004454002986 */ /* 0x0003e2000c101d04 */
[----:B------:R-:W-:-:S02]  /*4050*/  F2FP.BF16.F32.PACK_AB R72, R72, R87 ;  /* 0x000000574848723e */ /* 0x000fc400000010ff */
        /* <DEDUP_REMOVED lines=10> */
.L_x_148:
        /* <DEDUP_REMOVED lines=95> */
[----:B------:R-:W-:-:S07]  /*46f0*/  MOV R15, R4 ;  /* 0x00000004000f7202 */ /* 0x000fce0000000f00 */
.L_x_147:
[----:B------:R-:W-:Y:S05]  /*4700*/  BSYNC B0 ;  /* 0x0000000000007941 */ /* 0x000fea0003800000 */
.L_x_145:
        /* <DEDUP_REMOVED lines=9> */
[----:B0-----:R-:W-:-:S05]  /*47a0*/  LEA R3, R4, R3, 0x18 ;  /* 0x0000000304037211 */ /* 0x001fca00078ec0ff */
[----:B------:R-:W-:Y:S01]  /*47b0*/  IMAD R4, R0, 0x20, R3 ;  /* 0x0000002000047824 */ /* 0x000fe200078e0203 */
[----:B------:R-:W-:Y:S01]  /*47c0*/  LEA R0, R2, R3, 0x2 ;  /* 0x0000000302007211 */ /* 0x000fe200078e10ff */
[----:B-1----:R-:W-:Y:S01]  /*47d0*/  IMAD R39, R35, UR6, RZ ;  /* 0x0000000623277c24 */ /* 0x002fe2000f8e02ff */
[----:B------:R-:W-:Y:S02]  /*47e0*/  ULDC.64 UR6, c[0x0][0x2d8] ;  /* 0x0000b60000067ab9 */ /* 0x000fe40000000a00 */
[----:B------:R-:W-:Y:S04]  /*47f0*/  STS.128 [R4], R64 ;  /* 0x0000004004007388 */ /* 0x000fe80000000c00 */
[----:B------:R-:W-:Y:S04]  /*4800*/  STS.128 [R4+0x10], R68 ;  /* 0x0000104404007388 */ /* 0x000fe80000000c00 */
[----:B------:R-:W-:Y:S04]  /*4810*/  STS.128 [R4+0x400], R72 ;  /* 0x0004004804007388 */ /* 0x000fe80000000c00 */
[----:B------:R-:W-:Y:S04]  /*4820*/  STS.128 [R4+0x410], R104 ;  /* 0x0004106804007388 */ /* 0x000fe80000000c00 */
[----:B------:R-:W-:Y:S04]  /*4830*/  STS.128 [R4+0x800], R124 ;  /* 0x0008007c04007388 */ /* 0x000fe80000000c00 */
        /* <DEDUP_REMOVED lines=30> */
[----:B------:R-:W-:Y:S01]  /*4a20*/  LDS R40, [R0+0x2600] ;  /* 0x0026000000287984 */ /* 0x000fe20000000800 */
[----:B------:R-:W-:-:S03]  /*4a30*/  FADD.FTZ R7, R7, R24 ;  /* 0x0000001807077221 */ /* 0x000fc60000010000 */
        /* <DEDUP_REMOVED lines=14> */
[----:B------:R-:W-:Y:S01]  /*4b20*/  STS.128 [R4], R52 ;  /* 0x0000003404007388 */ /* 0x000fe20000000c00 */
[----:B------:R-:W-:-:S03]  /*4b30*/  FADD.FTZ R31, R6, R31 ;  /* 0x0000001f061f7221 */ /* 0x000fc60000010000 */
[----:B------:R-:W-:Y:S04]  /*4b40*/  STS.128 [R4+0x10], R56 ;  /* 0x0000103804007388 */ /* 0x000fe80000000c00 */
[----:B------:R-:W-:Y:S01]  /*4b50*/  STS.128 [R4+0x400], R60 ;  /* 0x0004003c04007388 */ /* 0x000fe20000000c00 */
[----:B0-----:R-:W-:-:S03]  /*4b60*/  FADD.FTZ R33, R16, R33 ;  /* 0x0000002110217221 */ /* 0x001fc60000010000 */
[----:B------:R-:W-:Y:S01]  /*4b70*/  STS.128 [R4+0x410], R100 ;  /* 0x0004106404007388 */ /* 0x000fe20000000c00 */
[----:B-1----:R-:W-:-:S03]  /*4b80*/  FADD.FTZ R17, R17, R44 ;  /* 0x0000002c11117221 */ /* 0x002fc60000010000 */
[----:B------:R0:W-:Y:S04]  /*4b90*/  STS.128 [R4+0x800], R48 ;  /* 0x0008003004007388 */ /* 0x0001e80000000c00 */
[----:B------:R1:W-:Y:S01]  /*4ba0*/  STS.128 [R4+0x810], R20 ;  /* 0x0008101404007388 */ /* 0x0003e20000000c00 */
[----:B------:R-:W-:Y:S01]  /*4bb0*/  BAR.SYNC.DEFER_BLOCKING 0x0 ;  /* 0x0000000000007b1d */ /* 0x000fe20000010000 */
[----:B0-----:R-:W-:Y:S01]  /*4bc0*/  IADD3 R48, P0, R39, R2, RZ ;  /* 0x0000000227307210 */ /* 0x001fe20007f1e0ff */
[----:B-1----:R-:W-:Y:S01]  /*4bd0*/  FADD.FTZ R21, R5, R40 ;  /* 0x0000002805157221 */ /* 0x002fe20000010000 */
[----:B------:R-:W-:-:S03]  /*4be0*/  FADD.FTZ R23, R7, R42 ;  /* 0x0000002a07177221 */ /* 0x000fc60000010000 */
        /* <DEDUP_REMOVED lines=21> */
[----:B-----5:R-:W-:-:S03]  /*4d40*/  FADD.FTZ R35, R35, R46 ;  /* 0x0000002e23237221 */ /* 0x020fc60000010000 */
        /* <DEDUP_REMOVED lines=12> */
[----:B------:R-:W-:Y:S01]  /*4e10*/  LDS R28, [R0+0x2c00] ;  /* 0x002c0000001c7984 */ /* 0x000fe20000000800 */
[----:B-1----:R-:W-:-:S03]  /*4e20*/  FADD.FTZ R20, R35, R20 ;  /* 0x0000001423147221 */ /* 0x002fc60000010000 */
[----:B------:R-:W0:Y:S01]  /*4e30*/  LDS R30, [R0+0x2e00] ;  /* 0x002e0000001e7984 */ /* 0x000e220000000800 */
        /* <DEDUP_REMOVED lines=12> */
[----:B------:R-:W-:Y:S04]  /*4f00*/  STS.128 [R4+0x400], R96 ;  /* 0x0004006004007388 */ /* 0x000fe80000000c00 */
[----:B------:R-:W-:Y:S04]  /*4f10*/  STS.128 [R4+0x410], R112 ;  /* 0x0004107004007388 */ /* 0x000fe80000000c00 */
[----:B------:R-:W-:Y:S04]  /*4f20*/  STS.128 [R4+0x800], R120 ;  /* 0x0008007804007388 */ /* 0x000fe80000000c00 */
[----:B------:R0:W-:Y:S01]  /*4f30*/  STS.128 [R4+0x810], R12 ;  /* 0x0008100c04007388 */ /* 0x0001e20000000c00 */
[----:B------:R-:W-:Y:S01]  /*4f40*/  BAR.SYNC.DEFER_BLOCKING 0x0 ;  /* 0x0000000000007b1d */ /* 0x000fe20000010000 */
[----:B0-----:R-:W-:Y:S01]  /*4f50*/  FADD.FTZ R15, R5, R30 ;  /* 0x0000001e050f7221 */ /* 0x001fe20000010000 */
[----:B------:R-:W-:Y:S01]  /*4f60*/  FADD.FTZ R13, R3, R28 ;  /* 0x0000001c030d7221 */ /* 0x000fe20000010000 */
[----:B------:R-:W-:-:S04]  /*4f70*/  IADD3.X R3, RZ, RZ, RZ, P0, !PT ;  /* 0x000000ffff037210 */ /* 0x000fc800007fe4ff */
[----:B------:R-:W-:Y:S01]  /*4f80*/  SHF.L.U64.HI R26, R48, 0x2, R3 ;  /* 0x00000002301a7819 */ /* 0x000fe20000010203 */
        /* <DEDUP_REMOVED lines=45> */
[----:B------:R-:W-:Y:S01]  /*5260*/  SHF.L.U32 R20, R48, 0x2, RZ ;  /* 0x0000000230147819 */ /* 0x000fe200000006ff */
[----:B------:R-:W-:Y:S01]  /*5270*/  STS.128 [R4], R76 ;  /* 0x0000004c04007388 */ /* 0x000fe20000000c00 */
[----:B------:R-:W-:-:S02]  /*5280*/  FADD.FTZ R35, R35, R2 ;  /* 0x0000000223237221 */ /* 0x000fc40000010000 */
[----:B------:R-:W-:Y:S01]  /*5290*/  IADD3 R2, P0, R20, UR6, RZ ;  /* 0x0000000614027c10 */ /* 0x000fe2000ff1e0ff */
[----:B------:R-:W-:Y:S01]  /*52a0*/  STS.128 [R4+0x10], R80 ;  /* 0x0000105004007388 */ /* 0x000fe20000000c00 */
[----:B------:R-:W-:Y:S02]  /*52b0*/  FADD.FTZ R37, R37, R18 ;  /* 0x0000001225257221 */ /* 0x000fe40000010000 */
[----:B------:R-:W-:Y:S01]  /*52c0*/  IADD3.X R3, R26, UR7, RZ, P0, !PT ;  /* 0x000000071a037c10 */ /* 0x000fe200087fe4ff */
[----:B------:R-:W-:Y:S01]  /*52d0*/  ULDC.64 UR6, c[0x0][0x2e8] ;  /* 0x0000ba0000067ab9 */ /* 0x000fe20000000a00 */
[----:B------:R-:W-:Y:S04]  /*52e0*/  STS.128 [R4+0x400], R84 ;  /* 0x0004005404007388 */ /* 0x000fe80000000c00 */
[----:B------:R-:W-:Y:S01]  /*52f0*/  STS.128 [R4+0x410], R108 ;  /* 0x0004106c04007388 */ /* 0x000fe20000000c00 */
[----:B0-----:R-:W-:-:S03]  /*5300*/  FADD.FTZ R25, R7, R22 ;  /* 0x0000001607197221 */ /* 0x001fc60000010000 */
[----:B------:R-:W-:Y:S04]  /*5310*/  STS.128 [R4+0x800], R116 ;  /* 0x0008007404007388 */ /* 0x000fe80000000c00 */
[----:B------:R0:W-:Y:S01]  /*5320*/  STS.128 [R4+0x810], R8 ;  /* 0x0008100804007388 */ /* 0x0001e20000000c00 */
[----:B------:R-:W-:Y:S01]  /*5330*/  BAR.SYNC.DEFER_BLOCKING 0x0 ;  /* 0x0000000000007b1d */ /* 0x000fe20000010000 */
[----:B0-----:R-:W-:Y:S01]  /*5340*/  IADD3 R4, P1, R20, UR16, RZ ;  /* 0x0000001014047c10 */ /* 0x001fe2000ff3e0ff */
[----:B------:R-:W-:Y:S01]  /*5350*/  FADD.FTZ R11, R6, R5 ;  /* 0x00000005060b7221 */ /* 0x000fe20000010000 */
[----:B------:R-:W-:Y:S02]  /*5360*/  IADD3 R6, P0, R20, UR6, RZ ;  /* 0x0000000614067c10 */ /* 0x000fe4000ff1e0ff */
[C---:B------:R-:W-:Y:S01]  /*5370*/  IADD3.X R5, R26.reuse, UR17, RZ, P1, !PT ;  /* 0x000000111a057c10 */ /* 0x040fe20008ffe4ff */
[----:B------:R-:W-:Y:S01]  /*5380*/  ULDC.64 UR16, c[0x0][0x2e0] ;  /* 0x0000b80000107ab9 */ /* 0x000fe20000000a00 */
[----:B------:R-:W-:Y:S01]  /*5390*/  IADD3.X R7, R26, UR7, RZ, P0, !PT ;  /* 0x000000071a077c10 */ /* 0x000fe200087fe4ff */
        /* <DEDUP_REMOVED lines=12> */
[----:B-1----:R-:W-:-:S03]  /*5460*/  FADD.FTZ R24, R24, R47 ;  /* 0x0000002f18187221 */ /* 0x002fc60000010000 */
[----:B------:R-:W1:Y:S01]  /*5470*/  LDS R55, [R0+0x1c00] ;  /* 0x001c000000377984 */ /* 0x000e620000000800 */
[----:B--2---:R-:W-:-:S03]  /*5480*/  FADD.FTZ R24, R24, R53 ;  /* 0x0000003518187221 */ /* 0x004fc60000010000 */
[----:B------:R-:W2:Y:S01]  /*5490*/  LDS R51, [R0+0x1200] ;  /* 0x0012000000337984 */ /* 0x000ea20000000800 */
[----:B---3--:R-:W-:-:S03]  /*54a0*/  FADD.FTZ R8, RZ, R8 ;  /* 0x00000008ff087221 */ /* 0x008fc60000010000 */
[----:B------:R-:W3:Y:S01]  /*54b0*/  LDS R14, [R0+0x800] ;  /* 0x00080000000e7984 */ /* 0x000ee20000000800 */
[----:B----4-:R-:W-:-:S03]  /*54c0*/  FADD.FTZ R9, R8, R9 ;  /* 0x0000000908097221 */ /* 0x010fc60000010000 */
[----:B------:R-:W4:Y:S01]  /*54d0*/  LDS R63, [R0+0x2800] ;  /* 0x00280000003f7984 */ /* 0x000f220000000800 */
[----:B------:R-:W-:Y:S01]  /*54e0*/  IADD3 R8, P1, R20, UR16, RZ ;  /* 0x0000001014087c10 */ /* 0x000fe2000ff3e0ff */
[----:B-----5:R-:W-:Y:S02]  /*54f0*/  FADD.FTZ R10, RZ, R10 ;  /* 0x0000000aff0a7221 */ /* 0x020fe40000010000 */
[----:B------:R-:W5:Y:S01]  /*5500*/  LDS R57, [R0+0x1e00] ;  /* 0x001e000000397984 */ /* 0x000f620000000800 */
[----:B------:R-:W-:-:S03]  /*5510*/  FADD.FTZ R59, R24, R59 ;  /* 0x0000003b183b7221 */ /* 0x000fc60000010000 */
[----:B------:R-:W5:Y:S01]  /*5520*/  LDS R47, [R0+0x1400] ;  /* 0x00140000002f7984 */ /* 0x000f620000000800 */
[----:B------:R-:W-:-:S03]  /*5530*/  FADD.FTZ R18, R9, R18 ;  /* 0x0000001209127221 */ /* 0x000fc60000010000 */
[----:B------:R-:W5:Y:S01]  /*5540*/  LDS R16, [R0+0xa00] ;  /* 0x000a000000107984 */ /* 0x000f620000000800 */
[----:B------:R-:W-:Y:S01]  /*5550*/  IADD3.X R9, R26, UR17, RZ, P1, !PT ;  /* 0x000000111a097c10 */ /* 0x000fe20008ffe4ff */
[----:B------:R-:W-:Y:S02]  /*5560*/  FADD.FTZ R10, R10, R49 ;  /* 0x000000310a0a7221 */ /* 0x000fe40000010000 */
[----:B------:R-:W-:Y:S01]  /*5570*/  STG.E desc[UR4][R2.64], R39 ;  /* 0x0000002702007986 */ /* 0x000fe2000c101904 */
[----:B------:R-:W-:-:S03]  /*5580*/  FADD.FTZ R12, RZ, R12 ;  /* 0x0000000cff0c7221 */ /* 0x000fc60000010000 */
[----:B------:R-:W5:Y:S04]  /*5590*/  LDS R65, [R0+0x2a00] ;  /* 0x002a000000417984 */ /* 0x000f680000000800 */
[----:B------:R-:W5:Y:S01]  /*55a0*/  LDS R53, [R0+0x2000] ;  /* 0x0020000000357984 */ /* 0x000f620000000800 */
[----:B0-----:R-:W-:-:S03]  /*55b0*/  FADD.FTZ R61, R18, R61 ;  /* 0x0000003d123d7221 */ /* 0x001fc60000010000 */
[----:B------:R-:W0:Y:S01]  /*55c0*/  LDS R39, [R0+0x1600] ;  /* 0x0016000000277984 */ /* 0x000e220000000800 */
[----:B-1----:R-:W-:-:S03]  /*55d0*/  FADD.FTZ R10, R10, R55 ;  /* 0x000000370a0a7221 */ /* 0x002fc60000010000 */
[----:B------:R-:W-:Y:S01]  /*55e0*/  STG.E desc[UR4][R4.64], R19 ;  /* 0x0000001304007986 */ /* 0x000fe2000c101904 */
[----:B--2---:R-:W-:-:S03]  /*55f0*/  FADD.FTZ R12, R12, R51 ;  /* 0x000000330c0c7221 */ /* 0x004fc60000010000 */
[----:B------:R-:W1:Y:S01]  /*5600*/  LDS R67, [R0+0x2c00] ;  /* 0x002c000000437984 */ /* 0x000e620000000800 */
[----:B---3--:R-:W-:-:S03]  /*5610*/  FADD.FTZ R14, RZ, R14 ;  /* 0x0000000eff0e7221 */ /* 0x008fc60000010000 */
[----:B------:R-:W2:Y:S01]  /*5620*/  LDS R19, [R0+0x2200] ;  /* 0x0022000000137984 */ /* 0x000ea20000000800 */
[----:B----4-:R-:W-:-:S03]  /*5630*/  FADD.FTZ R63, R10, R63 ;  /* 0x0000003f0a3f7221 */ /* 0x010fc60000010000 */
[----:B------:R-:W3:Y:S01]  /*5640*/  LDS R69, [R0+0x2e00] ;  /* 0x002e000000457984 */ /* 0x000ee20000000800 */
[----:B-----5:R-:W-:-:S03]  /*5650*/  FADD.FTZ R12, R12, R57 ;  /* 0x000000390c0c7221 */ /* 0x020fc60000010000 */
[----:B------:R-:W-:Y:S01]  /*5660*/  STG.E desc[UR4][R6.64], R59 ;  /* 0x0000003b06007986 */ /* 0x000fe2000c101904 */
[----:B------:R-:W-:-:S03]  /*5670*/  FADD.FTZ R14, R14, R47 ;  /* 0x0000002f0e0e7221 */ /* 0x000fc60000010000 */
[----:B------:R-:W-:Y:S01]  /*5680*/  STG.E desc[UR4][R8.64], R27 ;  /* 0x0000001b08007986 */ /* 0x000fe2000c101904 */
[----:B------:R-:W-:-:S03]  /*5690*/  FADD.FTZ R16, RZ, R16 ;  /* 0x00000010ff107221 */ /* 0x000fc60000010000 */
[----:B------:R-:W-:Y:S04]  /*56a0*/  STG.E desc[UR4][R2.64+0x200], R41 ;  /* 0x0002002902007986 */ /* 0x000fe8000c101904 */
[----:B------:R-:W-:Y:S01]  /*56b0*/  STG.E desc[UR4][R4.64+0x200], R21 ;  /* 0x0002001504007986 */ /* 0x000fe2000c101904 */
[----:B------:R-:W-:-:S03]  /*56c0*/  FADD.FTZ R65, R12, R65 ;  /* 0x000000410c417221 */ /* 0x000fc60000010000 */
[----:B------:R-:W-:Y:S01]  /*56d0*/  STG.E desc[UR4][R6.64+0x200], R61 ;  /* 0x0002003d06007986 */ /* 0x000fe2000c101904 */
[----:B------:R-:W-:-:S03]  /*56e0*/  FADD.FTZ R14, R14, R53 ;  /* 0x000000350e0e7221 */ /* 0x000fc60000010000 */
[----:B------:R-:W-:Y:S01]  /*56f0*/  STG.E desc[UR4][R8.64+0x200], R29 ;  /* 0x0002001d08007986 */ /* 0x000fe2000c101904 */
[----:B0-----:R-:W-:-:S03]  /*5700*/  FADD.FTZ R16, R16, R39 ;  /* 0x0000002710107221 */ /* 0x001fc60000010000 */
[----:B------:R-:W-:Y:S04]  /*5710*/  STG.E desc[UR4][R2.64+0x400], R43 ;  /* 0x0004002b02007986 */ /* 0x000fe8000c101904 */
[----:B------:R-:W-:Y:S01]  /*5720*/  STG.E desc[UR4][R4.64+0x400], R31 ;  /* 0x0004001f04007986 */ /* 0x000fe2000c101904 */
[----:B-1----:R-:W-:-:S03]  /*5730*/  FADD.FTZ R67, R14, R67 ;  /* 0x000000430e437221 */ /* 0x002fc60000010000 */
[----:B------:R-:W-:Y:S01]  /*5740*/  STG.E desc[UR4][R6.64+0x400], R63 ;  /* 0x0004003f06007986 */ /* 0x000fe2000c101904 */
[----:B--2---:R-:W-:-:S03]  /*5750*/  FADD.FTZ R16, R16, R19 ;  /* 0x0000001310107221 */ /* 0x004fc60000010000 */
[----:B------:R-:W-:Y:S01]  /*5760*/  STG.E desc[UR4][R8.64+0x400], R35 ;  /* 0x0004002308007986 */ /* 0x000fe2000c101904 */
[----:B---3--:R-:W-:-:S03]  /*5770*/  FADD.FTZ R69, R16, R69 ;  /* 0x0000004510457221 */ /* 0x008fc60000010000 */
        /* <DEDUP_REMOVED lines=13> */
.L_x_149:
[----:B------:R-:W-:Y:S01]  /*5850*/  HFMA2.MMA R232, -RZ, RZ, 0, 1.847743988037109375e-06 ;  /* 0x0000001fffe87435 */ /* 0x000fe200000001ff */
[----:B------:R-:W-:Y:S01]  /*5860*/  BSSY B2, `(.L_x_151) ;  /* 0x0000006000027945 */ /* 0x000fe20003800000 */
[----:B------:R-:W-:Y:S01]  /*5870*/  IMAD.MOV.U32 R239, RZ, RZ, 0x1 ;  /* 0x00000001ffef7424 */ /* 0x000fe200078e00ff */
[----:B------:R-:W-:-:S08]  /*5880*/  MOV R241, 0xffffffff ;  /* 0xffffffff00f17802 */ /* 0x000fd00000000f00 */
[----:B-----5:R-:W-:Y:S05]  /*5890*/  WARPSYNC.COLLECTIVE R241, `(.L_x_152) ;  /* 0x00000000f1087348 */ /* 0x020fea0003c00000 */
[----:B------:R0:W1:Y:S02]  /*58a0*/  SHFL.BFLY P3, R238, R234, R239, R232 ;  /* 0x0c0000efeaee7389 */ /* 0x00006400000600e8 */
[----:B01---5:R-:W-:Y:S01]  /*58b0*/  ENDCOLLECTIVE ;  /* 0x000000000000791b */ /* 0x023fe20003800000 */
.L_x_152:
[----:B------:R-:W-:Y:S05]  /*58c0*/  BSYNC B2 ;  /* 0x0000000000027941 */ /* 0x000fea0003800000 */
.L_x_151:
[----:B------:R-:W-:Y:S01]  /*58d0*/  HFMA2.MMA R232, -RZ, RZ, 0, 1.847743988037109375e-06 ;  /* 0x0000001fffe87435 */ /* 0x000fe200000001ff */
[----:B------:R-:W-:Y:S01]  /*58e0*/  FADD.FTZ R240, R234, R238 ;  /* 0x000000eeeaf07221 */ /* 0x000fe20000010000 */
[----:B------:R-:W-:Y:S01]  /*58f0*/  MOV R234, R94 ;  /* 0x0000005e00ea7202 */ /* 0x000fe20000000f00 */
[----:B------:R-:W-:Y:S01]  /*5900*/  IMAD.MOV.U32 R239, RZ, RZ, 0x1 ;  /* 0x00000001ffef7424 */ /* 0x000fe200078e00ff */
[----:B------:R-:W-:-:S07]  /*5910*/  MOV R241, 0xffffffff ;  /* 0xffffffff00f17802 */ /* 0x000fce0000000f00 */
[----:B------:R-:W-:Y:S05]  /*5920*/  WARPSYNC.COLLECTIVE R241, `(.L_x_153) ;  /* 0x00000000f1087348 */ /* 0x000fea0003c00000 */
[----:B------:R0:W1:Y:S02]  /*5930*/  SHFL.BFLY P3, R238, R234, R239, R232 ;  /* 0x0c0000efeaee7389 */ /* 0x00006400000600e8 */
[----:B01----:R-:W-:Y:S01]  /*5940*/  ENDCOLLECTIVE ;  /* 0x000000000000791b */ /* 0x003fe20003800000 */
.L_x_153:
[----:B------:R-:W-:Y:S01]  /*5950*/  HFMA2.MMA R239, -RZ, RZ, 0, 1.1920928955078125e-07 ;  /* 0x00000002ffef7435 */ /* 0x000fe200000001ff */
[----:B------:R-:W-:Y:S01]  /*5960*/  IMAD.MOV.U32 R234, RZ, RZ, R240 ;  /* 0x000000ffffea7224 */ /* 0x000fe200078e00f0 */
[----:B------:R-:W-:-:S09]  /*5970*/  MOV R95, R238 ;  /* 0x000000ee005f7202 */ /* 0x000fd20000000f00 */
[----:B------:R-:W-:Y:S05]  /*5980*/  WARPSYNC.COLLECTIVE R241, `(.L_x_154) ;  /* 0x00000000f1087348 */ /* 0x000fea0003c00000 */
[----:B------:R0:W1:Y:S02]  /*5990*/  SHFL.BFLY P3, R238, R234, R239, R232 ;  /* 0x0c0000efeaee7389 */ /* 0x00006400000600e8 */
[----:B01----:R-:W-:Y:S01]  /*59a0*/  ENDCOLLECTIVE ;  /* 0x000000000000791b */ /* 0x003fe20003800000 */
.L_x_154:
[----:B------:R-:W-:-:S05]  /*59b0*/  FADD.FTZ R242, R94, R95 ;  /* 0x0000005f5ef27221 */ /* 0x000fca0000010000 */
[----:B------:R-:W-:Y:S01]  /*59c0*/  MOV R234, R242 ;  /* 0x000000f200ea7202 */ /* 0x000fe20000000f00 */
[----:B------:R-:W-:-:S07]  /*59d0*/  FADD.FTZ R243, R240, R238 ;  /* 0x000000eef0f37221 */ /* 0x000fce0000010000 */
[----:B------:R-:W-:Y:S05]  /*59e0*/  WARPSYNC.COLLECTIVE R241, `(.L_x_155) ;  /* 0x00000000f1087348 */ /* 0x000fea0003c00000 */
[----:B------:R0:W1:Y:S02]  /*59f0*/  SHFL.BFLY P3, R238, R234, R239, R232 ;  /* 0x0c0000efeaee7389 */ /* 0x00006400000600e8 */
[----:B01----:R-:W-:Y:S01]  /*5a00*/  ENDCOLLECTIVE ;  /* 0x000000000000791b */ /* 0x003fe20003800000 */
.L_x_155:
[----:B------:R-:W-:Y:S01]  /*5a10*/  HFMA2.MMA R239, -RZ, RZ, 0, 2.384185791015625e-07 ;  /* 0x00000004ffef7435 */ /* 0x000fe200000001ff */
[----:B------:R-:W-:Y:S01]  /*5a20*/  IMAD.MOV.U32 R234, RZ, RZ, R243 ;  /* 0x000000ffffea7224 */ /* 0x000fe200078e00f3 */
[----:B------:R-:W-:-:S09]  /*5a30*/  MOV R95, R238 ;  /* 0x000000ee005f7202 */ /* 0x000fd20000000f00 */
[----:B------:R-:W-:Y:S05]  /*5a40*/  WARPSYNC.COLLECTIVE R241, `(.L_x_156) ;  /* 0x00000000f1087348 */ /* 0x000fea0003c00000 */
[----:B------:R0:W1:Y:S02]  /*5a50*/  SHFL.BFLY P3, R238, R234, R239, R232 ;  /* 0x0c0000efeaee7389 */ /* 0x00006400000600e8 */
[----:B01----:R-:W-:Y:S01]  /*5a60*/  ENDCOLLECTIVE ;  /* 0x000000000000791b */ /* 0x003fe20003800000 */
.L_x_156:
[----:B------:R-:W-:-:S05]  /*5a70*/  FADD.FTZ R244, R242, R95 ;  /* 0x0000005ff2f47221 */ /* 0x000fca0000010000 */
[----:B------:R-:W-:Y:S01]  /*5a80*/  MOV R234, R244 ;  /* 0x000000f400ea7202 */ /* 0x000fe20000000f00 */
[----:B------:R-:W-:-:S07]  /*5a90*/  FADD.FTZ R245, R243, R238 ;  /* 0x000000eef3f57221 */ /* 0x000fce0000010000 */
[----:B------:R-:W-:Y:S05]  /*5aa0*/  WARPSYNC.COLLECTIVE R241, `(.L_x_157) ;  /* 0x00000000f1087348 */ /* 0x000fea0003c00000 */
[----:B------:R0:W1:Y:S02]  /*5ab0*/  SHFL.BFLY P3, R238, R234, R239, R232 ;  /* 0x0c0000efeaee7389 */ /* 0x00006400000600e8 */
[----:B01----:R-:W-:Y:S01]  /*5ac0*/  ENDCOLLECTIVE ;  /* 0x000000000000791b */ /* 0x003fe20003800000 */
.L_x_157:
[----:B------:R-:W-:Y:S01]  /*5ad0*/  HFMA2.MMA R239, -RZ, RZ, 0, 4.76837158203125e-07 ;  /* 0x00000008ffef7435 */ /* 0x000fe200000001ff */
[----:B------:R-:W-:Y:S01]  /*5ae0*/  IMAD.MOV.U32 R234, RZ, RZ, R245 ;  /* 0x000000ffffea7224 */ /* 0x000fe200078e00f5 */
[----:B------:R-:W-:-:S09]  /*5af0*/  MOV R95, R238 ;  /* 0x000000ee005f7202 */ /* 0x000fd20000000f00 */
[----:B------:R-:W-:Y:S05]  /*5b00*/  WARPSYNC.COLLECTIVE R241, `(.L_x_158) ;  /* 0x00000000f1087348 */ /* 0x000fea0003c00000 */
[----:B------:R0:W1:Y:S02]  /*5b10*/  SHFL.BFLY P3, R238, R234, R239, R232 ;  /* 0x0c0000efeaee7389 */ /* 0x00006400000600e8 */
[----:B01----:R-:W-:Y:S01]  /*5b20*/  ENDCOLLECTIVE ;  /* 0x000000000000791b */ /* 0x003fe20003800000 */
.L_x_158:
[----:B------:R-:W-:-:S05]  /*5b30*/  FADD.FTZ R246, R244, R95 ;  /* 0x0000005ff4f67221 */ /* 0x000fca0000010000 */
[----:B------:R-:W-:Y:S01]  /*5b40*/  MOV R234, R246 ;  /* 0x000000f600ea7202 */ /* 0x000fe20000000f00 */
[----:B------:R-:W-:-:S07]  /*5b50*/  FADD.FTZ R94, R245, R238 ;  /* 0x000000eef55e7221 */ /* 0x000fce0000010000 */
[----:B------:R-:W-:Y:S05]  /*5b60*/  WARPSYNC.COLLECTIVE R241, `(.L_x_159) ;  /* 0x00000000f1087348 */ /* 0x000fea0003c00000 */
[----:B------:R0:W1:Y:S02]  /*5b70*/  SHFL.BFLY P3, R238, R234, R239, R232 ;  /* 0x0c0000efeaee7389 */ /* 0x00006400000600e8 */
[----:B01----:R-:W-:Y:S01]  /*5b80*/  ENDCOLLECTIVE ;  /* 0x000000000000791b */ /* 0x003fe20003800000 */
.L_x_159:
[----:B------:R-:W-:Y:S01]  /*5b90*/  HFMA2.MMA R239, -RZ, RZ, 0, 9.5367431640625e-07 ;  /* 0x00000010ffef7435 */ /* 0x000fe200000001ff */
[----:B------:R-:W-:Y:S01]  /*5ba0*/  IMAD.MOV.U32 R234, RZ, RZ, R94 ;  /* 0x000000ffffea7224 */ /* 0x000fe200078e005e */
[----:B------:R-:W-:-:S09]  /*5bb0*/  MOV R95, R238 ;  /* 0x000000ee005f7202 */ /* 0x000fd20000000f00 */
[----:B------:R-:W-:Y:S05]  /*5bc0*/  WARPSYNC.COLLECTIVE R241, `(.L_x_160) ;  /* 0x00000000f1087348 */ /* 0x000fea0003c00000 */
[----:B------:R0:W1:Y:S02]  /*5bd0*/  SHFL.BFLY P3, R238, R234, R239, R232 ;  /* 0x0c0000efeaee7389 */ /* 0x00006400000600e8 */
[----:B01----:R-:W-:Y:S01]  /*5be0*/  ENDCOLLECTIVE ;  /* 0x000000000000791b */ /* 0x003fe20003800000 */
.L_x_160:
[----:B------:R-:W-:-:S05]  /*5bf0*/  FADD.FTZ R95, R246, R95 ;  /* 0x0000005ff65f7221 */ /* 0x000fca0000010000 */
[----:B------:R-:W-:Y:S02]  /*5c00*/  MOV R234, R95 ;  /* 0x0000005f00ea7202 */ /* 0x000fe40000000f00 */
[----:B------:R-:W-:-:S07]  /*5c10*/  MOV R243, R238 ;  /* 0x000000ee00f37202 */ /* 0x000fce0000000f00 */
[----:B------:R-:W-:Y:S05]  /*5c20*/  WARPSYNC.COLLECTIVE R241, `(.L_x_161) ;  /* 0x00000000f1087348 */ /* 0x000fea0003c00000 */
[----:B------:R0:W1:Y:S02]  /*5c30*/  SHFL.BFLY P3, R238, R234, R239, R232 ;  /* 0x0c0000efeaee7389 */ /* 0x00006400000600e8 */
[----:B01----:R-:W-:Y:S01]  /*5c40*/  ENDCOLLECTIVE ;  /* 0x000000000000791b */ /* 0x003fe20003800000 */
.L_x_161:
[----:B------:R-:W-:Y:S05]  /*5c50*/  BRA `(.L_x_162) ;  /* 0xffffffc800dc7947 */ /* 0x000fea000383ffff */
.L_x_163:
        /* <DEDUP_REMOVED lines=10> */
.L_x_3435:


//--------------------- .text._ZN10layer_norm22ln_bwd_finalize_kernelINS_22Kernel_traits_finalizeILj768E13__nv_bfloat16S2_S2_S2_fjLb0ELj1024ELj4ENS_18Kernel_traits_baseILj768ES2_S2_S2_S2_fjLj1024EEEEELb0ELb0EEEvNS_9BwdParamsE --------------------------
	.section	.text._ZN10layer_norm22ln_bwd_finalize_kernelINS_22Kernel_traits_finalizeILj768E13__nv_bfloat16S2_S2_S2_fjLb0ELj1024ELj4ENS_18Kernel_traits_baseILj768ES2_S2_S2_S2_fjLj1024EEEEELb0ELb0EEEvNS_9BwdParamsE,"ax",@progbits
	.align	128
        .global         _ZN10layer_norm22ln_bwd_finalize_kernelINS_22Kernel_traits_finalizeILj768E13__nv_bfloat16S2_S2_S2_fjLb0ELj1024ELj4ENS_18Kernel_traits_baseILj768ES2_S2_S2_S2_fjLj1024EEEEELb0ELb0EEEvNS_9BwdParamsE
        .type           _ZN10layer_norm22ln_bwd_finalize_kernelINS_22Kernel_traits_finalizeILj768E13__nv_bfloat16S2_S2_S2_fjLb0ELj1024ELj4ENS_18Kernel_traits_baseILj768ES2_S2_S2_S2_fjLj1024EEEEELb0ELb0EEEvNS_9BwdParamsE,@function
        .size           _ZN10layer_norm22ln_bwd_finalize_kernelINS_22Kernel_traits_finalizeILj768E13__nv_bfloat16S2_S2_S2_fjLb0ELj1024ELj4ENS_18Kernel_traits_baseILj768ES2_S2_S2_S2_fjLj1024EEEEELb0ELb0EEEvNS_9BwdParamsE,(.L_x_3436 - _ZN10layer_norm22ln_bwd_finalize_kernelINS_22Kernel_traits_finalizeILj768E13__nv_bfloat16S2_S2_S2_fjLb0ELj1024ELj4ENS_18Kernel_traits_baseILj768ES2_S2_S2_S2_fjLj1024EEEEELb0ELb0EEEvNS_9BwdParamsE)
        .other          _ZN10layer_norm22ln_bwd_finalize_kernelINS_22Kernel_traits_finalizeILj768E13__nv_bfloat16S2_S2_S2_fjLb0ELj1024ELj4ENS_18Kernel_traits_baseILj768ES2_S2_S2_S2_fjLj1024EEEEELb0ELb0EEEvNS_9BwdParamsE,@"STO_CUDA_ENTRY STV_DEFAULT"
_ZN10layer_norm22ln_bwd_finalize_kernelINS_22Kernel_traits_finalizeILj768E13__nv_bfloat16S2_S2_S2_fjLb0ELj1024ELj4ENS_18Kernel_traits_baseILj768ES2_S2_S2_S2_fjLj1024EEEEELb0ELb0EEEvNS_9BwdParamsE:
.text._ZN10layer_norm22ln_bwd_finalize_kernelINS_22Kernel_traits_finalizeILj768E13__nv_bfloat16S2_S2_S2_fjLb0ELj1024ELj4ENS_18Kernel_traits_baseILj768ES2_S2_S2_S2_fjLj1024EEEEELb0ELb0EEEvNS_9BwdParamsE:
[----:B------:R-:W-:Y:S01]  /*0000*/  LDC R1, c[0x0][0x28] ;  /* 0x00000a00ff017b82 */ /* 0x000fe20000000800 */
[----:B------:R-:W0:Y:S01]  /*0010*/  S2R R0, SR_TID.X ;  /* 0x0000000000007919 */ /* 0x000e220000002100 */
[----:B------:R-:W1:Y:S01]  /*0020*/  S2R R6, SR_CTAID.X ;  /* 0x0000000000067919 */ /* 0x000e620000002500 */
[----:B0-----:R-:W-:Y:S02]  /*0030*/  LOP3.LUT R2, R0, 0x1f, RZ, 0xc0, !PT ;  /* 0x0000001f00027812 */ /* 0x001fe400078ec0ff */
[----:B-1----:R-:W-:-:S04]  /*0040*/  SHF.L.U32 R3, R6, 0x5, RZ ;  /* 0x0000000506037819 */ /* 0x002fc800000006ff */
[----:B------:R-:W-:-:S04]  /*0050*/  LOP3.LUT R3, R3, 0xffffffe0, R2, 0xe2, !PT ;  /* 0xffffffe003037812 */ /* 0x000fc800078ee202 */
[----:B------:R-:W-:-:S13]  /*0060*/  ISETP.GT.U32.AND P0, PT, R3, 0x2ff, PT ;  /* 0x000002ff0300780c */ /* 0x000fda0003f04070 */
[----:B------:R-:W-:Y:S05]  /*0070*/  @P0 EXIT ;  /* 0x000000000000094d */ /* 0x000fea0003800000 */
[----:B------:R-:W0:Y:S01]  /*0080*/  S2UR UR5, SR_CgaCtaId ;  /* 0x00000000000579c3 */ /* 0x000e220000008800 */
[--C-:B------:R-:W-:Y:S01]  /*0090*/  SHF.R.U32.HI R5, RZ, 0x5, R0.reuse ;  /* 0x00000005ff057819 */ /* 0x100fe20000011600 */
[----:B------:R-:W-:Y:S01]  /*00a0*/  UMOV UR4, 0x400 ;  /* 0x0000040000047882 */ /* 0x000fe20000000000 */
[----:B------:R-:W-:Y:S01]  /*00b0*/  LOP3.LUT R4, R0, 0x3fffffe0, RZ, 0xc0, !PT ;  /* 0x3fffffe000047812 */ /* 0x000fe200078ec0ff */
[----:B------:R-:W-:Y:S01]  /*00c0*/  ULDC.64 UR6, c[0x0][0x208] ;  /* 0x0000820000067ab9 */ /* 0x000fe20000000a00 */
[C---:B------:R-:W-:Y:S02]  /*00d0*/  LOP3.LUT R7, R5.reuse, 0x1f, R0, 0x78, !PT ;  /* 0x0000001f05077812 */ /* 0x040fe400078e7800 */
[----:B------:R-:W-:Y:S02]  /*00e0*/  SHF.L.U32 R6, R6, 0x4, RZ ;  /* 0x0000000406067819 */ /* 0x000fe400000006ff */
[----:B------:R-:W-:Y:S01]  /*00f0*/  IADD3 R8, R4, R7, RZ ;  /* 0x0000000704087210 */ /* 0x000fe20007ffe0ff */
[----:B------:R-:W-:Y:S01]  /*0100*/  IMAD R9, R2, 0x20, R7 ;  /* 0x0000002002097824 */ /* 0x000fe200078e0207 */
[----:B------:R-:W-:-:S02]  /*0110*/  ISETP.NE.AND P0, PT, R5, 0x1f, PT ;  /* 0x0000001f0500780c */ /* 0x000fc40003f05270 */
[----:B------:R-:W-:Y:S02]  /*0120*/  LOP3.LUT R11, R6, 0x7ffffff0, RZ, 0xc0, !PT ;  /* 0x7ffffff0060b7812 */ /* 0x000fe400078ec0ff */
[C---:B------:R-:W-:Y:S02]  /*0130*/  ISETP.GT.U32.OR P0, PT, R2.reuse, 0xf, P0 ;  /* 0x0000000f0200780c */ /* 0x040fe40000704470 */
[----:B------:R-:W-:Y:S01]  /*0140*/  IADD3 R4, R2, R11, RZ ;  /* 0x0000000b02047210 */ /* 0x000fe20007ffe0ff */
[----:B0-----:R-:W-:-:S06]  /*0150*/  ULEA UR4, UR5, UR4, 0x18 ;  /* 0x0000000405047291 */ /* 0x001fcc000f8ec03f */
[----:B------:R-:W-:Y:S02]  /*0160*/  LEA R7, R8, UR4, 0x2 ;  /* 0x0000000408077c11 */ /* 0x000fe4000f8e10ff */
[----:B------:R-:W-:Y:S02]  /*0170*/  LEA R6, R5, UR4, 0x2 ;  /* 0x0000000405067c11 */ /* 0x000fe4000f8e10ff */
[----:B------:R-:W-:-:S07]  /*0180*/  LEA R8, R9, UR4, 0x2 ;  /* 0x0000000409087c11 */ /* 0x000fce000f8e10ff */
.L_x_176:
[----:B0-2---:R-:W0:Y:S01]  /*0190*/  LDC R10, c[0x0][0x210] ;  /* 0x00008400ff0a7b82 */ /* 0x005e220000000800 */
[----:B------:R-:W-:Y:S01]  /*01a0*/  BSSY B0, `(.L_x_164) ;  /* 0x0000068000007945 */ /* 0x000fe20003800000 */
[----:B------:R-:W-:Y:S01]  /*01b0*/  HFMA2.MMA R22, -RZ, RZ, 0, 0 ;  /* 0x00000000ff167435 */ /* 0x000fe200000001ff */
[----:B------:R-:W-:-:S05]  /*01c0*/  MOV R11, RZ ;  /* 0x000000ff000b7202 */ /* 0x000fca0000000f00 */
[----:B-1----:R-:W1:Y:S01]  /*01d0*/  LDC R12, c[0x0][0x218] ;  /* 0x00008600ff0c7b82 */ /* 0x002e620000000800 */
[----:B0-----:R-:W-:-:S04]  /*01e0*/  ISETP.GE.U32.AND P1, PT, R5, R10, PT ;  /* 0x0000000a0500720c */ /* 0x001fc80003f26070 */
[----:B-1----:R-:W-:-:S13]  /*01f0*/  ISETP.GE.U32.OR P1, PT, R3, R12, P1 ;  /* 0x0000000c0300720c */ /* 0x002fda0000f26470 */
[----:B------:R-:W-:Y:S05]  /*0200*/  @P1 BRA `(.L_x_165) ;  /* 0x0000000400841947 */ /* 0x000fea0003800000 */
[----:B------:R-:W-:Y:S01]  /*0210*/  ISETP.GE.U32.AND P2, PT, R5, R10, PT ;  /* 0x0000000a0500720c */ /* 0x000fe20003f46070 */
[----:B------:R-:W-:-:S12]  /*0220*/  IMAD.MOV.U32 R21, RZ, RZ, R5 ;  /* 0x000000ffff157224 */ /* 0x000fd800078e0005 */
[----:B------:R-:W0:Y:S01]  /*0230*/  @P2 LDC.64 R16, c[0x0][0x2d0] ;  /* 0x0000b400ff102b82 */ /* 0x000e220000000a00 */
[----:B------:R-:W-:-:S07]  /*0240*/  @P2 IMAD R9, R21, R12, R3 ;  /* 0x0000000c15092224 */ /* 0x000fce00078e0203 */
[----:B------:R-:W1:Y:S01]  /*0250*/  @P2 LDC.64 R14, c[0x0][0x2d8] ;  /* 0x0000b600ff0e2b82 */ /* 0x000e620000000a00 */
[----:B0-----:R-:W-:-:S06]  /*0260*/  @P2 IMAD.WIDE.U32 R16, R9, 0x4, R16 ;  /* 0x0000000409102825 */ /* 0x001fcc00078e0010 */
[----:B------:R-:W2:Y:S01]  /*0270*/  @P2 LDG.E R16, desc[UR6][R16.64] ;  /* 0x0000000610102981 */ /* 0x000ea2000c1e1900 */
[----:B-1----:R-:W-:-:S06]  /*0280*/  @P2 IMAD.WIDE.U32 R14, R9, 0x4, R14 ;  /* 0x00000004090e2825 */ /* 0x002fcc00078e000e */
[----:B------:R-:W3:Y:S01]  /*0290*/  @P2 LDG.E R15, desc[UR6][R14.64] ;  /* 0x000000060e0f2981 */ /* 0x000ee2000c1e1900 */
[----:B------:R-:W-:-:S04]  /*02a0*/  @P2 IADD3 R21, R21, 0x20, RZ ;  /* 0x0000002015152810 */ /* 0x000fc80007ffe0ff */
[CC--:B------:R-:W-:Y:S02]  /*02b0*/  ISETP.GE.U32.AND P1, PT, R21.reuse, R10.reuse, PT ;  /* 0x0000000a1500720c */ /* 0x0c0fe40003f26070 */
[----:B------:R-:W-:-:S04]  /*02c0*/  IADD3 R9, -R21, R10, RZ ;  /* 0x0000000a15097210 */ /* 0x000fc80007ffe1ff */
[----:B------:R-:W-:Y:S01]  /*02d0*/  ISETP.LE.U32.OR P1, PT, R9, 0x60, P1 ;  /* 0x000000600900780c */ /* 0x000fe20000f23470 */
[----:B------:R-:W-:Y:S01]  /*02e0*/  IMAD.MOV.U32 R22, RZ, RZ, RZ ;  /* 0x000000ffff167224 */ /* 0x000fe200078e00ff */
[----:B------:R-:W-:Y:S01]  /*02f0*/  MOV R11, RZ ;  /* 0x000000ff000b7202 */ /* 0x000fe20000000f00 */
[----:B------:R-:W-:Y:S04]  /*0300*/  BSSY B1, `(.L_x_166) ;  /* 0x000002b000017945 */ /* 0x000fe80003800000 */
[----:B--2---:R-:W-:Y:S01]  /*0310*/  @P2 FADD.FTZ R11, R11, R16 ;  /* 0x000000100b0b2221 */ /* 0x004fe20000010000 */
[----:B---3--:R-:W-:Y:S01]  /*0320*/  @P2 FADD.FTZ R22, R22, R15 ;  /* 0x0000000f16162221 */ /* 0x008fe20000010000 */
[----:B------:R-:W-:-:S04]  /*0330*/  PLOP3.LUT P2, PT, P2, PT, PT, 0x8, 0x0 ;  /* 0x000000000000781c */ /* 0x000fc8000174e170 */
[----:B------:R-:W-:Y:S09]  /*0340*/  @P1 BRA `(.L_x_167) ;  /* 0x0000000000981947 */ /* 0x000ff20003800000 */
[----:B------:R-:W-:Y:S02]  /*0350*/  PLOP3.LUT P2, PT, PT, PT, PT, 0x8, 0x0 ;  /* 0x000000000000781c */ /* 0x000fe40003f4e170 */
[----:B------:R-:W-:-:S11]  /*0360*/  IADD3 R13, R10, -0x60, RZ ;  /* 0xffffffa00a0d7810 */ /* 0x000fd60007ffe0ff */
.L_x_168:
[----:B------:R-:W0:Y:S01]  /*0370*/  LDC.64 R18, c[0x0][0x2d0] ;  /* 0x0000b400ff127b82 */ /* 0x000e220000000a00 */
[C---:B------:R-:W-:Y:S01]  /*0380*/  IADD3 R25, R21.reuse, 0x20, RZ ;  /* 0x0000002015197810 */ /* 0x040fe20007ffe0ff */
[C---:B------:R-:W-:Y:S01]  /*0390*/  IMAD R23, R21.reuse, R12, R3 ;  /* 0x0000000c15177224 */ /* 0x040fe200078e0203 */
[----:B------:R-:W-:-:S03]  /*03a0*/  IADD3 R17, R21, 0x40, RZ ;  /* 0x0000004015117810 */ /* 0x000fc60007ffe0ff */
[-CC-:B------:R-:W-:Y:S02]  /*03b0*/  IMAD R25, R25, R12.reuse, R3.reuse ;  /* 0x0000000c19197224 */ /* 0x180fe400078e0203 */
[----:B------:R-:W1:Y:S01]  /*03c0*/  LDC.64 R14, c[0x0][0x2d8] ;  /* 0x0000b600ff0e7b82 */ /* 0x000e620000000a00 */
[----:B------:R-:W-:Y:S02]  /*03d0*/  IMAD R17, R17, R12, R3 ;  /* 0x0000000c11117224 */ /* 0x000fe400078e0203 */
[----:B------:R-:W-:Y:S02]  /*03e0*/  VIADD R16, R21, 0x60 ;  /* 0x0000006015107836 */ /* 0x000fe40000000000 */
[----:B0-----:R-:W-:-:S04]  /*03f0*/  IMAD.WIDE.U32 R26, R23, 0x4, R18 ;  /* 0x00000004171a7825 */ /* 0x001fc800078e0012 */
[--C-:B------:R-:W-:Y:S01]  /*0400*/  IMAD.WIDE.U32 R28, R25, 0x4, R18.reuse ;  /* 0x00000004191c7825 */ /* 0x100fe200078e0012 */
[----:B------:R0:W2:Y:S04]  /*0410*/  LDG.E R24, desc[UR6][R26.64] ;  /* 0x000000061a187981 */ /* 0x0000a8000c1e1900 */
[----:B------:R1:W3:Y:S01]  /*0420*/  LDG.E R9, desc[UR6][R28.64] ;  /* 0x000000061c097981 */ /* 0x0002e2000c1e1900 */
[----:B0-----:R-:W-:-:S04]  /*0430*/  IMAD.WIDE.U32 R26, R17, 0x4, R18 ;  /* 0x00000004111a7825 */ /* 0x001fc800078e0012 */
[--C-:B-1----:R-:W-:Y:S01]  /*0440*/  IMAD.WIDE.U32 R28, R23, 0x4, R14.reuse ;  /* 0x00000004171c7825 */ /* 0x102fe200078e000e */
[----:B------:R0:W4:Y:S04]  /*0450*/  LDG.E R20, desc[UR6][R26.64] ;  /* 0x000000061a147981 */ /* 0x000128000c1e1900 */
[----:B------:R-:W5:Y:S01]  /*0460*/  LDG.E R23, desc[UR6][R28.64] ;  /* 0x000000061c177981 */ /* 0x000f62000c1e1900 */
[----:B0-----:R-:W-:-:S04]  /*0470*/  IMAD.WIDE.U32 R26, R25, 0x4, R14 ;  /* 0x00000004191a7825 */ /* 0x001fc800078e000e */
[----:B------:R-:W-:Y:S02]  /*0480*/  IMAD R25, R16, R12, R3 ;  /* 0x0000000c10197224 */ /* 0x000fe400078e0203 */
[----:B------:R-:W-:Y:S01]  /*0490*/  IMAD.WIDE.U32 R16, R17, 0x4, R14 ;  /* 0x0000000411107825 */ /* 0x000fe200078e000e */
[----:B------:R-:W4:Y:S03]  /*04a0*/  LDG.E R26, desc[UR6][R26.64] ;  /* 0x000000061a1a7981 */ /* 0x000f26000c1e1900 */
[C---:B------:R-:W-:Y:S02]  /*04b0*/  IMAD.WIDE.U32 R18, R25.reuse, 0x4, R18 ;  /* 0x0000000419127825 */ /* 0x040fe400078e0012 */
[----:B------:R-:W4:Y:S02]  /*04c0*/  LDG.E R16, desc[UR6][R16.64] ;  /* 0x0000000610107981 */ /* 0x000f24000c1e1900 */
[----:B------:R-:W-:-:S02]  /*04d0*/  IMAD.WIDE.U32 R14, R25, 0x4, R14 ;  /* 0x00000004190e7825 */ /* 0x000fc400078e000e */
[----:B------:R-:W4:Y:S04]  /*04e0*/  LDG.E R18, desc[UR6][R18.64] ;  /* 0x0000000612127981 */ /* 0x000f28000c1e1900 */
[----:B------:R-:W4:Y:S01]  /*04f0*/  LDG.E R14, desc[UR6][R14.64] ;  /* 0x000000060e0e7981 */ /* 0x000f22000c1e1900 */
[----:B------:R-:W-:-:S04]  /*0500*/  IADD3 R21, R21, 0x80, RZ ;  /* 0x0000008015157810 */ /* 0x000fc80007ffe0ff */
[----:B------:R-:W-:Y:S01]  /*0510*/  ISETP.GE.U32.AND P1, PT, R21, R13, PT ;  /* 0x0000000d1500720c */ /* 0x000fe20003f26070 */
[----:B--2---:R-:W-:-:S04]  /*0520*/  FADD.FTZ R24, R24, R11 ;  /* 0x0000000b18187221 */ /* 0x004fc80000010000 */
[----:B---3--:R-:W-:Y:S01]  /*0530*/  FADD.FTZ R9, R24, R9 ;  /* 0x0000000918097221 */ /* 0x008fe20000010000 */
[----:B-----5:R-:W-:-:S03]  /*0540*/  FADD.FTZ R23, R23, R22 ;  /* 0x0000001617177221 */ /* 0x020fc60000010000 */
[----:B----4-:R-:W-:Y:S01]  /*0550*/  FADD.FTZ R9, R9, R20 ;  /* 0x0000001409097221 */ /* 0x010fe20000010000 */
[----:B------:R-:W-:-:S04]  /*0560*/  FADD.FTZ R23, R23, R26 ;  /* 0x0000001a17177221 */ /* 0x000fc80000010000 */
[----:B------:R-:W-:Y:S01]  /*0570*/  FADD.FTZ R23, R23, R16 ;  /* 0x0000001017177221 */ /* 0x000fe20000010000 */
[----:B------:R-:W-:-:S03]  /*0580*/  FADD.FTZ R11, R9, R18 ;  /* 0x00000012090b7221 */ /* 0x000fc60000010000 */
[----:B------:R-:W-:Y:S01]  /*0590*/  FADD.FTZ R22, R23, R14 ;  /* 0x0000000e17167221 */ /* 0x000fe20000010000 */
[----:B------:R-:W-:Y:S06]  /*05a0*/  @!P1 BRA `(.L_x_168) ;  /* 0xfffffffc00709947 */ /* 0x000fec000383ffff */
.L_x_167:
[----:B------:R-:W-:Y:S05]  /*05b0*/  BSYNC B1 ;  /* 0x0000000000017941 */ /* 0x000fea0003800000 */
.L_x_166:
[CC--:B------:R-:W-:Y:S01]  /*05c0*/  ISETP.GE.U32.AND P1, PT, R21.reuse, R10.reuse, PT ;  /* 0x0000000a1500720c */ /* 0x0c0fe20003f26070 */
[----:B------:R-:W-:Y:S01]  /*05d0*/  BSSY B1, `(.L_x_169) ;  /* 0x0000017000017945 */ /* 0x000fe20003800000 */
[----:B------:R-:W-:-:S04]  /*05e0*/  IADD3 R9, -R21, R10, RZ ;  /* 0x0000000a15097210 */ /* 0x000fc80007ffe1ff */
[----:B------:R-:W-:-:S13]  /*05f0*/  ISETP.LE.U32.OR P1, PT, R9, 0x20, P1 ;  /* 0x000000200900780c */ /* 0x000fda0000f23470 */
[----:B------:R-:W-:Y:S05]  /*0600*/  @P1 BRA `(.L_x_170) ;  /* 0x00000000004c1947 */ /* 0x000fea0003800000 */
[----:B------:R-:W0:Y:S01]  /*0610*/  LDC.64 R24, c[0x0][0x2d0] ;  /* 0x0000b400ff187b82 */ /* 0x000e220000000a00 */
[C---:B------:R-:W-:Y:S01]  /*0620*/  IMAD R15, R21.reuse, R12, R3 ;  /* 0x0000000c150f7224 */ /* 0x040fe200078e0203 */
[----:B------:R-:W-:-:S05]  /*0630*/  IADD3 R9, R21, 0x20, RZ ;  /* 0x0000002015097810 */ /* 0x000fca0007ffe0ff */
[----:B------:R-:W-:Y:S01]  /*0640*/  IMAD R9, R9, R12, R3 ;  /* 0x0000000c09097224 */ /* 0x000fe200078e0203 */
[----:B------:R-:W1:Y:S01]  /*0650*/  LDC.64 R16, c[0x0][0x2d8] ;  /* 0x0000b600ff107b82 */ /* 0x000e620000000a00 */
[----:B0-----:R-:W-:-:S04]  /*0660*/  IMAD.WIDE.U32 R18, R15, 0x4, R24 ;  /* 0x000000040f127825 */ /* 0x001fc800078e0018 */
[----:B------:R-:W-:Y:S02]  /*0670*/  IMAD.WIDE.U32 R24, R9, 0x4, R24 ;  /* 0x0000000409187825 */ /* 0x000fe400078e0018 */
[----:B------:R-:W2:Y:S02]  /*0680*/  LDG.E R18, desc[UR6][R18.64] ;  /* 0x0000000612127981 */ /* 0x000ea4000c1e1900 */
[--C-:B-1----:R-:W-:Y:S02]  /*0690*/  IMAD.WIDE.U32 R14, R15, 0x4, R16.reuse ;  /* 0x000000040f0e7825 */ /* 0x102fe400078e0010 */
[----:B------:R-:W3:Y:S02]  /*06a0*/  LDG.E R24, desc[UR6][R24.64] ;  /* 0x0000000618187981 */ /* 0x000ee4000c1e1900 */
[----:B------:R-:W-:Y:S02]  /*06b0*/  IMAD.WIDE.U32 R16, R9, 0x4, R16 ;  /* 0x0000000409107825 */ /* 0x000fe400078e0010 */
[----:B------:R-:W4:Y:S04]  /*06c0*/  LDG.E R15, desc[UR6][R14.64] ;  /* 0x000000060e0f7981 */ /* 0x000f28000c1e1900 */
[----:B------:R-:W5:Y:S01]  /*06d0*/  LDG.E R17, desc[UR6][R16.64] ;  /* 0x0000000610117981 */ /* 0x000f62000c1e1900 */
[----:B------:R-:W-:Y:S01]  /*06e0*/  PLOP3.LUT P2, PT, PT, PT, PT, 0x8, 0x0 ;  /* 0x000000000000781c */ /* 0x000fe20003f4e170 */
[----:B------:R-:W-:-:S02]  /*06f0*/  VIADD R21, R21, 0x40 ;  /* 0x0000004015157836 */ /* 0x000fc40000000000 */
[----:B--2---:R-:W-:-:S04]  /*0700*/  FADD.FTZ R11, R11, R18 ;  /* 0x000000120b0b7221 */ /* 0x004fc80000010000 */
[----:B---3--:R-:W-:Y:S01]  /*0710*/  FADD.FTZ R11, R11, R24 ;  /* 0x000000180b0b7221 */ /* 0x008fe20000010000 */
[----:B----4-:R-:W-:-:S04]  /*0720*/  FADD.FTZ R22, R22, R15 ;  /* 0x0000000f16167221 */ /* 0x010fc80000010000 */
[----:B-----5:R-:W-:-:S07]  /*0730*/  FADD.FTZ R22, R22, R17 ;  /* 0x0000001116167221 */ /* 0x020fce0000010000 */
.L_x_170:
[----:B------:R-:W-:Y:S05]  /*0740*/  BSYNC B1 ;  /* 0x0000000000017941 */ /* 0x000fea0003800000 */
.L_x_169:
[----:B------:R-:W-:Y:S01]  /*0750*/  ISETP.LT.U32.OR P2, PT, R21, R10, P2 ;  /* 0x0000000a1500720c */ /* 0x000fe20001741470 */
[----:B------:R-:W-:-:S12]  /*0760*/  BSSY B1, `(.L_x_165) ;  /* 0x000000b000017945 */ /* 0x000fd80003800000 */
[----:B------:R-:W-:Y:S05]  /*0770*/  @!P2 BRA `(.L_x_171) ;  /* 0x000000000024a947 */ /* 0x000fea0003800000 */
[----:B------:R-:W0:Y:S01]  /*0780*/  LDC.64 R16, c[0x0][0x2d0] ;  /* 0x0000b400ff107b82 */ /* 0x000e220000000a00 */
[----:B------:R-:W-:-:S07]  /*0790*/  IMAD R9, R21, R12, R3 ;  /* 0x0000000c15097224 */ /* 0x000fce00078e0203 */
[----:B------:R-:W1:Y:S01]  /*07a0*/  LDC.64 R14, c[0x0][0x2d8] ;  /* 0x0000b600ff0e7b82 */ /* 0x000e620000000a00 */
[----:B0-----:R-:W-:-:S06]  /*07b0*/  IMAD.WIDE.U32 R16, R9, 0x4, R16 ;  /* 0x0000000409107825 */ /* 0x001fcc00078e0010 */
[----:B------:R-:W2:Y:S01]  /*07c0*/  LDG.E R16, desc[UR6][R16.64] ;  /* 0x0000000610107981 */ /* 0x000ea2000c1e1900 */
[----:B-1----:R-:W-:-:S06]  /*07d0*/  IMAD.WIDE.U32 R14, R9, 0x4, R14 ;  /* 0x00000004090e7825 */ /* 0x002fcc00078e000e */
[----:B------:R-:W3:Y:S01]  /*07e0*/  LDG.E R15, desc[UR6][R14.64] ;  /* 0x000000060e0f7981 */ /* 0x000ee2000c1e1900 */
[----:B--2---:R-:W-:Y:S01]  /*07f0*/  FADD.FTZ R11, R11, R16 ;  /* 0x000000100b0b7221 */ /* 0x004fe20000010000 */
[----:B---3--:R-:W-:-:S07]  /*0800*/  FADD.FTZ R22, R22, R15 ;  /* 0x0000000f16167221 */ /* 0x008fce0000010000 */
.L_x_171:
[----:B------:R-:W-:Y:S05]  /*0810*/  BSYNC B1 ;  /* 0x0000000000017941 */ /* 0x000fea0003800000 */
.L_x_165:
[----:B------:R-:W-:Y:S05]  /*0820*/  BSYNC B0 ;  /* 0x0000000000007941 */ /* 0x000fea0003800000 */
.L_x_164:
[----:B------:R-:W-:Y:S01]  /*0830*/  ISETP.GT.U32.AND P1, PT, R0, 0x3ff, PT ;  /* 0x000003ff0000780c */ /* 0x000fe20003f24070 */
[----:B------:R0:W-:Y:S01]  /*0840*/  STS [R7], R22 ;  /* 0x0000001607007388 */ /* 0x0001e20000000800 */
[----:B------:R-:W-:Y:S05]  /*0850*/  WARPSYNC.ALL ;  /* 0x0000000000007948 */ /* 0x000fea0003800000 */
[----:B------:R0:W-:Y:S01]  /*0860*/  STS [R7+0x1000], R11 ;  /* 0x0010000b07007388 */ /* 0x0001e20000000800 */
[----:B------:R-:W-:Y:S06]  /*0870*/  BAR.SYNC.DEFER_BLOCKING 0x0 ;  /* 0x0000000000007b1d */ /* 0x000fec0000010000 */
[----:B------:R-:W-:Y:S05]  /*0880*/  @P1 BRA `(.L_x_172) ;  /* 0x00000000006c1947 */ /* 0x000fea0003800000 */
[----:B------:R1:W2:Y:S01]  /*0890*/  LDS R9, [R8] ;  /* 0x0000000008097984 */ /* 0x0002a20000000800 */
[----:B------:R-:W-:Y:S01]  /*08a0*/  UMOV UR5, 0xffffffff ;  /* 0xffffffff00057882 */ /* 0x000fe20000000000 */
[----:B------:R-:W-:Y:S02]  /*08b0*/  ISETP.NE.AND P1, PT, R2, RZ, PT ;  /* 0x000000ff0200720c */ /* 0x000fe40003f25270 */
[----:B------:R1:W3:Y:S01]  /*08c0*/  LDS R10, [R8+0x1000] ;  /* 0x00100000080a7984 */ /* 0x0002e20000000800 */
[----:B------:R-:W-:Y:S10]  /*08d0*/  BRA.DIV UR5, `(.L_x_173) ;  /* 0x0000000205b87947 */ /* 0x000ff4000b800000 */
[----:B0--3--:R-:W0:Y:S04]  /*08e0*/  SHFL.BFLY PT, R11, R10, 0x1, 0x1f ;  /* 0x0c201f000a0b7f89 */ /* 0x009e2800000e0000 */
[----:B--2---:R-:W2:Y:S01]  /*08f0*/  SHFL.BFLY PT, R14, R9, 0x1, 0x1f ;  /* 0x0c201f00090e7f89 */ /* 0x004ea200000e0000 */
[----:B0-----:R-:W-:Y:S01]  /*0900*/  FADD.FTZ R11, R10, R11 ;  /* 0x0000000b0a0b7221 */ /* 0x001fe20000010000 */
[----:B--2---:R-:W-:-:S04]  /*0910*/  FADD.FTZ R15, R9, R14 ;  /* 0x0000000e090f7221 */ /* 0x004fc80000010000 */
[----:B------:R-:W0:Y:S04]  /*0920*/  SHFL.BFLY PT, R14, R11, 0x2, 0x1f ;  /* 0x0c401f000b0e7f89 */ /* 0x000e2800000e0000 */
[----:B------:R-:W2:Y:S01]  /*0930*/  SHFL.BFLY PT, R16, R15, 0x2, 0x1f ;  /* 0x0c401f000f107f89 */ /* 0x000ea200000e0000 */
        /* <DEDUP_REMOVED lines=10> */
[----:B------:R0:W2:Y:S04]  /*09e0*/  SHFL.BFLY PT, R11, R10, 0x10, 0x1f ;  /* 0x0e001f000a0b7f89 */ /* 0x0000a800000e0000 */
[----:B------:R0:W3:Y:S02]  /*09f0*/  SHFL.BFLY PT, R9, R18, 0x10, 0x1f ;  /* 0x0e001f0012097f89 */ /* 0x0000e400000e0000 */
.L_x_187:
[----:B---3--:R-:W-:Y:S01]  /*0a00*/  FADD.FTZ R9, R18, R9 ;  /* 0x0000000912097221 */ /* 0x008fe20000010000 */
[----:B--2---:R-:W-:-:S04]  /*0a10*/  FADD.FTZ R11, R10, R11 ;  /* 0x0000000b0a0b7221 */ /* 0x004fc80000010000 */
[----:B------:R2:W-:Y:S04]  /*0a20*/  @!P1 STS [R6+0x2000], R9 ;  /* 0x0020000906009388 */ /* 0x0005e80000000800 */
[----:B------:R2:W-:Y:S02]  /*0a30*/  @!P1 STS [R6+0x2080], R11 ;  /* 0x0020800b06009388 */ /* 0x0005e40000000800 */
.L_x_172:
[----:B--2---:R-:W-:Y:S01]  /*0a40*/  SHF.L.U32 R9, R4, 0x1, RZ ;  /* 0x0000000104097819 */ /* 0x004fe200000006ff */
[----:B------:R-:W-:Y:S05]  /*0a50*/  WARPSYNC.ALL ;  /* 0x0000000000007948 */ /* 0x000fea0003800000 */
[----:B------:R-:W-:Y:S01]  /*0a60*/  BAR.SYNC.DEFER_BLOCKING 0x0 ;  /* 0x0000000000007b1d */ /* 0x000fe20000010000 */
[----:B------:R-:W-:-:S05]  /*0a70*/  ISETP.GE.U32.OR P1, PT, R9, R12, P0 ;  /* 0x0000000c0900720c */ /* 0x000fca0000726470 */
[----:B------:R-:W-:Y:S08]  /*0a80*/  BSSY B0, `(.L_x_174) ;  /* 0x000000e000007945 */ /* 0x000ff00003800000 */
[----:B------:R-:W-:Y:S05]  /*0a90*/  @P1 BRA `(.L_x_175) ;  /* 0x0000000000301947 */ /* 0x000fea0003800000 */
[----:B------:R-:W-:Y:S01]  /*0aa0*/  SHF.L.U32 R9, R0, 0x3, RZ ;  /* 0x0000000300097819 */ /* 0x000fe200000006ff */
[----:B------:R-:W2:Y:S03]  /*0ab0*/  LDC.64 R12, c[0x0][0x318] ;  /* 0x0000c600ff0c7b82 */ /* 0x000ea60000000a00 */
[----:B------:R-:W-:-:S05]  /*0ac0*/  LOP3.LUT R9, R9, 0xf8, RZ, 0xc0, !PT ;  /* 0x000000f809097812 */ /* 0x000fca00078ec0ff */
[----:B------:R-:W3:Y:S01]  /*0ad0*/  LDS.64 R14, [R9+UR4+0x2000] ;  /* 0x00200004090e7984 */ /* 0x000ee20008000a00 */
[----:B0-----:R-:W0:Y:S03]  /*0ae0*/  LDC.64 R10, c[0x0][0x310] ;  /* 0x0000c400ff0a7b82 */ /* 0x001e260000000a00 */
[----:B------:R-:W4:Y:S01]  /*0af0*/  LDS.64 R16, [R9+UR4+0x2080] ;  /* 0x0020800409107984 */ /* 0x000f220008000a00 */
[----:B--2---:R-:W-:-:S04]  /*0b00*/  IMAD.WIDE.U32 R12, R4, 0x4, R12 ;  /* 0x00000004040c7825 */ /* 0x004fc800078e000c */
[----:B0-----:R-:W-:Y:S01]  /*0b10*/  IMAD.WIDE.U32 R10, R4, 0x4, R10 ;  /* 0x00000004040a7825 */ /* 0x001fe200078e000a */
[----:B---3--:R-:W-:Y:S02]  /*0b20*/  F2FP.BF16.F32.PACK_AB R15, R15, R14 ;  /* 0x0000000e0f0f723e */ /* 0x008fe400000010ff */
[----:B----4-:R-:W-:-:S03]  /*0b30*/  F2FP.BF16.F32.PACK_AB R17, R17, R16 ;  /* 0x000000101111723e */ /* 0x010fc600000010ff */
[----:B------:R2:W-:Y:S04]  /*0b40*/  STG.E desc[UR6][R12.64], R15 ;  /* 0x0000000f0c007986 */ /* 0x0005e8000c101906 */
[----:B------:R2:W-:Y:S02]  /*0b50*/  STG.E desc[UR6][R10.64], R17 ;  /* 0x000000110a007986 */ /* 0x0005e4000c101906 */
.L_x_175:
[----:B------:R-:W-:Y:S05]  /*0b60*/  BSYNC B0 ;  /* 0x0000000000007941 */ /* 0x000fea0003800000 */
.L_x_174:
[C---:B------:R-:W-:Y:S01]  /*0b70*/  ISETP.GT.U32.AND P1, PT, R3.reuse, -0x301, PT ;  /* 0xfffffcff0300780c */ /* 0x040fe20003f24070 */
[----:B------:R-:W-:Y:S01]  /*0b80*/  VIADD R4, R4, 0x180 ;  /* 0x0000018004047836 */ /* 0x000fe20000000000 */
[----:B------:R-:W-:-:S11]  /*0b90*/  IADD3 R3, R3, 0x300, RZ ;  /* 0x0000030003037810 */ /* 0x000fd60007ffe0ff */
[----:B------:R-:W-:Y:S05]  /*0ba0*/  @P1 BRA `(.L_x_176) ;  /* 0xfffffff400781947 */ /* 0x000fea000383ffff */
[----:B------:R-:W-:Y:S05]  /*0bb0*/  EXIT ;  /* 0x000000000000794d */ /* 0x000fea0003800000 */
.L_x_173:
[----:B------:R-:W-:Y:S01]  /*0bc0*/  HFMA2.MMA R21, -RZ, RZ, 0, 5.9604644775390625e-08 ;  /* 0x00000001ff157435 */ /* 0x000fe200000001ff */
[----:B0--3--:R-:W-:Y:S01]  /*0bd0*/  MOV R22, R10 ;  /* 0x0000000a00167202 */ /* 0x009fe20000000f00 */
[----:B------:R-:W-:Y:S01]  /*0be0*/  IMAD.MOV.U32 R19, RZ, RZ, -0x1 ;  /* 0xffffffffff137424 */ /* 0x000fe200078e00ff */
[----:B------:R-:W-:-:S08]  /*0bf0*/  MOV R24, 0x1f ;  /* 0x0000001f00187802 */ /* 0x000fd00000000f00 */
[----:B-12---:R-:W-:Y:S05]  /*0c00*/  WARPSYNC.COLLECTIVE R19, `(.L_x_177) ;  /* 0x0000000013087348 */ /* 0x006fea0003c00000 */
[----:B------:R0:W3:Y:S02]  /*0c10*/  SHFL.BFLY P2, R20, R22, R21, R24 ;  /* 0x0c00001516147389 */ /* 0x0000e40000040018 */
[----:B0123--:R-:W-:Y:S01]  /*0c20*/  ENDCOLLECTIVE ;  /* 0x000000000000791b */ /* 0x00ffe20003800000 */
.L_x_177:
[----:B------:R-:W-:Y:S01]  /*0c30*/  HFMA2.MMA R21, -RZ, RZ, 0, 1.1920928955078125e-07 ;  /* 0x00000002ff157435 */ /* 0x000fe200000001ff */
[----:B------:R-:W-:-:S05]  /*0c40*/  MOV R11, R20 ;  /* 0x00000014000b7202 */ /* 0x000fca0000000f00 */
[----:B------:R-:W-:-:S05]  /*0c50*/  FADD.FTZ R11, R10, R11 ;  /* 0x0000000b0a0b7221 */ /* 0x000fca0000010000 */
[----:B------:R-:W-:-:S07]  /*0c60*/  MOV R22, R11 ;  /* 0x0000000b00167202 */ /* 0x000fce0000000f00 */
[----:B------:R-:W-:Y:S05]  /*0c70*/  WARPSYNC.COLLECTIVE R19, `(.L_x_178) ;  /* 0x0000000013087348 */ /* 0x000fea0003c00000 */
[----:B------:R0:W1:Y:S02]  /*0c80*/  SHFL.BFLY P2, R20, R22, R21, R24 ;  /* 0x0c00001516147389 */ /* 0x0000640000040018 */
[----:B01----:R-:W-:Y:S01]  /*0c90*/  ENDCOLLECTIVE ;  /* 0x000000000000791b */ /* 0x003fe20003800000 */
.L_x_178:
[----:B------:R-:W-:Y:S01]  /*0ca0*/  HFMA2.MMA R21, -RZ, RZ, 0, 2.384185791015625e-07 ;  /* 0x00000004ff157435 */ /* 0x000fe200000001ff */
[----:B------:R-:W-:-:S04]  /*0cb0*/  IMAD.MOV.U32 R14, RZ, RZ, R20 ;  /* 0x000000ffff0e7224 */ /* 0x000fc800078e0014 */
[----:B------:R-:W-:-:S05]  /*0cc0*/  FADD.FTZ R14, R11, R14 ;  /* 0x0000000e0b0e7221 */ /* 0x000fca0000010000 */
[----:B------:R-:W-:-:S07]  /*0cd0*/  MOV R22, R14 ;  /* 0x0000000e00167202 */ /* 0x000fce0000000f00 */
[----:B------:R-:W-:Y:S05]  /*0ce0*/  WARPSYNC.COLLECTIVE R19, `(.L_x_179) ;  /* 0x0000000013087348 */ /* 0x000fea0003c00000 */
[----:B------:R0:W1:Y:S02]  /*0cf0*/  SHFL.BFLY P2, R20, R22, R21, R24 ;  /* 0x0c00001516147389 */ /* 0x0000640000040018 */
[----:B01----:R-:W-:Y:S01]  /*0d00*/  ENDCOLLECTIVE ;  /* 0x000000000000791b */ /* 0x003fe20003800000 */
.L_x_179:
[----:B------:R-:W-:Y:S01]  /*0d10*/  HFMA2.MMA R21, -RZ, RZ, 0, 4.76837158203125e-07 ;  /* 0x00000008ff157435 */ /* 0x000fe200000001ff */
[----:B------:R-:W-:-:S05]  /*0d20*/  MOV R13, R20 ;  /* 0x00000014000d7202 */ /* 0x000fca0000000f00 */
[----:B------:R-:W-:-:S04]  /*0d30*/  FADD.FTZ R13, R14, R13 ;  /* 0x0000000d0e0d7221 */ /* 0x000fc80000010000 */
[----:B------:R-:W-:-:S07]  /*0d40*/  IMAD.MOV.U32 R22, RZ, RZ, R13 ;  /* 0x000000ffff167224 */ /* 0x000fce00078e000d */
[----:B------:R-:W-:Y:S05]  /*0d50*/  WARPSYNC.COLLECTIVE R19, `(.L_x_180) ;  /* 0x0000000013087348 */ /* 0x000fea0003c00000 */
[----:B------:R0:W1:Y:S02]  /*0d60*/  SHFL.BFLY P2, R20, R22, R21, R24 ;  /* 0x0c00001516147389 */ /* 0x0000640000040018 */
[----:B01----:R-:W-:Y:S01]  /*0d70*/  ENDCOLLECTIVE ;  /* 0x000000000000791b */ /* 0x003fe20003800000 */
.L_x_180:
[----:B------:R-:W-:Y:S01]  /*0d80*/  IMAD.MOV.U32 R21, RZ, RZ, 0x10 ;  /* 0x00000010ff157424 */ /* 0x000fe200078e00ff */
[----:B------:R-:W-:-:S05]  /*0d90*/  MOV R10, R20 ;  /* 0x00000014000a7202 */ /* 0x000fca0000000f00 */
[----:B------:R-:W-:-:S05]  /*0da0*/  FADD.FTZ R10, R13, R10 ;  /* 0x0000000a0d0a7221 */ /* 0x000fca0000010000 */
[----:B------:R-:W-:-:S07]  /*0db0*/  MOV R22, R10 ;  /* 0x0000000a00167202 */ /* 0x000fce0000000f00 */
[----:B------:R-:W-:Y:S05]  /*0dc0*/  WARPSYNC.COLLECTIVE R19, `(.L_x_181) ;  /* 0x0000000013087348 */ /* 0x000fea0003c00000 */
[----:B------:R0:W1:Y:S02]  /*0dd0*/  SHFL.BFLY P2, R20, R22, R21, R24 ;  /* 0x0c00001516147389 */ /* 0x0000640000040018 */
[----:B01----:R-:W-:Y:S01]  /*0de0*/  ENDCOLLECTIVE ;  /* 0x000000000000791b */ /* 0x003fe20003800000 */
.L_x_181:
[----:B------:R-:W-:Y:S01]  /*0df0*/  HFMA2.MMA R21, -RZ, RZ, 0, 5.9604644775390625e-08 ;  /* 0x00000001ff157435 */ /* 0x000fe200000001ff */
[----:B------:R-:W-:Y:S02]  /*0e00*/  MOV R22, R9 ;  /* 0x0000000900167202 */ /* 0x000fe40000000f00 */
[----:B------:R-:W-:-:S08]  /*0e10*/  MOV R11, R20 ;  /* 0x00000014000b7202 */ /* 0x000fd00000000f00 */
[----:B------:R-:W-:Y:S05]  /*0e20*/  WARPSYNC.COLLECTIVE R19, `(.L_x_182) ;  /* 0x0000000013087348 */ /* 0x000fea0003c00000 */
[----:B------:R0:W1:Y:S02]  /*0e30*/  SHFL.BFLY P2, R20, R22, R21, R24 ;  /* 0x0c00001516147389 */ /* 0x0000640000040018 */
[----:B01----:R-:W-:Y:S01]  /*0e40*/  ENDCOLLECTIVE ;  /* 0x000000000000791b */ /* 0x003fe20003800000 */
.L_x_182:
[----:B------:R-:W-:Y:S01]  /*0e50*/  HFMA2.MMA R21, -RZ, RZ, 0, 1.1920928955078125e-07 ;  /* 0x00000002ff157435 */ /* 0x000fe200000001ff */
[----:B------:R-:W-:-:S04]  /*0e60*/  IMAD.MOV.U32 R14, RZ, RZ, R20 ;  /* 0x000000ffff0e7224 */ /* 0x000fc800078e0014 */
[----:B------:R-:W-:-:S05]  /*0e70*/  FADD.FTZ R15, R9, R14 ;  /* 0x0000000e090f7221 */ /* 0x000fca0000010000 */
[----:B------:R-:W-:-:S07]  /*0e80*/  MOV R22, R15 ;  /* 0x0000000f00167202 */ /* 0x000fce0000000f00 */
[----:B------:R-:W-:Y:S05]  /*0e90*/  WARPSYNC.COLLECTIVE R19, `(.L_x_183) ;  /* 0x0000000013087348 */ /* 0x000fea0003c00000 */
[----:B------:R0:W1:Y:S02]  /*0ea0*/  SHFL.BFLY P2, R20, R22, R21, R24 ;  /* 0x0c00001516147389 */ /* 0x0000640000040018 */
[----:B01----:R-:W-:Y:S01]  /*0eb0*/  ENDCOLLECTIVE ;  /* 0x000000000000791b */ /* 0x003fe20003800000 */
.L_x_183:
[----:B------:R-:W-:Y:S01]  /*0ec0*/  HFMA2.MMA R21, -RZ, RZ, 0, 2.384185791015625e-07 ;  /* 0x00000004ff157435 */ /* 0x000fe200000001ff */
[----:B------:R-:W-:-:S05]  /*0ed0*/  MOV R16, R20 ;  /* 0x0000001400107202 */ /* 0x000fca0000000f00 */
[----:B------:R-:W-:-:S04]  /*0ee0*/  FADD.FTZ R16, R15, R16 ;  /* 0x000000100f107221 */ /* 0x000fc80000010000 */
[----:B------:R-:W-:-:S07]  /*0ef0*/  IMAD.MOV.U32 R22, RZ, RZ, R16 ;  /* 0x000000ffff167224 */ /* 0x000fce00078e0010 */
[----:B------:R-:W-:Y:S05]  /*0f00*/  WARPSYNC.COLLECTIVE R19, `(.L_x_184) ;  /* 0x0000000013087348 */ /* 0x000fea0003c00000 */
[----:B------:R0:W1:Y:S02]  /*0f10*/  SHFL.BFLY P2, R20, R22, R21, R24 ;  /* 0x0c00001516147389 */ /* 0x0000640000040018 */
[----:B01----:R-:W-:Y:S01]  /*0f20*/  ENDCOLLECTIVE ;  /* 0x000000000000791b */ /* 0x003fe20003800000 */
.L_x_184:
[----:B------:R-:W-:Y:S01]  /*0f30*/  IMAD.MOV.U32 R21, RZ, RZ, 0x8 ;  /* 0x00000008ff157424 */ /* 0x000fe200078e00ff */
[----:B------:R-:W-:-:S05]  /*0f40*/  MOV R17, R20 ;  /* 0x0000001400117202 */ /* 0x000fca0000000f00 */
[----:B------:R-:W-:-:S05]  /*0f50*/  FADD.FTZ R17, R16, R17 ;  /* 0x0000001110117221 */ /* 0x000fca0000010000 */
[----:B------:R-:W-:-:S07]  /*0f60*/  MOV R22, R17 ;  /* 0x0000001100167202 */ /* 0x000fce0000000f00 */
[----:B------:R-:W-:Y:S05]  /*0f70*/  WARPSYNC.COLLECTIVE R19, `(.L_x_185) ;  /* 0x0000000013087348 */ /* 0x000fea0003c00000 */
[----:B------:R0:W1:Y:S02]  /*0f80*/  SHFL.BFLY P2, R20, R22, R21, R24 ;  /* 0x0c00001516147389 */ /* 0x0000640000040018 */
[----:B01----:R-:W-:Y:S01]  /*0f90*/  ENDCOLLECTIVE ;  /* 0x000000000000791b */ /* 0x003fe20003800000 */
.L_x_185:
[----:B------:R-:W-:Y:S01]  /*0fa0*/  HFMA2.MMA R21, -RZ, RZ, 0, 9.5367431640625e-07 ;  /* 0x00000010ff157435 */ /* 0x000fe200000001ff */
[----:B------:R-:W-:-:S05]  /*0fb0*/  MOV R18, R20 ;  /* 0x0000001400127202 */ /* 0x000fca0000000f00 */
[----:B------:R-:W-:-:S05]  /*0fc0*/  FADD.FTZ R18, R17, R18 ;  /* 0x0000001211127221 */ /* 0x000fca0000010000 */
[----:B------:R-:W-:-:S07]  /*0fd0*/  MOV R22, R18 ;  /* 0x0000001200167202 */ /* 0x000fce0000000f00 */
[----:B------:R-:W-:Y:S05]  /*0fe0*/  WARPSYNC.COLLECTIVE R19, `(.L_x_186) ;  /* 0x0000000013087348 */ /* 0x000fea0003c00000 */
[----:B------:R0:W1:Y:S02]  /*0ff0*/  SHFL.BFLY P2, R20, R22, R21, R24 ;  /* 0x0c00001516147389 */ /* 0x0000640000040018 */
[----:B01----:R-:W-:Y:S01]  /*1000*/  ENDCOLLECTIVE ;  /* 0x000000000000791b */ /* 0x003fe20003800000 */
.L_x_186:
[----:B------:R-:W-:Y:S01]  /*1010*/  MOV R9, R20 ;  /* 0x0000001400097202 */ /* 0x000fe20000000f00 */
[----:B------:R-:W-:Y:S06]  /*1020*/  BRA `(.L_x_187) ;  /* 0xfffffff800747947 */ /* 0x000fec000383ffff */
.L_x_188:
        /* <DEDUP_REMOVED lines=13> */
.L_x_3436:


//--------------------- .text._ZN10layer_norm40ln_parallel_residual_bwd_finalize_kernelINS_22Kernel_traits_finalizeILj768E13__nv_bfloat16S2_S2_S2_fjLb0ELj1024ELj4ENS_18Kernel_traits_baseILj768ES2_S2_S2_S2_fjLj1024EEEEELb0EEEvNS_9BwdParamsE --------------------------
	.section	.text._ZN10layer_norm40ln_parallel_residual_bwd_finalize_kernelINS_22Kernel_traits_finalizeILj768E13__nv_bfloat16S2_S2_S2_fjLb0ELj1024ELj4ENS_18Kernel_traits_baseILj768ES2_S2_S2_S2_fjLj1024EEEEELb0EEEvNS_9BwdParamsE,"ax",@progbits
	.align	128
        .global         _ZN10layer_norm40ln_parallel_residual_bwd_finalize_kernelINS_22Kernel_traits_finalizeILj768E13__nv_bfloat16S2_S2_S2_fjLb0ELj1024ELj4ENS_18Kernel_traits_baseILj768ES2_S2_S2_S2_fjLj1024EEEEELb0EEEvNS_9BwdParamsE
        .type           _ZN10layer_norm40ln_parallel_residual_bwd_finalize_kernelINS_22Kernel_traits_finalizeILj768E13__nv_bfloat16S2_S2_S2_fjLb0ELj1024ELj4ENS_18Kernel_traits_baseILj768ES2_S2_S2_S2_fjLj1024EEEEELb0EEEvNS_9BwdParamsE,@function
        .size           _ZN10layer_norm40ln_parallel_residual_bwd_finalize_kernelINS_22Kernel_traits_finalizeILj768E13__nv_bfloat16S2_S2_S2_fjLb0ELj1024ELj4ENS_18Kernel_traits_baseILj768ES2_S2_S2_S2_fjLj1024EEEEELb0EEEvNS_9BwdParamsE,(.L_x_3437 - _ZN10layer_norm40ln_parallel_residual_bwd_finalize_kernelINS_22Kernel_traits_finalizeILj768E13__nv_bfloat16S2_S2_S2_fjLb0ELj1024ELj4ENS_18Kernel_traits_baseILj768ES2_S2_S2_S2_fjLj1024EEEEELb0EEEvNS_9BwdParamsE)
        .other          _ZN10layer_norm40ln_parallel_residual_bwd_finalize_kernelINS_22Kernel_traits_finalizeILj768E13__nv_bfloat16S2_S2_S2_fjLb0ELj1024ELj4ENS_18Kernel_traits_baseILj768ES2_S2_S2_S2_fjLj1024EEEEELb0EEEvNS_9BwdParamsE,@"STO_CUDA_ENTRY STV_DEFAULT"
_ZN10layer_norm40ln_parallel_residual_bwd_finalize_kernelINS_22Kernel_traits_finalizeILj768E13__nv_bfloat16S2_S2_S2_fjLb0ELj1024ELj4ENS_18Kernel_traits_baseILj768ES2_S2_S2_S2_fjLj1024EEEEELb0EEEvNS_9BwdParamsE:
.text._ZN10layer_norm40ln_parallel_residual_bwd_finalize_kernelINS_22Kernel_traits_finalizeILj768E13__nv_bfloat16S2_S2_S2_fjLb0ELj1024ELj4ENS_18Kernel_traits_baseILj768ES2_S2_S2_S2_fjLj1024EEEEELb0EEEvNS_9BwdParamsE:
        /* <DEDUP_REMOVED lines=11> */
[----:B------:R-:W-:Y:S01]  /*00b0*/  SHF.L.U32 R7, R7, 0x4, RZ ;  /* 0x0000000407077819 */ /* 0x000fe200000006ff */
[----:B------:R-:W-:Y:S01]  /*00c0*/  ULDC.64 UR6, c[0x0][0x208] ;  /* 0x0000820000067ab9 */ /* 0x000fe20000000a00 */
[----:B------:R-:W-:Y:S02]  /*00d0*/  LOP3.LUT R5, R0, 0x3fffffe0, RZ, 0xc0, !PT ;  /* 0x3fffffe000057812 */ /* 0x000fe400078ec0ff */
[C---:B------:R-:W-:Y:S02]  /*00e0*/  LOP3.LUT R6, R3.reuse, 0x1f, R0, 0x78, !PT ;  /* 0x0000001f03067812 */ /* 0x040fe400078e7800 */
[----:B------:R-:W-:Y:S02]  /*00f0*/  ISETP.NE.AND P0, PT, R3, 0x1f, PT ;  /* 0x0000001f0300780c */ /* 0x000fe40003f05270 */
[----:B------:R-:W-:-:S02]  /*0100*/  LOP3.LUT R7, R7, 0x7ffffff0, RZ, 0xc0, !PT ;  /* 0x7ffffff007077812 */ /* 0x000fc400078ec0ff */
[----:B------:R-:W-:Y:S02]  /*0110*/  IADD3 R6, R5, R6, RZ ;  /* 0x0000000605067210 */ /* 0x000fe40007ffe0ff */
[C---:B------:R-:W-:Y:S02]  /*0120*/  ISETP.GT.U32.OR P0, PT, R2.reuse, 0xf, P0 ;  /* 0x0000000f0200780c */ /* 0x040fe40000704470 */
[----:B------:R-:W-:Y:S01]  /*0130*/  IADD3 R5, R2, R7, RZ ;  /* 0x0000000702057210 */ /* 0x000fe20007ffe0ff */
[----:B0-----:R-:W-:-:S06]  /*0140*/  ULEA UR4, UR5, UR4, 0x18 ;  /* 0x0000000405047291 */ /* 0x001fcc000f8ec03f */
[----:B------:R-:W-:-:S07]  /*0150*/  LEA R6, R6, UR4, 0x2 ;  /* 0x0000000406067c11 */ /* 0x000fce000f8e10ff */
.L_x_201:
[----:B01----:R-:W0:Y:S01]  /*0160*/  LDC R8, c[0x0][0x210] ;  /* 0x00008400ff087b82 */ /* 0x003e220000000800 */
[----:B------:R-:W-:Y:S01]  /*0170*/  BSSY B0, `(.L_x_189) ;  /* 0x00000a4000007945 */ /* 0x000fe20003800000 */
[----:B------:R-:W-:Y:S01]  /*0180*/  HFMA2.MMA R11, -RZ, RZ, 0, 0 ;  /* 0x00000000ff0b7435 */ /* 0x000fe200000001ff */
[----:B------:R-:W-:Y:S01]  /*0190*/  MOV R22, RZ ;  /* 0x000000ff00167202 */ /* 0x000fe20000000f00 */
[----:B------:R-:W-:Y:S01]  /*01a0*/  HFMA2.MMA R20, -RZ, RZ, 0, 0 ;  /* 0x00000000ff147435 */ /* 0x000fe200000001ff */
[----:B------:R-:W-:-:S03]  /*01b0*/  MOV R19, RZ ;  /* 0x000000ff00137202 */ /* 0x000fc60000000f00 */
[----:B------:R-:W1:Y:S01]  /*01c0*/  LDC R7, c[0x0][0x218] ;  /* 0x00008600ff077b82 */ /* 0x000e620000000800 */
[----:B0-----:R-:W-:-:S04]  /*01d0*/  ISETP.GE.U32.AND P1, PT, R3, R8, PT ;  /* 0x000000080300720c */ /* 0x001fc80003f26070 */
[----:B-1----:R-:W-:-:S13]  /*01e0*/  ISETP.GE.U32.OR P1, PT, R4, R7, P1 ;  /* 0x000000070400720c */ /* 0x002fda0000f26470 */
[----:B------:R-:W-:Y:S05]  /*01f0*/  @P1 BRA `(.L_x_190) ;  /* 0x00000008006c1947 */ /* 0x000fea0003800000 */
[----:B------:R-:W-:Y:S02]  /*0200*/  ISETP.GE.U32.AND P2, PT, R3, R8, PT ;  /* 0x000000080300720c */ /* 0x000fe40003f46070 */
[----:B------:R-:W-:-:S11]  /*0210*/  MOV R23, R3 ;  /* 0x0000000300177202 */ /* 0x000fd60000000f00 */
[----:B------:R-:W0:Y:S01]  /*0220*/  @P2 LDC.64 R10, c[0x0][0x2d0] ;  /* 0x0000b400ff0a2b82 */ /* 0x000e220000000a00 */
[----:B------:R-:W-:-:S07]  /*0230*/  @P2 IMAD R9, R23, R7, R4 ;  /* 0x0000000717092224 */ /* 0x000fce00078e0204 */
[----:B------:R-:W1:Y:S08]  /*0240*/  @P2 LDC.64 R14, c[0x0][0x2d8] ;  /* 0x0000b600ff0e2b82 */ /* 0x000e700000000a00 */
[----:B------:R-:W2:Y:S08]  /*0250*/  @P2 LDC.64 R16, c[0x0][0x2e0] ;  /* 0x0000b800ff102b82 */ /* 0x000eb00000000a00 */
[----:B------:R-:W3:Y:S01]  /*0260*/  @P2 LDC.64 R12, c[0x0][0x2e8] ;  /* 0x0000ba00ff0c2b82 */ /* 0x000ee20000000a00 */
[----:B0-----:R-:W-:-:S06]  /*0270*/  @P2 IMAD.WIDE.U32 R10, R9, 0x4, R10 ;  /* 0x00000004090a2825 */ /* 0x001fcc00078e000a */
[----:B------:R0:W4:Y:S01]  /*0280*/  @P2 LDG.E R10, desc[UR6][R10.64] ;  /* 0x000000060a0a2981 */ /* 0x000122000c1e1900 */
[----:B-1----:R-:W-:-:S06]  /*0290*/  @P2 IMAD.WIDE.U32 R14, R9, 0x4, R14 ;  /* 0x00000004090e2825 */ /* 0x002fcc00078e000e */
[----:B------:R-:W5:Y:S01]  /*02a0*/  @P2 LDG.E R15, desc[UR6][R14.64] ;  /* 0x000000060e0f2981 */ /* 0x000f62000c1e1900 */
[----:B--2---:R-:W-:-:S06]  /*02b0*/  @P2 IMAD.WIDE.U32 R16, R9, 0x4, R16 ;  /* 0x0000000409102825 */ /* 0x004fcc00078e0010 */
[----:B------:R-:W2:Y:S01]  /*02c0*/  @P2 LDG.E R17, desc[UR6][R16.64] ;  /* 0x0000000610112981 */ /* 0x000ea2000c1e1900 */
[----:B---3--:R-:W-:-:S06]  /*02d0*/  @P2 IMAD.WIDE.U32 R12, R9, 0x4, R12 ;  /* 0x00000004090c2825 */ /* 0x008fcc00078e000c */
[----:B------:R-:W3:Y:S01]  /*02e0*/  @P2 LDG.E R12, desc[UR6][R12.64] ;  /* 0x000000060c0c2981 */ /* 0x000ee2000c1e1900 */
[----:B------:R-:W-:-:S04]  /*02f0*/  @P2 IADD3 R23, R23, 0x20, RZ ;  /* 0x0000002017172810 */ /* 0x000fc80007ffe0ff */
[CC--:B------:R-:W-:Y:S02]  /*0300*/  ISETP.GE.U32.AND P1, PT, R23.reuse, R8.reuse, PT ;  /* 0x000000081700720c */ /* 0x0c0fe40003f26070 */
[----:B------:R-:W-:-:S04]  /*0310*/  IADD3 R9, -R23, R8, RZ ;  /* 0x0000000817097210 */ /* 0x000fc80007ffe1ff */
[----:B------:R-:W-:Y:S02]  /*0320*/  ISETP.LE.U32.OR P1, PT, R9, 0x60, P1 ;  /* 0x000000600900780c */ /* 0x000fe40000f23470 */
[----:B------:R-:W-:Y:S02]  /*0330*/  MOV R19, RZ ;  /* 0x000000ff00137202 */ /* 0x000fe40000000f00 */
[----:B------:R-:W-:Y:S02]  /*0340*/  MOV R20, RZ ;  /* 0x000000ff00147202 */ /* 0x000fe40000000f00 */
[----:B------:R-:W-:Y:S02]  /*0350*/  MOV R22, RZ ;  /* 0x000000ff00167202 */ /* 0x000fe40000000f00 */
[----:B0-----:R-:W-:Y:S01]  /*0360*/  MOV R11, RZ ;  /* 0x000000ff000b7202 */ /* 0x001fe20000000f00 */
[----:B------:R-:W-:Y:S01]  /*0370*/  BSSY B1, `(.L_x_191) ;  /* 0x0000047000017945 */ /* 0x000fe20003800000 */
[----:B----4-:R-:W-:Y:S01]  /*0380*/  @P2 FADD.FTZ R19, R19, R10 ;  /* 0x0000000a13132221 */ /* 0x010fe20000010000 */
[----:B-----5:R-:W-:Y:S01]  /*0390*/  @P2 FADD.FTZ R20, R20, R15 ;  /* 0x0000000f14142221 */ /* 0x020fe20000010000 */
[----:B--2---:R-:W-:Y:S01]  /*03a0*/  @P2 FADD.FTZ R22, R22, R17 ;  /* 0x0000001116162221 */ /* 0x004fe20000010000 */
[----:B---3--:R-:W-:Y:S01]  /*03b0*/  @P2 FADD.FTZ R11, R11, R12 ;  /* 0x0000000c0b0b2221 */ /* 0x008fe20000010000 */
[----:B------:R-:W-:Y:S01]  /*03c0*/  PLOP3.LUT P2, PT, P2, PT, PT, 0x8, 0x0 ;  /* 0x000000000000781c */ /* 0x000fe2000174e170 */
[----:B------:R-:W-:-:S12]  /*03d0*/  @P1 BRA `(.L_x_192) ;  /* 0x0000000400001947 */ /* 0x000fd80003800000 */
[----:B------:R-:W-:Y:S02]  /*03e0*/  PLOP3.LUT P2, PT, PT, PT, PT, 0x8, 0x0 ;  /* 0x000000000000781c */ /* 0x000fe40003f4e170 */
[----:B------:R-:W-:-:S11]  /*03f0*/  IADD3 R12, R8, -0x60, RZ ;  /* 0xffffffa0080c7810 */ /* 0x000fd60007ffe0ff */
.L_x_193:
[----:B------:R-:W0:Y:S01]  /*0400*/  LDC.64 R16, c[0x0][0x2d0] ;  /* 0x0000b400ff107b82 */ /* 0x000e220000000a00 */
[C---:B------:R-:W-:Y:S01]  /*0410*/  IADD3 R25, R23.reuse, 0x20, RZ ;  /* 0x0000002017197810 */ /* 0x040fe20007ffe0ff */
[C---:B------:R-:W-:Y:S01]  /*0420*/  IMAD R21, R23.reuse, R7, R4 ;  /* 0x0000000717157224 */ /* 0x040fe200078e0204 */
[----:B------:R-:W-:-:S03]  /*0430*/  IADD3 R9, R23, 0x40, RZ ;  /* 0x0000004017097810 */ /* 0x000fc60007ffe0ff */
[-CC-:B------:R-:W-:Y:S02]  /*0440*/  IMAD R25, R25, R7.reuse, R4.reuse ;  /* 0x0000000719197224 */ /* 0x180fe400078e0204 */
[----:B------:R-:W-:Y:S02]  /*0450*/  IMAD R9, R9, R7, R4 ;  /* 0x0000000709097224 */ /* 0x000fe400078e0204 */
[----:B0-----:R-:W-:-:S04]  /*0460*/  IMAD.WIDE.U32 R28, R21, 0x4, R16 ;  /* 0x00000004151c7825 */ /* 0x001fc800078e0010 */
[--C-:B------:R-:W-:Y:S01]  /*0470*/  IMAD.WIDE.U32 R14, R25, 0x4, R16.reuse ;  /* 0x00000004190e7825 */ /* 0x100fe200078e0010 */
[----:B------:R-:W2:Y:S03]  /*0480*/  LDG.E R24, desc[UR6][R28.64] ;  /* 0x000000061c187981 */ /* 0x000ea6000c1e1900 */
[----:B------:R-:W-:Y:S01]  /*0490*/  IMAD.WIDE.U32 R26, R9, 0x4, R16 ;  /* 0x00000004091a7825 */ /* 0x000fe200078e0010 */
[----:B------:R0:W3:Y:S04]  /*04a0*/  LDG.E R10, desc[UR6][R14.64] ;  /* 0x000000060e0a7981 */ /* 0x0000e8000c1e1900 */
[----:B------:R1:W4:Y:S01]  /*04b0*/  LDG.E R18, desc[UR6][R26.64] ;  /* 0x000000061a127981 */ /* 0x000322000c1e1900 */
[----:B0-----:R-:W0:Y:S02]  /*04c0*/  LDC.64 R14, c[0x0][0x2d8] ;  /* 0x0000b600ff0e7b82 */ /* 0x001e240000000a00 */
[----:B0-----:R-:W-:-:S06]  /*04d0*/  IMAD.WIDE.U32 R28, R21, 0x4, R14 ;  /* 0x00000004151c7825 */ /* 0x001fcc00078e000e */
[----:B------:R-:W5:Y:S01]  /*04e0*/  LDG.E R29, desc[UR6][R28.64] ;  /* 0x000000061c1d7981 */ /* 0x000f62000c1e1900 */
[----:B------:R-:W-:-:S05]  /*04f0*/  IADD3 R13, R23, 0x60, RZ ;  /* 0x00000060170d7810 */ /* 0x000fca0007ffe0ff */
[----:B-1----:R-:W-:-:S04]  /*0500*/  IMAD R27, R13, R7, R4 ;  /* 0x000000070d1b7224 */ /* 0x002fc800078e0204 */
[----:B------:R-:W-:-:S05]  /*0510*/  IMAD.WIDE.U32 R16, R27, 0x4, R16 ;  /* 0x000000041b107825 */ /* 0x000fca00078e0010 */
[----:B------:R0:W5:Y:S02]  /*0520*/  LDG.E R13, desc[UR6][R16.64] ;  /* 0x00000006100d7981 */ /* 0x000164000c1e1900 */
[----:B0-----:R-:W-:-:S04]  /*0530*/  IMAD.WIDE.U32 R16, R25, 0x4, R14 ;  /* 0x0000000419107825 */ /* 0x001fc800078e000e */
[----:B--2---:R-:W-:Y:S02]  /*0540*/  FADD.FTZ R19, R24, R19 ;  /* 0x0000001318137221 */ /* 0x004fe40000010000 */
[----:B------:R0:W2:Y:S02]  /*0550*/  LDG.E R24, desc[UR6][R16.64] ;  /* 0x0000000610187981 */ /* 0x0000a4000c1e1900 */
[----:B---3--:R-:W-:-:S04]  /*0560*/  FADD.FTZ R19, R19, R10 ;  /* 0x0000000a13137221 */ /* 0x008fc80000010000 */
[----:B----4-:R-:W-:Y:S01]  /*0570*/  FADD.FTZ R18, R19, R18 ;  /* 0x0000001213127221 */ /* 0x010fe20000010000 */
[----:B0-----:R-:W-:-:S05]  /*0580*/  IMAD.WIDE.U32 R16, R9, 0x4, R14 ;  /* 0x0000000409107825 */ /* 0x001fca00078e000e */
[----:B------:R0:W3:Y:S02]  /*0590*/  LDG.E R19, desc[UR6][R16.64] ;  /* 0x0000000610137981 */ /* 0x0000e4000c1e1900 */
[----:B0-----:R-:W0:Y:S01]  /*05a0*/  LDC.64 R16, c[0x0][0x2e0] ;  /* 0x0000b800ff107b82 */ /* 0x001e220000000a00 */
[----:B-----5:R-:W-:Y:S01]  /*05b0*/  FADD.FTZ R20, R29, R20 ;  /* 0x000000141d147221 */ /* 0x020fe20000010000 */
[----:B0-----:R-:W-:-:S05]  /*05c0*/  IMAD.WIDE.U32 R28, R21, 0x4, R16 ;  /* 0x00000004151c7825 */ /* 0x001fca00078e0010 */
[----:B------:R0:W4:Y:S02]  /*05d0*/  LDG.E R26, desc[UR6][R28.64] ;  /* 0x000000061c1a7981 */ /* 0x000124000c1e1900 */
[----:B0-----:R-:W-:-:S06]  /*05e0*/  IMAD.WIDE.U32 R28, R25, 0x4, R16 ;  /* 0x00000004191c7825 */ /* 0x001fcc00078e0010 */
[----:B------:R-:W5:Y:S01]  /*05f0*/  LDG.E R29, desc[UR6][R28.64] ;  /* 0x000000061c1d7981 */ /* 0x000f62000c1e1900 */
[----:B------:R-:W-:-:S05]  /*0600*/  IMAD.WIDE.U32 R14, R27, 0x4, R14 ;  /* 0x000000041b0e7825 */ /* 0x000fca00078e000e */
[----:B------:R0:W3:Y:S02]  /*0610*/  LDG.E R10, desc[UR6][R14.64] ;  /* 0x000000060e0a7981 */ /* 0x0000e4000c1e1900 */
[----:B0-----:R-:W-:-:S04]  /*0620*/  IMAD.WIDE.U32 R14, R9, 0x4, R16 ;  /* 0x00000004090e7825 */ /* 0x001fc800078e0010 */
[----:B------:R-:W-:-:S06]  /*0630*/  IMAD.WIDE.U32 R16, R27, 0x4, R16 ;  /* 0x000000041b107825 */ /* 0x000fcc00078e0010 */
[----:B------:R-:W3:Y:S01]  /*0640*/  LDG.E R16, desc[UR6][R16.64] ;  /* 0x0000000610107981 */ /* 0x000ee2000c1e1900 */
[----:B--2---:R-:W-:-:S03]  /*0650*/  FADD.FTZ R20, R20, R24 ;  /* 0x0000001814147221 */ /* 0x004fc60000010000 */
[----:B------:R0:W2:Y:S02]  /*0660*/  LDG.E R24, desc[UR6][R14.64] ;  /* 0x000000060e187981 */ /* 0x0000a4000c1e1900 */
[----:B0-----:R-:W0:Y:S01]  /*0670*/  LDC.64 R14, c[0x0][0x2e8] ;  /* 0x0000ba00ff0e7b82 */ /* 0x001e220000000a00 */
[----:B----4-:R-:W-:-:S04]  /*0680*/  FADD.FTZ R22, R26, R22 ;  /* 0x000000161a167221 */ /* 0x010fc80000010000 */
[----:B-----5:R-:W-:Y:S01]  /*0690*/  FADD.FTZ R22, R22, R29 ;  /* 0x0000001d16167221 */ /* 0x020fe20000010000 */
[----:B0-----:R-:W-:-:S05]  /*06a0*/  IMAD.WIDE.U32 R28, R21, 0x4, R14 ;  /* 0x00000004151c7825 */ /* 0x001fca00078e000e */
[----:B------:R0:W4:Y:S02]  /*06b0*/  LDG.E R26, desc[UR6][R28.64] ;  /* 0x000000061c1a7981 */ /* 0x000124000c1e1900 */
[----:B0-----:R-:W-:-:S05]  /*06c0*/  IMAD.WIDE.U32 R28, R25, 0x4, R14 ;  /* 0x00000004191c7825 */ /* 0x001fca00078e000e */
[----:B------:R0:W5:Y:S02]  /*06d0*/  LDG.E R21, desc[UR6][R28.64] ;  /* 0x000000061c157981 */ /* 0x000164000c1e1900 */
[----:B0-----:R-:W-:-:S04]  /*06e0*/  IMAD.WIDE.U32 R28, R9, 0x4, R14 ;  /* 0x00000004091c7825 */ /* 0x001fc800078e000e */
[----:B------:R-:W-:Y:S01]  /*06f0*/  IMAD.WIDE.U32 R14, R27, 0x4, R14 ;  /* 0x000000041b0e7825 */ /* 0x000fe200078e000e */
[----:B------:R-:W5:Y:S05]  /*0700*/  LDG.E R25, desc[UR6][R28.64] ;  /* 0x000000061c197981 */ /* 0x000f6a000c1e1900 */
[----:B------:R-:W5:Y:S01]  /*0710*/  LDG.E R14, desc[UR6][R14.64] ;  /* 0x000000060e0e7981 */ /* 0x000f62000c1e1900 */
[----:B------:R-:W-:-:S04]  /*0720*/  IADD3 R23, R23, 0x80, RZ ;  /* 0x0000008017177810 */ /* 0x000fc80007ffe0ff */
[----:B------:R-:W-:Y:S01]  /*0730*/  ISETP.GE.U32.AND P1, PT, R23, R12, PT ;  /* 0x0000000c1700720c */ /* 0x000fe20003f26070 */
[----:B---3--:R-:W-:Y:S01]  /*0740*/  FADD.FTZ R9, R20, R19 ;  /* 0x0000001314097221 */ /* 0x008fe20000010000 */
[----:B------:R-:W-:-:S03]  /*0750*/  FADD.FTZ R19, R18, R13 ;  /* 0x0000000d12137221 */ /* 0x000fc60000010000 */
[----:B------:R-:W-:Y:S01]  /*0760*/  FADD.FTZ R20, R9, R10 ;  /* 0x0000000a09147221 */ /* 0x000fe20000010000 */
[----:B----4-:R-:W-:Y:S01]  /*0770*/  FADD.FTZ R26, R26, R11 ;  /* 0x0000000b1a1a7221 */ /* 0x010fe20000010000 */
[----:B--2---:R-:W-:-:S04]  /*0780*/  FADD.FTZ R11, R22, R24 ;  /* 0x00000018160b7221 */ /* 0x004fc80000010000 */
[----:B------:R-:W-:Y:S01]  /*0790*/  FADD.FTZ R22, R11, R16 ;  /* 0x000000100b167221 */ /* 0x000fe20000010000 */
[----:B-----5:R-:W-:-:S04]  /*07a0*/  FADD.FTZ R21, R26, R21 ;  /* 0x000000151a157221 */ /* 0x020fc80000010000 */
[----:B------:R-:W-:-:S04]  /*07b0*/  FADD.FTZ R21, R21, R25 ;  /* 0x0000001915157221 */ /* 0x000fc80000010000 */
[----:B------:R-:W-:Y:S01]  /*07c0*/  FADD.FTZ R11, R21, R14 ;  /* 0x0000000e150b7221 */ /* 0x000fe20000010000 */
[----:B------:R-:W-:Y:S06]  /*07d0*/  @!P1 BRA `(.L_x_193) ;  /* 0xfffffffc00089947 */ /* 0x000fec000383ffff */
.L_x_192:
[----:B------:R-:W-:Y:S05]  /*07e0*/  BSYNC B1 ;  /* 0x0000000000017941 */ /* 0x000fea0003800000 */
.L_x_191:
[----:B------:R-:W-:Y:S01]  /*07f0*/  IMAD.IADD R9, R8, 0x1, -R23 ;  /* 0x0000000108097824 */ /* 0x000fe200078e0a17 */
[----:B------:R-:W-:Y:S01]  /*0800*/  ISETP.GE.U32.AND P1, PT, R23, R8, PT ;  /* 0x000000081700720c */ /* 0x000fe20003f26070 */
[----:B------:R-:W-:Y:S03]  /*0810*/  BSSY B1, `(.L_x_194) ;  /* 0x0000024000017945 */ /* 0x000fe60003800000 */
[----:B------:R-:W-:-:S13]  /*0820*/  ISETP.LE.U32.OR P1, PT, R9, 0x20, P1 ;  /* 0x000000200900780c */ /* 0x000fda0000f23470 */
[----:B------:R-:W-:Y:S05]  /*0830*/  @P1 BRA `(.L_x_195) ;  /* 0x0000000000841947 */ /* 0x000fea0003800000 */
[----:B------:R-:W0:Y:S01]  /*0840*/  LDC.64 R12, c[0x0][0x2d0] ;  /* 0x0000b400ff0c7b82 */ /* 0x000e220000000a00 */
[C---:B------:R-:W-:Y:S01]  /*0850*/  IADD3 R29, R23.reuse, 0x20, RZ ;  /* 0x00000020171d7810 */ /* 0x040fe20007ffe0ff */
[----:B------:R-:W-:-:S04]  /*0860*/  IMAD R18, R23, R7, R4 ;  /* 0x0000000717127224 */ /* 0x000fc800078e0204 */
[----:B------:R-:W-:Y:S02]  /*0870*/  IMAD R29, R29, R7, R4 ;  /* 0x000000071d1d7224 */ /* 0x000fe400078e0204 */
[----:B------:R-:W1:Y:S08]  /*0880*/  LDC.64 R16, c[0x0][0x2e0] ;  /* 0x0000b800ff107b82 */ /* 0x000e700000000a00 */
[----:B------:R-:W2:Y:S08]  /*0890*/  LDC.64 R24, c[0x0][0x2d8] ;  /* 0x0000b600ff187b82 */ /* 0x000eb00000000a00 */
[----:B------:R-:W3:Y:S01]  /*08a0*/  LDC.64 R14, c[0x0][0x2e8] ;  /* 0x0000ba00ff0e7b82 */ /* 0x000ee20000000a00 */
[----:B0-----:R-:W-:-:S04]  /*08b0*/  IMAD.WIDE.U32 R26, R18, 0x4, R12 ;  /* 0x00000004121a7825 */ /* 0x001fc800078e000c */
[----:B------:R-:W-:Y:S01]  /*08c0*/  IMAD.WIDE.U32 R12, R29, 0x4, R12 ;  /* 0x000000041d0c7825 */ /* 0x000fe200078e000c */
[----:B------:R2:W4:Y:S04]  /*08d0*/  LDG.E R10, desc[UR6][R26.64] ;  /* 0x000000061a0a7981 */ /* 0x000528000c1e1900 */
[----:B------:R1:W5:Y:S01]  /*08e0*/  LDG.E R9, desc[UR6][R12.64] ;  /* 0x000000060c097981 */ /* 0x000362000c1e1900 */
[----:B--2---:R-:W-:-:S04]  /*08f0*/  IMAD.WIDE.U32 R26, R18, 0x4, R24 ;  /* 0x00000004121a7825 */ /* 0x004fc800078e0018 */
[----:B-1----:R-:W-:Y:S02]  /*0900*/  IMAD.WIDE.U32 R12, R18, 0x4, R16 ;  /* 0x00000004120c7825 */ /* 0x002fe400078e0010 */
[----:B------:R-:W2:Y:S04]  /*0910*/  LDG.E R27, desc[UR6][R26.64] ;  /* 0x000000061a1b7981 */ /* 0x000ea8000c1e1900 */
[----:B------:R3:W2:Y:S01]  /*0920*/  LDG.E R21, desc[UR6][R12.64] ;  /* 0x000000060c157981 */ /* 0x0006a2000c1e1900 */
[----:B------:R-:W-:-:S04]  /*0930*/  IMAD.WIDE.U32 R24, R29, 0x4, R24 ;  /* 0x000000041d187825 */ /* 0x000fc800078e0018 */
[C---:B------:R-:W-:Y:S02]  /*0940*/  IMAD.WIDE.U32 R16, R29.reuse, 0x4, R16 ;  /* 0x000000041d107825 */ /* 0x040fe400078e0010 */
[----:B------:R-:W2:Y:S02]  /*0950*/  LDG.E R25, desc[UR6][R24.64] ;  /* 0x0000000618197981 */ /* 0x000ea4000c1e1900 */
[--C-:B---3--:R-:W-:Y:S02]  /*0960*/  IMAD.WIDE.U32 R12, R18, 0x4, R14.reuse ;  /* 0x00000004120c7825 */ /* 0x108fe400078e000e */
[----:B------:R-:W3:Y:S02]  /*0970*/  LDG.E R16, desc[UR6][R16.64] ;  /* 0x0000000610107981 */ /* 0x000ee4000c1e1900 */
[----:B------:R-:W-:Y:S02]  /*0980*/  IMAD.WIDE.U32 R14, R29, 0x4, R14 ;  /* 0x000000041d0e7825 */ /* 0x000fe400078e000e */
[----:B------:R-:W3:Y:S04]  /*0990*/  LDG.E R18, desc[UR6][R12.64] ;  /* 0x000000060c127981 */ /* 0x000ee8000c1e1900 */
[----:B------:R-:W3:Y:S01]  /*09a0*/  LDG.E R14, desc[UR6][R14.64] ;  /* 0x000000060e0e7981 */ /* 0x000ee2000c1e1900 */
[----:B------:R-:W-:-:S02]  /*09b0*/  PLOP3.LUT P2, PT, PT, PT, PT, 0x8, 0x0 ;  /* 0x000000000000781c */ /* 0x000fc40003f4e170 */
[----:B------:R-:W-:Y:S01]  /*09c0*/  IADD3 R23, R23, 0x40, RZ ;  /* 0x0000004017177810 */ /* 0x000fe20007ffe0ff */
[----:B----4-:R-:W-:-:S04]  /*09d0*/  FADD.FTZ R10, R19, R10 ;  /* 0x0000000a130a7221 */ /* 0x010fc80000010000 */
[----:B-----5:R-:W-:Y:S01]  /*09e0*/  FADD.FTZ R19, R10, R9 ;  /* 0x000000090a137221 */ /* 0x020fe20000010000 */
[----:B--2---:R-:W-:Y:S01]  /*09f0*/  FADD.FTZ R20, R20, R27 ;  /* 0x0000001b14147221 */ /* 0x004fe20000010000 */
[----:B------:R-:W-:-:S03]  /*0a00*/  FADD.FTZ R21, R22, R21 ;  /* 0x0000001516157221 */ /* 0x000fc60000010000 */
[----:B------:R-:W-:Y:S01]  /*0a10*/  FADD.FTZ R20, R20, R25 ;  /* 0x0000001914147221 */ /* 0x000fe20000010000 */
[----:B---3--:R-:W-:Y:S01]  /*0a20*/  FADD.FTZ R22, R21, R16 ;  /* 0x0000001015167221 */ /* 0x008fe20000010000 */
[----:B------:R-:W-:-:S04]  /*0a30*/  FADD.FTZ R11, R11, R18 ;  /* 0x000000120b0b7221 */ /* 0x000fc80000010000 */
[----:B------:R-:W-:-:S07]  /*0a40*/  FADD.FTZ R11, R11, R14 ;  /* 0x0000000e0b0b7221 */ /* 0x000fce0000010000 */
.L_x_195:
[----:B------:R-:W-:Y:S05]  /*0a50*/  BSYNC B1 ;  /* 0x0000000000017941 */ /* 0x000fea0003800000 */
.L_x_194:
[----:B------:R-:W-:Y:S01]  /*0a60*/  ISETP.LT.U32.OR P2, PT, R23, R8, P2 ;  /* 0x000000081700720c */ /* 0x000fe20001741470 */
[----:B------:R-:W-:-:S12]  /*0a70*/  BSSY B1, `(.L_x_190) ;  /* 0x0000013000017945 */ /* 0x000fd80003800000 */
[----:B------:R-:W-:Y:S05]  /*0a80*/  @!P2 BRA `(.L_x_196) ;  /* 0x000000000044a947 */ /* 0x000fea0003800000 */
[----:B------:R-:W0:Y:S01]  /*0a90*/  LDC.64 R16, c[0x0][0x2d0] ;  /* 0x0000b400ff107b82 */ /* 0x000e220000000a00 */
[----:B------:R-:W-:-:S07]  /*0aa0*/  IMAD R21, R23, R7, R4 ;  /* 0x0000000717157224 */ /* 0x000fce00078e0204 */
[----:B------:R-:W1:Y:S08]  /*0ab0*/  LDC.64 R14, c[0x0][0x2d8] ;  /* 0x0000b600ff0e7b82 */ /* 0x000e700000000a00 */
[----:B------:R-:W2:Y:S08]  /*0ac0*/  LDC.64 R8, c[0x0][0x2e0] ;  /* 0x0000b800ff087b82 */ /* 0x000eb00000000a00 */
[----:B------:R-:W3:Y:S01]  /*0ad0*/  LDC.64 R12, c[0x0][0x2e8] ;  /* 0x0000ba00ff0c7b82 */ /* 0x000ee20000000a00 */
[----:B0-----:R-:W-:-:S06]  /*0ae0*/  IMAD.WIDE.U32 R16, R21, 0x4, R16 ;  /* 0x0000000415107825 */ /* 0x001fcc00078e0010 */
[----:B------:R-:W4:Y:S01]  /*0af0*/  LDG.E R16, desc[UR6][R16.64] ;  /* 0x0000000610107981 */ /* 0x000f22000c1e1900 */
[----:B-1----:R-:W-:-:S06]  /*0b00*/  IMAD.WIDE.U32 R14, R21, 0x4, R14 ;  /* 0x00000004150e7825 */ /* 0x002fcc00078e000e */
[----:B------:R-:W5:Y:S01]  /*0b10*/  LDG.E R15, desc[UR6][R14.64] ;  /* 0x000000060e0f7981 */ /* 0x000f62000c1e1900 */
[----:B--2---:R-:W-:-:S06]  /*0b20*/  IMAD.WIDE.U32 R8, R21, 0x4, R8 ;  /* 0x0000000415087825 */ /* 0x004fcc00078e0008 */
[----:B------:R-:W2:Y:S01]  /*0b30*/  LDG.E R9, desc[UR6][R8.64] ;  /* 0x0000000608097981 */ /* 0x000ea2000c1e1900 */
[----:B---3--:R-:W-:-:S06]  /*0b40*/  IMAD.WIDE.U32 R12, R21, 0x4, R12 ;  /* 0x00000004150c7825 */ /* 0x008fcc00078e000c */
[----:B------:R-:W3:Y:S01]  /*0b50*/  LDG.E R12, desc[UR6][R12.64] ;  /* 0x000000060c0c7981 */ /* 0x000ee2000c1e1900 */
[----:B----4-:R-:W-:Y:S01]  /*0b60*/  FADD.FTZ R19, R19, R16 ;  /* 0x0000001013137221 */ /* 0x010fe20000010000 */
[----:B-----5:R-:W-:Y:S01]  /*0b70*/  FADD.FTZ R20, R20, R15 ;  /* 0x0000000f14147221 */ /* 0x020fe20000010000 */
[----:B--2---:R-:W-:Y:S01]  /*0b80*/  FADD.FTZ R22, R22, R9 ;  /* 0x0000000916167221 */ /* 0x004fe20000010000 */
[----:B---3--:R-:W-:-:S07]  /*0b90*/  FADD.FTZ R11, R11, R12 ;  /* 0x0000000c0b0b7221 */ /* 0x008fce0000010000 */
.L_x_196:
[----:B------:R-:W-:Y:S05]  /*0ba0*/  BSYNC B1 ;  /* 0x0000000000017941 */ /* 0x000fea0003800000 */
.L_x_190:
[----:B------:R-:W-:Y:S05]  /*0bb0*/  BSYNC B0 ;  /* 0x0000000000007941 */ /* 0x000fea0003800000 */
.L_x_189:
[----:B------:R-:W-:Y:S01]  /*0bc0*/  ISETP.GT.U32.AND P1, PT, R0, 0x3ff, PT ;  /* 0x000003ff0000780c */ /* 0x000fe20003f24070 */
[----:B------:R0:W-:Y:S01]  /*0bd0*/  STS [R6], R20 ;  /* 0x0000001406007388 */ /* 0x0001e20000000800 */
[----:B------:R-:W-:Y:S05]  /*0be0*/  WARPSYNC.ALL ;  /* 0x0000000000007948 */ /* 0x000fea0003800000 */
[----:B------:R0:W-:Y:S04]  /*0bf0*/  STS [R6+0x1000], R19 ;  /* 0x0010001306007388 */ /* 0x0001e80000000800 */
[----:B------:R0:W-:Y:S04]  /*0c00*/  STS [R6+0x2000], R11 ;  /* 0x0020000b06007388 */ /* 0x0001e80000000800 */
[----:B------:R0:W-:Y:S01]  /*0c10*/  STS [R6+0x3000], R22 ;  /* 0x0030001606007388 */ /* 0x0001e20000000800 */
[----:B------:R-:W-:Y:S06]  /*0c20*/  BAR.SYNC.DEFER_BLOCKING 0x0 ;  /* 0x0000000000007b1d */ /* 0x000fec0000010000 */
[----:B------:R-:W-:Y:S05]  /*0c30*/  @P1 BRA `(.L_x_197) ;  /* 0x0000000000e01947 */ /* 0x000fea0003800000 */
[----:B------:R-:W-:Y:S01]  /*0c40*/  LOP3.LUT R9, R3, 0x1f, R0, 0x78, !PT ;  /* 0x0000001f03097812 */ /* 0x000fe200078e7800 */
[----:B------:R-:W-:Y:S01]  /*0c50*/  UMOV UR5, 0xffffffff ;  /* 0xffffffff00057882 */ /* 0x000fe20000000000 */
[C---:B------:R-:W-:Y:S02]  /*0c60*/  ISETP.NE.AND P1, PT, R2.reuse, RZ, PT ;  /* 0x000000ff0200720c */ /* 0x040fe40003f25270 */
[----:B------:R-:W-:-:S04]  /*0c70*/  LEA R9, R2, R9, 0x5 ;  /* 0x0000000902097211 */ /* 0x000fc800078e28ff */
[----:B0-----:R-:W-:-:S05]  /*0c80*/  LEA R11, R9, UR4, 0x2 ;  /* 0x00000004090b7c11 */ /* 0x001fca000f8e10ff */
[----:B------:R0:W1:Y:S04]  /*0c90*/  LDS R15, [R11] ;  /* 0x000000000b0f7984 */ /* 0x0000680000000800 */
[----:B------:R0:W2:Y:S04]  /*0ca0*/  LDS R9, [R11+0x3000] ;  /* 0x003000000b097984 */ /* 0x0000a80000000800 */
[----:B------:R0:W3:Y:S04]  /*0cb0*/  LDS R8, [R11+0x2000] ;  /* 0x002000000b087984 */ /* 0x0000e80000000800 */
[----:B------:R0:W4:Y:S01]  /*0cc0*/  LDS R10, [R11+0x1000] ;  /* 0x001000000b0a7984 */ /* 0x0001220000000800 */
[----:B------:R-:W-:Y:S05]  /*0cd0*/  BRA.DIV UR5, `(.L_x_198) ;  /* 0x0000000605407947 */ /* 0x000fea000b800000 */
[----:B----4-:R-:W0:Y:S04]  /*0ce0*/  SHFL.BFLY PT, R17, R10, 0x1, 0x1f ;  /* 0x0c201f000a117f89 */ /* 0x010e2800000e0000 */
[----:B-1----:R-:W1:Y:S04]  /*0cf0*/  SHFL.BFLY PT, R16, R15, 0x1, 0x1f ;  /* 0x0c201f000f107f89 */ /* 0x002e6800000e0000 */
[----:B--2---:R-:W2:Y:S04]  /*0d00*/  SHFL.BFLY PT, R18, R9, 0x1, 0x1f ;  /* 0x0c201f0009127f89 */ /* 0x004ea800000e0000 */
[----:B---3--:R-:W3:Y:S01]  /*0d10*/  SHFL.BFLY PT, R19, R8, 0x1, 0x1f ;  /* 0x0c201f0008137f89 */ /* 0x008ee200000e0000 */
[----:B0-----:R-:W-:Y:S01]  /*0d20*/  FADD.FTZ R11, R10, R17 ;  /* 0x000000110a0b7221 */ /* 0x001fe20000010000 */
[----:B-1----:R-:W-:-:S04]  /*0d30*/  FADD.FTZ R16, R15, R16 ;  /* 0x000000100f107221 */ /* 0x002fc80000010000 */
[----:B------:R-:W0:Y:S01]  /*0d40*/  SHFL.BFLY PT, R17, R11, 0x2, 0x1f ;  /* 0x0c401f000b117f89 */ /* 0x000e2200000e0000 */
[----:B--2---:R-:W-:Y:S01]  /*0d50*/  FADD.FTZ R20, R9, R18 ;  /* 0x0000001209147221 */ /* 0x004fe20000010000 */
[----:B---3--:R-:W-:-:S04]  /*0d60*/  FADD.FTZ R23, R8, R19 ;  /* 0x0000001308177221 */ /* 0x008fc80000010000 */
[----:B------:R-:W1:Y:S04]  /*0d70*/  SHFL.BFLY PT, R21, R20, 0x2, 0x1f ;  /* 0x0c401f0014157f89 */ /* 0x000e6800000e0000 */
[----:B------:R-:W2:Y:S04]  /*0d80*/  SHFL.BFLY PT, R19, R16, 0x2, 0x1f ;  /* 0x0c401f0010137f89 */ /* 0x000ea800000e0000 */
[----:B------:R-:W3:Y:S01]  /*0d90*/  SHFL.BFLY PT, R22, R23, 0x2, 0x1f ;  /* 0x0c401f0017167f89 */ /* 0x000ee200000e0000 */
[----:B0-----:R-:W-:-:S05]  /*0da0*/  FADD.FTZ R10, R11, R17 ;  /* 0x000000110b0a7221 */ /* 0x001fca0000010000 */
[----:B------:R-:W0:Y:S01]  /*0db0*/  SHFL.BFLY PT, R17, R10, 0x4, 0x1f ;  /* 0x0c801f000a117f89 */ /* 0x000e2200000e0000 */
[----:B-1----:R-:W-:Y:S01]  /*0dc0*/  FADD.FTZ R9, R20, R21 ;  /* 0x0000001514097221 */ /* 0x002fe20000010000 */
        /* <DEDUP_REMOVED lines=14> */
[----:B------:R0:W4:Y:S01]  /*0eb0*/  SHFL.BFLY PT, R10, R11, 0x10, 0x1f ;  /* 0x0e001f000b0a7f89 */ /* 0x00012200000e0000 */
[----:B-1----:R-:W-:Y:S01]  /*0ec0*/  FADD.FTZ R18, R22, R23 ;  /* 0x0000001716127221 */ /* 0x002fe20000010000 */
[----:B--2---:R-:W-:-:S04]  /*0ed0*/  FADD.FTZ R16, R20, R21 ;  /* 0x0000001514107221 */ /* 0x004fc80000010000 */
[----:B------:R0:W1:Y:S01]  /*0ee0*/  SHFL.BFLY PT, R9, R18, 0x10, 0x1f ;  /* 0x0e001f0012097f89 */ /* 0x00006200000e0000 */
[----:B---3--:R-:W-:-:S03]  /*0ef0*/  FADD.FTZ R25, R24, R25 ;  /* 0x0000001918197221 */ /* 0x008fc60000010000 */
[----:B------:R0:W2:Y:S04]  /*0f00*/  SHFL.BFLY PT, R15, R16, 0x10, 0x1f ;  /* 0x0e001f00100f7f89 */ /* 0x0000a800000e0000 */
[----:B----4-:R0:W3:Y:S02]  /*0f10*/  SHFL.BFLY PT, R17, R25, 0x10, 0x1f ;  /* 0x0e001f0019117f89 */ /* 0x0100e400000e0000 */
.L_x_222:
[----:B------:R-:W-:Y:S01]  /*0f20*/  @!P1 SHF.R.U32.HI R8, RZ, 0x3, R0 ;  /* 0x00000003ff089819 */ /* 0x000fe20000011600 */
[----:B--2---:R-:W-:Y:S01]  /*0f30*/  FADD.FTZ R15, R16, R15 ;  /* 0x0000000f100f7221 */ /* 0x004fe20000010000 */
[----:B------:R-:W-:Y:S01]  /*0f40*/  FADD.FTZ R10, R11, R10 ;  /* 0x0000000a0b0a7221 */ /* 0x000fe20000010000 */
[----:B---3--:R-:W-:Y:S01]  /*0f50*/  FADD.FTZ R17, R25, R17 ;  /* 0x0000001119117221 */ /* 0x008fe20000010000 */
[----:B------:R-:W-:Y:S01]  /*0f60*/  @!P1 LOP3.LUT R8, R8, 0x1ffffffc, RZ, 0xc0, !PT ;  /* 0x1ffffffc08089812 */ /* 0x000fe200078ec0ff */
[----:B-1----:R-:W-:-:S04]  /*0f70*/  FADD.FTZ R9, R18, R9 ;  /* 0x0000000912097221 */ /* 0x002fc80000010000 */
[----:B------:R1:W-:Y:S04]  /*0f80*/  @!P1 STS [R8+UR4+0x4000], R15 ;  /* 0x0040000f08009988 */ /* 0x0003e80008000804 */
[----:B------:R1:W-:Y:S04]  /*0f90*/  @!P1 STS [R8+UR4+0x4080], R10 ;  /* 0x0040800a08009988 */ /* 0x0003e80008000804 */
[----:B------:R1:W-:Y:S04]  /*0fa0*/  @!P1 STS [R8+UR4+0x4100], R17 ;  /* 0x0041001108009988 */ /* 0x0003e80008000804 */
[----:B------:R1:W-:Y:S02]  /*0fb0*/  @!P1 STS [R8+UR4+0x4180], R9 ;  /* 0x0041800908009988 */ /* 0x0003e40008000804 */
.L_x_197:
[----:B-1----:R-:W-:Y:S01]  /*0fc0*/  SHF.L.U32 R8, R5, 0x1, RZ ;  /* 0x0000000105087819 */ /* 0x002fe200000006ff */
[----:B------:R-:W-:Y:S05]  /*0fd0*/  WARPSYNC.ALL ;  /* 0x0000000000007948 */ /* 0x000fea0003800000 */
[----:B------:R-:W-:Y:S01]  /*0fe0*/  BAR.SYNC.DEFER_BLOCKING 0x0 ;  /* 0x0000000000007b1d */ /* 0x000fe20000010000 */
[----:B------:R-:W-:-:S05]  /*0ff0*/  ISETP.GE.U32.OR P1, PT, R8, R7, P0 ;  /* 0x000000070800720c */ /* 0x000fca0000726470 */
[----:B------:R-:W-:Y:S08]  /*1000*/  BSSY B0, `(.L_x_199) ;  /* 0x0000018000007945 */ /* 0x000ff00003800000 */
[----:B------:R-:W-:Y:S05]  /*1010*/  @P1 BRA `(.L_x_200) ;  /* 0x0000000000581947 */ /* 0x000fea0003800000 */
[----:B------:R-:W-:Y:S01]  /*1020*/  SHF.L.U32 R7, R0, 0x3, RZ ;  /* 0x0000000300077819 */ /* 0x000fe200000006ff */
[----:B0-----:R-:W0:Y:S03]  /*1030*/  LDC.64 R20, c[0x0][0x318] ;  /* 0x0000c600ff147b82 */ /* 0x001e260000000a00 */
[----:B------:R-:W-:-:S05]  /*1040*/  LOP3.LUT R24, R7, 0xf8, RZ, 0xc0, !PT ;  /* 0x000000f807187812 */ /* 0x000fca00078ec0ff */
[----:B------:R-:W1:Y:S01]  /*1050*/  LDS.64 R22, [R24+UR4+0x4000] ;  /* 0x0040000418167984 */ /* 0x000e620008000a00 */
[----:B------:R-:W2:Y:S03]  /*1060*/  LDC.64 R12, c[0x0][0x310] ;  /* 0x0000c400ff0c7b82 */ /* 0x000ea60000000a00 */
[----:B------:R-:W3:Y:S04]  /*1070*/  LDS.64 R14, [R24+UR4+0x4080] ;  /* 0x00408004180e7984 */ /* 0x000ee80008000a00 */
[----:B------:R-:W4:Y:S01]  /*1080*/  LDS.64 R16, [R24+UR4+0x4100] ;  /* 0x0041000418107984 */ /* 0x000f220008000a00 */
[----:B------:R-:W5:Y:S03]  /*1090*/  LDC.64 R10, c[0x0][0x328] ;  /* 0x0000ca00ff0a7b82 */ /* 0x000f660000000a00 */
[----:B------:R-:W4:Y:S01]  /*10a0*/  LDS.64 R18, [R24+UR4+0x4180] ;  /* 0x0041800418127984 */ /* 0x000f220008000a00 */
[----:B0-----:R-:W-:-:S04]  /*10b0*/  IMAD.WIDE.U32 R20, R5, 0x4, R20 ;  /* 0x0000000405147825 */ /* 0x001fc800078e0014 */
[----:B------:R-:W0:Y:S01]  /*10c0*/  LDC.64 R8, c[0x0][0x320] ;  /* 0x0000c800ff087b82 */ /* 0x000e220000000a00 */
[----:B--2---:R-:W-:-:S04]  /*10d0*/  IMAD.WIDE.U32 R12, R5, 0x4, R12 ;  /* 0x00000004050c7825 */ /* 0x004fc800078e000c */
[----:B-----5:R-:W-:Y:S01]  /*10e0*/  IMAD.WIDE.U32 R10, R5, 0x4, R10 ;  /* 0x00000004050a7825 */ /* 0x020fe200078e000a */
[----:B-1----:R-:W-:-:S03]  /*10f0*/  F2FP.BF16.F32.PACK_AB R7, R23, R22 ;  /* 0x000000161707723e */ /* 0x002fc600000010ff */
[----:B0-----:R-:W-:Y:S01]  /*1100*/  IMAD.WIDE.U32 R8, R5, 0x4, R8 ;  /* 0x0000000405087825 */ /* 0x001fe200078e0008 */
[----:B---3--:R-:W-:Y:S01]  /*1110*/  F2FP.BF16.F32.PACK_AB R15, R15, R14 ;  /* 0x0000000e0f0f723e */ /* 0x008fe200000010ff */
[----:B------:R1:W-:Y:S01]  /*1120*/  STG.E desc[UR6][R20.64], R7 ;  /* 0x0000000714007986 */ /* 0x0003e2000c101906 */
[----:B----4-:R-:W-:-:S03]  /*1130*/  F2FP.BF16.F32.PACK_AB R17, R17, R16 ;  /* 0x000000101111723e */ /* 0x010fc600000010ff */
[----:B------:R1:W-:Y:S01]  /*1140*/  STG.E desc[UR6][R12.64], R15 ;  /* 0x0000000f0c007986 */ /* 0x0003e2000c101906 */
[----:B------:R-:W-:-:S03]  /*1150*/  F2FP.BF16.F32.PACK_AB R19, R19, R18 ;  /* 0x000000121313723e */ /* 0x000fc600000010ff */
[----:B------:R1:W-:Y:S04]  /*1160*/  STG.E desc[UR6][R10.64], R17 ;  /* 0x000000110a007986 */ /* 0x0003e8000c101906 */
[----:B------:R1:W-:Y:S02]  /*1170*/  STG.E desc[UR6][R8.64], R19 ;  /* 0x0000001308007986 */ /* 0x0003e4000c101906 */
.L_x_200:
[----:B------:R-:W-:Y:S05]  /*1180*/  BSYNC B0 ;  /* 0x0000000000007941 */ /* 0x000fea0003800000 */
.L_x_199:
[C---:B------:R-:W-:Y:S02]  /*1190*/  ISETP.GT.U32.AND P1, PT, R4.reuse, -0x301, PT ;  /* 0xfffffcff0400780c */ /* 0x040fe40003f24070 */
[----:B------:R-:W-:Y:S02]  /*11a0*/  IADD3 R4, R4, 0x300, RZ ;  /* 0x0000030004047810 */ /* 0x000fe40007ffe0ff */
[----:B------:R-:W-:-:S09]  /*11b0*/  IADD3 R5, R5, 0x180, RZ ;  /* 0x0000018005057810 */ /* 0x000fd20007ffe0ff */
[----:B------:R-:W-:Y:S05]  /*11c0*/  @P1 BRA `(.L_x_201) ;  /* 0xffffffec00e41947 */ /* 0x000fea000383ffff */
[----:B------:R-:W-:Y:S05]  /*11d0*/  EXIT ;  /* 0x000000000000794d */ /* 0x000fea0003800000 */
.L_x_198:
[----:B------:R-:W-:Y:S01]  /*11e0*/  HFMA2.MMA R14, -RZ, RZ, 0, 5.9604644775390625e-08 ;  /* 0x00000001ff0e7435 */ /* 0x000fe200000001ff */
[----:B----4-:R-:W-:Y:S02]  /*11f0*/  MOV R27, R10 ;  /* 0x0000000a001b7202 */ /* 0x010fe40000000f00 */
[----:B------:R-:W-:Y:S02]  /*1200*/  MOV R13, 0x1f ;  /* 0x0000001f000d7802 */ /* 0x000fe40000000f00 */
[----:B------:R-:W-:-:S07]  /*1210*/  MOV R12, 0xffffffff ;  /* 0xffffffff000c7802 */ /* 0x000fce0000000f00 */
[----:B0123--:R-:W-:Y:S05]  /*1220*/  WARPSYNC.COLLECTIVE R12, `(.L_x_202) ;  /* 0x000000000c087348 */ /* 0x00ffea0003c00000 */
[----:B------:R4:W0:Y:S02]  /*1230*/  SHFL.BFLY P2, R17, R27, R14, R13 ;  /* 0x0c00000e1b117389 */ /* 0x000824000004000d */
[----:B01234-:R-:W-:Y:S01]  /*1240*/  ENDCOLLECTIVE ;  /* 0x000000000000791b */ /* 0x01ffe20003800000 */
.L_x_202:
[----:B------:R-:W-:Y:S01]  /*1250*/  HFMA2.MMA R14, -RZ, RZ, 0, 1.1920928955078125e-07 ;  /* 0x00000002ff0e7435 */ /* 0x000fe200000001ff */
[----:B------:R-:W-:-:S05]  /*1260*/  FADD.FTZ R11, R10, R17 ;  /* 0x000000110a0b7221 */ /* 0x000fca0000010000 */
[----:B------:R-:W-:-:S07]  /*1270*/  MOV R27, R11 ;  /* 0x0000000b001b7202 */ /* 0x000fce0000000f00 */
[----:B------:R-:W-:Y:S05]  /*1280*/  WARPSYNC.COLLECTIVE R12, `(.L_x_203) ;  /* 0x000000000c087348 */ /* 0x000fea0003c00000 */
[----:B------:R0:W1:Y:S02]  /*1290*/  SHFL.BFLY P2, R17, R27, R14, R13 ;  /* 0x0c00000e1b117389 */ /* 0x000064000004000d */
[----:B01----:R-:W-:Y:S01]  /*12a0*/  ENDCOLLECTIVE ;  /* 0x000000000000791b */ /* 0x003fe20003800000 */
.L_x_203:
[----:B------:R-:W-:Y:S01]  /*12b0*/  HFMA2.MMA R14, -RZ, RZ, 0, 2.384185791015625e-07 ;  /* 0x00000004ff0e7435 */ /* 0x000fe200000001ff */
[----:B------:R-:W-:-:S05]  /*12c0*/  FADD.FTZ R10, R11, R17 ;  /* 0x000000110b0a7221 */ /* 0x000fca0000010000 */
[----:B------:R-:W-:-:S07]  /*12d0*/  MOV R27, R10 ;  /* 0x0000000a001b7202 */ /* 0x000fce0000000f00 */
[----:B------:R-:W-:Y:S05]  /*12e0*/  WARPSYNC.COLLECTIVE R12, `(.L_x_204) ;  /* 0x000000000c087348 */ /* 0x000fea0003c00000 */
[----:B------:R0:W1:Y:S02]  /*12f0*/  SHFL.BFLY P2, R17, R27, R14, R13 ;  /* 0x0c00000e1b117389 */ /* 0x000064000004000d */
[----:B01----:R-:W-:Y:S01]  /*1300*/  ENDCOLLECTIVE ;  /* 0x000000000000791b */ /* 0x003fe20003800000 */
.L_x_204:
[----:B------:R-:W-:Y:S01]  /*1310*/  MOV R14, 0x8 ;  /* 0x00000008000e7802 */ /* 0x000fe20000000f00 */
[----:B------:R-:W-:-:S04]  /*1320*/  FADD.FTZ R19, R10, R17 ;  /* 0x000000110a137221 */ /* 0x000fc80000010000 */
[----:B------:R-:W-:-:S07]  /*1330*/  IMAD.MOV.U32 R27, RZ, RZ, R19 ;  /* 0x000000ffff1b7224 */ /* 0x000fce00078e0013 */
[----:B------:R-:W-:Y:S05]  /*1340*/  WARPSYNC.COLLECTIVE R12, `(.L_x_205) ;  /* 0x000000000c087348 */ /* 0x000fea0003c00000 */
[----:B------:R0:W1:Y:S02]  /*1350*/  SHFL.BFLY P2, R17, R27, R14, R13 ;  /* 0x0c00000e1b117389 */ /* 0x000064000004000d */
[----:B01----:R-:W-:Y:S01]  /*1360*/  ENDCOLLECTIVE ;  /* 0x000000000000791b */ /* 0x003fe20003800000 */
.L_x_205:
[----:B------:R-:W-:Y:S01]  /*1370*/  HFMA2.MMA R14, -RZ, RZ, 0, 9.5367431640625e-07 ;  /* 0x00000010ff0e7435 */ /* 0x000fe200000001ff */
[----:B------:R-:W-:-:S05]  /*1380*/  FADD.FTZ R11, R19, R17 ;  /* 0x00000011130b7221 */ /* 0x000fca0000010000 */
[----:B------:R-:W-:-:S07]  /*1390*/  MOV R27, R11 ;  /* 0x0000000b001b7202 */ /* 0x000fce0000000f00 */
[----:B------:R-:W-:Y:S05]  /*13a0*/  WARPSYNC.COLLECTIVE R12, `(.L_x_206) ;  /* 0x000000000c087348 */ /* 0x000fea0003c00000 */
[----:B------:R0:W1:Y:S02]  /*13b0*/  SHFL.BFLY P2, R17, R27, R14, R13 ;  /* 0x0c00000e1b117389 */ /* 0x000064000004000d */
[----:B01----:R-:W-:Y:S01]  /*13c0*/  ENDCOLLECTIVE ;  /* 0x000000000000791b */ /* 0x003fe20003800000 */
.L_x_206:
[----:B------:R-:W-:Y:S01]  /*13d0*/  HFMA2.MMA R14, -RZ, RZ, 0, 5.9604644775390625e-08 ;  /* 0x00000001ff0e7435 */ /* 0x000fe200000001ff */
[----:B------:R-:W-:Y:S02]  /*13e0*/  MOV R27, R15 ;  /* 0x0000000f001b7202 */ /* 0x000fe40000000f00 */
[----:B------:R-:W-:-:S08]  /*13f0*/  MOV R10, R17 ;  /* 0x00000011000a7202 */ /* 0x000fd00000000f00 */
[----:B------:R-:W-:Y:S05]  /*1400*/  WARPSYNC.COLLECTIVE R12, `(.L_x_207) ;  /* 0x000000000c087348 */ /* 0x000fea0003c00000 */
[----:B------:R0:W1:Y:S02]  /*1410*/  SHFL.BFLY P2, R17, R27, R14, R13 ;  /* 0x0c00000e1b117389 */ /* 0x000064000004000d */
[----:B01----:R-:W-:Y:S01]  /*1420*/  ENDCOLLECTIVE ;  /* 0x000000000000791b */ /* 0x003fe20003800000 */
.L_x_207:
[----:B------:R-:W-:Y:S01]  /*1430*/  HFMA2.MMA R14, -RZ, RZ, 0, 1.1920928955078125e-07 ;  /* 0x00000002ff0e7435 */ /* 0x000fe200000001ff */
[----:B------:R-:W-:-:S05]  /*1440*/  MOV R16, R17 ;  /* 0x0000001100107202 */ /* 0x000fca0000000f00 */
[----:B------:R-:W-:-:S05]  /*1450*/  FADD.FTZ R16, R15, R16 ;  /* 0x000000100f107221 */ /* 0x000fca0000010000 */
[----:B------:R-:W-:-:S07]  /*1460*/  MOV R27, R16 ;  /* 0x00000010001b7202 */ /* 0x000fce0000000f00 */
[----:B------:R-:W-:Y:S05]  /*1470*/  WARPSYNC.COLLECTIVE R12, `(.L_x_208) ;  /* 0x000000000c087348 */ /* 0x000fea0003c00000 */
[----:B------:R0:W1:Y:S02]  /*1480*/  SHFL.BFLY P2, R17, R27, R14, R13 ;  /* 0x0c00000e1b117389 */ /* 0x000064000004000d */
[----:B01----:R-:W-:Y:S01]  /*1490*/  ENDCOLLECTIVE ;  /* 0x000000000000791b */ /* 0x003fe20003800000 */
.L_x_208:
[----:B------:R-:W-:Y:S01]  /*14a0*/  HFMA2.MMA R14, -RZ, RZ, 0, 2.384185791015625e-07 ;  /* 0x00000004ff0e7435 */ /* 0x000fe200000001ff */
[----:B------:R-:W-:-:S05]  /*14b0*/  MOV R19, R17 ;  /* 0x0000001100137202 */ /* 0x000fca0000000f00 */
[----:B------:R-:W-:-:S05]  /*14c0*/  FADD.FTZ R15, R16, R19 ;  /* 0x00000013100f7221 */ /* 0x000fca0000010000 */
[----:B------:R-:W-:-:S07]  /*14d0*/  MOV R27, R15 ;  /* 0x0000000f001b7202 */ /* 0x000fce0000000f00 */
[----:B------:R-:W-:Y:S05]  /*14e0*/  WARPSYNC.COLLECTIVE R12, `(.L_x_209) ;  /* 0x000000000c087348 */ /* 0x000fea0003c00000 */
[----:B------:R0:W1:Y:S02]  /*14f0*/  SHFL.BFLY P2, R17, R27, R14, R13 ;  /* 0x0c00000e1b117389 */ /* 0x000064000004000d */
[----:B01----:R-:W-:Y:S01]  /*1500*/  ENDCOLLECTIVE ;  /* 0x000000000000791b */ /* 0x003fe20003800000 */
.L_x_209:
[----:B------:R-:W-:Y:S01]  /*1510*/  HFMA2.MMA R14, -RZ, RZ, 0, 4.76837158203125e-07 ;  /* 0x00000008ff0e7435 */ /* 0x000fe200000001ff */
[----:B------:R-:W-:-:S05]  /*1520*/  MOV R18, R17 ;  /* 0x0000001100127202 */ /* 0x000fca0000000f00 */
[----:B------:R-:W-:-:S05]  /*1530*/  FADD.FTZ R20, R15, R18 ;  /* 0x000000120f147221 */ /* 0x000fca0000010000 */
[----:B------:R-:W-:-:S07]  /*1540*/  MOV R27, R20 ;  /* 0x00000014001b7202 */ /* 0x000fce0000000f00 */
[----:B------:R-:W-:Y:S05]  /*1550*/  WARPSYNC.COLLECTIVE R12, `(.L_x_210) ;  /* 0x000000000c087348 */ /* 0x000fea0003c00000 */
[----:B------:R0:W1:Y:S02]  /*1560*/  SHFL.BFLY P2, R17, R27, R14, R13 ;  /* 0x0c00000e1b117389 */ /* 0x000064000004000d */
[----:B01----:R-:W-:Y:S01]  /*1570*/  ENDCOLLECTIVE ;  /* 0x000000000000791b */ /* 0x003fe20003800000 */
.L_x_210:
[----:B------:R-:W-:Y:S01]  /*1580*/  HFMA2.MMA R14, -RZ, RZ, 0, 9.5367431640625e-07 ;  /* 0x00000010ff0e7435 */ /* 0x000fe200000001ff */
[----:B------:R-:W-:-:S04]  /*1590*/  IMAD.MOV.U32 R21, RZ, RZ, R17 ;  /* 0x000000ffff157224 */ /* 0x000fc800078e0011 */
[----:B------:R-:W-:-:S05]  /*15a0*/  FADD.FTZ R16, R20, R21 ;  /* 0x0000001514107221 */ /* 0x000fca0000010000 */
[----:B------:R-:W-:-:S07]  /*15b0*/  MOV R27, R16 ;  /* 0x00000010001b7202 */ /* 0x000fce0000000f00 */
[----:B------:R-:W-:Y:S05]  /*15c0*/  WARPSYNC.COLLECTIVE R12, `(.L_x_211) ;  /* 0x000000000c087348 */ /* 0x000fea0003c00000 */
[----:B------:R0:W1:Y:S02]  /*15d0*/  SHFL.BFLY P2, R17, R27, R14, R13 ;  /* 0x0c00000e1b117389 */ /* 0x000064000004000d */
[----:B01----:R-:W-:Y:S01]  /*15e0*/  ENDCOLLECTIVE ;  /* 0x000000000000791b */ /* 0x003fe20003800000 */
.L_x_211:
[----:B------:R-:W-:Y:S01]  /*15f0*/  HFMA2.MMA R14, -RZ, RZ, 0, 5.9604644775390625e-08 ;  /* 0x00000001ff0e7435 */ /* 0x000fe200000001ff */
[----:B------:R-:W-:Y:S02]  /*1600*/  MOV R27, R9 ;  /* 0x00000009001b7202 */ /* 0x000fe40000000f00 */
[----:B------:R-:W-:-:S08]  /*1610*/  MOV R15, R17 ;  /* 0x00000011000f7202 */ /* 0x000fd00000000f00 */
[----:B------:R-:W-:Y:S05]  /*1620*/  WARPSYNC.COLLECTIVE R12, `(.L_x_212) ;  /* 0x000000000c087348 */ /* 0x000fea0003c00000 */
[----:B------:R0:W1:Y:S02]  /*1630*/  SHFL.BFLY P2, R17, R27, R14, R13 ;  /* 0x0c00000e1b117389 */ /* 0x000064000004000d */
[----:B01----:R-:W-:Y:S01]  /*1640*/  ENDCOLLECTIVE ;  /* 0x000000000000791b */ /* 0x003fe20003800000 */
.L_x_212:
[----:B------:R-:W-:Y:S01]  /*1650*/  HFMA2.MMA R14, -RZ, RZ, 0, 1.1920928955078125e-07 ;  /* 0x00000002ff0e7435 */ /* 0x000fe200000001ff */
[----:B------:R-:W-:-:S05]  /*1660*/  MOV R18, R17 ;  /* 0x0000001100127202 */ /* 0x000fca0000000f00 */
[----:B------:R-:W-:-:S05]  /*1670*/  FADD.FTZ R20, R9, R18 ;  /* 0x0000001209147221 */ /* 0x000fca0000010000 */
[----:B------:R-:W-:-:S07]  /*1680*/  MOV R27, R20 ;  /* 0x00000014001b7202 */ /* 0x000fce0000000f00 */
[----:B------:R-:W-:Y:S05]  /*1690*/  WARPSYNC.COLLECTIVE R12, `(.L_x_213) ;  /* 0x000000000c087348 */ /* 0x000fea0003c00000 */
[----:B------:R0:W1:Y:S02]  /*16a0*/  SHFL.BFLY P2, R17, R27, R14, R13 ;  /* 0x0c00000e1b117389 */ /* 0x000064000004000d */
[----:B01----:R-:W-:Y:S01]  /*16b0*/  ENDCOLLECTIVE ;  /* 0x000000000000791b */ /* 0x003fe20003800000 */
.L_x_213:
[----:B------:R-:W-:Y:S01]  /*16c0*/  HFMA2.MMA R14, -RZ, RZ, 0, 2.384185791015625e-07 ;  /* 0x00000004ff0e7435 */ /* 0x000fe200000001ff */
[----:B------:R-:W-:-:S05]  /*16d0*/  MOV R21, R17 ;  /* 0x0000001100157202 */ /* 0x000fca0000000f00 */
[----:B------:R-:W-:-:S05]  /*16e0*/  FADD.FTZ R9, R20, R21 ;  /* 0x0000001514097221 */ /* 0x000fca0000010000 */
[----:B------:R-:W-:-:S07]  /*16f0*/  MOV R27, R9 ;  /* 0x00000009001b7202 */ /* 0x000fce0000000f00 */
[----:B------:R-:W-:Y:S05]  /*1700*/  WARPSYNC.COLLECTIVE R12, `(.L_x_214) ;  /* 0x000000000c087348 */ /* 0x000fea0003c00000 */
[----:B------:R0:W1:Y:S02]  /*1710*/  SHFL.BFLY P2, R17, R27, R14, R13 ;  /* 0x0c00000e1b117389 */ /* 0x000064000004000d */
[----:B01----:R-:W-:Y:S01]  /*1720*/  ENDCOLLECTIVE ;  /* 0x000000000000791b */ /* 0x003fe20003800000 */
.L_x_214:
[----:B------:R-:W-:Y:S01]  /*1730*/  HFMA2.MMA R14, -RZ, RZ, 0, 4.76837158203125e-07 ;  /* 0x00000008ff0e7435 */ /* 0x000fe200000001ff */
[----:B------:R-:W-:-:S05]  /*1740*/  MOV R22, R17 ;  /* 0x0000001100167202 */ /* 0x000fca0000000f00 */
[----:B------:R-:W-:-:S05]  /*1750*/  FADD.FTZ R22, R9, R22 ;  /* 0x0000001609167221 */ /* 0x000fca0000010000 */
[----:B------:R-:W-:-:S07]  /*1760*/  MOV R27, R22 ;  /* 0x00000016001b7202 */ /* 0x000fce0000000f00 */
[----:B------:R-:W-:Y:S05]  /*1770*/  WARPSYNC.COLLECTIVE R12, `(.L_x_215) ;  /* 0x000000000c087348 */ /* 0x000fea0003c00000 */
[----:B------:R0:W1:Y:S02]  /*1780*/  SHFL.BFLY P2, R17, R27, R14, R13 ;  /* 0x0c00000e1b117389 */ /* 0x000064000004000d */
[----:B01----:R-:W-:Y:S01]  /*1790*/  ENDCOLLECTIVE ;  /* 0x000000000000791b */ /* 0x003fe20003800000 */
.L_x_215:
[----:B------:R-:W-:Y:S01]  /*17a0*/  HFMA2.MMA R14, -RZ, RZ, 0, 9.5367431640625e-07 ;  /* 0x00000010ff0e7435 */ /* 0x000fe200000001ff */
[----:B------:R-:W-:-:S05]  /*17b0*/  MOV R23, R17 ;  /* 0x0000001100177202 */ /* 0x000fca0000000f00 */
[----:B------:R-:W-:-:S04]  /*17c0*/  FADD.FTZ R18, R22, R23 ;  /* 0x0000001716127221 */ /* 0x000fc80000010000 */
[----:B------:R-:W-:-:S07]  /*17d0*/  IMAD.MOV.U32 R27, RZ, RZ, R18 ;  /* 0x000000ffff1b7224 */ /* 0x000fce00078e0012 */
[----:B------:R-:W-:Y:S05]  /*17e0*/  WARPSYNC.COLLECTIVE R12, `(.L_x_216) ;  /* 0x000000000c087348 */ /* 0x000fea0003c00000 */
[----:B------:R0:W1:Y:S02]  /*17f0*/  SHFL.BFLY P2, R17, R27, R14, R13 ;  /* 0x0c00000e1b117389 */ /* 0x000064000004000d */
[----:B01----:R-:W-:Y:S01]  /*1800*/  ENDCOLLECTIVE ;  /* 0x000000000000791b */ /* 0x003fe20003800000 */
.L_x_216:
[----:B------:R-:W-:Y:S01]  /*1810*/  HFMA2.MMA R14, -RZ, RZ, 0, 5.9604644775390625e-08 ;  /* 0x00000001ff0e7435 */ /* 0x000fe200000001ff */
[----:B------:R-:W-:Y:S02]  /*1820*/  MOV R27, R8 ;  /* 0x00000008001b7202 */ /* 0x000fe40000000f00 */
[----:B------:R-:W-:-:S08]  /*1830*/  MOV R9, R17 ;  /* 0x0000001100097202 */ /* 0x000fd00000000f00 */
[----:B------:R-:W-:Y:S05]  /*1840*/  WARPSYNC.COLLECTIVE R12, `(.L_x_217) ;  /* 0x000000000c087348 */ /* 0x000fea0003c00000 */
[----:B------:R0:W1:Y:S02]  /*1850*/  SHFL.BFLY P2, R17, R27, R14, R13 ;  /* 0x0c00000e1b117389 */ /* 0x000064000004000d */
[----:B01----:R-:W-:Y:S01]  /*1860*/  ENDCOLLECTIVE ;  /* 0x000000000000791b */ /* 0x003fe20003800000 */
.L_x_217:
[----:B------:R-:W-:Y:S01]  /*1870*/  HFMA2.MMA R14, -RZ, RZ, 0, 1.1920928955078125e-07 ;  /* 0x00000002ff0e7435 */ /* 0x000fe200000001ff */
[----:B------:R-:W-:-:S05]  /*1880*/  MOV R19, R17 ;  /* 0x0000001100137202 */ /* 0x000fca0000000f00 */
[----:B------:R-:W-:-:S05]  /*1890*/  FADD.FTZ R23, R8, R19 ;  /* 0x0000001308177221 */ /* 0x000fca0000010000 */
[----:B------:R-:W-:-:S07]  /*18a0*/  MOV R27, R23 ;  /* 0x00000017001b7202 */ /* 0x000fce0000000f00 */
[----:B------:R-:W-:Y:S05]  /*18b0*/  WARPSYNC.COLLECTIVE R12, `(.L_x_218) ;  /* 0x000000000c087348 */ /* 0x000fea0003c00000 */
[----:B------:R0:W1:Y:S02]  /*18c0*/  SHFL.BFLY P2, R17, R27, R14, R13 ;  /* 0x0c00000e1b117389 */ /* 0x000064000004000d */
[----:B01----:R-:W-:Y:S01]  /*18d0*/  ENDCOLLECTIVE ;  /* 0x000000000000791b */ /* 0x003fe20003800000 */
.L_x_218:
[----:B------:R-:W-:Y:S01]  /*18e0*/  HFMA2.MMA R14, -RZ, RZ, 0, 2.384185791015625e-07 ;  /* 0x00000004ff0e7435 */ /* 0x000fe200000001ff */
[----:B------:R-:W-:-:S05]  /*18f0*/  MOV R22, R17 ;  /* 0x0000001100167202 */ /* 0x000fca0000000f00 */
[----:B------:R-:W-:-:S05]  /*1900*/  FADD.FTZ R8, R23, R22 ;  /* 0x0000001617087221 */ /* 0x000fca0000010000 */
[----:B------:R-:W-:-:S07]  /*1910*/  MOV R27, R8 ;  /* 0x00000008001b7202 */ /* 0x000fce0000000f00 */
[----:B------:R-:W-:Y:S05]  /*1920*/  WARPSYNC.COLLECTIVE R12, `(.L_x_219) ;  /* 0x000000000c087348 */ /* 0x000fea0003c00000 */
[----:B------:R0:W1:Y:S02]  /*1930*/  SHFL.BFLY P2, R17, R27, R14, R13 ;  /* 0x0c00000e1b117389 */ /* 0x000064000004000d */
[----:B01----:R-:W-:Y:S01]  /*1940*/  ENDCOLLECTIVE ;  /* 0x000000000000791b */ /* 0x003fe20003800000 */
.L_x_219:
[----:B------:R-:W-:Y:S01]  /*1950*/  HFMA2.MMA R14, -RZ, RZ, 0, 4.76837158203125e-07 ;  /* 0x00000008ff0e7435 */ /* 0x000fe200000001ff */
[----:B------:R-:W-:-:S05]  /*1960*/  MOV R21, R17 ;  /* 0x0000001100157202 */ /* 0x000fca0000000f00 */
[----:B------:R-:W-:-:S05]  /*1970*/  FADD.FTZ R24, R8, R21 ;  /* 0x0000001508187221 */ /* 0x000fca0000010000 */
[----:B------:R-:W-:-:S07]  /*1980*/  MOV R27, R24 ;  /* 0x00000018001b7202 */ /* 0x000fce0000000f00 */
[----:B------:R-:W-:Y:S05]  /*1990*/  WARPSYNC.COLLECTIVE R12, `(.L_x_220) ;  /* 0x000000000c087348 */ /* 0x000fea0003c00000 */
[----:B------:R0:W1:Y:S02]  /*19a0*/  SHFL.BFLY P2, R17, R27, R14, R13 ;  /* 0x0c00000e1b117389 */ /* 0x000064000004000d */
[----:B01----:R-:W-:Y:S01]  /*19b0*/  ENDCOLLECTIVE ;  /* 0x000000000000791b */ /* 0x003fe20003800000 */
.L_x_220:
[----:B------:R-:W-:Y:S01]  /*19c0*/  HFMA2.MMA R14, -RZ, RZ, 0, 9.5367431640625e-07 ;  /* 0x00000010ff0e7435 */ /* 0x000fe200000001ff */
[----:B------:R-:W-:-:S05]  /*19d0*/  MOV R25, R17 ;  /* 0x0000001100197202 */ /* 0x000fca0000000f00 */
[----:B------:R-:W-:-:S05]  /*19e0*/  FADD.FTZ R25, R24, R25 ;  /* 0x0000001918197221 */ /* 0x000fca0000010000 */
[----:B------:R-:W-:-:S07]  /*19f0*/  MOV R27, R25 ;  /* 0x00000019001b7202 */ /* 0x000fce0000000f00 */
[----:B------:R-:W-:Y:S05]  /*1a00*/  WARPSYNC.COLLECTIVE R12, `(.L_x_221) ;  /* 0x000000000c087348 */ /* 0x000fea0003c00000 */
[----:B------:R0:W1:Y:S02]  /*1a10*/  SHFL.BFLY P2, R17, R27, R14, R13 ;  /* 0x0c00000e1b117389 */ /* 0x000064000004000d */
[----:B01----:R-:W-:Y:S01]  /*1a20*/  ENDCOLLECTIVE ;  /* 0x000000000000791b */ /* 0x003fe20003800000 */
.L_x_221:
[----:B------:R-:W-:Y:S05]  /*1a30*/  BRA `(.L_x_222) ;  /* 0xfffffff400387947 */ /* 0x000fea000383ffff */
.L_x_223:
        /* <DEDUP_REMOVED lines=12> */
.L_x_3437:


//--------------------- .text._ZN10layer_norm31ln_parallel_residual_bwd_kernelINS_13Kernel_traitsI13__nv_bfloat16S2_S2_S2_fjLj768ELj1ELj4ELj1ELj16ENS_18Kernel_traits_baseILj768ES2_S2_S2_S2_fjLj128EEEEELb1ELb1ELb0EEEvNS_9BwdParamsE --------------------------
	.section	.text._ZN10layer_norm31ln_parallel_residual_bwd_kernelINS_13Kernel_traitsI13__nv_bfloat16S2_S2_S2_fjLj768ELj1ELj4ELj1ELj16ENS_18Kernel_traits_baseILj768ES2_S2_S2_S2_fjLj128EEEEELb1ELb1ELb0EEEvNS_9BwdParamsE,"ax",@progbits
	.align	128
        .global         _ZN10layer_norm31ln_parallel_residual_bwd_kernelINS_13Kernel_traitsI13__nv_bfloat16S2_S2_S2_fjLj768ELj1ELj4ELj1ELj16ENS_18Kernel_traits_baseILj768ES2_S2_S2_S2_fjLj128EEEEELb1ELb1ELb0EEEvNS_9BwdParamsE
        .type           _ZN10layer_norm31ln_parallel_residual_bwd_kernelINS_13Kernel_traitsI13__nv_bfloat16S2_S2_S2_fjLj768ELj1ELj4ELj1ELj16ENS_18Kernel_traits_baseILj768ES2_S2_S2_S2_fjLj128EEEEELb1ELb1ELb0EEEvNS_9BwdParamsE,@function
        .size           _ZN10layer_norm31ln_parallel_residual_bwd_kernelINS_13Kernel_traitsI13__nv_bfloat16S2_S2_S2_fjLj768ELj1ELj4ELj1ELj16ENS_18Kernel_traits_baseILj768ES2_S2_S2_S2_fjLj128EEEEELb1ELb1ELb0EEEvNS_9BwdParamsE,(.L_x_3438 - _ZN10layer_norm31ln_parallel_residual_bwd_kernelINS_13Kernel_traitsI13__nv_bfloat16S2_S2_S2_fjLj768ELj1ELj4ELj1ELj16ENS_18Kernel_traits_baseILj768ES2_S2_S2_S2_fjLj128EEEEELb1ELb1ELb0EEEvNS_9BwdParamsE)
        .other          _ZN10layer_norm31ln_parallel_residual_bwd_kernelINS_13Kernel_traitsI13__nv_bfloat16S2_S2_S2_fjLj768ELj1ELj4ELj1ELj16ENS_18Kernel_traits_baseILj768ES2_S2_S2_S2_fjLj128EEEEELb1ELb1ELb0EEEvNS_9BwdParamsE,@"STO_CUDA_ENTRY STV_DEFAULT"
_ZN10layer_norm31ln_parallel_residual_bwd_kernelINS_13Kernel_traitsI13__nv_bfloat16S2_S2_S2_fjLj768ELj1ELj4ELj1ELj16ENS_18Kernel_traits_baseILj768ES2_S2_S2_S2_fjLj128EEEEELb1ELb1ELb0EEEvNS_9BwdParamsE:
.text._ZN10layer_norm31ln_parallel_residual_bwd_kernelINS_13Kernel_traitsI13__nv_bfloat16S2_S2_S2_fjLj768ELj1ELj4ELj1ELj16ENS_18Kernel_traits_baseILj768ES2_S2_S2_S2_fjLj128EEEEELb1ELb1ELb0EEEvNS_9BwdParamsE:
[----:B------:R-:W-:Y:S01]  /*0000*/  LDC R1, c[0x0][0x28] ;  /* 0x00000a00ff017b82 */ /* 0x000fe20000000800 */
[----:B------:R-:W0:Y:S01]  /*0010*/  S2R R12, SR_TID.X ;  /* 0x00000000000c7919 */ /* 0x000e220000002100 */
[----:B------:R-:W-:Y:S01]  /*0020*/  ULDC UR4, c[0x0][0x218] ;  /* 0x0000860000047ab9 */ /* 0x000fe20000000800 */
[----:B------:R-:W-:Y:S01]  /*0030*/  ULDC UR6, c[0x0][0x214] ;  /* 0x0000850000067ab9 */ /* 0x000fe20000000800 */
[----:B------:R-:W-:Y:S01]  /*0040*/  IMAD.U32 R2, RZ, RZ, UR4 ;  /* 0x00000004ff027e24 */ /* 0x000fe2000f8e00ff */
[----:B------:R-:W-:Y:S01]  /*0050*/  ULDC.64 UR4, c[0x0][0x208] ;  /* 0x0000820000047ab9 */ /* 0x000fe20000000a00 */
[----:B------:R-:W-:Y:S01]  /*0060*/  ULDC UR18, c[0x0][0x298] ;  /* 0x0000a60000127ab9 */ /* 0x000fe20000000800 */
        /* <DEDUP_REMOVED lines=8> */
[----:B------:R-:W-:Y:S01]  /*00f0*/  ULDC.64 UR16, c[0x0][0x308] ;  /* 0x0000c20000107ab9 */ /* 0x000fe20000000a00 */
[----:B0-----:R-:W-:-:S04]  /*0100*/  LOP3.LUT R0, R12, 0x1f, RZ, 0xc, !PT ;  /* 0x0000001f0c007812 */ /* 0x001fc800078e0cff */
[----:B------:R-:W-:-:S04]  /*0110*/  LEA.HI.SX32 R0, R3, R0, 0x1d ;  /* 0x0000000003007211 */ /* 0x000fc800078feaff */
[C---:B------:R-:W-:Y:S02]  /*0120*/  LOP3.LUT P1, RZ, R0.reuse, 0xffffffe0, RZ, 0xc0, !PT ;  /* 0xffffffe000ff7812 */ /* 0x040fe4000782c0ff */
[C---:B------:R-:W-:Y:S02]  /*0130*/  ISETP.GE.U32.AND P2, PT, R0.reuse, 0x40, PT ;  /* 0x000000400000780c */ /* 0x040fe40003f46070 */
[----:B------:R-:W-:Y:S02]  /*0140*/  ISETP.GE.U32.AND P3, PT, R0, 0x60, PT ;  /* 0x000000600000780c */ /* 0x000fe40003f66070 */
[----:B------:R-:W-:-:S05]  /*0150*/  LOP3.LUT R0, R12, 0x1f, RZ, 0xc0, !PT ;  /* 0x0000001f0c007812 */ /* 0x000fca00078ec0ff */
[----:B------:R-:W-:Y:S02]  /*0160*/  IMAD.MOV.U32 R3, RZ, RZ, R0 ;  /* 0x000000ffff037224 */ /* 0x000fe400078e0000 */
[----:B------:R-:W0:Y:S08]  /*0170*/  @P1 LDC.64 R4, c[0x0][0x260] ;  /* 0x00009800ff041b82 */ /* 0x000e300000000a00 */
[----:B------:R-:W1:Y:S08]  /*0180*/  @P2 LDC.64 R6, c[0x0][0x260] ;  /* 0x00009800ff062b82 */ /* 0x000e700000000a00 */
[----:B------:R-:W2:Y:S01]  /*0190*/  @P3 LDC.64 R10, c[0x0][0x260] ;  /* 0x00009800ff0a3b82 */ /* 0x000ea20000000a00 */
[C---:B0-----:R-:W-:Y:S01]  /*01a0*/  @P1 IMAD.WIDE.U32 R4, R3.reuse, 0x10, R4 ;  /* 0x0000001003041825 */ /* 0x041fe200078e0004 */
[----:B------:R-:W-:Y:S01]  /*01b0*/  @P1 LOP3.LUT R3, R3, 0x20, RZ, 0xfc, !PT ;  /* 0x0000002003031812 */ /* 0x000fe200078efcff */
[----:B------:R-:W-:Y:S01]  /*01c0*/  BSSY B0, `(.L_x_224) ;  /* 0x0000362000007945 */ /* 0x000fe20003800000 */
[----:B------:R-:W-:-:S02]  /*01d0*/  CS2R R48, SRZ ;  /* 0x0000000000307805 */ /* 0x000fc4000001ff00 */
[----:B------:R-:W-:Y:S01]  /*01e0*/  CS2R R50, SRZ ;  /* 0x0000000000327805 */ /* 0x000fe2000001ff00 */
[----:B------:R-:W5:Y:S01]  /*01f0*/  @P1 LDG.E.128 R92, desc[UR4][R4.64] ;  /* 0x00000004045c1981 */ /* 0x000f62000c1e1d00 */
[C---:B-1----:R-:W-:Y:S01]  /*0200*/  @P2 IMAD.WIDE.U32 R8, R3.reuse, 0x10, R6 ;  /* 0x0000001003082825 */ /* 0x042fe200078e0006 */
[----:B------:R-:W-:Y:S02]  /*0210*/  @P2 IADD3 R3, R3, 0x20, RZ ;  /* 0x0000002003032810 */ /* 0x000fe40007ffe0ff */
[----:B------:R-:W-:Y:S02]  /*0220*/  CS2R R44, SRZ ;  /* 0x00000000002c7805 */ /* 0x000fe4000001ff00 */
[----:B------:R-:W-:Y:S02]  /*0230*/  CS2R R46, SRZ ;  /* 0x00000000002e7805 */ /* 0x000fe4000001ff00 */
[----:B------:R-:W-:Y:S01]  /*0240*/  CS2R R40, SRZ ;  /* 0x0000000000287805 */ /* 0x000fe2000001ff00 */
[----:B------:R0:W5:Y:S01]  /*0250*/  @P2 LDG.E.128 R96, desc[UR4][R8.64] ;  /* 0x0000000408602981 */ /* 0x000162000c1e1d00 */
[----:B--2---:R-:W-:-:S02]  /*0260*/  @P3 IMAD.WIDE.U32 R6, R3, 0x10, R10 ;  /* 0x0000001003063825 */ /* 0x004fc400078e000a */
[----:B------:R-:W1:Y:S01]  /*0270*/  S2R R10, SR_CTAID.X ;  /* 0x00000000000a7919 */ /* 0x000e620000002500 */
[----:B------:R-:W-:Y:S02]  /*0280*/  SHF.R.U32.HI R3, RZ, 0x5, R12 ;  /* 0x00000005ff037819 */ /* 0x000fe4000001160c */
[----:B------:R-:W-:Y:S02]  /*0290*/  CS2R R42, SRZ ;  /* 0x00000000002a7805 */ /* 0x000fe4000001ff00 */
[----:B------:R-:W-:Y:S01]  /*02a0*/  CS2R R36, SRZ ;  /* 0x0000000000247805 */ /* 0x000fe2000001ff00 */
[----:B------:R2:W5:Y:S01]  /*02b0*/  @P3 LDG.E.128 R100, desc[UR4][R6.64] ;  /* 0x0000000406643981 */ /* 0x000562000c1e1d00 */
        /* <DEDUP_REMOVED lines=8> */
[----:B-1----:R-:W-:-:S05]  /*0340*/  IMAD R105, R10, 0x4, R3 ;  /* 0x000000040a697824 */ /* 0x002fca00078e0203 */
[----:B------:R-:W-:Y:S02]  /*0350*/  ISETP.GE.AND P0, PT, R105, UR6, PT ;  /* 0x0000000669007c0c */ /* 0x000fe4000bf06270 */
[----:B------:R-:W-:Y:S02]  /*0360*/  CS2R R22, SRZ ;  /* 0x0000000000167805 */ /* 0x000fe4000001ff00 */
[----:B------:R-:W-:Y:S02]  /*0370*/  CS2R R16, SRZ ;  /* 0x0000000000107805 */ /* 0x000fe4000001ff00 */
[----:B------:R-:W-:Y:S02]  /*0380*/  CS2R R18, SRZ ;  /* 0x0000000000127805 */ /* 0x000fe4000001ff00 */
[----:B------:R-:W-:Y:S02]  /*0390*/  CS2R R12, SRZ ;  /* 0x00000000000c7805 */ /* 0x000fe4000001ff00 */
[----:B------:R-:W-:-:S02]  /*03a0*/  CS2R R14, SRZ ;  /* 0x00000000000e7805 */ /* 0x000fc4000001ff00 */
[----:B0-----:R-:W-:Y:S02]  /*03b0*/  CS2R R8, SRZ ;  /* 0x0000000000087805 */ /* 0x001fe4000001ff00 */
[----:B------:R-:W-:Y:S02]  /*03c0*/  CS2R R10, SRZ ;  /* 0x00000000000a7805 */ /* 0x000fe4000001ff00 */
[----:B------:R-:W-:Y:S02]  /*03d0*/  CS2R R4, SRZ ;  /* 0x0000000000047805 */ /* 0x000fe4000001ff00 */
[----:B--2---:R-:W-:Y:S01]  /*03e0*/  CS2R R6, SRZ ;  /* 0x0000000000067805 */ /* 0x004fe2000001ff00 */
[----:B------:R-:W-:Y:S06]  /*03f0*/  @P0 BRA `(.L_x_225) ;  /* 0x0000003000f80947 */ /* 0x000fec0003800000 */
[----:B-----5:R-:W-:Y:S01]  /*0400*/  @P1 PRMT R106, R93, 0x7632, R106 ;  /* 0x000076325d6a1816 */ /* 0x020fe2000000006a */
[----:B------:R-:W-:Y:S01]  /*0410*/  ULDC.U8 UR6, c[0x0][0x2a0] ;  /* 0x0000a80000067ab9 */ /* 0x000fe20000000000 */
[C---:B------:R-:W-:Y:S01]  /*0420*/  @P1 PRMT R107, R94.reuse, 0x7632, R107 ;  /* 0x000076325e6b1816 */ /* 0x040fe2000000006b */
[----:B------:R-:W-:Y:S01]  /*0430*/  IMAD.U32 R94, R94, 0x10000, RZ ;  /* 0x000100005e5e7824 */ /* 0x000fe200078e00ff */
[----:B------:R-:W-:Y:S01]  /*0440*/  @P2 PRMT R109, R96, 0x7632, R109 ;  /* 0x00007632606d2816 */ /* 0x000fe2000000006d */
[----:B------:R-:W-:Y:S01]  /*0450*/  IMAD.MOV.U32 R49, RZ, RZ, RZ ;  /* 0x000000ffff317224 */ /* 0x000fe200078e00ff */
[C---:B------:R-:W-:Y:S01]  /*0460*/  @P2 PRMT R110, R97.reuse, 0x7632, R110 ;  /* 0x00007632616e2816 */ /* 0x040fe2000000006e */
[----:B------:R-:W-:Y:S01]  /*0470*/  IMAD.U32 R97, R97, 0x10000, RZ ;  /* 0x0001000061617824 */ /* 0x000fe200078e00ff */
[----:B------:R-:W-:Y:S01]  /*0480*/  @P2 PRMT R112, R99, 0x7632, R112 ;  /* 0x0000763263702816 */ /* 0x000fe20000000070 */
[----:B------:R-:W-:Y:S01]  /*0490*/  IMAD.U32 R106, R106, 0x10000, RZ ;  /* 0x000100006a6a7824 */ /* 0x000fe200078e00ff */
[C---:B------:R-:W-:Y:S01]  /*04a0*/  @P3 PRMT R113, R100.reuse, 0x7632, R113 ;  /* 0x0000763264713816 */ /* 0x040fe20000000071 */
        /* <DEDUP_REMOVED lines=25> */
[----:B------:R-:W-:-:S02]  /*0640*/  ISETP.NE.AND P4, PT, RZ, UR6, PT ;  /* 0x00000006ff007c0c */ /* 0x000fc4000bf85270 */
[----:B------:R-:W-:Y:S02]  /*0650*/  SHF.L.U32 R111, R111, 0x10, RZ ;  /* 0x000000106f6f7819 */ /* 0x000fe400000006ff */
[----:B------:R-:W-:-:S09]  /*0660*/  SHF.L.U32 R114, R114, 0x10, RZ ;  /* 0x0000001072727819 */ /* 0x000fd200000006ff */
.L_x_239:
[----:B0-----:R-:W0:Y:S08]  /*0670*/  LDC.64 R72, c[0x0][0x250] ;  /* 0x00009400ff487b82 */ /* 0x001e300000000a00 */
[----:B------:R-:W1:Y:S01]  /*0680*/  LDC.64 R74, c[0x0][0x258] ;  /* 0x00009600ff4a7b82 */ /* 0x000e620000000a00 */
[----:B0-----:R-:W-:-:S06]  /*0690*/  IMAD.WIDE R72, R105, 0x4, R72 ;  /* 0x0000000469487825 */ /* 0x001fcc00078e0248 */
[----:B------:R-:W2:Y:S01]  /*06a0*/  LDG.E R72, desc[UR4][R72.64] ;  /* 0x0000000448487981 */ /* 0x000ea2000c1e1900 */
[----:B-1----:R-:W-:-:S05]  /*06b0*/  IMAD.WIDE R74, R105, 0x4, R74 ;  /* 0x00000004694a7825 */ /* 0x002fca00078e024a */
[----:B-----5:R0:W5:Y:S01]  /*06c0*/  LDG.E R165, desc[UR4][R74.64] ;  /* 0x000000044aa57981 */ /* 0x020162000c1e1900 */
[----:B------:R-:W-:Y:S01]  /*06d0*/  MOV R2, UR19 ;  /* 0x0000001300027c02 */ /* 0x000fe20008000f00 */
[----:B------:R-:W-:Y:S01]  /*06e0*/  BSSY B1, `(.L_x_226) ;  /* 0x0000071000017945 */ /* 0x000fe20003800000 */
[----:B------:R-:W-:Y:S02]  /*06f0*/  IMAD.MOV.U32 R167, RZ, RZ, RZ ;  /* 0x000000ffffa77224 */ /* 0x000fe400078e00ff */
[----:B------:R-:W-:Y:S02]  /*0700*/  IMAD.MOV.U32 R168, RZ, RZ, RZ ;  /* 0x000000ffffa87224 */ /* 0x000fe400078e00ff */
[----:B------:R-:W-:-:S05]  /*0710*/  IMAD R76, R105, R2, RZ ;  /* 0x00000002694c7224 */ /* 0x000fca00078e02ff */
[----:B------:R-:W-:-:S04]  /*0720*/  SHF.R.S32.HI R77, RZ, 0x1f, R76 ;  /* 0x0000001fff4d7819 */ /* 0x000fc8000001144c */
[----:B------:R-:W-:-:S04]  /*0730*/  LEA.HI R77, R77, R76, RZ, 0x3 ;  /* 0x0000004c4d4d7211 */ /* 0x000fc800078f18ff */
[----:B------:R-:W-:-:S04]  /*0740*/  LEA.HI.SX32 R117, R77, R0, 0x1d ;  /* 0x000000004d757211 */ /* 0x000fc800078feaff */
[----:B------:R-:W-:Y:S02]  /*0750*/  MOV R169, R117 ;  /* 0x0000007500a97202 */ /* 0x000fe40000000f00 */
        /* <DEDUP_REMOVED lines=8> */
[C---:B------:R-:W-:Y:S01]  /*07e0*/  IMAD.SHL.U32 R3, R117.reuse, 0x8, RZ ;  /* 0x0000000875037824 */ /* 0x040fe200078e00ff */
[----:B------:R-:W-:Y:S02]  /*07f0*/  SHF.L.U64.HI R134, R117, 0x3, RZ ;  /* 0x0000000375867819 */ /* 0x000fe400000102ff */
[----:B------:R-:W-:Y:S02]  /*0800*/  ISETP.NE.U32.AND P0, PT, RZ, UR14, PT ;  /* 0x0000000eff007c0c */ /* 0x000fe4000bf05070 */
[----:B------:R-:W-:Y:S02]  /*0810*/  IADD3 R84, P6, R3, UR12, RZ ;  /* 0x0000000c03547c10 */ /* 0x000fe4000ffde0ff */
[----:B------:R-:W-:Y:S02]  /*0820*/  ISETP.NE.AND.EX P0, PT, RZ, UR15, PT, P0 ;  /* 0x0000000fff007c0c */ /* 0x000fe4000bf05300 */
[----:B------:R-:W-:-:S02]  /*0830*/  IADD3.X R85, R134, UR13, RZ, P6, !PT ;  /* 0x0000000d86557c10 */ /* 0x000fc4000b7fe4ff */
[----:B------:R-:W-:-:S04]  /*0840*/  ISETP.NE.U32.AND P5, PT, RZ, UR8, PT ;  /* 0x00000008ff007c0c */ /* 0x000fc8000bfa5070 */
[----:B------:R-:W5:Y:S01]  /*0850*/  LDG.E.64 R84, desc[UR4][R84.64] ;  /* 0x0000000454547981 */ /* 0x000f62000c1e1b00 */
[----:B------:R-:W-:-:S04]  /*0860*/  ISETP.NE.AND.EX P5, PT, RZ, UR9, PT, P5 ;  /* 0x00000009ff007c0c */ /* 0x000fc8000bfa5350 */
[----:B------:R-:W0:Y:S02]  /*0870*/  @P0 LDC.64 R136, c[0x0][0x248] ;  /* 0x00009200ff880b82 */ /* 0x000e240000000a00 */
[----:B0-----:R-:W-:-:S05]  /*0880*/  @P0 IADD3 R136, P6, R3, R136, RZ ;  /* 0x0000008803880210 */ /* 0x001fca0007fde0ff */
[----:B------:R-:W-:Y:S02]  /*0890*/  @P0 IMAD.X R137, R134, 0x1, R137, P6 ;  /* 0x0000000186890824 */ /* 0x000fe400030e0689 */
[----:B------:R-:W-:-:S04]  /*08a0*/  @P5 LEA R134, P6, R117, UR8, 0x4 ;  /* 0x0000000875865c11 */ /* 0x000fc8000f8c20ff */
[C---:B------:R-:W-:Y:S01]  /*08b0*/  @P5 LEA.HI.X R135, R117.reuse, UR9, RZ, 0x4, P6 ;  /* 0x0000000975875c11 */ /* 0x040fe2000b0f24ff */
[----:B------:R-:W5:Y:S04]  /*08c0*/  @P0 LDG.E.64 R86, desc[UR4][R136.64] ;  /* 0x0000000488560981 */ /* 0x000f68000c1e1b00 */
[----:B------:R0:W5:Y:S01]  /*08d0*/  @P5 LDG.E.128 R52, desc[UR4][R134.64] ;  /* 0x0000000486345981 */ /* 0x000162000c1e1d00 */
[----:B------:R-:W-:Y:S02]  /*08e0*/  IADD3 R169, R117, 0x20, RZ ;  /* 0x0000002075a97810 */ /* 0x000fe40007ffe0ff */
[C---:B--2---:R-:W-:Y:S02]  /*08f0*/  SHF.L.U32 R3, R72.reuse, 0x10, RZ ;  /* 0x0000001048037819 */ /* 0x044fe400000006ff */
[----:B------:R-:W-:Y:S01]  /*0900*/  PRMT R138, R72, 0x7632, R138 ;  /* 0x00007632488a7816 */ /* 0x000fe2000000008a */
[C---:B------:R-:W-:Y:S01]  /*0910*/  IMAD.U32 R139, R73.reuse, 0x10000, RZ ;  /* 0x00010000498b7824 */ /* 0x040fe200078e00ff */
[----:B------:R-:W-:Y:S01]  /*0920*/  PRMT R143, R73, 0x7632, R143 ;  /* 0x00007632498f7816 */ /* 0x000fe2000000008f */
[----:B------:R-:W-:Y:S01]  /*0930*/  FADD.FTZ R72, -R166, R3 ;  /* 0x00000003a6487221 */ /* 0x000fe20000010100 */
[----:B------:R-:W-:-:S03]  /*0940*/  IMAD.U32 R145, R74, 0x10000, RZ ;  /* 0x000100004a917824 */ /* 0x000fc600078e00ff */
[----:B-----5:R-:W-:Y:S01]  /*0950*/  FMUL.FTZ R3, R165, R72 ;  /* 0x00000048a5037220 */ /* 0x020fe20000410000 */
[----:B------:R-:W-:Y:S01]  /*0960*/  FADD.FTZ R72, -R166, R139 ;  /* 0x0000008ba6487221 */ /* 0x000fe20000010100 */
[----:B------:R-:W-:Y:S02]  /*0970*/  SHF.L.U32 R167, R75, 0x10, RZ ;  /* 0x000000104ba77819 */ /* 0x000fe400000006ff */
[----:B---3--:R-:W-:Y:S01]  /*0980*/  PRMT R73, R76, 0x7632, R73 ;  /* 0x000076324c497816 */ /* 0x008fe20000000049 */
[----:B0-----:R-:W-:-:S03]  /*0990*/  FMUL.FTZ R135, R165, R72 ;  /* 0x00000048a5877220 */ /* 0x001fc60000410000 */
[----:B------:R-:W-:Y:S01]  /*09a0*/  SHF.L.U32 R141, R73, 0x10, RZ ;  /* 0x00000010498d7819 */ /* 0x000fe200000006ff */
[----:B------:R-:W-:Y:S02]  /*09b0*/  IMAD.U32 R73, R138, 0x10000, RZ ;  /* 0x000100008a497824 */ /* 0x000fe400078e00ff */
[----:B------:R-:W-:Y:S01]  /*09c0*/  FADD.FTZ R72, -R166, R145 ;  /* 0x00000091a6487221 */ /* 0x000fe20000010100 */
[----:B------:R-:W-:Y:S01]  /*09d0*/  PRMT R146, R75, 0x7632, R146 ;  /* 0x000076324b927816 */ /* 0x000fe20000000092 */
[----:B------:R-:W-:Y:S02]  /*09e0*/  IMAD.U32 R75, R76, 0x10000, RZ ;  /* 0x000100004c4b7824 */ /* 0x000fe400078e00ff */
[----:B------:R-:W-:Y:S01]  /*09f0*/  FADD.FTZ R142, -R166, R73 ;  /* 0x00000049a68e7221 */ /* 0x000fe20000010100 */
[----:B------:R-:W-:Y:S01]  /*0a00*/  PRMT R144, R74, 0x7632, R144 ;  /* 0x000076324a907816 */ /* 0x000fe20000000090 */
[C---:B------:R-:W-:Y:S01]  /*0a10*/  FMUL.FTZ R137, R165.reuse, R72 ;  /* 0x00000048a5897220 */ /* 0x040fe20000410000 */
[----:B------:R-:W-:Y:S01]  /*0a20*/  FADD.FTZ R72, -R166, R167 ;  /* 0x000000a7a6487221 */ /* 0x000fe20000010100 */
[----:B------:R-:W-:Y:S01]  /*0a30*/  FMUL.FTZ R142, R165, R142 ;  /* 0x0000008ea58e7220 */ /* 0x000fe20000410000 */
[----:B------:R-:W-:Y:S01]  /*0a40*/  PRMT R74, R77, 0x7632, R74 ;  /* 0x000076324d4a7816 */ /* 0x000fe2000000004a */
[----:B------:R-:W-:Y:S01]  /*0a50*/  FMUL.FTZ R134, R92, R75 ;  /* 0x0000004b5c867220 */ /* 0x000fe20000410000 */
[----:B------:R-:W-:-:S02]  /*0a60*/  IMAD.U32 R143, R143, 0x10000, RZ ;  /* 0x000100008f8f7824 */ /* 0x000fc400078e00ff */
[----:B------:R-:W-:Y:S01]  /*0a70*/  FADD.FTZ R24, R24, R75 ;  /* 0x0000004b18187221 */ /* 0x000fe20000010000 */
[----:B------:R-:W-:Y:S02]  /*0a80*/  IMAD.U32 R77, R77, 0x10000, RZ ;  /* 0x000100004d4d7824 */ /* 0x000fe400078e00ff */
[----:B------:R-:W-:Y:S01]  /*0a90*/  FFMA.FTZ R48, R3, R75, R48 ;  /* 0x0000004b03307223 */ /* 0x000fe20000010030 */
[----:B------:R-:W-:Y:S01]  /*0aa0*/  SHF.L.U32 R75, R144, 0x10, RZ ;  /* 0x00000010904b7819 */ /* 0x000fe200000006ff */
[----:B------:R-:W-:Y:S01]  /*0ab0*/  FMUL.FTZ R139, R165, R72 ;  /* 0x00000048a58b7220 */ /* 0x000fe20000410000 */
[----:B------:R-:W-:Y:S01]  /*0ac0*/  FADD.FTZ R25, R25, R141 ;  /* 0x0000008d19197221 */ /* 0x000fe20000010000 */
[-C--:B------:R-:W-:Y:S01]  /*0ad0*/  FFMA.FTZ R49, R142, R141.reuse, R49 ;  /* 0x0000008d8e317223 */ /* 0x080fe20000010031 */
[----:B------:R-:W-:Y:S01]  /*0ae0*/  FMUL.FTZ R141, R104, R141 ;  /* 0x0000008d688d7220 */ /* 0x000fe20000410000 */
[----:B------:R-:W-:Y:S01]  /*0af0*/  FADD.FTZ R144, -R166, R143 ;  /* 0x0000008fa6907221 */ /* 0x000fe20000010100 */
[----:B------:R-:W-:Y:S01]  /*0b00*/  FADD.FTZ R72, RZ, R134 ;  /* 0x00000086ff487221 */ /* 0x000fe20000010000 */
[----:B------:R-:W-:Y:S01]  /*0b10*/  FADD.FTZ R26, R26, R77 ;  /* 0x0000004d1a1a7221 */ /* 0x000fe20000010000 */
[-C--:B------:R-:W-:Y:S01]  /*0b20*/  FFMA.FTZ R50, R135, R77.reuse, R50 ;  /* 0x0000004d87327223 */ /* 0x080fe20000010032 */
[----:B------:R-:W-:Y:S01]  /*0b30*/  FMUL.FTZ R136, R93, R77 ;  /* 0x0000004d5d887220 */ /* 0x000fe20000410000 */
[----:B------:R-:W-:Y:S01]  /*0b40*/  FFMA.FTZ R73, R3, R134, RZ ;  /* 0x0000008603497223 */ /* 0x000fe200000100ff */
[----:B------:R-:W-:-:S02]  /*0b50*/  IMAD.U32 R77, R146, 0x10000, RZ ;  /* 0x00010000924d7824 */ /* 0x000fc400078e00ff */
[----:B------:R-:W-:Y:S01]  /*0b60*/  FADD.FTZ R146, -R166, R75 ;  /* 0x0000004ba6927221 */ /* 0x000fe20000010100 */
[----:B------:R-:W-:Y:S02]  /*0b70*/  IMAD.U32 R74, R74, 0x10000, RZ ;  /* 0x000100004a4a7824 */ /* 0x000fe400078e00ff */
[----:B------:R-:W-:Y:S01]  /*0b80*/  FMUL.FTZ R144, R165, R144 ;  /* 0x00000090a5907220 */ /* 0x000fe20000410000 */
[----:B------:R-:W-:Y:S01]  /*0b90*/  FADD.FTZ R75, R72, R141 ;  /* 0x0000008d484b7221 */ /* 0x000fe20000010000 */
[----:B------:R-:W-:Y:S01]  /*0ba0*/  FFMA.FTZ R72, R142, R141, R73 ;  /* 0x0000008d8e487223 */ /* 0x000fe20000010049 */
[C---:B------:R-:W-:Y:S01]  /*0bb0*/  PRMT R76, R78.reuse, 0x7632, R76 ;  /* 0x000076324e4c7816 */ /* 0x040fe2000000004c */
[----:B------:R-:W-:Y:S01]  /*0bc0*/  FADD.FTZ R27, R27, R74 ;  /* 0x0000004a1b1b7221 */ /* 0x000fe20000010000 */
[----:B------:R-:W-:Y:S01]  /*0bd0*/  SHF.L.U32 R147, R78, 0x10, RZ ;  /* 0x000000104e937819 */ /* 0x000fe200000006ff */
[-C--:B------:R-:W-:Y:S01]  /*0be0*/  FFMA.FTZ R51, R144, R74.reuse, R51 ;  /* 0x0000004a90337223 */ /* 0x080fe20000010033 */
[----:B------:R-:W-:Y:S01]  /*0bf0*/  FMUL.FTZ R143, R106, R74 ;  /* 0x0000004a6a8f7220 */ /* 0x000fe20000410000 */
[----:B------:R-:W-:Y:S01]  /*0c00*/  FADD.FTZ R74, R75, R136 ;  /* 0x000000884b4a7221 */ /* 0x000fe20000010000 */
[----:B------:R-:W-:Y:S01]  /*0c10*/  FFMA.FTZ R73, R135, R136, R72 ;  /* 0x0000008887497223 */ /* 0x000fe20000010048 */
[----:B------:R-:W-:Y:S01]  /*0c20*/  SHF.L.U32 R76, R76, 0x10, RZ ;  /* 0x000000104c4c7819 */ /* 0x000fe200000006ff */
[----:B------:R-:W-:Y:S01]  /*0c30*/  FMUL.FTZ R138, R94, R147 ;  /* 0x000000935e8a7220 */ /* 0x000fe20000410000 */
[----:B------:R-:W-:Y:S01]  /*0c40*/  FADD.FTZ R75, R74, R143 ;  /* 0x0000008f4a4b7221 */ /* 0x000fe20000010000 */
[----:B------:R-:W-:Y:S01]  /*0c50*/  FFMA.FTZ R72, R144, R143, R73 ;  /* 0x0000008f90487223 */ /* 0x000fe20000010049 */
[C---:B------:R-:W-:Y:S01]  /*0c60*/  PRMT R78, R79.reuse, 0x7632, R78 ;  /* 0x000076324f4e7816 */ /* 0x040fe2000000004e */
[----:B------:R-:W-:-:S02]  /*0c70*/  IMAD.U32 R79, R79, 0x10000, RZ ;  /* 0x000100004f4f7824 */ /* 0x000fc400078e00ff */
[----:B------:R-:W-:Y:S01]  /*0c80*/  FMUL.FTZ R146, R165, R146 ;  /* 0x00000092a5927220 */ /* 0x000fe20000410000 */
[----:B------:R-:W-:Y:S01]  /*0c90*/  FMUL.FTZ R145, R107, R76 ;  /* 0x0000004c6b917220 */ /* 0x000fe20000410000 */
[----:B------:R-:W-:Y:S01]  /*0ca0*/  FADD.FTZ R74, R75, R138 ;  /* 0x0000008a4b4a7221 */ /* 0x000fe20000010000 */
[----:B------:R-:W-:Y:S01]  /*0cb0*/  FFMA.FTZ R73, R137, R138, R72 ;  /* 0x0000008a89497223 */ /* 0x000fe20000010048 */
[----:B------:R-:W-:Y:S01]  /*0cc0*/  SHF.L.U32 R78, R78, 0x10, RZ ;  /* 0x000000104e4e7819 */ /* 0x000fe200000006ff */
[----:B------:R-:W-:Y:S01]  /*0cd0*/  FMUL.FTZ R140, R95, R79 ;  /* 0x0000004f5f8c7220 */ /* 0x000fe20000410000 */
[----:B------:R-:W-:Y:S01]  /*0ce0*/  FADD.FTZ R148, -R166, R77 ;  /* 0x0000004da6947221 */ /* 0x000fe20000010100 */
[----:B------:R-:W-:Y:S01]  /*0cf0*/  FADD.FTZ R75, R74, R145 ;  /* 0x000000914a4b7221 */ /* 0x000fe20000010000 */
[----:B------:R-:W-:Y:S01]  /*0d00*/  FFMA.FTZ R72, R146, R145, R73 ;  /* 0x0000009192487223 */ /* 0x000fe20000010049 */
[----:B------:R-:W-:Y:S01]  /*0d10*/  FADD.FTZ R20, R20, R147 ;  /* 0x0000009314147221 */ /* 0x000fe20000010000 */
[----:B------:R-:W-:Y:S01]  /*0d20*/  FFMA.FTZ R44, R137, R147, R44 ;  /* 0x00000093892c7223 */ /* 0x000fe2000001002c */
[----:B------:R-:W-:Y:S01]  /*0d30*/  FMUL.FTZ R147, R108, R78 ;  /* 0x0000004e6c937220 */ /* 0x000fe20000410000 */
        /* <DEDUP_REMOVED lines=11> */
.L_x_227:
[----:B------:R-:W-:Y:S05]  /*0df0*/  BSYNC B1 ;  /* 0x0000000000017941 */ /* 0x000fea0003800000 */
.L_x_226:
        /* <DEDUP_REMOVED lines=18> */
[----:B0-----:R-:W-:-:S04]  /*0f20*/  @P0 IADD3 R152, P6, R153, R154, RZ ;  /* 0x0000009a99980210 */ /* 0x001fc80007fde0ff */
[----:B------:R-:W-:-:S03]  /*0f30*/  @P0 IADD3.X R153, R150, R155, RZ, P6, !PT ;  /* 0x0000009b96990210 */ /* 0x000fc600037fe4ff */
[C---:B------:R-:W-:Y:S02]  /*0f40*/  @P5 LEA R150, P6, R169.reuse, UR8, 0x4 ;  /* 0x00000008a9965c11 */ /* 0x040fe4000f8c20ff */
[----:B------:R-:W5:Y:S02]  /*0f50*/  @P0 LDG.E.64 R82, desc[UR4][R152.64] ;  /* 0x0000000498520981 */ /* 0x000f64000c1e1b00 */
[----:B------:R-:W-:-:S05]  /*0f60*/  @P5 LEA.HI.X R151, R169, UR9, RZ, 0x4, P6 ;  /* 0x00000009a9975c11 */ /* 0x000fca000b0f24ff */
[----:B------:R0:W5:Y:S01]  /*0f70*/  @P5 LDG.E.128 R56, desc[UR4][R150.64] ;  /* 0x0000000496385981 */ /* 0x000162000c1e1d00 */
[----:B------:R-:W-:Y:S02]  /*0f80*/  VIADD R169, R169, 0x20 ;  /* 0x00000020a9a97836 */ /* 0x000fe40000000000 */
[C---:B--2---:R-:W-:Y:S01]  /*0f90*/  IMAD.U32 R149, R72.reuse, 0x10000, RZ ;  /* 0x0001000048957824 */ /* 0x044fe200078e00ff */
[----:B------:R-:W-:Y:S02]  /*0fa0*/  PRMT R156, R72, 0x7632, R156 ;  /* 0x00007632489c7816 */ /* 0x000fe4000000009c */
[C---:B------:R-:W-:Y:S01]  /*0fb0*/  SHF.L.U32 R155, R73.reuse, 0x10, RZ ;  /* 0x00000010499b7819 */ /* 0x040fe200000006ff */
[----:B------:R-:W-:Y:S01]  /*0fc0*/  FADD.FTZ R72, -R166, R149 ;  /* 0x00000095a6487221 */ /* 0x000fe20000010100 */
[----:B------:R-:W-:Y:S01]  /*0fd0*/  PRMT R157, R73, 0x7632, R157 ;  /* 0x00007632499d7816 */ /* 0x000fe2000000009d */
[----:B------:R-:W-:Y:S02]  /*0fe0*/  IMAD.U32 R161, R74, 0x10000, RZ ;  /* 0x000100004aa17824 */ /* 0x000fe400078e00ff */
[----:B-----5:R-:W-:Y:S01]  /*0ff0*/  FMUL.FTZ R149, R165, R72 ;  /* 0x00000048a5957220 */ /* 0x020fe20000410000 */
[----:B------:R-:W-:Y:S01]  /*1000*/  FADD.FTZ R72, -R166, R155 ;  /* 0x0000009ba6487221 */ /* 0x000fe20000010100 */
[----:B------:R-:W-:-:S02]  /*1010*/  PRMT R160, R75, 0x7632, R160 ;  /* 0x000076324ba07816 */ /* 0x000fc400000000a0 */
[----:B------:R-:W-:Y:S01]  /*1020*/  SHF.L.U32 R171, R75, 0x10, RZ ;  /* 0x000000104bab7819 */ /* 0x000fe200000006ff */
[----:B0-----:R-:W-:Y:S01]  /*1030*/  FMUL.FTZ R151, R165, R72 ;  /* 0x00000048a5977220 */ /* 0x001fe20000410000 */
[----:B------:R-:W-:Y:S01]  /*1040*/  PRMT R159, R74, 0x7632, R159 ;  /* 0x000076324a9f7816 */ /* 0x000fe2000000009f */
[----:B------:R-:W-:Y:S01]  /*1050*/  FADD.FTZ R72, -R166, R161 ;  /* 0x000000a1a6487221 */ /* 0x000fe20000010100 */
[C---:B---3--:R-:W-:Y:S01]  /*1060*/  PRMT R73, R76.reuse, 0x7632, R73 ;  /* 0x000076324c497816 */ /* 0x048fe20000000049 */
[----:B------:R-:W-:Y:S01]  /*1070*/  IMAD.U32 R75, R76, 0x10000, RZ ;  /* 0x000100004c4b7824 */ /* 0x000fe200078e00ff */
[----:B------:R-:W-:Y:S02]  /*1080*/  PRMT R76, R77, 0x7632, R76 ;  /* 0x000076324d4c7816 */ /* 0x000fe4000000004c */
[----:B------:R-:W-:Y:S01]  /*1090*/  PRMT R158, R79, 0x7632, R158 ;  /* 0x000076324f9e7816 */ /* 0x000fe2000000009e */
[----:B------:R-:W-:Y:S01]  /*10a0*/  IMAD.U32 R74, R73, 0x10000, RZ ;  /* 0x00010000494a7824 */ /* 0x000fe200078e00ff */
[----:B------:R-:W-:-:S02]  /*10b0*/  SHF.L.U32 R77, R77, 0x10, RZ ;  /* 0x000000104d4d7819 */ /* 0x000fc400000006ff */
[----:B------:R-:W-:Y:S01]  /*10c0*/  SHF.L.U32 R73, R156, 0x10, RZ ;  /* 0x000000109c497819 */ /* 0x000fe200000006ff */
[----:B------:R-:W-:Y:S01]  /*10d0*/  FMUL.FTZ R153, R165, R72 ;  /* 0x00000048a5997220 */ /* 0x000fe20000410000 */
[----:B------:R-:W-:Y:S01]  /*10e0*/  SHF.L.U32 R157, R157, 0x10, RZ ;  /* 0x000000109d9d7819 */ /* 0x000fe200000006ff */
[----:B------:R-:W-:Y:S01]  /*10f0*/  FADD.FTZ R72, -R166, R171 ;  /* 0x000000aba6487221 */ /* 0x000fe20000010100 */
[----:B------:R-:W-:Y:S01]  /*1100*/  FMUL.FTZ R150, R96, R75 ;  /* 0x0000004b60967220 */ /* 0x000fe20000410000 */
[----:B------:R-:W-:Y:S02]  /*1110*/  IMAD.U32 R170, R158, 0x10000, RZ ;  /* 0x000100009eaa7824 */ /* 0x000fe400078e00ff */
[----:B------:R-:W-:Y:S01]  /*1120*/  FADD.FTZ R18, R18, R77 ;  /* 0x0000004d12127221 */ /* 0x000fe20000010000 */
[-C--:B------:R-:W-:Y:S01]  /*1130*/  FFMA.FTZ R42, R151, R77.reuse, R42 ;  /* 0x0000004d972a7223 */ /* 0x080fe2000001002a */
[----:B------:R-:W-:Y:S01]  /*1140*/  FMUL.FTZ R152, R97, R77 ;  /* 0x0000004d61987220 */ /* 0x000fe20000410000 */
[----:B------:R-:W-:Y:S01]  /*1150*/  FADD.FTZ R158, -R166, R73 ;  /* 0x00000049a69e7221 */ /* 0x000fe20000010100 */
[----:B------:R-:W-:Y:S01]  /*1160*/  SHF.L.U32 R77, R160, 0x10, RZ ;  /* 0x00000010a04d7819 */ /* 0x000fe200000006ff */
[----:B------:R-:W-:Y:S01]  /*1170*/  FMUL.FTZ R155, R165, R72 ;  /* 0x00000048a59b7220 */ /* 0x000fe20000410000 */
[----:B------:R-:W-:Y:S01]  /*1180*/  FADD.FTZ R160, -R166, R157 ;  /* 0x0000009da6a07221 */ /* 0x000fe20000010100 */
[----:B------:R-:W-:Y:S01]  /*1190*/  FADD.FTZ R72, R167, R150 ;  /* 0x00000096a7487221 */ /* 0x000fe20000010000 */
[----:B------:R-:W-:Y:S01]  /*11a0*/  FMUL.FTZ R157, R109, R74 ;  /* 0x0000004a6d9d7220 */ /* 0x000fe20000410000 */
[----:B------:R-:W-:Y:S01]  /*11b0*/  FMUL.FTZ R158, R165, R158 ;  /* 0x0000009ea59e7220 */ /* 0x000fe20000410000 */
[C---:B------:R-:W-:Y:S01]  /*11c0*/  FFMA.FTZ R73, R149.reuse, R150, R168 ;  /* 0x0000009695497223 */ /* 0x040fe200000100a8 */
[----:B------:R-:W-:Y:S01]  /*11d0*/  FADD.FTZ R16, R16, R75 ;  /* 0x0000004b10107221 */ /* 0x000fe20000010000 */
[----:B------:R-:W-:Y:S01]  /*11e0*/  FFMA.FTZ R40, R149, R75, R40 ;  /* 0x0000004b95287223 */ /* 0x000fe20000010028 */
[----:B------:R-:W-:Y:S01]  /*11f0*/  SHF.L.U32 R76, R76, 0x10, RZ ;  /* 0x000000104c4c7819 */ /* 0x000fe200000006ff */
[----:B------:R-:W-:-:S02]  /*1200*/  IMAD.U32 R159, R159, 0x10000, RZ ;  /* 0x000100009f9f7824 */ /* 0x000fc400078e00ff */
[----:B------:R-:W-:Y:S01]  /*1210*/  FADD.FTZ R75, R72, R157 ;  /* 0x0000009d484b7221 */ /* 0x000fe20000010000 */
[----:B------:R-:W-:Y:S01]  /*1220*/  FFMA.FTZ R72, R158, R157, R73 ;  /* 0x0000009d9e487223 */ /* 0x000fe20000010049 */
[----:B------:R-:W-:Y:S01]  /*1230*/  PRMT R154, R78, 0x7632, R154 ;  /* 0x000076324e9a7816 */ /* 0x000fe2000000009a */
[----:B------:R-:W-:Y:S01]  /*1240*/  FADD.FTZ R17, R17, R74 ;  /* 0x0000004a11117221 */ /* 0x000fe20000010000 */
[----:B------:R-:W-:Y:S01]  /*1250*/  FFMA.FTZ R41, R158, R74, R41 ;  /* 0x0000004a9e297223 */ /* 0x000fe20000010029 */
[----:B------:R-:W-:Y:S01]  /*1260*/  FADD.FTZ R162, -R166, R159 ;  /* 0x0000009fa6a27221 */ /* 0x000fe20000010100 */
[----:B------:R-:W-:Y:S02]  /*1270*/  IMAD.U32 R163, R78, 0x10000, RZ ;  /* 0x000100004ea37824 */ /* 0x000fe400078e00ff */
[----:B------:R-:W-:Y:S01]  /*1280*/  FMUL.FTZ R160, R165, R160 ;  /* 0x000000a0a5a07220 */ /* 0x000fe20000410000 */
[----:B------:R-:W-:Y:S01]  /*1290*/  FMUL.FTZ R159, R110, R76 ;  /* 0x0000004c6e9f7220 */ /* 0x000fe20000410000 */
[----:B------:R-:W-:Y:S01]  /*12a0*/  FADD.FTZ R74, R75, R152 ;  /* 0x000000984b4a7221 */ /* 0x000fe20000010000 */
[----:B------:R-:W-:Y:S01]  /*12b0*/  FFMA.FTZ R73, R151, R152, R72 ;  /* 0x0000009897497223 */ /* 0x000fe20000010048 */
[----:B------:R-:W-:-:S02]  /*12c0*/  IMAD.U32 R78, R154, 0x10000, RZ ;  /* 0x000100009a4e7824 */ /* 0x000fc400078e00ff */
[----:B------:R-:W-:Y:S01]  /*12d0*/  FMUL.FTZ R154, R98, R163 ;  /* 0x000000a3629a7220 */ /* 0x000fe20000410000 */
[----:B------:R-:W-:Y:S01]  /*12e0*/  FADD.FTZ R75, R74, R159 ;  /* 0x0000009f4a4b7221 */ /* 0x000fe20000010000 */
[----:B------:R-:W-:Y:S01]  /*12f0*/  FFMA.FTZ R72, R160, R159, R73 ;  /* 0x0000009fa0487223 */ /* 0x000fe20000010049 */
[----:B------:R-:W-:Y:S01]  /*1300*/  SHF.L.U32 R79, R79, 0x10, RZ ;  /* 0x000000104f4f7819 */ /* 0x000fe200000006ff */
[----:B------:R-:W-:Y:S01]  /*1310*/  FMUL.FTZ R162, R165, R162 ;  /* 0x000000a2a5a27220 */ /* 0x000fe20000410000 */
[----:B------:R-:W-:Y:S01]  /*1320*/  FMUL.FTZ R161, R111, R78 ;  /* 0x0000004e6fa17220 */ /* 0x000fe20000410000 */
[----:B------:R-:W-:Y:S01]  /*1330*/  FADD.FTZ R74, R75, R154 ;  /* 0x0000009a4b4a7221 */ /* 0x000fe20000010000 */
[----:B------:R-:W-:Y:S01]  /*1340*/  FFMA.FTZ R73, R153, R154, R72 ;  /* 0x0000009a99497223 */ /* 0x000fe20000010048 */
        /* <DEDUP_REMOVED lines=20> */
.L_x_229:
[----:B------:R-:W-:Y:S05]  /*1490*/  BSYNC B1 ;  /* 0x0000000000017941 */ /* 0x000fea0003800000 */
.L_x_228:
        /* <DEDUP_REMOVED lines=8> */
[----:B------:R-:W-:Y:S02]  /*1520*/  ISETP.NE.U32.AND P5, PT, RZ, UR8, PT ;  /* 0x00000008ff007c0c */ /* 0x000fe4000bfa5070 */
[----:B------:R-:W-:Y:S02]  /*1530*/  SHF.L.U32 R121, R169, 0x3, RZ ;  /* 0x00000003a9797819 */ /* 0x000fe400000006ff */
[----:B------:R-:W-:Y:S02]  /*1540*/  ISETP.NE.AND.EX P5, PT, RZ, UR9, PT, P5 ;  /* 0x00000009ff007c0c */ /* 0x000fe4000bfa5350 */
[----:B------:R-:W-:Y:S02]  /*1550*/  SHF.R.U32.HI R122, RZ, 0x1d, R169 ;  /* 0x0000001dff7a7819 */ /* 0x000fe400000116a9 */
[----:B------:R-:W-:-:S04]  /*1560*/  ISETP.NE.U32.AND P0, PT, RZ, UR14, PT ;  /* 0x0000000eff007c0c */ /* 0x000fc8000bf05070 */
[----:B------:R-:W-:-:S05]  /*1570*/  ISETP.NE.AND.EX P0, PT, RZ, UR15, PT, P0 ;  /* 0x0000000fff007c0c */ /* 0x000fca000bf05300 */
[----:B------:R-:W-:-:S04]  /*1580*/  @P5 LEA R118, P6, R169, UR8, 0x4 ;  /* 0x00000008a9765c11 */ /* 0x000fc8000f8c20ff */
[----:B------:R-:W-:Y:S02]  /*1590*/  @P5 LEA.HI.X R119, R169, UR9, RZ, 0x4, P6 ;  /* 0x00000009a9775c11 */ /* 0x000fe4000b0f24ff */
[----:B------:R-:W-:Y:S02]  /*15a0*/  IADD3 R90, P6, R121, UR12, RZ ;  /* 0x0000000c795a7c10 */ /* 0x000fe4000ffde0ff */
[----:B------:R-:W0:Y:S01]  /*15b0*/  @P0 LDC.64 R124, c[0x0][0x248] ;  /* 0x00009200ff7c0b82 */ /* 0x000e220000000a00 */
[----:B------:R1:W5:Y:S01]  /*15c0*/  @P5 LDG.E.128 R60, desc[UR4][R118.64] ;  /* 0x00000004763c5981 */ /* 0x000362000c1e1d00 */
[----:B------:R-:W-:-:S06]  /*15d0*/  IADD3.X R91, R122, UR13, RZ, P6, !PT ;  /* 0x0000000d7a5b7c10 */ /* 0x000fcc000b7fe4ff */
[----:B------:R-:W5:Y:S01]  /*15e0*/  LDG.E.64 R90, desc[UR4][R90.64] ;  /* 0x000000045a5a7981 */ /* 0x000f62000c1e1b00 */
[----:B0-----:R-:W-:-:S05]  /*15f0*/  @P0 IADD3 R120, P6, R121, R124, RZ ;  /* 0x0000007c79780210 */ /* 0x001fca0007fde0ff */
[----:B------:R-:W-:-:S05]  /*1600*/  @P0 IMAD.X R121, R122, 0x1, R125, P6 ;  /* 0x000000017a790824 */ /* 0x000fca00030e067d */
[----:B------:R0:W5:Y:S01]  /*1610*/  @P0 LDG.E.64 R88, desc[UR4][R120.64] ;  /* 0x0000000478580981 */ /* 0x000162000c1e1b00 */
[----:B--2---:R-:W-:Y:S02]  /*1620*/  PRMT R122, R76, 0x7632, R122 ;  /* 0x000076324c7a7816 */ /* 0x004fe4000000007a */
[C---:B------:R-:W-:Y:S01]  /*1630*/  PRMT R124, R77.reuse, 0x7632, R124 ;  /* 0x000076324d7c7816 */ /* 0x040fe2000000007c */
[----:B------:R-:W-:Y:S01]  /*1640*/  IMAD.U32 R125, R77, 0x10000, RZ ;  /* 0x000100004d7d7824 */ /* 0x000fe200078e00ff */
[----:B------:R-:W-:Y:S01]  /*1650*/  PRMT R126, R78, 0x7632, R126 ;  /* 0x000076324e7e7816 */ /* 0x000fe2000000007e */
[C---:B------:R-:W-:Y:S01]  /*1660*/  IMAD.U32 R129, R79.reuse, 0x10000, RZ ;  /* 0x000100004f817824 */ /* 0x040fe200078e00ff */
[----:B------:R-:W-:Y:S01]  /*1670*/  PRMT R128, R79, 0x7632, R128 ;  /* 0x000076324f807816 */ /* 0x000fe20000000080 */
[----:B------:R-:W-:Y:S01]  /*1680*/  IMAD.U32 R79, R124, 0x10000, RZ ;  /* 0x000100007c4f7824 */ /* 0x000fe200078e00ff */
[----:B------:R-:W-:Y:S02]  /*1690*/  SHF.L.U32 R77, R122, 0x10, RZ ;  /* 0x000000107a4d7819 */ /* 0x000fe400000006ff */
[----:B------:R-:W-:-:S02]  /*16a0*/  SHF.L.U32 R123, R76, 0x10, RZ ;  /* 0x000000104c7b7819 */ /* 0x000fc400000006ff */
[----:B------:R-:W-:Y:S02]  /*16b0*/  SHF.L.U32 R127, R78, 0x10, RZ ;  /* 0x000000104e7f7819 */ /* 0x000fe400000006ff */
[----:B-1----:R-:W-:Y:S01]  /*16c0*/  SHF.L.U32 R119, R126, 0x10, RZ ;  /* 0x000000107e777819 */ /* 0x002fe200000006ff */
[----:B0-----:R-:W-:Y:S02]  /*16d0*/  IMAD.U32 R121, R128, 0x10000, RZ ;  /* 0x0001000080797824 */ /* 0x001fe400078e00ff */
[C---:B------:R-:W-:Y:S01]  /*16e0*/  FADD.FTZ R132, -R166.reuse, R77 ;  /* 0x0000004da6847221 */ /* 0x040fe20000010100 */
[C---:B------:R-:W-:Y:S01]  /*16f0*/  FADD.FTZ R124, -R166.reuse, R79 ;  /* 0x0000004fa67c7221 */ /* 0x040fe20000010100 */
[----:B------:R-:W-:Y:S01]  /*1700*/  FADD.FTZ R76, -R166, R123 ;  /* 0x0000007ba64c7221 */ /* 0x000fe20000010100 */
[----:B---3--:R-:W-:Y:S01]  /*1710*/  PRMT R77, R72, 0x7632, R77 ;  /* 0x00007632484d7816 */ /* 0x008fe2000000004d */
[----:B------:R-:W-:Y:S01]  /*1720*/  FADD.FTZ R78, -R166, R125 ;  /* 0x0000007da64e7221 */ /* 0x000fe20000010100 */
[----:B------:R-:W-:Y:S01]  /*1730*/  SHF.L.U32 R79, R72, 0x10, RZ ;  /* 0x00000010484f7819 */ /* 0x000fe200000006ff */
[C---:B------:R-:W-:Y:S01]  /*1740*/  FADD.FTZ R118, -R166.reuse, R127 ;  /* 0x0000007fa6767221 */ /* 0x040fe20000010100 */
[C---:B------:R-:W-:Y:S01]  /*1750*/  FADD.FTZ R170, -R166.reuse, R129 ;  /* 0x00000081a6aa7221 */ /* 0x040fe20000010100 */
[C---:B------:R-:W-:Y:S01]  /*1760*/  FADD.FTZ R122, -R166.reuse, R119 ;  /* 0x00000077a67a7221 */ /* 0x040fe20000010100 */
[----:B------:R-:W-:Y:S01]  /*1770*/  FADD.FTZ R166, -R166, R121 ;  /* 0x00000079a6a67221 */ /* 0x000fe20000010100 */
[----:B------:R-:W-:-:S02]  /*1780*/  PRMT R72, R73, 0x7632, R72 ;  /* 0x0000763249487816 */ /* 0x000fc40000000048 */
[C---:B------:R-:W-:Y:S02]  /*1790*/  PRMT R120, R74.reuse, 0x7632, R120 ;  /* 0x000076324a787816 */ /* 0x040fe40000000078 */
[----:B------:R-:W-:Y:S01]  /*17a0*/  SHF.L.U32 R121, R74, 0x10, RZ ;  /* 0x000000104a797819 */ /* 0x000fe200000006ff */
[----:B------:R-:W-:Y:S01]  /*17b0*/  IMAD.U32 R73, R73, 0x10000, RZ ;  /* 0x0001000049497824 */ /* 0x000fe200078e00ff */
[----:B------:R-:W-:Y:S01]  /*17c0*/  SHF.L.U32 R74, R77, 0x10, RZ ;  /* 0x000000104d4a7819 */ /* 0x000fe200000006ff */
[----:B------:R-:W-:Y:S01]  /*17d0*/  FMUL.FTZ R126, R100, R79 ;  /* 0x0000004f647e7220 */ /* 0x000fe20000410000 */
[C---:B-----5:R-:W-:Y:S01]  /*17e0*/  FMUL.FTZ R129, R165.reuse, R78 ;  /* 0x0000004ea5817220 */ /* 0x060fe20000410000 */
[----:B------:R-:W-:Y:S01]  /*17f0*/  FMUL.FTZ R127, R165, R76 ;  /* 0x0000004ca57f7220 */ /* 0x000fe20000410000 */
[----:B------:R-:W-:Y:S02]  /*1800*/  IMAD.U32 R119, R72, 0x10000, RZ ;  /* 0x0001000048777824 */ /* 0x000fe400078e00ff */
[----:B------:R-:W-:Y:S01]  /*1810*/  FADD.FTZ R10, R10, R73 ;  /* 0x000000490a0a7221 */ /* 0x000fe20000010000 */
[-C--:B------:R-:W-:Y:S01]  /*1820*/  FFMA.FTZ R34, R129, R73.reuse, R34 ;  /* 0x0000004981227223 */ /* 0x080fe20000010022 */
[----:B------:R-:W-:Y:S01]  /*1830*/  FMUL.FTZ R128, R101, R73 ;  /* 0x0000004965807220 */ /* 0x000fe20000410000 */
[----:B------:R-:W-:Y:S01]  /*1840*/  FADD.FTZ R72, R167, R126 ;  /* 0x0000007ea7487221 */ /* 0x000fe20000010000 */
[----:B------:R-:W-:Y:S01]  /*1850*/  FMUL.FTZ R133, R113, R74 ;  /* 0x0000004a71857220 */ /* 0x000fe20000410000 */
[----:B------:R-:W-:Y:S01]  /*1860*/  FMUL.FTZ R132, R165, R132 ;  /* 0x00000084a5847220 */ /* 0x000fe20000410000 */
[----:B------:R-:W-:Y:S01]  /*1870*/  FFMA.FTZ R73, R127, R126, R168 ;  /* 0x0000007e7f497223 */ /* 0x000fe200000100a8 */
[C---:B------:R-:W-:Y:S01]  /*1880*/  PRMT R123, R75.reuse, 0x7632, R123 ;  /* 0x000076324b7b7816 */ /* 0x040fe2000000007b */
[----:B------:R-:W-:-:S02]  /*1890*/  IMAD.U32 R76, R75, 0x10000, RZ ;  /* 0x000100004b4c7824 */ /* 0x000fc400078e00ff */
[----:B------:R-:W-:Y:S01]  /*18a0*/  FMUL.FTZ R124, R165, R124 ;  /* 0x0000007ca57c7220 */ /* 0x000fe20000410000 */
[----:B------:R-:W-:Y:S01]  /*18b0*/  FADD.FTZ R75, R72, R133 ;  /* 0x00000085484b7221 */ /* 0x000fe20000010000 */
[C---:B------:R-:W-:Y:S01]  /*18c0*/  FFMA.FTZ R72, R132.reuse, R133, R73 ;  /* 0x0000008584487223 */ /* 0x040fe20000010049 */
[----:B------:R-:W-:Y:S01]  /*18d0*/  FADD.FTZ R9, R9, R74 ;  /* 0x0000004a09097221 */ /* 0x000fe20000010000 */
[----:B------:R-:W-:Y:S01]  /*18e0*/  FFMA.FTZ R33, R132, R74, R33 ;  /* 0x0000004a84217223 */ /* 0x000fe20000010021 */
[----:B------:R-:W-:Y:S01]  /*18f0*/  FADD.FTZ R11, R11, R119 ;  /* 0x000000770b0b7221 */ /* 0x000fe20000010000 */
[-C--:B------:R-:W-:Y:S01]  /*1900*/  FFMA.FTZ R35, R124, R119.reuse, R35 ;  /* 0x000000777c237223 */ /* 0x080fe20000010023 */
[----:B------:R-:W-:Y:S01]  /*1910*/  FMUL.FTZ R119, R114, R119 ;  /* 0x0000007772777220 */ /* 0x000fe20000410000 */
[----:B------:R-:W-:Y:S01]  /*1920*/  FADD.FTZ R74, R75, R128 ;  /* 0x000000804b4a7221 */ /* 0x000fe20000010000 */
[----:B------:R-:W-:Y:S01]  /*1930*/  FFMA.FTZ R73, R129, R128, R72 ;  /* 0x0000008081497223 */ /* 0x000fe20000010048 */
[C---:B------:R-:W-:Y:S01]  /*1940*/  FMUL.FTZ R131, R165.reuse, R118 ;  /* 0x00000076a5837220 */ /* 0x040fe20000410000 */
[----:B------:R-:W-:Y:S01]  /*1950*/  SHF.L.U32 R118, R120, 0x10, RZ ;  /* 0x0000001078767819 */ /* 0x000fe200000006ff */
        /* <DEDUP_REMOVED lines=9> */
[----:B------:R-:W-:-:S02]  /*19f0*/  IMAD.U32 R77, R123, 0x10000, RZ ;  /* 0x000100007b4d7824 */ /* 0x000fc400078e00ff */
[----:B------:R-:W-:Y:S01]  /*1a00*/  FMUL.FTZ R125, R165, R170 ;  /* 0x000000aaa57d7220 */ /* 0x000fe20000410000 */
        /* <DEDUP_REMOVED lines=17> */
.L_x_231:
[----:B------:R-:W-:Y:S05]  /*1b20*/  BSYNC B1 ;  /* 0x0000000000017941 */ /* 0x000fea0003800000 */
.L_x_230:
        /* <DEDUP_REMOVED lines=20> */
.L_x_251:
[----:B-1----:R-:W-:Y:S01]  /*1c70*/  FADD.FTZ R72, R79, R72 ;  /* 0x000000484f487221 */ /* 0x002fe20000010000 */
[----:B--2---:R-:W-:Y:S01]  /*1c80*/  FADD.FTZ R73, R78, R73 ;  /* 0x000000494e497221 */ /* 0x004fe20000010000 */
[----:B------:R-:W-:Y:S02]  /*1c90*/  BSSY B1, `(.L_x_233) ;  /* 0x0000091000017945 */ /* 0x000fe40003800000 */
[----:B------:R-:W-:Y:S01]  /*1ca0*/  FMUL.FTZ R168, R72, UR7 ;  /* 0x0000000748a87c20 */ /* 0x000fe20008410000 */
[----:B------:R-:W-:Y:S01]  /*1cb0*/  FMUL.FTZ R169, R73, UR7 ;  /* 0x0000000749a97c20 */ /* 0x000fe20008410000 */
[----:B------:R-:W-:Y:S06]  /*1cc0*/  @!P1 BRA `(.L_x_234) ;  /* 0x0000000800349947 */ /* 0x000fec0003800000 */
[----:B------:R-:W-:Y:S02]  /*1cd0*/  ISETP.NE.U32.AND P5, PT, RZ, UR8, PT ;  /* 0x00000008ff007c0c */ /* 0x000fe4000bfa5070 */
[----:B------:R-:W-:Y:S02]  /*1ce0*/  FSEL R178, R168, RZ, !P4 ;  /* 0x000000ffa8b27208 */ /* 0x000fe40006000000 */
[----:B------:R-:W-:Y:S02]  /*1cf0*/  ISETP.NE.AND.EX P5, PT, RZ, UR9, PT, P5 ;  /* 0x00000009ff007c0c */ /* 0x000fe4000bfa5350 */
[----:B------:R-:W-:Y:S01]  /*1d00*/  ISETP.NE.U32.AND P0, PT, RZ, UR14, PT ;  /* 0x0000000eff007c0c */ /* 0x000fe2000bf05070 */
[-CC-:B------:R-:W-:Y:S01]  /*1d10*/  FFMA.FTZ R73, R3, R169.reuse, R178.reuse ;  /* 0x000000a903497223 */ /* 0x180fe200000100b2 */
[----:B------:R-:W-:Y:S01]  /*1d20*/  MOV R74, R84 ;  /* 0x00000054004a7202 */ /* 0x000fe20000000f00 */
[-CC-:B------:R-:W-:Y:S01]  /*1d30*/  FFMA.FTZ R77, R135, R169.reuse, R178.reuse ;  /* 0x000000a9874d7223 */ /* 0x180fe200000100b2 */
[----:B------:R-:W-:Y:S01]  /*1d40*/  ISETP.NE.AND.EX P0, PT, RZ, UR15, PT, P0 ;  /* 0x0000000fff007c0c */ /* 0x000fe2000bf05300 */
[----:B------:R-:W-:Y:S01]  /*1d50*/  FADD.FTZ R72, R134, -R73 ;  /* 0x8000004986487221 */ /* 0x000fe20000010000 */
[----:B------:R-:W-:Y:S01]  /*1d60*/  LOP3.LUT P6, RZ, R74, 0xff, RZ, 0xc0, !PT ;  /* 0x000000ff4aff7812 */ /* 0x000fe200078cc0ff */
[-CC-:B------:R-:W-:Y:S01]  /*1d70*/  FFMA.FTZ R74, R142, R169.reuse, R178.reuse ;  /* 0x000000a98e4a7223 */ /* 0x180fe200000100b2 */
[----:B------:R-:W-:Y:S01]  /*1d80*/  FADD.FTZ R76, R136, -R77 ;  /* 0x8000004d884c7221 */ /* 0x000fe20000010000 */
[----:B-----5:R-:W-:Y:S01]  /*1d90*/  FMUL.FTZ R72, R165, R72 ;  /* 0x00000048a5487220 */ /* 0x020fe20000410000 */
[----:B0-----:R-:W-:Y:S01]  /*1da0*/  FFMA.FTZ R78, R144, R169, R178 ;  /* 0x000000a9904e7223 */ /* 0x001fe200000100b2 */
[C---:B------:R-:W-:Y:S01]  /*1db0*/  @P5 IMAD.U32 R73, R52.reuse, 0x10000, RZ ;  /* 0x0001000034495824 */ /* 0x040fe200078e00ff */
[----:B------:R-:W-:Y:S01]  /*1dc0*/  @P5 PRMT R75, R52, 0x7632, R75 ;  /* 0x00007632344b5816 */ /* 0x000fe2000000004b */
[----:B------:R-:W-:Y:S01]  /*1dd0*/  FADD.FTZ R74, R141, -R74 ;  /* 0x8000004a8d4a7221 */ /* 0x000fe20000010000 */
[----:B------:R-:W-:Y:S01]  /*1de0*/  @P5 SHF.L.U32 R77, R53, 0x10, RZ ;  /* 0x00000010354d5819 */ /* 0x000fe200000006ff */
[----:B------:R-:W-:Y:S01]  /*1df0*/  @P5 FADD.FTZ R72, R72, R73 ;  /* 0x0000004948485221 */ /* 0x000fe20000010000 */
[----:B------:R-:W-:Y:S01]  /*1e00*/  @P5 SHF.L.U32 R75, R75, 0x10, RZ ;  /* 0x000000104b4b5819 */ /* 0x000fe200000006ff */
[----:B------:R-:W-:-:S02]  /*1e10*/  @P0 IMAD.MOV.U32 R73, RZ, RZ, R86 ;  /* 0x000000ffff490224 */ /* 0x000fc400078e0056 */
[C---:B------:R-:W-:Y:S01]  /*1e20*/  FMUL.FTZ R74, R165.reuse, R74 ;  /* 0x0000004aa54a7220 */ /* 0x040fe20000410000 */
[----:B------:R-:W-:Y:S01]  /*1e30*/  FMUL.FTZ R79, R72, UR18 ;  /* 0x00000012484f7c20 */ /* 0x000fe20008410000 */
[----:B------:R-:W-:Y:S01]  /*1e40*/  FMUL.FTZ R76, R165, R76 ;  /* 0x0000004ca54c7220 */ /* 0x000fe20000410000 */
[----:B------:R-:W-:Y:S01]  /*1e50*/  FADD.FTZ R78, R143, -R78 ;  /* 0x8000004e8f4e7221 */ /* 0x000fe20000010000 */
[--C-:B------:R-:W-:Y:S01]  /*1e60*/  @P5 FADD.FTZ R74, R74, R75.reuse ;  /* 0x0000004b4a4a5221 */ /* 0x100fe20000010000 */
[----:B------:R-:W-:Y:S01]  /*1e70*/  @P5 PRMT R75, R53, 0x7632, R75 ;  /* 0x00007632354b5816 */ /* 0x000fe2000000004b */
[----:B------:R-:W-:Y:S01]  /*1e80*/  @P5 FADD.FTZ R76, R76, R77 ;  /* 0x0000004d4c4c5221 */ /* 0x000fe20000010000 */
[----:B------:R-:W-:Y:S01]  /*1e90*/  FSEL R180, R79, RZ, P6 ;  /* 0x000000ff4fb47208 */ /* 0x000fe20003000000 */
[----:B------:R-:W-:Y:S01]  /*1ea0*/  FMUL.FTZ R167, R74, UR18 ;  /* 0x000000124aa77c20 */ /* 0x000fe20008410000 */
[----:B------:R-:W-:Y:S01]  /*1eb0*/  @P0 LOP3.LUT P6, RZ, R73, 0xff, RZ, 0xc0, !PT ;  /* 0x000000ff49ff0812 */ /* 0x000fe200078cc0ff */
[-CC-:B------:R-:W-:Y:S01]  /*1ec0*/  FFMA.FTZ R77, R137, R169.reuse, R178.reuse ;  /* 0x000000a9894d7223 */ /* 0x180fe200000100b2 */
[----:B------:R-:W-:Y:S01]  /*1ed0*/  FMUL.FTZ R171, R76, UR18 ;  /* 0x000000124cab7c20 */ /* 0x000fe20008410000 */
[----:B------:R-:W-:Y:S01]  /*1ee0*/  FMUL.FTZ R78, R165, R78 ;  /* 0x0000004ea54e7220 */ /* 0x000fe20000410000 */
[----:B------:R-:W-:Y:S01]  /*1ef0*/  @P0 FSEL R73, R79, RZ, P6 ;  /* 0x000000ff4f490208 */ /* 0x000fe20003000000 */
[----:B------:R-:W-:Y:S01]  /*1f00*/  FADD.FTZ R166, R138, -R77 ;  /* 0x8000004d8aa67221 */ /* 0x000fe20000010000 */
[----:B------:R-:W-:Y:S01]  /*1f10*/  LOP3.LUT P6, RZ, R84, 0xff00, RZ, 0xc0, !PT ;  /* 0x0000ff0054ff7812 */ /* 0x000fe200078cc0ff */
[----:B------:R-:W-:Y:S01]  /*1f20*/  @P5 IMAD.U32 R77, R75, 0x10000, RZ ;  /* 0x000100004b4d5824 */ /* 0x000fe200078e00ff */
[----:B------:R-:W-:Y:S01]  /*1f30*/  @P5 SHF.L.U32 R79, R54, 0x10, RZ ;  /* 0x00000010364f5819 */ /* 0x000fe200000006ff */
[----:B------:R-:W-:Y:S01]  /*1f40*/  FMUL.FTZ R166, R165, R166 ;  /* 0x000000a6a5a67220 */ /* 0x000fe20000410000 */
[C---:B------:R-:W-:Y:S01]  /*1f50*/  FSEL R181, R167.reuse, RZ, P6 ;  /* 0x000000ffa7b57208 */ /* 0x040fe20003000000 */
[----:B------:R-:W-:Y:S01]  /*1f60*/  @P5 FADD.FTZ R78, R78, R77 ;  /* 0x0000004d4e4e5221 */ /* 0x000fe20000010000 */
[----:B------:R-:W-:Y:S01]  /*1f70*/  @P0 LOP3.LUT P6, RZ, R86, 0xff00, RZ, 0xc0, !PT ;  /* 0x0000ff0056ff0812 */ /* 0x000fe200078cc0ff */
[-C--:B------:R-:W-:Y:S01]  /*1f80*/  FFMA.FTZ R170, R146, R169.reuse, R178 ;  /* 0x000000a992aa7223 */ /* 0x080fe200000100b2 */
[----:B------:R-:W-:Y:S01]  /*1f90*/  @P5 FADD.FTZ R166, R166, R79 ;  /* 0x0000004fa6a65221 */ /* 0x000fe20000010000 */
[----:B------:R-:W-:Y:S01]  /*1fa0*/  FMUL.FTZ R173, R78, UR18 ;  /* 0x000000124ead7c20 */ /* 0x000fe20008410000 */
[----:B------:R-:W-:Y:S01]  /*1fb0*/  @P0 FSEL R75, R167, RZ, P6 ;  /* 0x000000ffa74b0208 */ /* 0x000fe20003000000 */
[----:B------:R-:W-:Y:S01]  /*1fc0*/  FADD.FTZ R170, R145, -R170 ;  /* 0x800000aa91aa7221 */ /* 0x000fe20000010000 */
[----:B------:R-:W-:Y:S01]  /*1fd0*/  LOP3.LUT P6, RZ, R84, 0xff0000, RZ, 0xc0, !PT ;  /* 0x00ff000054ff7812 */ /* 0x000fe200078cc0ff */
[----:B------:R-:W-:Y:S01]  /*1fe0*/  FMUL.FTZ R174, R166, UR18 ;  /* 0x00000012a6ae7c20 */ /* 0x000fe20008410000 */
[----:B------:R-:W-:Y:S01]  /*1ff0*/  @P5 PRMT R77, R54, 0x7632, R77 ;  /* 0x00007632364d5816 */ /* 0x000fe2000000004d */
[----:B------:R-:W-:Y:S01]  /*2000*/  FMUL.FTZ R170, R165, R170 ;  /* 0x000000aaa5aa7220 */ /* 0x000fe20000410000 */
[----:B------:R-:W-:Y:S01]  /*2010*/  FSEL R182, R171, RZ, P6 ;  /* 0x000000ffabb67208 */ /* 0x000fe20003000000 */
[-CC-:B------:R-:W-:Y:S01]  /*2020*/  FFMA.FTZ R79, R139, R169.reuse, R178.reuse ;  /* 0x000000a98b4f7223 */ /* 0x180fe200000100b2 */
[----:B------:R-:W-:Y:S01]  /*2030*/  @P0 LOP3.LUT P6, RZ, R86, 0xff0000, RZ, 0xc0, !PT ;  /* 0x00ff000056ff0812 */ /* 0x000fe200078cc0ff */
[----:B------:R-:W-:Y:S01]  /*2040*/  @P5 IMAD.U32 R77, R77, 0x10000, RZ ;  /* 0x000100004d4d5824 */ /* 0x000fe200078e00ff */
[----:B------:R-:W-:Y:S01]  /*2050*/  @P5 SHF.L.U32 R176, R55, 0x10, RZ ;  /* 0x0000001037b05819 */ /* 0x000fe200000006ff */
[----:B------:R-:W-:Y:S01]  /*2060*/  FADD.FTZ R172, R140, -R79 ;  /* 0x8000004f8cac7221 */ /* 0x000fe20000010000 */
[----:B------:R-:W-:Y:S01]  /*2070*/  @P0 FSEL R171, R171, RZ, P6 ;  /* 0x000000ffabab0208 */ /* 0x000fe20003000000 */
[--C-:B------:R-:W-:Y:S01]  /*2080*/  @P5 FADD.FTZ R170, R170, R77.reuse ;  /* 0x0000004daaaa5221 */ /* 0x100fe20000010000 */
[----:B------:R-:W-:Y:S01]  /*2090*/  LOP3.LUT P6, RZ, R84, 0xff000000, RZ, 0xc0, !PT ;  /* 0xff00000054ff7812 */ /* 0x000fe200078cc0ff */
[----:B------:R-:W-:Y:S01]  /*20a0*/  FMUL.FTZ R79, R165, R172 ;  /* 0x000000aca54f7220 */ /* 0x000fe20000410000 */
[----:B------:R-:W-:Y:S01]  /*20b0*/  FFMA.FTZ R172, R148, R169, R178 ;  /* 0x000000a994ac7223 */ /* 0x000fe200000100b2 */
[----:B------:R-:W-:Y:S01]  /*20c0*/  FMUL.FTZ R167, R170, UR18 ;  /* 0x00000012aaa77c20 */ /* 0x000fe20008410000 */
[----:B------:R-:W-:Y:S01]  /*20d0*/  FSEL R183, R173, RZ, P6 ;  /* 0x000000ffadb77208 */ /* 0x000fe20003000000 */
[----:B------:R-:W-:Y:S01]  /*20e0*/  @P5 FADD.FTZ R79, R79, R176 ;  /* 0x000000b04f4f5221 */ /* 0x000fe20000010000 */
[----:B------:R-:W-:Y:S01]  /*20f0*/  @P0 LOP3.LUT P6, RZ, R86, 0xff000000, RZ, 0xc0, !PT ;  /* 0xff00000056ff0812 */ /* 0x000fe200078cc0ff */
[----:B------:R-:W-:Y:S01]  /*2100*/  FADD.FTZ R172, R147, -R172 ;  /* 0x800000ac93ac7221 */ /* 0x000fe20000010000 */
[----:B------:R-:W-:Y:S01]  /*2110*/  @P5 PRMT R77, R55, 0x7632, R77 ;  /* 0x00007632374d5816 */ /* 0x000fe2000000004d */
[----:B------:R-:W-:Y:S01]  /*2120*/  FMUL.FTZ R177, R79, UR18 ;  /* 0x000000124fb17c20 */ /* 0x000fe20008410000 */
[----:B------:R-:W-:-:S02]  /*2130*/  @P0 FSEL R173, R173, RZ, P6 ;  /* 0x000000ffadad0208 */ /* 0x000fc40003000000 */
[----:B------:R-:W-:Y:S02]  /*2140*/  LOP3.LUT P6, RZ, R85, 0xff, RZ, 0xc0, !PT ;  /* 0x000000ff55ff7812 */ /* 0x000fe400078cc0ff */
[----:B------:R-:W-:Y:S02]  /*2150*/  @P0 F2FP.BF16.F32.PACK_AB R171, RZ, R171 ;  /* 0x000000abffab023e */ /* 0x000fe400000010ff */
[C---:B------:R-:W-:Y:S02]  /*2160*/  FSEL R184, R174.reuse, RZ, P6 ;  /* 0x000000ffaeb87208 */ /* 0x040fe40003000000 */
[----:B------:R-:W-:Y:S02]  /*2170*/  @P0 LOP3.LUT P6, RZ, R87, 0xff, RZ, 0xc0, !PT ;  /* 0x000000ff57ff0812 */ /* 0x000fe400078cc0ff */
[----:B------:R-:W-:Y:S02]  /*2180*/  @P0 F2FP.BF16.F32.PACK_AB R173, RZ, R173 ;  /* 0x000000adffad023e */ /* 0x000fe400000010ff */
[----:B------:R-:W-:-:S02]  /*2190*/  @P0 FSEL R174, R174, RZ, P6 ;  /* 0x000000ffaeae0208 */ /* 0x000fc40003000000 */
[----:B------:R-:W-:Y:S02]  /*21a0*/  LOP3.LUT P6, RZ, R85, 0xff00, RZ, 0xc0, !PT ;  /* 0x0000ff0055ff7812 */ /* 0x000fe400078cc0ff */
[----:B------:R-:W-:Y:S02]  /*21b0*/  @P0 F2FP.BF16.F32.PACK_AB R174, RZ, R174 ;  /* 0x000000aeffae023e */ /* 0x000fe400000010ff */
[----:B------:R-:W-:Y:S02]  /*21c0*/  FSEL R185, R167, RZ, P6 ;  /* 0x000000ffa7b97208 */ /* 0x000fe40003000000 */
[----:B------:R-:W-:Y:S02]  /*21d0*/  @P0 LOP3.LUT P6, RZ, R87, 0xff00, RZ, 0xc0, !PT ;  /* 0x0000ff0057ff0812 */ /* 0x000fe400078cc0ff */
[----:B------:R-:W-:Y:S02]  /*21e0*/  @P0 PRMT R69, R171, 0x7610, R69 ;  /* 0x00007610ab450816 */ /* 0x000fe40000000045 */
[----:B------:R-:W-:Y:S01]  /*21f0*/  @P0 FSEL R176, R167, RZ, P6 ;  /* 0x000000ffa7b00208 */ /* 0x000fe20003000000 */
[----:B------:R-:W-:Y:S01]  /*2200*/  FMUL.FTZ R167, R165, R172 ;  /* 0x000000aca5a77220 */ /* 0x000fe20000410000 */
[----:B------:R-:W-:Y:S01]  /*2210*/  LOP3.LUT P6, RZ, R85, 0xff0000, RZ, 0xc0, !PT ;  /* 0x00ff000055ff7812 */ /* 0x000fe200078cc0ff */
[----:B------:R-:W-:Y:S01]  /*2220*/  @P5 IMAD.U32 R172, R77, 0x10000, RZ ;  /* 0x000100004dac5824 */ /* 0x000fe200078e00ff */
[----:B------:R-:W-:-:S02]  /*2230*/  @P0 F2FP.BF16.F32.PACK_AB R176, RZ, R176 ;  /* 0x000000b0ffb0023e */ /* 0x000fc400000010ff */
[----:B------:R-:W-:Y:S01]  /*2240*/  FSEL R186, R177, RZ, P6 ;  /* 0x000000ffb1ba7208 */ /* 0x000fe20003000000 */
[----:B------:R-:W-:Y:S01]  /*2250*/  @P5 FADD.FTZ R167, R167, R172 ;  /* 0x000000aca7a75221 */ /* 0x000fe20000010000 */
[----:B------:R-:W-:Y:S02]  /*2260*/  @P0 LOP3.LUT P6, RZ, R87, 0xff0000, RZ, 0xc0, !PT ;  /* 0x00ff000057ff0812 */ /* 0x000fe400078cc0ff */
[----:B------:R-:W-:Y:S01]  /*2270*/  ISETP.NE.U32.AND P5, PT, RZ, UR16, PT ;  /* 0x00000010ff007c0c */ /* 0x000fe2000bfa5070 */
[----:B------:R-:W-:Y:S01]  /*2280*/  FMUL.FTZ R179, R167, UR18 ;  /* 0x00000012a7b37c20 */ /* 0x000fe20008410000 */
[----:B------:R-:W-:Y:S02]  /*2290*/  @P0 FSEL R177, R177, RZ, P6 ;  /* 0x000000ffb1b10208 */ /* 0x000fe40003000000 */
[----:B------:R-:W-:Y:S02]  /*22a0*/  LOP3.LUT P6, RZ, R85, 0xff000000, RZ, 0xc0, !PT ;  /* 0xff00000055ff7812 */ /* 0x000fe400078cc0ff */
[----:B------:R-:W-:-:S02]  /*22b0*/  ISETP.NE.AND.EX P5, PT, RZ, UR17, PT, P5 ;  /* 0x00000011ff007c0c */ /* 0x000fc4000bfa5350 */
[----:B------:R-:W-:Y:S02]  /*22c0*/  FSEL R187, R179, RZ, P6 ;  /* 0x000000ffb3bb7208 */ /* 0x000fe40003000000 */
[----:B------:R-:W-:Y:S02]  /*22d0*/  @P0 LOP3.LUT P6, RZ, R87, 0xff000000, RZ, 0xc0, !PT ;  /* 0xff00000057ff0812 */ /* 0x000fe400078cc0ff */
[----:B------:R-:W-:Y:S02]  /*22e0*/  @P0 F2FP.BF16.F32.PACK_AB R177, RZ, R177 ;  /* 0x000000b1ffb1023e */ /* 0x000fe400000010ff */
[----:B------:R-:W-:Y:S02]  /*22f0*/  @P0 FSEL R179, R179, RZ, P6 ;  /* 0x000000ffb3b30208 */ /* 0x000fe40003000000 */
[----:B------:R-:W-:Y:S02]  /*2300*/  ISETP.NE.U32.AND P6, PT, RZ, UR16, PT ;  /* 0x00000010ff007c0c */ /* 0x000fe4000bfc5070 */
[----:B------:R-:W-:-:S02]  /*2310*/  @P0 F2FP.BF16.F32.PACK_AB R179, RZ, R179 ;  /* 0x000000b3ffb3023e */ /* 0x000fc400000010ff */
[----:B------:R-:W-:Y:S02]  /*2320*/  ISETP.NE.AND.EX P6, PT, RZ, UR17, PT, P6 ;  /* 0x00000011ff007c0c */ /* 0x000fe4000bfc5360 */
[----:B------:R-:W-:Y:S02]  /*2330*/  @P5 F2FP.BF16.F32.PACK_AB R166, RZ, R166 ;  /* 0x000000a6ffa6523e */ /* 0x000fe400000010ff */
[----:B------:R-:W-:Y:S02]  /*2340*/  @P5 F2FP.BF16.F32.PACK_AB R79, RZ, R79 ;  /* 0x0000004fff4f523e */ /* 0x000fe400000010ff */
[----:B------:R-:W-:Y:S02]  /*2350*/  @P5 F2FP.BF16.F32.PACK_AB R178, RZ, R167 ;  /* 0x000000a7ffb2523e */ /* 0x000fe400000010ff */
[----:B------:R-:W-:Y:S02]  /*2360*/  @P5 PRMT R66, R166, 0x7610, R66 ;  /* 0x00007610a6425816 */ /* 0x000fe40000000042 */
[----:B------:R-:W-:-:S02]  /*2370*/  @P5 F2FP.BF16.F32.PACK_AB R172, RZ, R78 ;  /* 0x0000004effac523e */ /* 0x000fc400000010ff */
[----:B------:R-:W-:Y:S01]  /*2380*/  @P5 PRMT R67, R79, 0x7610, R67 ;  /* 0x000076104f435816 */ /* 0x000fe20000000043 */
[----:B------:R-:W0:Y:S01]  /*2390*/  @P6 LDC.64 R166, c[0x0][0x308] ;  /* 0x0000c200ffa66b82 */ /* 0x000e220000000a00 */
[----:B------:R-:W-:Y:S02]  /*23a0*/  @P5 F2FP.BF16.F32.PACK_AB R76, RZ, R76 ;  /* 0x0000004cff4c523e */ /* 0x000fe400000010ff */
[----:B------:R-:W-:Y:S02]  /*23b0*/  @P5 F2FP.BF16.F32.PACK_AB R72, RZ, R72 ;  /* 0x00000048ff48523e */ /* 0x000fe400000010ff */
[----:B------:R-:W-:Y:S02]  /*23c0*/  @P5 PRMT R65, R76, 0x7610, R65 ;  /* 0x000076104c415816 */ /* 0x000fe40000000041 */
[----:B------:R-:W-:Y:S01]  /*23d0*/  @P5 F2FP.BF16.F32.PACK_AB R77, RZ, R74 ;  /* 0x0000004aff4d523e */ /* 0x000fe200000010ff */
[----:B------:R-:W1:Y:S01]  /*23e0*/  LDC.64 R78, c[0x0][0x2f8] ;  /* 0x0000be00ff4e7b82 */ /* 0x000e620000000a00 */
[----:B------:R-:W-:-:S02]  /*23f0*/  @P5 F2FP.BF16.F32.PACK_AB R175, RZ, R170 ;  /* 0x000000aaffaf523e */ /* 0x000fc400000010ff */
[----:B------:R-:W-:Y:S02]  /*2400*/  @P5 PRMT R64, R72, 0x7610, R64 ;  /* 0x0000761048405816 */ /* 0x000fe40000000040 */
[----:B------:R-:W-:Y:S02]  /*2410*/  @P0 F2FP.BF16.F32.PACK_AB R76, RZ, R73 ;  /* 0x00000049ff4c023e */ /* 0x000fe400000010ff */
[----:B------:R-:W-:Y:S02]  /*2420*/  @P5 PRMT R64, R64, 0x5410, R77 ;  /* 0x0000541040405816 */ /* 0x000fe4000000004d */
[----:B------:R-:W-:Y:S02]  /*2430*/  @P5 PRMT R65, R65, 0x5410, R172 ;  /* 0x0000541041415816 */ /* 0x000fe400000000ac */
[----:B------:R-:W-:Y:S02]  /*2440*/  @P5 PRMT R66, R66, 0x5410, R175 ;  /* 0x0000541042425816 */ /* 0x000fe400000000af */
[----:B------:R-:W-:-:S02]  /*2450*/  @P5 PRMT R67, R67, 0x5410, R178 ;  /* 0x0000541043435816 */ /* 0x000fc400000000b2 */
[----:B------:R-:W-:Y:S01]  /*2460*/  @P0 PRMT R68, R76, 0x7610, R68 ;  /* 0x000076104c440816 */ /* 0x000fe20000000044 */
[----:B0-----:R-:W-:Y:S01]  /*2470*/  @P6 IMAD.WIDE.U32 R166, R117, 0x10, R166 ;  /* 0x0000001075a66825 */ /* 0x001fe200078e00a6 */
[----:B------:R-:W-:Y:S02]  /*2480*/  @P0 F2FP.BF16.F32.PACK_AB R170, RZ, R75 ;  /* 0x0000004bffaa023e */ /* 0x000fe400000010ff */
[----:B------:R-:W-:Y:S02]  /*2490*/  @P0 PRMT R70, R174, 0x7610, R70 ;  /* 0x00007610ae460816 */ /* 0x000fe40000000046 */
[----:B------:R-:W-:Y:S01]  /*24a0*/  @P0 PRMT R71, R177, 0x7610, R71 ;  /* 0x00007610b1470816 */ /* 0x000fe20000000047 */
[----:B------:R2:W-:Y:S01]  /*24b0*/  @P6 STG.E.128 desc[UR4][R166.64], R64 ;  /* 0x00000040a6006986 */ /* 0x0005e2000c101d04 */
[C---:B------:R-:W-:Y:S01]  /*24c0*/  @P0 LEA R76, P5, R117.reuse, UR14, 0x4 ;  /* 0x0000000e754c0c11 */ /* 0x040fe2000f8a20ff */
[----:B-1----:R-:W-:Y:S01]  /*24d0*/  IMAD.WIDE.U32 R78, R117, 0x10, R78 ;  /* 0x00000010754e7825 */ /* 0x002fe200078e004e */
[----:B------:R-:W-:-:S02]  /*24e0*/  F2FP.BF16.F32.PACK_AB R74, R185, R184 ;  /* 0x000000b8b94a723e */ /* 0x000fc400000010ff */
[----:B------:R-:W-:Y:S02]  /*24f0*/  F2FP.BF16.F32.PACK_AB R73, R183, R182 ;  /* 0x000000b6b749723e */ /* 0x000fe400000010ff */
[----:B------:R-:W-:Y:S02]  /*2500*/  F2FP.BF16.F32.PACK_AB R72, R181, R180 ;  /* 0x000000b4b548723e */ /* 0x000fe400000010ff */
[----:B------:R-:W-:Y:S02]  /*2510*/  F2FP.BF16.F32.PACK_AB R75, R187, R186 ;  /* 0x000000babb4b723e */ /* 0x000fe400000010ff */
[----:B------:R-:W-:Y:S02]  /*2520*/  @P0 PRMT R68, R68, 0x5410, R170 ;  /* 0x0000541044440816 */ /* 0x000fe400000000aa */
[----:B------:R-:W-:Y:S01]  /*2530*/  @P0 PRMT R69, R69, 0x5410, R173 ;  /* 0x0000541045450816 */ /* 0x000fe200000000ad */
[----:B------:R2:W-:Y:S01]  /*2540*/  STG.E.128 desc[UR4][R78.64], R72 ;  /* 0x000000484e007986 */ /* 0x0005e2000c101d04 */
[----:B------:R-:W-:-:S02]  /*2550*/  @P0 LEA.HI.X R77, R117, UR15, RZ, 0x4, P5 ;  /* 0x0000000f754d0c11 */ /* 0x000fc4000a8f24ff */
[----:B------:R-:W-:Y:S02]  /*2560*/  @P0 PRMT R70, R70, 0x5410, R176 ;  /* 0x0000541046460816 */ /* 0x000fe400000000b0 */
[----:B------:R-:W-:Y:S02]  /*2570*/  @P0 PRMT R71, R71, 0x5410, R179 ;  /* 0x0000541047470816 */ /* 0x000fe400000000b3 */
[----:B------:R-:W-:-:S03]  /*2580*/  IADD3 R117, R117, 0x20, RZ ;  /* 0x0000002075757810 */ /* 0x000fc60007ffe0ff */
[----:B------:R2:W-:Y:S04]  /*2590*/  @P0 STG.E.128 desc[UR4][R76.64], R68 ;  /* 0x000000444c000986 */ /* 0x0005e8000c101d04 */
.L_x_234:
[----:B------:R-:W-:Y:S05]  /*25a0*/  BSYNC B1 ;  /* 0x0000000000017941 */ /* 0x000fea0003800000 */
.L_x_233:
[----:B------:R-:W-:Y:S04]  /*25b0*/  BSSY B1, `(.L_x_235) ;  /* 0x000008f000017945 */ /* 0x000fe80003800000 */
[----:B------:R-:W-:Y:S05]  /*25c0*/  @!P2 BRA `(.L_x_236) ;  /* 0x000000080034a947 */ /* 0x000fea0003800000 */
[----:B------:R-:W-:Y:S01]  /*25d0*/  ISETP.NE.U32.AND P5, PT, RZ, UR8, PT ;  /* 0x00000008ff007c0c */ /* 0x000fe2000bfa5070 */
[----:B--2---:R-:W-:Y:S01]  /*25e0*/  IMAD.MOV.U32 R74, RZ, RZ, R80 ;  /* 0x000000ffff4a7224 */ /* 0x004fe200078e0050 */
[----:B------:R-:W-:Y:S02]  /*25f0*/  FSEL R178, R168, RZ, !P4 ;  /* 0x000000ffa8b27208 */ /* 0x000fe40006000000 */
[----:B------:R-:W-:Y:S02]  /*2600*/  ISETP.NE.AND.EX P5, PT, RZ, UR9, PT, P5 ;  /* 0x00000009ff007c0c */ /* 0x000fe4000bfa5350 */
[----:B------:R-:W-:Y:S01]  /*2610*/  ISETP.NE.U32.AND P0, PT, RZ, UR14, PT ;  /* 0x0000000eff007c0c */ /* 0x000fe2000bf05070 */
[-CC-:B------:R-:W-:Y:S01]  /*2620*/  FFMA.FTZ R73, R149, R169.reuse, R178.reuse ;  /* 0x000000a995497223 */ /* 0x180fe200000100b2 */
[----:B------:R-:W-:Y:S01]  /*2630*/  LOP3.LUT P6, RZ, R74, 0xff, RZ, 0xc0, !PT ;  /* 0x000000ff4aff7812 */ /* 0x000fe200078cc0ff */
[-CC-:B------:R-:W-:Y:S01]  /*2640*/  FFMA.FTZ R74, R158, R169.reuse, R178.reuse ;  /* 0x000000a99e4a7223 */ /* 0x180fe200000100b2 */
[----:B------:R-:W-:Y:S01]  /*2650*/  ISETP.NE.AND.EX P0, PT, RZ, UR15, PT, P0 ;  /* 0x0000000fff007c0c */ /* 0x000fe2000bf05300 */
[----:B------:R-:W-:Y:S01]  /*2660*/  FADD.FTZ R72, R150, -R73 ;  /* 0x8000004996487221 */ /* 0x000fe20000010000 */
[-C--:B------:R-:W-:Y:S01]  /*2670*/  FFMA.FTZ R77, R151, R169.reuse, R178 ;  /* 0x000000a9974d7223 */ /* 0x080fe200000100b2 */
[----:B------:R-:W-:Y:S01]  /*2680*/  FADD.FTZ R74, R157, -R74 ;  /* 0x8000004a9d4a7221 */ /* 0x000fe20000010000 */
[----:B0-----:R-:W-:Y:S01]  /*2690*/  FFMA.FTZ R78, R160, R169, R178 ;  /* 0x000000a9a04e7223 */ /* 0x001fe200000100b2 */
[C---:B-----5:R-:W-:Y:S01]  /*26a0*/  FMUL.FTZ R72, R165.reuse, R72 ;  /* 0x00000048a5487220 */ /* 0x060fe20000410000 */
[----:B------:R-:W-:Y:S01]  /*26b0*/  FADD.FTZ R76, R152, -R77 ;  /* 0x8000004d984c7221 */ /* 0x000fe20000010000 */
[C---:B------:R-:W-:Y:S01]  /*26c0*/  @P5 SHF.L.U32 R73, R56.reuse, 0x10, RZ ;  /* 0x0000001038495819 */ /* 0x040fe200000006ff */
[----:B------:R-:W-:Y:S01]  /*26d0*/  FMUL.FTZ R74, R165, R74 ;  /* 0x0000004aa54a7220 */ /* 0x000fe20000410000 */
[----:B------:R-:W-:Y:S01]  /*26e0*/  @P5 PRMT R75, R56, 0x7632, R75 ;  /* 0x00007632384b5816 */ /* 0x000fe2000000004b */
[----:B------:R-:W-:-:S02]  /*26f0*/  @P5 IMAD.U32 R77, R57, 0x10000, RZ ;  /* 0x00010000394d5824 */ /* 0x000fc400078e00ff */
[----:B------:R-:W-:Y:S01]  /*2700*/  FMUL.FTZ R76, R165, R76 ;  /* 0x0000004ca54c7220 */ /* 0x000fe20000410000 */
[----:B------:R-:W-:Y:S01]  /*2710*/  @P5 FADD.FTZ R72, R72, R73 ;  /* 0x0000004948485221 */ /* 0x000fe20000010000 */
[----:B------:R-:W-:Y:S01]  /*2720*/  @P0 MOV R73, R82 ;  /* 0x0000005200490202 */ /* 0x000fe20000000f00 */
[----:B------:R-:W-:Y:S02]  /*2730*/  @P5 IMAD.U32 R75, R75, 0x10000, RZ ;  /* 0x000100004b4b5824 */ /* 0x000fe400078e00ff */
[----:B------:R-:W-:Y:S01]  /*2740*/  @P5 FADD.FTZ R76, R76, R77 ;  /* 0x0000004d4c4c5221 */ /* 0x000fe20000010000 */
[----:B------:R-:W-:Y:S01]  /*2750*/  FMUL.FTZ R79, R72, UR18 ;  /* 0x00000012484f7c20 */ /* 0x000fe20008410000 */
[----:B------:R-:W-:Y:S01]  /*2760*/  FFMA.FTZ R77, R153, R169, R178 ;  /* 0x000000a9994d7223 */ /* 0x000fe200000100b2 */
[--C-:B------:R-:W-:Y:S01]  /*2770*/  @P5 FADD.FTZ R74, R74, R75.reuse ;  /* 0x0000004b4a4a5221 */ /* 0x100fe20000010000 */
[----:B------:R-:W-:Y:S01]  /*2780*/  @P5 PRMT R75, R57, 0x7632, R75 ;  /* 0x00007632394b5816 */ /* 0x000fe2000000004b */
[----:B------:R-:W-:Y:S01]  /*2790*/  FADD.FTZ R78, R159, -R78 ;  /* 0x8000004e9f4e7221 */ /* 0x000fe20000010000 */
[----:B------:R-:W-:Y:S01]  /*27a0*/  FSEL R180, R79, RZ, P6 ;  /* 0x000000ff4fb47208 */ /* 0x000fe20003000000 */
[----:B------:R-:W-:Y:S01]  /*27b0*/  FMUL.FTZ R167, R74, UR18 ;  /* 0x000000124aa77c20 */ /* 0x000fe20008410000 */
[----:B------:R-:W-:Y:S01]  /*27c0*/  @P0 LOP3.LUT P6, RZ, R73, 0xff, RZ, 0xc0, !PT ;  /* 0x000000ff49ff0812 */ /* 0x000fe200078cc0ff */
[----:B------:R-:W-:Y:S01]  /*27d0*/  FADD.FTZ R166, R154, -R77 ;  /* 0x8000004d9aa67221 */ /* 0x000fe20000010000 */
[----:B------:R-:W-:Y:S01]  /*27e0*/  @P5 SHF.L.U32 R77, R75, 0x10, RZ ;  /* 0x000000104b4d5819 */ /* 0x000fe200000006ff */
[----:B------:R-:W-:Y:S01]  /*27f0*/  FMUL.FTZ R171, R76, UR18 ;  /* 0x000000124cab7c20 */ /* 0x000fe20008410000 */
[----:B------:R-:W-:Y:S01]  /*2800*/  @P0 FSEL R73, R79, RZ, P6 ;  /* 0x000000ff4f490208 */ /* 0x000fe20003000000 */
[----:B------:R-:W-:Y:S01]  /*2810*/  FMUL.FTZ R78, R165, R78 ;  /* 0x0000004ea54e7220 */ /* 0x000fe20000410000 */
[----:B------:R-:W-:Y:S01]  /*2820*/  LOP3.LUT P6, RZ, R80, 0xff00, RZ, 0xc0, !PT ;  /* 0x0000ff0050ff7812 */ /* 0x000fe200078cc0ff */
[----:B------:R-:W-:-:S02]  /*2830*/  @P5 IMAD.U32 R79, R58, 0x10000, RZ ;  /* 0x000100003a4f5824 */ /* 0x000fc400078e00ff */
[----:B------:R-:W-:Y:S01]  /*2840*/  FMUL.FTZ R166, R165, R166 ;  /* 0x000000a6a5a67220 */ /* 0x000fe20000410000 */
[----:B------:R-:W-:Y:S01]  /*2850*/  @P5 FADD.FTZ R78, R78, R77 ;  /* 0x0000004d4e4e5221 */ /* 0x000fe20000010000 */
[----:B------:R-:W-:Y:S01]  /*2860*/  FSEL R181, R167, RZ, P6 ;  /* 0x000000ffa7b57208 */ /* 0x000fe20003000000 */
[-C--:B------:R-:W-:Y:S01]  /*2870*/  FFMA.FTZ R170, R162, R169.reuse, R178 ;  /* 0x000000a9a2aa7223 */ /* 0x080fe200000100b2 */
[----:B------:R-:W-:Y:S01]  /*2880*/  @P0 LOP3.LUT P6, RZ, R82, 0xff00, RZ, 0xc0, !PT ;  /* 0x0000ff0052ff0812 */ /* 0x000fe200078cc0ff */
[----:B------:R-:W-:Y:S01]  /*2890*/  FMUL.FTZ R173, R78, UR18 ;  /* 0x000000124ead7c20 */ /* 0x000fe20008410000 */
[----:B------:R-:W-:Y:S01]  /*28a0*/  @P5 FADD.FTZ R166, R166, R79 ;  /* 0x0000004fa6a65221 */ /* 0x000fe20000010000 */
[----:B------:R-:W-:Y:S01]  /*28b0*/  @P5 PRMT R77, R58, 0x7632, R77 ;  /* 0x000076323a4d5816 */ /* 0x000fe2000000004d */
[----:B------:R-:W-:Y:S01]  /*28c0*/  FADD.FTZ R170, R161, -R170 ;  /* 0x800000aaa1aa7221 */ /* 0x000fe20000010000 */
[----:B------:R-:W-:Y:S01]  /*28d0*/  @P0 FSEL R75, R167, RZ, P6 ;  /* 0x000000ffa74b0208 */ /* 0x000fe20003000000 */
[----:B------:R-:W-:Y:S01]  /*28e0*/  FMUL.FTZ R174, R166, UR18 ;  /* 0x00000012a6ae7c20 */ /* 0x000fe20008410000 */
[----:B------:R-:W-:Y:S01]  /*28f0*/  LOP3.LUT P6, RZ, R80, 0xff0000, RZ, 0xc0, !PT ;  /* 0x00ff000050ff7812 */ /* 0x000fe200078cc0ff */
[----:B------:R-:W-:Y:S01]  /*2900*/  FMUL.FTZ R170, R165, R170 ;  /* 0x000000aaa5aa7220 */ /* 0x000fe20000410000 */
[----:B------:R-:W-:Y:S01]  /*2910*/  @P5 SHF.L.U32 R77, R77, 0x10, RZ ;  /* 0x000000104d4d5819 */ /* 0x000fe200000006ff */
[----:B------:R-:W-:Y:S01]  /*2920*/  FFMA.FTZ R79, R155, R169, R178 ;  /* 0x000000a99b4f7223 */ /* 0x000fe200000100b2 */
[----:B------:R-:W-:Y:S01]  /*2930*/  FSEL R182, R171, RZ, P6 ;  /* 0x000000ffabb67208 */ /* 0x000fe20003000000 */
[C---:B------:R-:W-:Y:S01]  /*2940*/  @P5 IMAD.U32 R176, R59.reuse, 0x10000, RZ ;  /* 0x000100003bb05824 */ /* 0x040fe200078e00ff */
[----:B------:R-:W-:Y:S01]  /*2950*/  @P0 LOP3.LUT P6, RZ, R82, 0xff0000, RZ, 0xc0, !PT ;  /* 0x00ff000052ff0812 */ /* 0x000fe200078cc0ff */
[----:B------:R-:W-:Y:S01]  /*2960*/  @P5 FADD.FTZ R170, R170, R77 ;  /* 0x0000004daaaa5221 */ /* 0x000fe20000010000 */
[----:B------:R-:W-:Y:S01]  /*2970*/  FADD.FTZ R172, R156, -R79 ;  /* 0x8000004f9cac7221 */ /* 0x000fe20000010000 */
[----:B------:R-:W-:-:S02]  /*2980*/  @P5 PRMT R77, R59, 0x7632, R77 ;  /* 0x000076323b4d5816 */ /* 0x000fc4000000004d */
[----:B------:R-:W-:Y:S01]  /*2990*/  @P0 FSEL R171, R171, RZ, P6 ;  /* 0x000000ffabab0208 */ /* 0x000fe20003000000 */
[----:B------:R-:W-:Y:S01]  /*29a0*/  FMUL.FTZ R167, R170, UR18 ;  /* 0x00000012aaa77c20 */ /* 0x000fe20008410000 */
[----:B------:R-:W-:Y:S01]  /*29b0*/  LOP3.LUT P6, RZ, R80, 0xff000000, RZ, 0xc0, !PT ;  /* 0xff00000050ff7812 */ /* 0x000fe200078cc0ff */
[----:B------:R-:W-:Y:S01]  /*29c0*/  FMUL.FTZ R79, R165, R172 ;  /* 0x000000aca54f7220 */ /* 0x000fe20000410000 */
[----:B------:R-:W-:Y:S01]  /*29d0*/  FFMA.FTZ R172, R164, R169, R178 ;  /* 0x000000a9a4ac7223 */ /* 0x000fe200000100b2 */
[----:B------:R-:W-:Y:S02]  /*29e0*/  @P0 F2FP.BF16.F32.PACK_AB R171, RZ, R171 ;  /* 0x000000abffab023e */ /* 0x000fe400000010ff */
        /* <DEDUP_REMOVED lines=11> */
[----:B------:R-:W-:Y:S02]  /*2aa0*/  @P0 PRMT R69, R69, 0x5410, R173 ;  /* 0x0000541045450816 */ /* 0x000fe400000000ad */
        /* <DEDUP_REMOVED lines=8> */
[----:B------:R-:W-:-:S02]  /*2b30*/  LOP3.LUT P6, RZ, R81, 0xff0000, RZ, 0xc0, !PT ;  /* 0x00ff000051ff7812 */ /* 0x000fc400078cc0ff */
[----:B------:R-:W-:Y:S02]  /*2b40*/  @P5 SHF.L.U32 R172, R77, 0x10, RZ ;  /* 0x000000104dac5819 */ /* 0x000fe400000006ff */
[----:B------:R-:W-:Y:S02]  /*2b50*/  FSEL R186, R177, RZ, P6 ;  /* 0x000000ffb1ba7208 */ /* 0x000fe40003000000 */
[----:B------:R-:W-:Y:S01]  /*2b60*/  @P0 LOP3.LUT P6, RZ, R83, 0xff0000, RZ, 0xc0, !PT ;  /* 0x00ff000053ff0812 */ /* 0x000fe200078cc0ff */
[----:B------:R-:W-:Y:S01]  /*2b70*/  @P5 FADD.FTZ R167, R167, R172 ;  /* 0x000000aca7a75221 */ /* 0x000fe20000010000 */
[----:B------:R-:W-:Y:S02]  /*2b80*/  ISETP.NE.U32.AND P5, PT, RZ, UR16, PT ;  /* 0x00000010ff007c0c */ /* 0x000fe4000bfa5070 */
[----:B------:R-:W-:Y:S01]  /*2b90*/  @P0 FSEL R177, R177, RZ, P6 ;  /* 0x000000ffb1b10208 */ /* 0x000fe20003000000 */
[----:B------:R-:W-:Y:S01]  /*2ba0*/  FMUL.FTZ R179, R167, UR18 ;  /* 0x00000012a7b37c20 */ /* 0x000fe20008410000 */
[----:B------:R-:W-:-:S02]  /*2bb0*/  LOP3.LUT P6, RZ, R81, 0xff000000, RZ, 0xc0, !PT ;  /* 0xff00000051ff7812 */ /* 0x000fc400078cc0ff */
[----:B------:R-:W-:Y:S02]  /*2bc0*/  ISETP.NE.AND.EX P5, PT, RZ, UR17, PT, P5 ;  /* 0x00000011ff007c0c */ /* 0x000fe4000bfa5350 */
[----:B------:R-:W-:Y:S02]  /*2bd0*/  FSEL R187, R179, RZ, P6 ;  /* 0x000000ffb3bb7208 */ /* 0x000fe40003000000 */
[----:B------:R-:W-:Y:S02]  /*2be0*/  @P0 LOP3.LUT P6, RZ, R83, 0xff000000, RZ, 0xc0, !PT ;  /* 0xff00000053ff0812 */ /* 0x000fe400078cc0ff */
[----:B------:R-:W-:Y:S02]  /*2bf0*/  @P0 F2FP.BF16.F32.PACK_AB R177, RZ, R177 ;  /* 0x000000b1ffb1023e */ /* 0x000fe400000010ff */
[----:B------:R-:W-:Y:S02]  /*2c00*/  @P0 FSEL R179, R179, RZ, P6 ;  /* 0x000000ffb3b30208 */ /* 0x000fe40003000000 */
[----:B------:R-:W-:-:S02]  /*2c10*/  ISETP.NE.U32.AND P6, PT, RZ, UR16, PT ;  /* 0x00000010ff007c0c */ /* 0x000fc4000bfc5070 */
[----:B------:R-:W-:Y:S02]  /*2c20*/  @P0 F2FP.BF16.F32.PACK_AB R176, RZ, R176 ;  /* 0x000000b0ffb0023e */ /* 0x000fe400000010ff */
[----:B------:R-:W-:Y:S02]  /*2c30*/  ISETP.NE.AND.EX P6, PT, RZ, UR17, PT, P6 ;  /* 0x00000011ff007c0c */ /* 0x000fe4000bfc5360 */
[----:B------:R-:W-:Y:S02]  /*2c40*/  @P5 F2FP.BF16.F32.PACK_AB R166, RZ, R166 ;  /* 0x000000a6ffa6523e */ /* 0x000fe400000010ff */
[----:B------:R-:W-:Y:S02]  /*2c50*/  @P5 F2FP.BF16.F32.PACK_AB R79, RZ, R79 ;  /* 0x0000004fff4f523e */ /* 0x000fe400000010ff */
[----:B------:R-:W-:Y:S02]  /*2c60*/  @P5 F2FP.BF16.F32.PACK_AB R178, RZ, R167 ;  /* 0x000000a7ffb2523e */ /* 0x000fe400000010ff */
[----:B------:R-:W-:-:S02]  /*2c70*/  @P5 PRMT R66, R166, 0x7610, R66 ;  /* 0x00007610a6425816 */ /* 0x000fc40000000042 */
[----:B------:R-:W-:Y:S02]  /*2c80*/  @P5 F2FP.BF16.F32.PACK_AB R172, RZ, R78 ;  /* 0x0000004effac523e */ /* 0x000fe400000010ff */
        /* <DEDUP_REMOVED lines=17> */
[----:B------:R-:W-:Y:S02]  /*2da0*/  @P0 F2FP.BF16.F32.PACK_AB R179, RZ, R179 ;  /* 0x000000b3ffb3023e */ /* 0x000fe400000010ff */
        /* <DEDUP_REMOVED lines=9> */
[C---:B------:R-:W-:Y:S01]  /*2e40*/  @P0 LEA.HI.X R77, R117.reuse, UR15, RZ, 0x4, P5 ;  /* 0x0000000f754d0c11 */ /* 0x040fe2000a8f24ff */
[----:B------:R3:W-:Y:S01]  /*2e50*/  STG.E.128 desc[UR4][R78.64], R72 ;  /* 0x000000484e007986 */ /* 0x0007e2000c101d04 */
[----:B------:R-:W-:Y:S01]  /*2e60*/  @P0 PRMT R70, R70, 0x5410, R176 ;  /* 0x0000541046460816 */ /* 0x000fe200000000b0 */
[----:B------:R-:W-:Y:S01]  /*2e70*/  VIADD R117, R117, 0x20 ;  /* 0x0000002075757836 */ /* 0x000fe20000000000 */
[----:B------:R-:W-:-:S05]  /*2e80*/  @P0 PRMT R71, R71, 0x5410, R179 ;  /* 0x0000541047470816 */ /* 0x000fca00000000b3 */
[----:B------:R3:W-:Y:S02]  /*2e90*/  @P0 STG.E.128 desc[UR4][R76.64], R68 ;  /* 0x000000444c000986 */ /* 0x0007e4000c101d04 */
.L_x_236:
[----:B------:R-:W-:Y:S05]  /*2ea0*/  BSYNC B1 ;  /* 0x0000000000017941 */ /* 0x000fea0003800000 */
.L_x_235:
[----:B------:R-:W-:Y:S04]  /*2eb0*/  BSSY B1, `(.L_x_237) ;  /* 0x000008e000017945 */ /* 0x000fe80003800000 */
[----:B------:R-:W-:Y:S05]  /*2ec0*/  @!P3 BRA `(.L_x_238) ;  /* 0x000000080030b947 */ /* 0x000fea0003800000 */
[----:B------:R-:W-:Y:S02]  /*2ed0*/  ISETP.NE.U32.AND P5, PT, RZ, UR8, PT ;  /* 0x00000008ff007c0c */ /* 0x000fe4000bfa5070 */
[----:B------:R-:W-:Y:S02]  /*2ee0*/  FSEL R176, R168, RZ, !P4 ;  /* 0x000000ffa8b07208 */ /* 0x000fe40006000000 */
[----:B------:R-:W-:Y:S02]  /*2ef0*/  ISETP.NE.AND.EX P5, PT, RZ, UR9, PT, P5 ;  /* 0x00000009ff007c0c */ /* 0x000fe4000bfa5350 */
[----:B------:R-:W-:Y:S01]  /*2f00*/  ISETP.NE.U32.AND P0, PT, RZ, UR14, PT ;  /* 0x0000000eff007c0c */ /* 0x000fe2000bf05070 */
[-CC-:B--23--:R-:W-:Y:S01]  /*2f10*/  FFMA.FTZ R73, R127, R169.reuse, R176.reuse ;  /* 0x000000a97f497223 */ /* 0x18cfe200000100b0 */
        /* <DEDUP_REMOVED lines=26> */
[-C--:B------:R-:W-:Y:S01]  /*30c0*/  FFMA.FTZ R77, R131, R169.reuse, R176 ;  /* 0x000000a9834d7223 */ /* 0x080fe200000100b0 */
        /* <DEDUP_REMOVED lines=8> */
[----:B------:R-:W-:Y:S01]  /*3150*/  FSEL R178, R167, RZ, P6 ;  /* 0x000000ffa7b27208 */ /* 0x000fe20003000000 */
[----:B------:R-:W-:Y:S01]  /*3160*/  @P5 FADD.FTZ R78, R78, R77 ;  /* 0x0000004d4e4e5221 */ /* 0x000fe20000010000 */
[----:B------:R-:W-:Y:S01]  /*3170*/  @P0 LOP3.LUT P6, RZ, R88, 0xff00, RZ, 0xc0, !PT ;  /* 0x0000ff0058ff0812 */ /* 0x000fe200078cc0ff */
[----:B------:R-:W-:Y:S01]  /*3180*/  @P5 FADD.FTZ R79, R79, R168 ;  /* 0x000000a84f4f5221 */ /* 0x000fe20000010000 */
[-CC-:B------:R-:W-:Y:S01]  /*3190*/  FFMA.FTZ R77, R120, R169.reuse, R176.reuse ;  /* 0x000000a9784d7223 */ /* 0x180fe200000100b0 */
[----:B------:R-:W-:Y:S01]  /*31a0*/  FMUL.FTZ R171, R78, UR18 ;  /* 0x000000124eab7c20 */ /* 0x000fe20008410000 */
[----:B------:R-:W-:Y:S01]  /*31b0*/  @P0 FSEL R75, R167, RZ, P6 ;  /* 0x000000ffa74b0208 */ /* 0x000fe20003000000 */
[----:B------:R-:W-:Y:S01]  /*31c0*/  FMUL.FTZ R173, R79, UR18 ;  /* 0x000000124fad7c20 */ /* 0x000fe20008410000 */
[----:B------:R-:W-:Y:S01]  /*31d0*/  LOP3.LUT P6, RZ, R90, 0xff0000, RZ, 0xc0, !PT ;  /* 0x00ff00005aff7812 */ /* 0x000fe200078cc0ff */
[----:B------:R-:W-:Y:S01]  /*31e0*/  FADD.FTZ R166, R118, -R77 ;  /* 0x8000004d76a67221 */ /* 0x000fe20000010000 */
[----:B------:R-:W-:Y:S01]  /*31f0*/  @P5 PRMT R167, R62, 0x7632, R167 ;  /* 0x000076323ea75816 */ /* 0x000fe200000000a7 */
[----:B------:R-:W-:Y:S01]  /*3200*/  FFMA.FTZ R172, R125, R169, R176 ;  /* 0x000000a97dac7223 */ /* 0x000fe200000100b0 */
[----:B------:R-:W-:Y:S01]  /*3210*/  FSEL R179, R170, RZ, P6 ;  /* 0x000000ffaab37208 */ /* 0x000fe20003000000 */
[----:B------:R-:W-:Y:S01]  /*3220*/  FMUL.FTZ R77, R165, R166 ;  /* 0x000000a6a54d7220 */ /* 0x000fe20000410000 */
[----:B------:R-:W-:Y:S01]  /*3230*/  @P0 LOP3.LUT P6, RZ, R88, 0xff0000, RZ, 0xc0, !PT ;  /* 0x00ff000058ff0812 */ /* 0x000fe200078cc0ff */
[----:B------:R-:W-:-:S02]  /*3240*/  @P5 IMAD.U32 R166, R167, 0x10000, RZ ;  /* 0x00010000a7a65824 */ /* 0x000fc400078e00ff */
[----:B------:R-:W-:Y:S01]  /*3250*/  FADD.FTZ R172, R123, -R172 ;  /* 0x800000ac7bac7221 */ /* 0x000fe20000010000 */
[----:B------:R-:W-:Y:S01]  /*3260*/  @P0 FSEL R168, R170, RZ, P6 ;  /* 0x000000ffaaa80208 */ /* 0x000fe20003000000 */
[----:B------:R-:W-:Y:S01]  /*3270*/  @P5 FADD.FTZ R77, R77, R166 ;  /* 0x000000a64d4d5221 */ /* 0x000fe20000010000 */
[----:B------:R-:W-:Y:S01]  /*3280*/  LOP3.LUT P6, RZ, R90, 0xff000000, RZ, 0xc0, !PT ;  /* 0xff0000005aff7812 */ /* 0x000fe200078cc0ff */
[----:B------:R-:W-:Y:S01]  /*3290*/  FMUL.FTZ R167, R165, R172 ;  /* 0x000000aca5a77220 */ /* 0x000fe20000410000 */
[----:B------:R-:W-:Y:S01]  /*32a0*/  @P5 SHF.L.U32 R166, R63, 0x10, RZ ;  /* 0x000000103fa65819 */ /* 0x000fe200000006ff */
[----:B------:R-:W-:Y:S01]  /*32b0*/  FMUL.FTZ R174, R77, UR18 ;  /* 0x000000124dae7c20 */ /* 0x000fe20008410000 */
[----:B------:R-:W-:Y:S01]  /*32c0*/  FSEL R180, R171, RZ, P6 ;  /* 0x000000ffabb47208 */ /* 0x000fe20003000000 */
[----:B------:R-:W-:Y:S01]  /*32d0*/  FFMA.FTZ R172, R122, R169, R176 ;  /* 0x000000a97aac7223 */ /* 0x000fe200000100b0 */
[----:B------:R-:W-:Y:S01]  /*32e0*/  @P0 LOP3.LUT P6, RZ, R88, 0xff000000, RZ, 0xc0, !PT ;  /* 0xff00000058ff0812 */ /* 0x000fe200078cc0ff */
[--C-:B------:R-:W-:Y:S01]  /*32f0*/  @P5 FADD.FTZ R167, R167, R166.reuse ;  /* 0x000000a6a7a75221 */ /* 0x100fe20000010000 */
[----:B------:R-:W-:Y:S01]  /*3300*/  @P5 PRMT R166, R63, 0x7632, R166 ;  /* 0x000076323fa65816 */ /* 0x000fe200000000a6 */
[----:B------:R-:W-:Y:S01]  /*3310*/  FADD.FTZ R172, R121, -R172 ;  /* 0x800000ac79ac7221 */ /* 0x000fe20000010000 */
[----:B------:R-:W-:Y:S01]  /*3320*/  @P0 FSEL R170, R171, RZ, P6 ;  /* 0x000000ffabaa0208 */ /* 0x000fe20003000000 */
[----:B------:R-:W-:Y:S01]  /*3330*/  FMUL.FTZ R169, R167, UR18 ;  /* 0x00000012a7a97c20 */ /* 0x000fe20008410000 */
[----:B------:R-:W-:Y:S01]  /*3340*/  LOP3.LUT P6, RZ, R91, 0xff, RZ, 0xc0, !PT ;  /* 0x000000ff5bff7812 */ /* 0x000fe200078cc0ff */
[----:B------:R-:W-:Y:S01]  /*3350*/  FMUL.FTZ R165, R165, R172 ;  /* 0x000000aca5a57220 */ /* 0x000fe20000410000 */
        /* <DEDUP_REMOVED lines=10> */
[C---:B------:R-:W-:Y:S02]  /*3400*/  FSEL R182, R174.reuse, RZ, P6 ;  /* 0x000000ffaeb67208 */ /* 0x040fe40003000000 */
[----:B------:R-:W-:Y:S02]  /*3410*/  @P0 LOP3.LUT P6, RZ, R89, 0xff00, RZ, 0xc0, !PT ;  /* 0x0000ff0059ff0812 */ /* 0x000fe400078cc0ff */
[----:B------:R-:W-:Y:S02]  /*3420*/  @P0 F2FP.BF16.F32.PACK_AB R171, RZ, R171 ;  /* 0x000000abffab023e */ /* 0x000fe400000010ff */
[----:B------:R-:W-:Y:S02]  /*3430*/  @P0 FSEL R173, R174, RZ, P6 ;  /* 0x000000ffaead0208 */ /* 0x000fe40003000000 */
[----:B------:R-:W-:Y:S02]  /*3440*/  LOP3.LUT P6, RZ, R91, 0xff0000, RZ, 0xc0, !PT ;  /* 0x00ff00005bff7812 */ /* 0x000fe400078cc0ff */
[----:B------:R-:W-:-:S02]  /*3450*/  @P0 F2FP.BF16.F32.PACK_AB R170, RZ, R170 ;  /* 0x000000aaffaa023e */ /* 0x000fc400000010ff */
[----:B------:R-:W-:Y:S02]  /*3460*/  FSEL R183, R169, RZ, P6 ;  /* 0x000000ffa9b77208 */ /* 0x000fe40003000000 */
[----:B------:R-:W-:Y:S02]  /*3470*/  @P0 LOP3.LUT P6, RZ, R89, 0xff0000, RZ, 0xc0, !PT ;  /* 0x00ff000059ff0812 */ /* 0x000fe400078cc0ff */
[----:B------:R-:W-:Y:S02]  /*3480*/  @P5 F2FP.BF16.F32.PACK_AB R79, RZ, R79 ;  /* 0x0000004fff4f523e */ /* 0x000fe400000010ff */
[----:B------:R-:W-:Y:S02]  /*3490*/  @P0 FSEL R174, R169, RZ, P6 ;  /* 0x000000ffa9ae0208 */ /* 0x000fe40003000000 */
[----:B------:R-:W-:Y:S02]  /*34a0*/  LOP3.LUT P6, RZ, R91, 0xff000000, RZ, 0xc0, !PT ;  /* 0xff0000005bff7812 */ /* 0x000fe400078cc0ff */
[----:B------:R-:W-:-:S02]  /*34b0*/  @P5 F2FP.BF16.F32.PACK_AB R76, RZ, R76 ;  /* 0x0000004cff4c523e */ /* 0x000fc400000010ff */
[C---:B------:R-:W-:Y:S02]  /*34c0*/  FSEL R184, R176.reuse, RZ, P6 ;  /* 0x000000ffb0b87208 */ /* 0x040fe40003000000 */
[----:B------:R-:W-:Y:S02]  /*34d0*/  @P0 LOP3.LUT P6, RZ, R89, 0xff000000, RZ, 0xc0, !PT ;  /* 0xff00000059ff0812 */ /* 0x000fe400078cc0ff */
[----:B------:R-:W-:Y:S02]  /*34e0*/  @P5 F2FP.BF16.F32.PACK_AB R169, RZ, R78 ;  /* 0x0000004effa9523e */ /* 0x000fe400000010ff */
[----:B------:R-:W-:Y:S02]  /*34f0*/  @P0 FSEL R176, R176, RZ, P6 ;  /* 0x000000ffb0b00208 */ /* 0x000fe40003000000 */
[----:B------:R-:W-:Y:S02]  /*3500*/  ISETP.NE.U32.AND P6, PT, RZ, UR16, PT ;  /* 0x00000010ff007c0c */ /* 0x000fe4000bfc5070 */
[----:B------:R-:W-:-:S02]  /*3510*/  @P5 PRMT R66, R79, 0x7610, R66 ;  /* 0x000076104f425816 */ /* 0x000fc40000000042 */
[----:B------:R-:W-:Y:S02]  /*3520*/  ISETP.NE.AND.EX P6, PT, RZ, UR17, PT, P6 ;  /* 0x00000011ff007c0c */ /* 0x000fe4000bfc5360 */
[----:B------:R-:W-:Y:S02]  /*3530*/  @P5 F2FP.BF16.F32.PACK_AB R172, RZ, R77 ;  /* 0x0000004dffac523e */ /* 0x000fe400000010ff */
[----:B------:R-:W-:Y:S02]  /*3540*/  @P5 PRMT R65, R76, 0x7610, R65 ;  /* 0x000076104c415816 */ /* 0x000fe40000000041 */
[----:B------:R-:W0:Y:S01]  /*3550*/  LDC.64 R76, c[0x0][0x2f8] ;  /* 0x0000be00ff4c7b82 */ /* 0x000e220000000a00 */
[----:B------:R-:W-:Y:S02]  /*3560*/  @P5 F2FP.BF16.F32.PACK_AB R72, RZ, R72 ;  /* 0x00000048ff48523e */ /* 0x000fe400000010ff */
[----:B------:R-:W-:Y:S02]  /*3570*/  @P5 F2FP.BF16.F32.PACK_AB R167, RZ, R167 ;  /* 0x000000a7ffa7523e */ /* 0x000fe400000010ff */
[----:B------:R-:W-:-:S02]  /*3580*/  @P5 F2FP.BF16.F32.PACK_AB R175, RZ, R165 ;  /* 0x000000a5ffaf523e */ /* 0x000fc400000010ff */
[----:B------:R-:W-:Y:S01]  /*3590*/  @P5 F2FP.BF16.F32.PACK_AB R166, RZ, R74 ;  /* 0x0000004affa6523e */ /* 0x000fe200000010ff */
[----:B------:R-:W1:Y:S01]  /*35a0*/  @P6 LDC.64 R78, c[0x0][0x308] ;  /* 0x0000c200ff4e6b82 */ /* 0x000e620000000a00 */
[----:B------:R-:W-:Y:S02]  /*35b0*/  @P5 PRMT R64, R72, 0x7610, R64 ;  /* 0x0000761048405816 */ /* 0x000fe40000000040 */
[----:B------:R-:W-:Y:S02]  /*35c0*/  @P5 PRMT R67, R167, 0x7610, R67 ;  /* 0x00007610a7435816 */ /* 0x000fe40000000043 */
[----:B------:R-:W-:Y:S02]  /*35d0*/  @P0 F2FP.BF16.F32.PACK_AB R165, RZ, R73 ;  /* 0x00000049ffa5023e */ /* 0x000fe400000010ff */
[----:B------:R-:W-:Y:S02]  /*35e0*/  @P0 F2FP.BF16.F32.PACK_AB R174, RZ, R174 ;  /* 0x000000aeffae023e */ /* 0x000fe400000010ff */
[----:B------:R-:W-:-:S02]  /*35f0*/  @P0 F2FP.BF16.F32.PACK_AB R167, RZ, R75 ;  /* 0x0000004bffa7023e */ /* 0x000fc400000010ff */
[----:B------:R-:W-:Y:S02]  /*3600*/  @P5 PRMT R64, R64, 0x5410, R166 ;  /* 0x0000541040405816 */ /* 0x000fe400000000a6 */
[----:B------:R-:W-:Y:S02]  /*3610*/  @P5 PRMT R65, R65, 0x5410, R169 ;  /* 0x0000541041415816 */ /* 0x000fe400000000a9 */
[----:B------:R-:W-:Y:S01]  /*3620*/  @P5 PRMT R66, R66, 0x5410, R172 ;  /* 0x0000541042425816 */ /* 0x000fe200000000ac */
[----:B0-----:R-:W-:Y:S01]  /*3630*/  IMAD.WIDE.U32 R76, R117, 0x10, R76 ;  /* 0x00000010754c7825 */ /* 0x001fe200078e004c */
[----:B------:R-:W-:Y:S02]  /*3640*/  @P5 PRMT R67, R67, 0x5410, R175 ;  /* 0x0000541043435816 */ /* 0x000fe400000000af */
[----:B------:R-:W-:Y:S02]  /*3650*/  @P0 PRMT R68, R165, 0x7610, R68 ;  /* 0x00007610a5440816 */ /* 0x000fe40000000044 */
[----:B------:R-:W-:-:S02]  /*3660*/  @P0 F2FP.BF16.F32.PACK_AB R173, RZ, R173 ;  /* 0x000000adffad023e */ /* 0x000fc400000010ff */
[----:B------:R-:W-:Y:S01]  /*3670*/  @P0 F2FP.BF16.F32.PACK_AB R176, RZ, R176 ;  /* 0x000000b0ffb0023e */ /* 0x000fe200000010ff */
[----:B-1----:R-:W-:Y:S01]  /*3680*/  @P6 IMAD.WIDE.U32 R78, R117, 0x10, R78 ;  /* 0x00000010754e6825 */ /* 0x002fe200078e004e */
[----:B------:R-:W-:Y:S02]  /*3690*/  @P0 PRMT R69, R168, 0x7610, R69 ;  /* 0x00007610a8450816 */ /* 0x000fe40000000045 */
[----:B------:R-:W-:Y:S02]  /*36a0*/  @P0 PRMT R70, R171, 0x7610, R70 ;  /* 0x00007610ab460816 */ /* 0x000fe40000000046 */
[----:B------:R-:W-:Y:S01]  /*36b0*/  @P0 PRMT R71, R174, 0x7610, R71 ;  /* 0x00007610ae470816 */ /* 0x000fe20000000047 */
[----:B------:R1:W-:Y:S01]  /*36c0*/  @P6 STG.E.128 desc[UR4][R78.64], R64 ;  /* 0x000000404e006986 */ /* 0x0003e2000c101d04 */
[----:B------:R-:W-:Y:S02]  /*36d0*/  @P0 LEA R166, P5, R117, UR14, 0x4 ;  /* 0x0000000e75a60c11 */ /* 0x000fe4000f8a20ff */
        /* <DEDUP_REMOVED lines=9> */
[----:B------:R-:W-:-:S05]  /*3770*/  @P0 PRMT R71, R71, 0x5410, R176 ;  /* 0x0000541047470816 */ /* 0x000fca00000000b0 */
[----:B------:R1:W-:Y:S02]  /*3780*/  @P0 STG.E.128 desc[UR4][R166.64], R68 ;  /* 0x00000044a6000986 */ /* 0x0003e4000c101d04 */
.L_x_238:
[----:B------:R-:W-:Y:S05]  /*3790*/  BSYNC B1 ;  /* 0x0000000000017941 */ /* 0x000fea0003800000 */
.L_x_237:
[----:B-123--:R-:W1:Y:S02]  /*37a0*/  LDC.64 R72, c[0x0][0x210] ;  /* 0x00008400ff487b82 */ /* 0x00ee640000000a00 */
[----:B-1----:R-:W-:-:S04]  /*37b0*/  LEA R105, R72, R105, 0x2 ;  /* 0x0000006948697211 */ /* 0x002fc800078e10ff */
[----:B------:R-:W-:-:S13]  /*37c0*/  ISETP.GE.AND P0, PT, R105, R73, PT ;  /* 0x000000496900720c */ /* 0x000fda0003f06270 */
[----:B------:R-:W-:Y:S05]  /*37d0*/  @!P0 BRA `(.L_x_239) ;  /* 0xffffffcc00a48947 */ /* 0x000fea000383ffff */
.L_x_225:
[----:B------:R-:W-:Y:S05]  /*37e0*/  BSYNC B0 ;  /* 0x0000000000007941 */ /* 0x000fea0003800000 */
.L_x_224:
[----:B------:R-:W1:Y:S01]  /*37f0*/  S2R R55, SR_TID.X ;  /* 0x0000000000377919 */ /* 0x000e620000002100 */
[----:B------:R-:W-:Y:S01]  /*3800*/  MOV R3, 0x400 ;  /* 0x0000040000037802 */ /* 0x000fe20000000f00 */
[----:B------:R-:W-:Y:S05]  /*3810*/  WARPSYNC.ALL ;  /* 0x0000000000007948 */ /* 0x000fea0003800000 */
[----:B------:R-:W2:Y:S01]  /*3820*/  S2R R52, SR_CgaCtaId ;  /* 0x0000000000347919 */ /* 0x000ea20000008800 */
[----:B------:R-:W-:Y:S01]  /*3830*/  ULDC.64 UR20, c[0x0][0x2d8] ;  /* 0x0000b60000147ab9 */ /* 0x000fe20000000a00 */
[----:B------:R-:W-:Y:S01]  /*3840*/  ULDC.64 UR22, c[0x0][0x2d0] ;  /* 0x0000b40000167ab9 */ /* 0x000fe20000000a00 */
[----:B-1----:R-:W-:-:S02]  /*3850*/  SHF.R.U32.HI R0, RZ, 0x5, R55 ;  /* 0x00000005ff007819 */ /* 0x002fc40000011637 */
[----:B------:R-:W-:Y:S02]  /*3860*/  LOP3.LUT R53, R55, 0x1f, RZ, 0xc0, !PT ;  /* 0x0000001f37357812 */ /* 0x000fe400078ec0ff */
[----:B--2---:R-:W-:-:S03]  /*3870*/  LEA R3, R52, R3, 0x18 ;  /* 0x0000000334037211 */ /* 0x004fc600078ec0ff */
[----:B------:R-:W-:Y:S02]  /*3880*/  IMAD R0, R0, 0x60, R53 ;  /* 0x0000006000007824 */ /* 0x000fe400078e0235 */
[----:B------:R-:W1:Y:S01]  /*3890*/  S2R R53, SR_CTAID.X ;  /* 0x0000000000357919 */ /* 0x000e620000002500 */
[----:B------:R-:W-:Y:S01]  /*38a0*/  LEA R52, R55, R3, 0x2 ;  /* 0x0000000337347211 */ /* 0x000fe200078e10ff */
[----:B------:R-:W-:-:S05]  /*38b0*/  IMAD R0, R0, 0x20, R3 ;  /* 0x0000002000007824 */ /* 0x000fca00078e0203 */
[----:B------:R2:W-:Y:S04]  /*38c0*/  STS.128 [R0], R24 ;  /* 0x0000001800007388 */ /* 0x0005e80000000c00 */
[----:B------:R-:W-:Y:S04]  /*38d0*/  STS.128 [R0+0x10], R20 ;  /* 0x0000101400007388 */ /* 0x000fe80000000c00 */
[----:B------:R-:W-:Y:S04]  /*38e0*/  STS.128 [R0+0x400], R16 ;  /* 0x0004001000007388 */ /* 0x000fe80000000c00 */
[----:B------:R-:W-:Y:S04]  /*38f0*/  STS.128 [R0+0x410], R12 ;  /* 0x0004100c00007388 */ /* 0x000fe80000000c00 */
[----:B------:R-:W-:Y:S01]  /*3900*/  STS.128 [R0+0x800], R8 ;  /* 0x0008000800007388 */ /* 0x000fe20000000c00 */
[----:B--2---:R-:W-:-:S03]  /*3910*/  IADD3 R27, R2, 0x7f, -R55 ;  /* 0x0000007f021b7810 */ /* 0x004fc60007ffe837 */
[----:B------:R-:W-:Y:S01]  /*3920*/  STS.128 [R0+0x810], R4 ;  /* 0x0008100400007388 */ /* 0x000fe20000000c00 */
[----:B------:R-:W-:Y:S01]  /*3930*/  BAR.SYNC.DEFER_BLOCKING 0x0 ;  /* 0x0000000000007b1d */ /* 0x000fe20000010000 */
[----:B-1----:R-:W-:Y:S01]  /*3940*/  IMAD R56, R53, R2, RZ ;  /* 0x0000000235387224 */ /* 0x002fe200078e02ff */
[C---:B------:R-:W-:Y:S02]  /*3950*/  LOP3.LUT P5, RZ, R27.reuse, 0xffffff80, RZ, 0xc0, !PT ;  /* 0xffffff801bff7812 */ /* 0x040fe400078ac0ff */
[C---:B------:R-:W-:Y:S02]  /*3960*/  ISETP.GE.U32.AND P4, PT, R27.reuse, 0x100, PT ;  /* 0x000001001b00780c */ /* 0x040fe40003f86070 */
[C---:B------:R-:W-:Y:S02]  /*3970*/  ISETP.GE.U32.AND P3, PT, R27.reuse, 0x180, PT ;  /* 0x000001801b00780c */ /* 0x040fe40003f66070 */
[C---:B------:R-:W-:Y:S02]  /*3980*/  ISETP.GE.U32.AND P2, PT, R27.reuse, 0x200, PT ;  /* 0x000002001b00780c */ /* 0x040fe40003f46070 */
[----:B------:R-:W-:-:S02]  /*3990*/  ISETP.GE.U32.AND P1, PT, R27, 0x280, PT ;  /* 0x000002801b00780c */ /* 0x000fc40003f26070 */
[----:B------:R-:W-:Y:S01]  /*39a0*/  ISETP.GE.U32.AND P0, PT, R27, 0x300, PT ;  /* 0x000003001b00780c */ /* 0x000fe20003f06070 */
        /* <DEDUP_REMOVED lines=49> */
[----:B------:R3:W-:Y:S01]  /*3cc0*/  STS.128 [R0+0x400], R40 ;  /* 0x0004002800007388 */ /* 0x0007e20000000c00 */
[----:B-1----:R-:W-:-:S03]  /*3cd0*/  FADD.FTZ R11, R5, R54 ;  /* 0x00000036050b7221 */ /* 0x002fc60000010000 */
[----:B------:R-:W-:Y:S01]  /*3ce0*/  STS.128 [R0+0x410], R36 ;  /* 0x0004102400007388 */ /* 0x000fe20000000c00 */
[----:B--2---:R-:W-:-:S03]  /*3cf0*/  FADD.FTZ R23, R6, R23 ;  /* 0x0000001706177221 */ /* 0x004fc60000010000 */
[----:B------:R-:W-:Y:S01]  /*3d00*/  STS.128 [R0+0x800], R32 ;  /* 0x0008002000007388 */ /* 0x000fe20000000c00 */
[----:B0-----:R-:W-:-:S03]  /*3d10*/  IADD3 R48, P6, R56, R55, RZ ;  /* 0x0000003738307210 */ /* 0x001fc60007fde0ff */
[----:B------:R-:W-:Y:S01]  /*3d20*/  STS.128 [R0+0x810], R28 ;  /* 0x0008101c00007388 */ /* 0x000fe20000000c00 */
[----:B------:R-:W-:Y:S01]  /*3d30*/  SHF.L.U32 R12, R48, 0x2, RZ ;  /* 0x00000002300c7819 */ /* 0x000fe200000006ff */
[----:B------:R-:W-:Y:S01]  /*3d40*/  BAR.SYNC.DEFER_BLOCKING 0x0 ;  /* 0x0000000000007b1d */ /* 0x000fe20000010000 */
[----:B---3--:R-:W-:Y:S02]  /*3d50*/  IMAD.X R41, RZ, RZ, RZ, P6 ;  /* 0x000000ffff297224 */ /* 0x008fe400030e06ff */
[----:B------:R-:W-:-:S03]  /*3d60*/  IADD3 R14, P6, R12, UR20, RZ ;  /* 0x000000140c0e7c10 */ /* 0x000fc6000ffde0ff */
[----:B------:R-:W-:-:S04]  /*3d70*/  SHF.L.U64.HI R41, R48, 0x2, R41 ;  /* 0x0000000230297819 */ /* 0x000fc80000010229 */
[C---:B------:R-:W-:Y:S02]  /*3d80*/  IADD3.X R43, R41.reuse, UR21, RZ, P6, !PT ;  /* 0x00000015292b7c10 */ /* 0x040fe4000b7fe4ff */
[----:B------:R-:W-:Y:S02]  /*3d90*/  IADD3 R12, P6, R12, UR22, RZ ;  /* 0x000000160c0c7c10 */ /* 0x000fe4000ffde0ff */
[----:B------:R-:W-:Y:S02]  /*3da0*/  @P5 MOV R3, R43 ;  /* 0x0000002b00035202 */ /* 0x000fe40000000f00 */
[----:B------:R-:W-:Y:S01]  /*3db0*/  IADD3.X R41, R41, UR23, RZ, P6, !PT ;  /* 0x0000001729297c10 */ /* 0x000fe2000b7fe4ff */
        /* <DEDUP_REMOVED lines=9> */
[----:B------:R-:W4:Y:S01]  /*3e50*/  LDS R13, [R52+0x1000] ;  /* 0x00100000340d7984 */ /* 0x000f220000000800 */
[----:B0-----:R-:W-:-:S03]  /*3e60*/  FADD.FTZ R25, RZ, R25 ;  /* 0x00000019ff197221 */ /* 0x001fc60000010000 */
[----:B------:R-:W-:Y:S01]  /*3e70*/  LDS R35, [R52+0x2800] ;  /* 0x0028000034237984 */ /* 0x000fe20000000800 */
[----:B-1----:R-:W-:-:S03]  /*3e80*/  FADD.FTZ R2, R25, R2 ;  /* 0x0000000219027221 */ /* 0x002fc60000010000 */
[----:B------:R-:W0:Y:S01]  /*3e90*/  LDS R4, [R52+0x600] ;  /* 0x0006000034047984 */ /* 0x000e220000000800 */
[----:B--2---:R-:W-:-:S03]  /*3ea0*/  FADD.FTZ R2, R2, R37 ;  /* 0x0000002502027221 */ /* 0x004fc60000010000 */
[----:B------:R-:W1:Y:S01]  /*3eb0*/  LDS R25, [R52+0x1c00] ;  /* 0x001c000034197984 */ /* 0x000e620000000800 */
[----:B---3--:R-:W-:-:S03]  /*3ec0*/  FADD.FTZ R0, RZ, R0 ;  /* 0x00000000ff007221 */ /* 0x008fc60000010000 */
[----:B------:R-:W2:Y:S01]  /*3ed0*/  LDS R5, [R52+0x1200] ;  /* 0x0012000034057984 */ /* 0x000ea20000000800 */
[----:B----4-:R-:W-:-:S03]  /*3ee0*/  FADD.FTZ R31, R2, R29 ;  /* 0x0000001d021f7221 */ /* 0x010fc60000010000 */
[----:B------:R-:W-:Y:S01]  /*3ef0*/  LDS R37, [R52+0x2a00] ;  /* 0x002a000034257984 */ /* 0x000fe20000000800 */
[----:B------:R-:W-:Y:S01]  /*3f00*/  @P5 IMAD.MOV.U32 R2, RZ, RZ, R14 ;  /* 0x000000ffff025224 */ /* 0x000fe200078e000e */
[----:B------:R-:W-:Y:S01]  /*3f10*/  @P5 IADD3 R14, P6, R14, 0x200, RZ ;  /* 0x000002000e0e5810 */ /* 0x000fe20007fde0ff */
[----:B------:R-:W-:Y:S01]  /*3f20*/  FADD.FTZ R27, R0, R27 ;  /* 0x0000001b001b7221 */ /* 0x000fe20000010000 */
[----:B------:R-:W3:Y:S03]  /*3f30*/  LDS R29, [R52+0x1e00] ;  /* 0x001e0000341d7984 */ /* 0x000ee60000000800 */
[----:B------:R-:W-:Y:S01]  /*3f40*/  FADD.FTZ R20, R27, R20 ;  /* 0x000000141b147221 */ /* 0x000fe20000010000 */
[----:B------:R-:W4:Y:S01]  /*3f50*/  LDS R0, [R52+0x800] ;  /* 0x0008000034007984 */ /* 0x000f220000000800 */
[----:B------:R-:W-:Y:S02]  /*3f60*/  @P5 IMAD.X R43, RZ, RZ, R43, P6 ;  /* 0x000000ffff2b5224 */ /* 0x000fe400030e062b */
[----:B------:R-:W-:Y:S01]  /*3f70*/  FADD.FTZ R8, RZ, R8 ;  /* 0x00000008ff087221 */ /* 0x000fe20000010000 */
[----:B------:R-:W4:Y:S01]  /*3f80*/  LDS R15, [R52+0x1400] ;  /* 0x00140000340f7984 */ /* 0x000f220000000800 */
[----:B------:R-:W-:-:S03]  /*3f90*/  FADD.FTZ R33, R20, R33 ;  /* 0x0000002114217221 */ /* 0x000fc60000010000 */
[----:B------:R-:W4:Y:S01]  /*3fa0*/  LDS R6, [R52+0xa00] ;  /* 0x000a000034067984 */ /* 0x000f220000000800 */
[----:B------:R-:W-:-:S03]  /*3fb0*/  FADD.FTZ R8, R8, R13 ;  /* 0x0000000d08087221 */ /* 0x000fc60000010000 */
[----:B------:R-:W4:Y:S04]  /*3fc0*/  LDS R27, [R52+0x2000] ;  /* 0x00200000341b7984 */ /* 0x000f280000000800 */
[----:B------:R2:W-:Y:S04]  /*3fd0*/  @P5 STG.E desc[UR4][R2.64], R31 ;  /* 0x0000001f02005986 */ /* 0x0005e8000c101904 */
[----:B------:R-:W4:Y:S01]  /*3fe0*/  LDS R17, [R52+0x1600] ;  /* 0x0016000034117984 */ /* 0x000f220000000800 */
[----:B0-----:R-:W-:-:S03]  /*3ff0*/  FADD.FTZ R4, RZ, R4 ;  /* 0x00000004ff047221 */ /* 0x001fc60000010000 */
[----:B------:R-:W0:Y:S01]  /*4000*/  LDS R39, [R52+0x2c00] ;  /* 0x002c000034277984 */ /* 0x000e220000000800 */
[----:B-1----:R-:W-:Y:S01]  /*4010*/  FADD.FTZ R8, R8, R25 ;  /* 0x0000001908087221 */ /* 0x002fe20000010000 */
[----:B--2---:R-:W-:Y:S01]  /*4020*/  @P5 IMAD.MOV.U32 R2, RZ, RZ, R12 ;  /* 0x000000ffff025224 */ /* 0x004fe200078e000c */
[-C--:B------:R-:W-:Y:S01]  /*4030*/  @P5 MOV R3, R41.reuse ;  /* 0x0000002900035202 */ /* 0x080fe20000000f00 */
[----:B------:R-:W1:Y:S01]  /*4040*/  LDS R10, [R52+0x2200] ;  /* 0x00220000340a7984 */ /* 0x000e620000000800 */
[----:B------:R-:W-:Y:S01]  /*4050*/  @P5 IADD3 R12, P6, R12, 0x200, RZ ;  /* 0x000002000c0c5810 */ /* 0x000fe20007fde0ff */
[----:B------:R-:W-:Y:S01]  /*4060*/  FADD.FTZ R35, R8, R35 ;  /* 0x0000002308237221 */ /* 0x000fe20000010000 */
[----:B------:R-:W-:Y:S01]  /*4070*/  FADD.FTZ R4, R4, R5 ;  /* 0x0000000504047221 */ /* 0x000fe20000010000 */
[----:B------:R2:W-:Y:S01]  /*4080*/  @P5 STG.E desc[UR4][R2.64], R7 ;  /* 0x0000000702005986 */ /* 0x0005e2000c101904 */
[----:B------:R-:W-:Y:S02]  /*4090*/  @P5 IADD3.X R41, RZ, R41, RZ, P6, !PT ;  /* 0x00000029ff295210 */ /* 0x000fe400037fe4ff */
[----:B---3--:R-:W-:Y:S01]  /*40a0*/  FADD.FTZ R4, R4, R29 ;  /* 0x0000001d04047221 */ /* 0x008fe20000010000 */
[----:B------:R-:W3:Y:S01]  /*40b0*/  LDS R13, [R52+0x2e00] ;  /* 0x002e0000340d7984 */ /* 0x000ee20000000800 */
[----:B----4-:R-:W-:-:S02]  /*40c0*/  FADD.FTZ R0, RZ, R0 ;  /* 0x00000000ff007221 */ /* 0x010fc40000010000 */
[----:B------:R-:W-:Y:S02]  /*40d0*/  FADD.FTZ R37, R4, R37 ;  /* 0x0000002504257221 */ /* 0x000fe40000010000 */
[----:B------:R-:W-:Y:S01]  /*40e0*/  FADD.FTZ R0, R0, R15 ;  /* 0x0000000f00007221 */ /* 0x000fe20000010000 */
[----:B--2---:R-:W-:Y:S01]  /*40f0*/  @P4 IMAD.MOV.U32 R2, RZ, RZ, R14 ;  /* 0x000000ffff024224 */ /* 0x004fe200078e000e */
[----:B------:R-:W-:Y:S01]  /*4100*/  @P4 MOV R3, R43 ;  /* 0x0000002b00034202 */ /* 0x000fe20000000f00 */
[----:B------:R-:W-:Y:S01]  /*4110*/  FADD.FTZ R6, RZ, R6 ;  /* 0x00000006ff067221 */ /* 0x000fe20000010000 */
[----:B------:R-:W-:-:S03]  /*4120*/  @P4 IADD3 R14, P5, R14, 0x200, RZ ;  /* 0x000002000e0e4810 */ /* 0x000fc60007fbe0ff */
[----:B------:R2:W-:Y:S01]  /*4130*/  @P4 STG.E desc[UR4][R2.64], R33 ;  /* 0x0000002102004986 */ /* 0x0005e2000c101904 */
[----:B------:R-:W-:Y:S01]  /*4140*/  FADD.FTZ R0, R0, R27 ;  /* 0x0000001b00007221 */ /* 0x000fe20000010000 */
[----:B------:R-:W-:Y:S02]  /*4150*/  @P4 IMAD.X R43, RZ, RZ, R43, P5 ;  /* 0x000000ffff2b4224 */ /* 0x000fe400028e062b */
[----:B------:R-:W-:Y:S01]  /*4160*/  FADD.FTZ R17, R6, R17 ;  /* 0x0000001106117221 */ /* 0x000fe20000010000 */
[----:B--2---:R-:W-:Y:S01]  /*4170*/  @P4 IMAD.MOV.U32 R2, RZ, RZ, R12 ;  /* 0x000000ffff024224 */ /* 0x004fe200078e000c */
[----:B------:R-:W-:Y:S01]  /*4180*/  @P4 MOV R3, R41 ;  /* 0x0000002900034202 */ /* 0x000fe20000000f00 */
[----:B0-----:R-:W-:Y:S01]  /*4190*/  FADD.FTZ R39, R0, R39 ;  /* 0x0000002700277221 */ /* 0x001fe20000010000 */
[----:B------:R-:W-:-:S03]  /*41a0*/  @P4 IADD3 R12, P6, R12, 0x200, RZ ;  /* 0x000002000c0c4810 */ /* 0x000fc60007fde0ff */
[----:B------:R0:W-:Y:S01]  /*41b0*/  @P4 STG.E desc[UR4][R2.64], R19 ;  /* 0x0000001302004986 */ /* 0x0001e2000c101904 */
[----:B------:R-:W-:Y:S01]  /*41c0*/  @P4 IADD3.X R41, RZ, R41, RZ, P6, !PT ;  /* 0x00000029ff294210 */ /* 0x000fe200037fe4ff */
[----:B-1----:R-:W-:-:S04]  /*41d0*/  FADD.FTZ R10, R17, R10 ;  /* 0x0000000a110a7221 */ /* 0x002fc80000010000 */
[----:B---3--:R-:W-:Y:S01]  /*41e0*/  FADD.FTZ R13, R10, R13 ;  /* 0x0000000d0a0d7221 */ /* 0x008fe20000010000 */
[----:B0-----:R-:W-:Y:S01]  /*41f0*/  @P3 IMAD.MOV.U32 R2, RZ, RZ, R14 ;  /* 0x000000ffff023224 */ /* 0x001fe200078e000e */
[----:B------:R-:W-:Y:S02]  /*4200*/  @P3 MOV R3, R43 ;  /* 0x0000002b00033202 */ /* 0x000fe40000000f00 */
[----:B------:R-:W-:-:S03]  /*4210*/  @P3 IADD3 R14, P4, R14, 0x200, RZ ;  /* 0x000002000e0e3810 */ /* 0x000fc60007f9e0ff */
[----:B------:R0:W-:Y:S02]  /*4220*/  @P3 STG.E desc[UR4][R2.64], R35 ;  /* 0x0000002302003986 */ /* 0x0001e4000c101904 */
[----:B------:R-:W-:Y:S02]  /*4230*/  @P3 IMAD.X R43, RZ, RZ, R43, P4 ;  /* 0x000000ffff2b3224 */ /* 0x000fe400020e062b */
[----:B0-----:R-:W-:Y:S01]  /*4240*/  @P3 IMAD.MOV.U32 R2, RZ, RZ, R12 ;  /* 0x000000ffff023224 */ /* 0x001fe200078e000c */
[----:B------:R-:W-:Y:S02]  /*4250*/  @P3 MOV R3, R41 ;  /* 0x0000002900033202 */ /* 0x000fe40000000f00 */
[----:B------:R-:W-:-:S03]  /*4260*/  @P3 IADD3 R12, P5, R12, 0x200, RZ ;  /* 0x000002000c0c3810 */ /* 0x000fc60007fbe0ff */
[----:B------:R0:W-:Y:S01]  /*4270*/  @P3 STG.E desc[UR4][R2.64], R9 ;  /* 0x0000000902003986 */ /* 0x0001e2000c101904 */
[----:B------:R-:W-:Y:S01]  /*4280*/  @P3 IADD3.X R41, RZ, R41, RZ, P5, !PT ;  /* 0x00000029ff293210 */ /* 0x000fe20002ffe4ff */
[----:B------:R-:W-:Y:S01]  /*4290*/  @P2 IMAD.MOV.U32 R4, RZ, RZ, R12 ;  /* 0x000000ffff042224 */ /* 0x000fe200078e000c */
[----:B------:R-:W-:Y:S02]  /*42a0*/  @P2 IADD3 R12, P4, R12, 0x200, RZ ;  /* 0x000002000c0c2810 */ /* 0x000fe40007f9e0ff */
[-C--:B------:R-:W-:Y:S02]  /*42b0*/  @P2 MOV R5, R41.reuse ;  /* 0x0000002900052202 */ /* 0x080fe40000000f00 */
[----:B------:R-:W-:Y:S01]  /*42c0*/  @P2 IADD3.X R41, RZ, R41, RZ, P4, !PT ;  /* 0x00000029ff292210 */ /* 0x000fe200027fe4ff */
[----:B------:R-:W-:Y:S01]  /*42d0*/  @P1 IMAD.MOV.U32 R6, RZ, RZ, R12 ;  /* 0x000000ffff061224 */ /* 0x000fe200078e000c */
[----:B------:R-:W-:Y:S02]  /*42e0*/  @P1 IADD3 R12, P4, R12, 0x200, RZ ;  /* 0x000002000c0c1810 */ /* 0x000fe40007f9e0ff */
[----:B------:R-:W-:Y:S01]  /*42f0*/  @P1 MOV R7, R41 ;  /* 0x0000002900071202 */ /* 0x000fe20000000f00 */
[----:B0-----:R-:W-:Y:S01]  /*4300*/  @P2 IMAD.MOV.U32 R2, RZ, RZ, R14 ;  /* 0x000000ffff022224 */ /* 0x001fe200078e000e */
[----:B------:R-:W-:-:S02]  /*4310*/  @P2 IADD3 R14, P3, R14, 0x200, RZ ;  /* 0x000002000e0e2810 */ /* 0x000fc40007f7e0ff */
[----:B------:R-:W-:Y:S02]  /*4320*/  @P2 MOV R3, R43 ;  /* 0x0000002b00032202 */ /* 0x000fe40000000f00 */
[----:B------:R-:W-:Y:S01]  /*4330*/  @P1 IADD3.X R41, RZ, R41, RZ, P4, !PT ;  /* 0x00000029ff291210 */ /* 0x000fe200027fe4ff */
[----:B------:R-:W-:Y:S02]  /*4340*/  @P2 IMAD.X R43, RZ, RZ, R43, P3 ;  /* 0x000000ffff2b2224 */ /* 0x000fe400018e062b */
[----:B------:R0:W-:Y:S04]  /*4350*/  @P2 STG.E desc[UR4][R2.64], R37 ;  /* 0x0000002502002986 */ /* 0x0001e8000c101904 */
[----:B------:R1:W-:Y:S01]  /*4360*/  @P2 STG.E desc[UR4][R4.64], R21 ;  /* 0x0000001504002986 */ /* 0x0003e2000c101904 */
[----:B0-----:R-:W-:Y:S01]  /*4370*/  @P1 IMAD.MOV.U32 R2, RZ, RZ, R14 ;  /* 0x000000ffff021224 */ /* 0x001fe200078e000e */
[----:B------:R-:W-:-:S02]  /*4380*/  @P1 IADD3 R14, P3, R14, 0x200, RZ ;  /* 0x000002000e0e1810 */ /* 0x000fc40007f7e0ff */
[----:B------:R-:W-:Y:S01]  /*4390*/  @P1 MOV R3, R43 ;  /* 0x0000002b00031202 */ /* 0x000fe20000000f00 */
[----:B-1----:R-:W-:Y:S01]  /*43a0*/  IMAD.MOV.U32 R4, RZ, RZ, R12 ;  /* 0x000000ffff047224 */ /* 0x002fe200078e000c */
[----:B------:R-:W-:Y:S01]  /*43b0*/  MOV R5, R41 ;  /* 0x0000002900057202 */ /* 0x000fe20000000f00 */
[----:B------:R-:W-:Y:S02]  /*43c0*/  @P1 IMAD.X R43, RZ, RZ, R43, P3 ;  /* 0x000000ffff2b1224 */ /* 0x000fe400018e062b */
[----:B------:R0:W-:Y:S04]  /*43d0*/  @P1 STG.E desc[UR4][R2.64], R39 ;  /* 0x0000002702001986 */ /* 0x0001e8000c101904 */
[----:B------:R1:W-:Y:S01]  /*43e0*/  @P1 STG.E desc[UR4][R6.64], R11 ;  /* 0x0000000b06001986 */ /* 0x0003e2000c101904 */
[----:B0-----:R-:W-:Y:S01]  /*43f0*/  IMAD.MOV.U32 R2, RZ, RZ, R14 ;  /* 0x000000ffff027224 */ /* 0x001fe200078e000e */
[----:B------:R-:W-:Y:S01]  /*4400*/  MOV R3, R43 ;  /* 0x0000002b00037202 */ /* 0x000fe20000000f00 */
[----:B------:R-:W-:Y:S06]  /*4410*/  @!P0 EXIT ;  /* 0x000000000000894d */ /* 0x000fec0003800000 */
[----:B------:R-:W-:Y:S04]  /*4420*/  STG.E desc[UR4][R2.64], R13 ;  /* 0x0000000d02007986 */ /* 0x000fe8000c101904 */
[----:B------:R-:W-:Y:S01]  /*4430*/  STG.E desc[UR4][R4.64], R23 ;  /* 0x0000001704007986 */ /* 0x000fe2000c101904 */
[----:B------:R-:W-:Y:S05]  /*4440*/  EXIT ;  /* 0x000000000000794d */ /* 0x000fea0003800000 */
.L_x_232:
[----:B------:R-:W-:Y:S01]  /*4450*/  HFMA2.MMA R170, -RZ, RZ, 0, 5.9604644775390625e-08 ;  /* 0x00000001ffaa7435 */ /* 0x000fe200000001ff */
[----:B------:R-:W-:Y:S01]  /*4460*/  BSSY B1, `(.L_x_240) ;  /* 0x0000007000017945 */ /* 0x000fe20003800000 */
[----:B------:R-:W-:Y:S01]  /*4470*/  IMAD.MOV.U32 R171, RZ, RZ, R167 ;  /* 0x000000ffffab7224 */ /* 0x000fe200078e00a7 */
[----:B------:R-:W-:Y:S01]  /*4480*/  MOV R166, 0xffffffff ;  /* 0xffffffff00a67802 */ /* 0x000fe20000000f00 */
[----:B------:R-:W-:-:S07]  /*4490*/  IMAD.MOV.U32 R173, RZ, RZ, 0x1f ;  /* 0x0000001fffad7424 */ /* 0x000fce00078e00ff */
[----:B-----5:R-:W-:Y:S05]  /*44a0*/  WARPSYNC.COLLECTIVE R166, `(.L_x_241) ;  /* 0x00000000a6087348 */ /* 0x020fea0003c00000 */
[----:B------:R0:W1:Y:S02]  /*44b0*/  SHFL.BFLY P0, R169, R171, R170, R173 ;  /* 0x0c0000aaaba97389 */ /* 0x00006400000000ad */
[----:B01---5:R-:W-:Y:S01]  /*44c0*/  ENDCOLLECTIVE ;  /* 0x000000000000791b */ /* 0x023fe20003800000 */
.L_x_241:
[----:B------:R-:W-:Y:S05]  /*44d0*/  BSYNC B1 ;  /* 0x0000000000017941 */ /* 0x000fea0003800000 */
.L_x_240:
[----:B------:R-:W-:Y:S01]  /*44e0*/  HFMA2.MMA R173, -RZ, RZ, 0, 1.847743988037109375e-06 ;  /* 0x0000001fffad7435 */ /* 0x000fe200000001ff */
[----:B------:R-:W-:Y:S01]  /*44f0*/  MOV R171, R168 ;  /* 0x000000a800ab7202 */ /* 0x000fe20000000f00 */
[----:B------:R-:W-:Y:S02]  /*4500*/  IMAD.MOV.U32 R170, RZ, RZ, 0x1 ;  /* 0x00000001ffaa7424 */ /* 0x000fe400078e00ff */
[----:B------:R-:W-:Y:S02]  /*4510*/  IMAD.MOV.U32 R166, RZ, RZ, -0x1 ;  /* 0xffffffffffa67424 */ /* 0x000fe400078e00ff */
[----:B------:R-:W-:-:S07]  /*4520*/  IMAD.MOV.U32 R72, RZ, RZ, R169 ;  /* 0x000000ffff487224 */ /* 0x000fce00078e00a9 */
[----:B------:R-:W-:Y:S05]  /*4530*/  WARPSYNC.COLLECTIVE R166, `(.L_x_242) ;  /* 0x00000000a6087348 */ /* 0x000fea0003c00000 */
[----:B------:R0:W1:Y:S02]  /*4540*/  SHFL.BFLY P0, R169, R171, R170, R173 ;  /* 0x0c0000aaaba97389 */ /* 0x00006400000000ad */
[----:B01----:R-:W-:Y:S01]  /*4550*/  ENDCOLLECTIVE ;  /* 0x000000000000791b */ /* 0x003fe20003800000 */
.L_x_242:
[----:B------:R-:W-:Y:S01]  /*4560*/  FADD.FTZ R72, R72, R167 ;  /* 0x000000a748487221 */ /* 0x000fe20000010000 */
[----:B------:R-:W-:-:S03]  /*4570*/  HFMA2.MMA R170, -RZ, RZ, 0, 1.1920928955078125e-07 ;  /* 0x00000002ffaa7435 */ /* 0x000fc600000001ff */
[----:B------:R-:W-:Y:S01]  /*4580*/  IMAD.MOV.U32 R171, RZ, RZ, R72 ;  /* 0x000000ffffab7224 */ /* 0x000fe200078e0048 */
[----:B------:R-:W-:-:S07]  /*4590*/  MOV R73, R169 ;  /* 0x000000a900497202 */ /* 0x000fce0000000f00 */
[----:B------:R-:W-:Y:S05]  /*45a0*/  WARPSYNC.COLLECTIVE R166, `(.L_x_243) ;  /* 0x00000000a6087348 */ /* 0x000fea0003c00000 */
[----:B------:R0:W1:Y:S02]  /*45b0*/  SHFL.BFLY P0, R169, R171, R170, R173 ;  /* 0x0c0000aaaba97389 */ /* 0x00006400000000ad */
[----:B01----:R-:W-:Y:S01]  /*45c0*/  ENDCOLLECTIVE ;  /* 0x000000000000791b */ /* 0x003fe20003800000 */
.L_x_243:
[----:B------:R-:W-:-:S05]  /*45d0*/  FADD.FTZ R73, R73, R168 ;  /* 0x000000a849497221 */ /* 0x000fca0000010000 */
[----:B------:R-:W-:Y:S01]  /*45e0*/  MOV R171, R73 ;  /* 0x0000004900ab7202 */ /* 0x000fe20000000f00 */
[----:B------:R-:W-:-:S07]  /*45f0*/  IMAD.MOV.U32 R75, RZ, RZ, R169 ;  /* 0x000000ffff4b7224 */ /* 0x000fce00078e00a9 */
[----:B------:R-:W-:Y:S05]  /*4600*/  WARPSYNC.COLLECTIVE R166, `(.L_x_244) ;  /* 0x00000000a6087348 */ /* 0x000fea0003c00000 */
[----:B------:R0:W1:Y:S02]  /*4610*/  SHFL.BFLY P0, R169, R171, R170, R173 ;  /* 0x0c0000aaaba97389 */ /* 0x00006400000000ad */
[----:B01----:R-:W-:Y:S01]  /*4620*/  ENDCOLLECTIVE ;  /* 0x000000000000791b */ /* 0x003fe20003800000 */
.L_x_244:
[----:B------:R-:W-:-:S05]  /*4630*/  FADD.FTZ R75, R72, R75 ;  /* 0x0000004b484b7221 */ /* 0x000fca0000010000 */
[----:B------:R-:W-:Y:S01]  /*4640*/  MOV R171, R75 ;  /* 0x0000004b00ab7202 */ /* 0x000fe20000000f00 */
[----:B------:R-:W-:Y:S02]  /*4650*/  IMAD.MOV.U32 R170, RZ, RZ, 0x4 ;  /* 0x00000004ffaa7424 */ /* 0x000fe400078e00ff */
[----:B------:R-:W-:-:S07]  /*4660*/  IMAD.MOV.U32 R74, RZ, RZ, R169 ;  /* 0x000000ffff4a7224 */ /* 0x000fce00078e00a9 */
[----:B------:R-:W-:Y:S05]  /*4670*/  WARPSYNC.COLLECTIVE R166, `(.L_x_245) ;  /* 0x00000000a6087348 */ /* 0x000fea0003c00000 */
[----:B------:R0:W1:Y:S02]  /*4680*/  SHFL.BFLY P0, R169, R171, R170, R173 ;  /* 0x0c0000aaaba97389 */ /* 0x00006400000000ad */
[----:B01----:R-:W-:Y:S01]  /*4690*/  ENDCOLLECTIVE ;  /* 0x000000000000791b */ /* 0x003fe20003800000 */
.L_x_245:
[----:B------:R-:W-:-:S04]  /*46a0*/  FADD.FTZ R74, R73, R74 ;  /* 0x0000004a494a7221 */ /* 0x000fc80000010000 */
[----:B------:R-:W-:Y:S01]  /*46b0*/  IMAD.MOV.U32 R171, RZ, RZ, R74 ;  /* 0x000000ffffab7224 */ /* 0x000fe200078e004a */
[----:B------:R-:W-:-:S07]  /*46c0*/  MOV R76, R169 ;  /* 0x000000a9004c7202 */ /* 0x000fce0000000f00 */
[----:B------:R-:W-:Y:S05]  /*46d0*/  WARPSYNC.COLLECTIVE R166, `(.L_x_246) ;  /* 0x00000000a6087348 */ /* 0x000fea0003c00000 */
[----:B------:R0:W1:Y:S02]  /*46e0*/  SHFL.BFLY P0, R169, R171, R170, R173 ;  /* 0x0c0000aaaba97389 */ /* 0x00006400000000ad */
[----:B01----:R-:W-:Y:S01]  /*46f0*/  ENDCOLLECTIVE ;  /* 0x000000000000791b */ /* 0x003fe20003800000 */
.L_x_246:
[----:B------:R-:W-:Y:S01]  /*4700*/  FADD.FTZ R76, R75, R76 ;  /* 0x0000004c4b4c7221 */ /* 0x000fe20000010000 */
[----:B------:R-:W-:-:S03]  /*4710*/  HFMA2.MMA R170, -RZ, RZ, 0, 4.76837158203125e-07 ;  /* 0x00000008ffaa7435 */ /* 0x000fc600000001ff */
[----:B------:R-:W-:Y:S01]  /*4720*/  IMAD.MOV.U32 R171, RZ, RZ, R76 ;  /* 0x000000ffffab7224 */ /* 0x000fe200078e004c */
[----:B------:R-:W-:-:S07]  /*4730*/  MOV R77, R169 ;  /* 0x000000a9004d7202 */ /* 0x000fce0000000f00 */
[----:B------:R-:W-:Y:S05]  /*4740*/  WARPSYNC.COLLECTIVE R166, `(.L_x_247) ;  /* 0x00000000a6087348 */ /* 0x000fea0003c00000 */
[----:B------:R0:W1:Y:S02]  /*4750*/  SHFL.BFLY P0, R169, R171, R170, R173 ;  /* 0x0c0000aaaba97389 */ /* 0x00006400000000ad */
[----:B01----:R-:W-:Y:S01]  /*4760*/  ENDCOLLECTIVE ;  /* 0x000000000000791b */ /* 0x003fe20003800000 */
.L_x_247:
[----:B------:R-:W-:-:S05]  /*4770*/  FADD.FTZ R77, R74, R77 ;  /* 0x0000004d4a4d7221 */ /* 0x000fca0000010000 */
[----:B------:R-:W-:Y:S01]  /*4780*/  MOV R171, R77 ;  /* 0x0000004d00ab7202 */ /* 0x000fe20000000f00 */
[----:B------:R-:W-:-:S07]  /*4790*/  IMAD.MOV.U32 R79, RZ, RZ, R169 ;  /* 0x000000ffff4f7224 */ /* 0x000fce00078e00a9 */
[----:B------:R-:W-:Y:S05]  /*47a0*/  WARPSYNC.COLLECTIVE R166, `(.L_x_248) ;  /* 0x00000000a6087348 */ /* 0x000fea0003c00000 */
[----:B------:R0:W1:Y:S02]  /*47b0*/  SHFL.BFLY P0, R169, R171, R170, R173 ;  /* 0x0c0000aaaba97389 */ /* 0x00006400000000ad */
[----:B01----:R-:W-:Y:S01]  /*47c0*/  ENDCOLLECTIVE ;  /* 0x000000000000791b */ /* 0x003fe20003800000 */
.L_x_248:
[----:B------:R-:W-:-:S05]  /*47d0*/  FADD.FTZ R79, R76, R79 ;  /* 0x0000004f4c4f7221 */ /* 0x000fca0000010000 */
[----:B------:R-:W-:Y:S01]  /*47e0*/  MOV R171, R79 ;  /* 0x0000004f00ab7202 */ /* 0x000fe20000000f00 */
[----:B------:R-:W-:Y:S02]  /*47f0*/  IMAD.MOV.U32 R170, RZ, RZ, 0x10 ;  /* 0x00000010ffaa7424 */ /* 0x000fe400078e00ff */
[----:B------:R-:W-:-:S07]  /*4800*/  IMAD.MOV.U32 R78, RZ, RZ, R169 ;  /* 0x000000ffff4e7224 */ /* 0x000fce00078e00a9 */
[----:B------:R-:W-:Y:S05]  /*4810*/  WARPSYNC.COLLECTIVE R166, `(.L_x_249) ;  /* 0x00000000a6087348 */ /* 0x000fea0003c00000 */
[----:B------:R0:W1:Y:S02]  /*4820*/  SHFL.BFLY P0, R169, R171, R170, R173 ;  /* 0x0c0000aaaba97389 */ /* 0x00006400000000ad */
[----:B01----:R-:W-:Y:S01]  /*4830*/  ENDCOLLECTIVE ;  /* 0x000000000000791b */ /* 0x003fe20003800000 */
.L_x_249:
[----:B------:R-:W-:-:S04]  /*4840*/  FADD.FTZ R78, R77, R78 ;  /* 0x0000004e4d4e7221 */ /* 0x000fc80000010000 */
[----:B------:R-:W-:Y:S01]  /*4850*/  IMAD.MOV.U32 R171, RZ, RZ, R78 ;  /* 0x000000ffffab7224 */ /* 0x000fe200078e004e */
[----:B------:R-:W-:-:S07]  /*4860*/  MOV R72, R169 ;  /* 0x000000a900487202 */ /* 0x000fce0000000f00 */
[----:B------:R-:W-:Y:S05]  /*4870*/  WARPSYNC.COLLECTIVE R166, `(.L_x_250) ;  /* 0x00000000a6087348 */ /* 0x000fea0003c00000 */
[----:B------:R0:W1:Y:S02]  /*4880*/  SHFL.BFLY P0, R169, R171, R170, R173 ;  /* 0x0c0000aaaba97389 */ /* 0x00006400000000ad */
[----:B01----:R-:W-:Y:S01]  /*4890*/  ENDCOLLECTIVE ;  /* 0x000000000000791b */ /* 0x003fe20003800000 */
.L_x_250:
[----:B------:R-:W-:Y:S01]  /*48a0*/  MOV R73, R169 ;  /* 0x000000a900497202 */ /* 0x000fe20000000f00 */
[----:B------:R-:W-:Y:S06]  /*48b0*/  BRA `(.L_x_251) ;  /* 0xffffffd000ec7947 */ /* 0x000fec000383ffff */
.L_x_252:
        /* <DEDUP_REMOVED lines=12> */
.L_x_3438:


//--------------------- .text._ZN10layer_norm22ln_bwd_finalize_kernelINS_22Kernel_traits_finalizeILj768E13__nv_bfloat16S2_S2_S2_fjLb0ELj1024ELj4ENS_18Kernel_traits_baseILj768ES2_S2_S2_S2_fjLj1024EEEEELb0ELb1EEEvNS_9BwdParamsE --------------------------
	.section	.text._ZN10layer_norm22ln_bwd_finalize_kernelINS_22Kernel_traits_finalizeILj768E13__nv_bfloat16S2_S2_S2_fjLb0ELj1024ELj4ENS_18Kernel_traits_baseILj768ES2_S2_S2_S2_fjLj1024EEEEELb0ELb1EEEvNS_9BwdParamsE,"ax",@progbits
	.align	128
        .global         _ZN10layer_norm22ln_bwd_finalize_kernelINS_22Kernel_traits_finalizeILj768E13__nv_bfloat16S2_S2_S2_fjLb0ELj1024ELj4ENS_18Kernel_traits_baseILj768ES2_S2_S2_S2_fjLj1024EEEEELb0ELb1EEEvNS_9BwdParamsE
        .type           _ZN10layer_norm22ln_bwd_finalize_kernelINS_22Kernel_traits_finalizeILj768E13__nv_bfloat16S2_S2_S2_fjLb0ELj1024ELj4ENS_18Kernel_traits_baseILj768ES2_S2_S2_S2_fjLj1024EEEEELb0ELb1EEEvNS_9BwdParamsE,@function
        .size           _ZN10layer_norm22ln_bwd_finalize_kernelINS_22Kernel_traits_finalizeILj768E13__nv_bfloat16S2_S2_S2_fjLb0ELj1024ELj4ENS_18Kernel_traits_baseILj768ES2_S2_S2_S2_fjLj1024EEEEELb0ELb1EEEvNS_9BwdParamsE,(.L_x_3439 - _ZN10layer_norm22ln_bwd_finalize_kernelINS_22Kernel_traits_finalizeILj768E13__nv_bfloat16S2_S2_S2_fjLb0ELj1024ELj4ENS_18Kernel_traits_baseILj768ES2_S2_S2_S2_fjLj1024EEEEELb0ELb1EEEvNS_9BwdParamsE)
        .other          _ZN10layer_norm22ln_bwd_finalize_kernelINS_22Kernel_traits_finalizeILj768E13__nv_bfloat16S2_S2_S2_fjLb0ELj1024ELj4ENS_18Kernel_traits_baseILj768ES2_S2_S2_S2_fjLj1024EEEEELb0ELb1EEEvNS_9BwdParamsE,@"STO_CUDA_ENTRY STV_DEFAULT"
_ZN10layer_norm22ln_bwd_finalize_kernelINS_22Kernel_traits_finalizeILj768E13__nv_bfloat16S2_S2_S2_fjLb0ELj1024ELj4ENS_18Kernel_traits_baseILj768ES2_S2_S2_S2_fjLj1024EEEEELb0ELb1EEEvNS_9BwdParamsE:
.text._ZN10layer_norm22ln_bwd_finalize_kernelINS_22Kernel_traits_finalizeILj768E13__nv_bfloat16S2_S2_S2_fjLb0ELj1024ELj4ENS_18Kernel_traits_baseILj768ES2_S2_S2_S2_fjLj1024EEEEELb0ELb1EEEvNS_9BwdParamsE:
        /* <DEDUP_REMOVED lines=13> */
[----:B------:R-:W-:Y:S02]  /*00d0*/  LOP3.LUT R7, R5, 0x1f, R0, 0x78, !PT ;  /* 0x0000001f05077812 */ /* 0x000fe400078e7800 */
[----:B------:R-:W-:Y:S02]  /*00e0*/  SHF.L.U32 R6, R6, 0x4, RZ ;  /* 0x0000000406067819 */ /* 0x000fe400000006ff */
[----:B------:R-:W-:Y:S01]  /*00f0*/  IADD3 R8, R4, R7, RZ ;  /* 0x0000000704087210 */ /* 0x000fe20007ffe0ff */
[C---:B------:R-:W-:Y:S01]  /*0100*/  IMAD R9, R2.reuse, 0x20, R7 ;  /* 0x0000002002097824 */ /* 0x040fe200078e0207 */
[----:B------:R-:W-:-:S02]  /*0110*/  ISETP.GE.U32.AND P0, PT, R2, 0x10, PT ;  /* 0x000000100200780c */ /* 0x000fc40003f06070 */
[----:B------:R-:W-:Y:S02]  /*0120*/  LOP3.LUT R11, R6, 0x7ffffff0, RZ, 0xc0, !PT ;  /* 0x7ffffff0060b7812 */ /* 0x000fe400078ec0ff */
[----:B------:R-:W-:Y:S02]  /*0130*/  ISETP.EQ.AND P0, PT, R5, 0x1f, !P0 ;  /* 0x0000001f0500780c */ /* 0x000fe40004702270 */
[----:B------:R-:W-:Y:S01]  /*0140*/  IADD3 R4, R2, R11, RZ ;  /* 0x0000000b02047210 */ /* 0x000fe20007ffe0ff */
[----:B0-----:R-:W-:-:S03]  /*0150*/  ULEA UR4, UR5, UR4, 0x18 ;  /* 0x0000000405047291 */ /* 0x001fc6000f8ec03f */
[----:B------:R-:W-:-:S03]  /*0160*/  ULDC UR5, c[0x0][0x218] ;  /* 0x0000860000057ab9 */ /* 0x000fc60000000800 */
[----:B------:R-:W-:Y:S02]  /*0170*/  LEA R7, R8, UR4, 0x2 ;  /* 0x0000000408077c11 */ /* 0x000fe4000f8e10ff */
[----:B------:R-:W-:Y:S02]  /*0180*/  LEA R6, R2, UR4, 0x3 ;  /* 0x0000000402067c11 */ /* 0x000fe4000f8e18ff */
[----:B------:R-:W-:-:S07]  /*0190*/  LEA R8, R9, UR4, 0x2 ;  /* 0x0000000409087c11 */ /* 0x000fce000f8e10ff */
.L_x_264:
[----:B0-2-4-:R-:W0:Y:S01]  /*01a0*/  LDC R10, c[0x0][0x210] ;  /* 0x00008400ff0a7b82 */ /* 0x015e220000000800 */
[----:B------:R-:W-:Y:S01]  /*01b0*/  BSSY B0, `(.L_x_253) ;  /* 0x0000067000007945 */ /* 0x000fe20003800000 */
[----:B------:R-:W-:Y:S01]  /*01c0*/  HFMA2.MMA R26, -RZ, RZ, 0, 0 ;  /* 0x00000000ff1a7435 */ /* 0x000fe200000001ff */
[----:B------:R-:W-:Y:S02]  /*01d0*/  MOV R20, RZ ;  /* 0x000000ff00147202 */ /* 0x000fe40000000f00 */
[----:B0-----:R-:W-:-:S13]  /*01e0*/  ISETP.GE.U32.AND P1, PT, R5, R10, PT ;  /* 0x0000000a0500720c */ /* 0x001fda0003f26070 */
[----:B-1-3--:R-:W-:Y:S05]  /*01f0*/  @P1 BRA `(.L_x_254) ;  /* 0x0000000400881947 */ /* 0x00afea0003800000 */
[----:B------:R-:W-:Y:S01]  /*0200*/  ISETP.GE.U32.AND P2, PT, R5, R10, PT ;  /* 0x0000000a0500720c */ /* 0x000fe20003f46070 */
[----:B------:R-:W-:-:S12]  /*0210*/  IMAD.MOV.U32 R21, RZ, RZ, R5 ;  /* 0x000000ffff157224 */ /* 0x000fd800078e0005 */
[----:B------:R-:W0:Y:S08]  /*0220*/  @P2 LDC R16, c[0x0][0x218] ;  /* 0x00008600ff102b82 */ /* 0x000e300000000800 */
[----:B------:R-:W1:Y:S08]  /*0230*/  @P2 LDC.64 R14, c[0x0][0x2d0] ;  /* 0x0000b400ff0e2b82 */ /* 0x000e700000000a00 */
[----:B------:R-:W2:Y:S01]  /*0240*/  @P2 LDC.64 R12, c[0x0][0x2d8] ;  /* 0x0000b600ff0c2b82 */ /* 0x000ea20000000a00 */
[----:B0-----:R-:W-:-:S04]  /*0250*/  @P2 IMAD R9, R21, R16, R3 ;  /* 0x0000001015092224 */ /* 0x001fc800078e0203 */
[----:B-1----:R-:W-:-:S06]  /*0260*/  @P2 IMAD.WIDE.U32 R14, R9, 0x4, R14 ;  /* 0x00000004090e2825 */ /* 0x002fcc00078e000e */
[----:B------:R-:W3:Y:S01]  /*0270*/  @P2 LDG.E R15, desc[UR6][R14.64] ;  /* 0x000000060e0f2981 */ /* 0x000ee2000c1e1900 */
[----:B--2---:R-:W-:-:S06]  /*0280*/  @P2 IMAD.WIDE.U32 R12, R9, 0x4, R12 ;  /* 0x00000004090c2825 */ /* 0x004fcc00078e000c */
[----:B------:R-:W2:Y:S01]  /*0290*/  @P2 LDG.E R13, desc[UR6][R12.64] ;  /* 0x000000060c0d2981 */ /* 0x000ea2000c1e1900 */
[----:B------:R-:W-:-:S04]  /*02a0*/  @P2 IADD3 R21, R21, 0x20, RZ ;  /* 0x0000002015152810 */ /* 0x000fc80007ffe0ff */
[CC--:B------:R-:W-:Y:S02]  /*02b0*/  ISETP.GE.U32.AND P1, PT, R21.reuse, R10.reuse, PT ;  /* 0x0000000a1500720c */ /* 0x0c0fe40003f26070 */
[----:B------:R-:W-:-:S04]  /*02c0*/  IADD3 R9, -R21, R10, RZ ;  /* 0x0000000a15097210 */ /* 0x000fc80007ffe1ff */
[----:B------:R-:W-:Y:S01]  /*02d0*/  ISETP.LE.U32.OR P1, PT, R9, 0x60, P1 ;  /* 0x000000600900780c */ /* 0x000fe20000f23470 */
[----:B------:R-:W-:Y:S01]  /*02e0*/  IMAD.MOV.U32 R26, RZ, RZ, RZ ;  /* 0x000000ffff1a7224 */ /* 0x000fe200078e00ff */
[----:B------:R-:W-:Y:S01]  /*02f0*/  MOV R20, RZ ;  /* 0x000000ff00147202 */ /* 0x000fe20000000f00 */
[----:B------:R-:W-:Y:S04]  /*0300*/  BSSY B1, `(.L_x_255) ;  /* 0x000002b000017945 */ /* 0x000fe80003800000 */
[----:B---3--:R-:W-:Y:S01]  /*0310*/  @P2 FADD.FTZ R20, R20, R15 ;  /* 0x0000000f14142221 */ /* 0x008fe20000010000 */
[----:B--2---:R-:W-:Y:S01]  /*0320*/  @P2 FADD.FTZ R26, R26, R13 ;  /* 0x0000000d1a1a2221 */ /* 0x004fe20000010000 */
[----:B------:R-:W-:-:S04]  /*0330*/  PLOP3.LUT P2, PT, P2, PT, PT, 0x8, 0x0 ;  /* 0x000000000000781c */ /* 0x000fc8000174e170 */
[----:B------:R-:W-:Y:S09]  /*0340*/  @P1 BRA `(.L_x_256) ;  /* 0x0000000000981947 */ /* 0x000ff20003800000 */
[----:B------:R-:W0:Y:S01]  /*0350*/  LDC.64 R12, c[0x0][0x2d0] ;  /* 0x0000b400ff0c7b82 */ /* 0x000e220000000a00 */
[----:B------:R-:W-:Y:S02]  /*0360*/  PLOP3.LUT P2, PT, PT, PT, PT, 0x8, 0x0 ;  /* 0x000000000000781c */ /* 0x000fe40003f4e170 */
[----:B------:R-:W-:-:S05]  /*0370*/  IADD3 R9, R10, -0x60, RZ ;  /* 0xffffffa00a097810 */ /* 0x000fca0007ffe0ff */
[----:B------:R-:W1:Y:S06]  /*0380*/  LDC.64 R14, c[0x0][0x2d8] ;  /* 0x0000b600ff0e7b82 */ /* 0x000e6c0000000a00 */
.L_x_257:
[C---:B------:R-:W-:Y:S01]  /*0390*/  IADD3 R16, R21.reuse, 0x20, RZ ;  /* 0x0000002015107810 */ /* 0x040fe20007ffe0ff */
[C---:B------:R-:W-:Y:S01]  /*03a0*/  IMAD R25, R21.reuse, UR5, R3 ;  /* 0x0000000515197c24 */ /* 0x040fe2000f8e0203 */
[----:B------:R-:W-:-:S03]  /*03b0*/  IADD3 R18, R21, 0x40, RZ ;  /* 0x0000004015127810 */ /* 0x000fc60007ffe0ff */
[----:B------:R-:W-:Y:S02]  /*03c0*/  IMAD R17, R16, UR5, R3 ;  /* 0x0000000510117c24 */ /* 0x000fe4000f8e0203 */
[----:B0-----:R-:W-:-:S04]  /*03d0*/  IMAD.WIDE.U32 R22, R25, 0x4, R12 ;  /* 0x0000000419167825 */ /* 0x001fc800078e000c */
[----:B------:R-:W-:Y:S01]  /*03e0*/  IMAD.WIDE.U32 R28, R17, 0x4, R12 ;  /* 0x00000004111c7825 */ /* 0x000fe200078e000c */
[----:B------:R0:W2:Y:S03]  /*03f0*/  LDG.E R11, desc[UR6][R22.64] ;  /* 0x00000006160b7981 */ /* 0x0000a6000c1e1900 */
[--C-:B-1----:R-:W-:Y:S02]  /*0400*/  IMAD.WIDE.U32 R24, R25, 0x4, R14.reuse ;  /* 0x0000000419187825 */ /* 0x102fe400078e000e */
[----:B------:R-:W3:Y:S02]  /*0410*/  LDG.E R28, desc[UR6][R28.64] ;  /* 0x000000061c1c7981 */ /* 0x000ee4000c1e1900 */
[----:B------:R-:W-:Y:S02]  /*0420*/  IMAD.WIDE.U32 R16, R17, 0x4, R14 ;  /* 0x0000000411107825 */ /* 0x000fe400078e000e */
[----:B------:R1:W4:Y:S02]  /*0430*/  LDG.E R27, desc[UR6][R24.64] ;  /* 0x00000006181b7981 */ /* 0x000324000c1e1900 */
[----:B------:R-:W-:-:S02]  /*0440*/  IMAD R19, R18, UR5, R3 ;  /* 0x0000000512137c24 */ /* 0x000fc4000f8e0203 */
[----:B0-----:R-:W-:Y:S01]  /*0450*/  VIADD R22, R21, 0x60 ;  /* 0x0000006015167836 */ /* 0x001fe20000000000 */
[----:B------:R0:W5:Y:S03]  /*0460*/  LDG.E R29, desc[UR6][R16.64] ;  /* 0x00000006101d7981 */ /* 0x000166000c1e1900 */
[----:B-1----:R-:W-:Y:S02]  /*0470*/  IMAD R25, R22, UR5, R3 ;  /* 0x0000000516197c24 */ /* 0x002fe4000f8e0203 */
[----:B0-----:R-:W-:-:S04]  /*0480*/  IMAD.WIDE.U32 R16, R19, 0x4, R12 ;  /* 0x0000000413107825 */ /* 0x001fc800078e000c */
[----:B------:R-:W-:Y:S02]  /*0490*/  IMAD.WIDE.U32 R18, R19, 0x4, R14 ;  /* 0x0000000413127825 */ /* 0x000fe400078e000e */
[----:B------:R-:W5:Y:S02]  /*04a0*/  LDG.E R16, desc[UR6][R16.64] ;  /* 0x0000000610107981 */ /* 0x000f64000c1e1900 */
[C---:B------:R-:W-:Y:S02]  /*04b0*/  IMAD.WIDE.U32 R22, R25.reuse, 0x4, R12 ;  /* 0x0000000419167825 */ /* 0x040fe400078e000c */
[----:B------:R-:W5:Y:S02]  /*04c0*/  LDG.E R18, desc[UR6][R18.64] ;  /* 0x0000000612127981 */ /* 0x000f64000c1e1900 */
[----:B------:R-:W-:Y:S02]  /*04d0*/  IMAD.WIDE.U32 R24, R25, 0x4, R14 ;  /* 0x0000000419187825 */ /* 0x000fe400078e000e */
[----:B------:R-:W5:Y:S04]  /*04e0*/  LDG.E R22, desc[UR6][R22.64] ;  /* 0x0000000616167981 */ /* 0x000f68000c1e1900 */
[----:B------:R-:W5:Y:S01]  /*04f0*/  LDG.E R24, desc[UR6][R24.64] ;  /* 0x0000000618187981 */ /* 0x000f62000c1e1900 */
[----:B------:R-:W-:-:S04]  /*0500*/  IADD3 R21, R21, 0x80, RZ ;  /* 0x0000008015157810 */ /* 0x000fc80007ffe0ff */
[----:B------:R-:W-:Y:S01]  /*0510*/  ISETP.GE.U32.AND P1, PT, R21, R9, PT ;  /* 0x000000091500720c */ /* 0x000fe20003f26070 */
[----:B--2---:R-:W-:-:S04]  /*0520*/  FADD.FTZ R11, R11, R20 ;  /* 0x000000140b0b7221 */ /* 0x004fc80000010000 */
[----:B---3--:R-:W-:Y:S01]  /*0530*/  FADD.FTZ R11, R11, R28 ;  /* 0x0000001c0b0b7221 */ /* 0x008fe20000010000 */
[----:B----4-:R-:W-:-:S04]  /*0540*/  FADD.FTZ R26, R27, R26 ;  /* 0x0000001a1b1a7221 */ /* 0x010fc80000010000 */
[----:B-----5:R-:W-:Y:S01]  /*0550*/  FADD.FTZ R29, R26, R29 ;  /* 0x0000001d1a1d7221 */ /* 0x020fe20000010000 */
[----:B------:R-:W-:-:S03]  /*0560*/  FADD.FTZ R11, R11, R16 ;  /* 0x000000100b0b7221 */ /* 0x000fc60000010000 */
[----:B------:R-:W-:Y:S01]  /*0570*/  FADD.FTZ R29, R29, R18 ;  /* 0x000000121d1d7221 */ /* 0x000fe20000010000 */
[----:B------:R-:W-:-:S03]  /*0580*/  FADD.FTZ R20, R11, R22 ;  /* 0x000000160b147221 */ /* 0x000fc60000010000 */
[----:B------:R-:W-:Y:S01]  /*0590*/  FADD.FTZ R26, R29, R24 ;  /* 0x000000181d1a7221 */ /* 0x000fe20000010000 */
[----:B------:R-:W-:Y:S06]  /*05a0*/  @!P1 BRA `(.L_x_257) ;  /* 0xfffffffc00789947 */ /* 0x000fec000383ffff */
.L_x_256:
[----:B------:R-:W-:Y:S05]  /*05b0*/  BSYNC B1 ;  /* 0x0000000000017941 */ /* 0x000fea0003800000 */
.L_x_255:
[CC--:B------:R-:W-:Y:S01]  /*05c0*/  ISETP.GE.U32.AND P1, PT, R21.reuse, R10.reuse, PT ;  /* 0x0000000a1500720c */ /* 0x0c0fe20003f26070 */
[----:B------:R-:W-:Y:S01]  /*05d0*/  BSSY B1, `(.L_x_258) ;  /* 0x0000018000017945 */ /* 0x000fe20003800000 */
[----:B------:R-:W-:-:S04]  /*05e0*/  IADD3 R9, -R21, R10, RZ ;  /* 0x0000000a15097210 */ /* 0x000fc80007ffe1ff */
[----:B------:R-:W-:-:S13]  /*05f0*/  ISETP.LE.U32.OR P1, PT, R9, 0x20, P1 ;  /* 0x000000200900780c */ /* 0x000fda0000f23470 */
[----:B------:R-:W-:Y:S05]  /*0600*/  @P1 BRA `(.L_x_259) ;  /* 0x0000000000501947 */ /* 0x000fea0003800000 */
[----:B------:R-:W0:Y:S01]  /*0610*/  LDC.64 R18, c[0x0][0x2d0] ;  /* 0x0000b400ff127b82 */ /* 0x000e220000000a00 */
[----:B------:R-:W-:Y:S01]  /*0620*/  ULDC UR8, c[0x0][0x218] ;  /* 0x0000860000087ab9 */ /* 0x000fe20000000800 */
[C---:B------:R-:W-:Y:S01]  /*0630*/  IADD3 R14, R21.reuse, 0x20, RZ ;  /* 0x00000020150e7810 */ /* 0x040fe20007ffe0ff */
[----:B------:R-:W-:-:S04]  /*0640*/  IMAD R15, R21, UR8, R3 ;  /* 0x00000008150f7c24 */ /* 0x000fc8000f8e0203 */
[----:B------:R-:W-:Y:S01]  /*0650*/  IMAD R9, R14, UR8, R3 ;  /* 0x000000080e097c24 */ /* 0x000fe2000f8e0203 */
        /* <DEDUP_REMOVED lines=15> */
.L_x_259:
[----:B------:R-:W-:Y:S05]  /*0750*/  BSYNC B1 ;  /* 0x0000000000017941 */ /* 0x000fea0003800000 */
.L_x_258:
[----:B------:R-:W-:-:S13]  /*0760*/  ISETP.LT.U32.OR P2, PT, R21, R10, P2 ;  /* 0x0000000a1500720c */ /* 0x000fda0001741470 */
[----:B------:R-:W-:Y:S05]  /*0770*/  @!P2 BRA `(.L_x_254) ;  /* 0x000000000028a947 */ /* 0x000fea0003800000 */
[----:B------:R-:W0:Y:S01]  /*0780*/  LDC.64 R12, c[0x0][0x2d0] ;  /* 0x0000b400ff0c7b82 */ /* 0x000e220000000a00 */
[----:B------:R-:W-:Y:S02]  /*0790*/  ULDC UR8, c[0x0][0x218] ;  /* 0x0000860000087ab9 */ /* 0x000fe40000000800 */
[----:B------:R-:W-:-:S05]  /*07a0*/  IMAD R9, R21, UR8, R3 ;  /* 0x0000000815097c24 */ /* 0x000fca000f8e0203 */
[----:B------:R-:W1:Y:S01]  /*07b0*/  LDC.64 R10, c[0x0][0x2d8] ;  /* 0x0000b600ff0a7b82 */ /* 0x000e620000000a00 */
[----:B0-----:R-:W-:-:S06]  /*07c0*/  IMAD.WIDE.U32 R12, R9, 0x4, R12 ;  /* 0x00000004090c7825 */ /* 0x001fcc00078e000c */
[----:B------:R-:W2:Y:S01]  /*07d0*/  LDG.E R13, desc[UR6][R12.64] ;  /* 0x000000060c0d7981 */ /* 0x000ea2000c1e1900 */
[----:B-1----:R-:W-:-:S06]  /*07e0*/  IMAD.WIDE.U32 R10, R9, 0x4, R10 ;  /* 0x00000004090a7825 */ /* 0x002fcc00078e000a */
[----:B------:R-:W3:Y:S01]  /*07f0*/  LDG.E R11, desc[UR6][R10.64] ;  /* 0x000000060a0b7981 */ /* 0x000ee2000c1e1900 */
[----:B--2---:R-:W-:Y:S01]  /*0800*/  FADD.FTZ R20, R20, R13 ;  /* 0x0000000d14147221 */ /* 0x004fe20000010000 */
[----:B---3--:R-:W-:-:S07]  /*0810*/  FADD.FTZ R26, R26, R11 ;  /* 0x0000000b1a1a7221 */ /* 0x008fce0000010000 */
.L_x_254:
[----:B------:R-:W-:Y:S05]  /*0820*/  BSYNC B0 ;  /* 0x0000000000007941 */ /* 0x000fea0003800000 */
.L_x_253:
        /* <DEDUP_REMOVED lines=11> */
[----:B---3--:R-:W3:Y:S04]  /*08e0*/  SHFL.BFLY PT, R11, R10, 0x1, 0x1f ;  /* 0x0c201f000a0b7f89 */ /* 0x008ee800000e0000 */
[----:B--2---:R-:W2:Y:S01]  /*08f0*/  SHFL.BFLY PT, R12, R9, 0x1, 0x1f ;  /* 0x0c201f00090c7f89 */ /* 0x004ea200000e0000 */
[----:B---3--:R-:W-:Y:S01]  /*0900*/  FADD.FTZ R11, R10, R11 ;  /* 0x0000000b0a0b7221 */ /* 0x008fe20000010000 */
[----:B--2---:R-:W-:-:S04]  /*0910*/  FADD.FTZ R14, R9, R12 ;  /* 0x0000000c090e7221 */ /* 0x004fc80000010000 */
[----:B------:R-:W2:Y:S04]  /*0920*/  SHFL.BFLY PT, R12, R11, 0x2, 0x1f ;  /* 0x0c401f000b0c7f89 */ /* 0x000ea800000e0000 */
[----:B------:R-:W3:Y:S01]  /*0930*/  SHFL.BFLY PT, R13, R14, 0x2, 0x1f ;  /* 0x0c401f000e0d7f89 */ /* 0x000ee200000e0000 */
[----:B--2---:R-:W-:Y:S01]  /*0940*/  FADD.FTZ R12, R11, R12 ;  /* 0x0000000c0b0c7221 */ /* 0x004fe20000010000 */
[----:B---3--:R-:W-:-:S04]  /*0950*/  FADD.FTZ R15, R14, R13 ;  /* 0x0000000d0e0f7221 */ /* 0x008fc80000010000 */
        /* <DEDUP_REMOVED lines=8> */
[----:B------:R2:W3:Y:S04]  /*09e0*/  SHFL.BFLY PT, R11, R10, 0x10, 0x1f ;  /* 0x0e001f000a0b7f89 */ /* 0x0004e800000e0000 */
[----:B------:R2:W4:Y:S02]  /*09f0*/  SHFL.BFLY PT, R14, R9, 0x10, 0x1f ;  /* 0x0e001f00090e7f89 */ /* 0x00052400000e0000 */
.L_x_275:
[----:B------:R-:W-:Y:S01]  /*0a00*/  @!P1 SHF.R.U32.HI R12, RZ, 0x3, R0 ;  /* 0x00000003ff0c9819 */ /* 0x000fe20000011600 */
[----:B----4-:R-:W-:Y:S01]  /*0a10*/  FADD.FTZ R14, R9, R14 ;  /* 0x0000000e090e7221 */ /* 0x010fe20000010000 */
[----:B---3--:R-:W-:Y:S02]  /*0a20*/  FADD.FTZ R11, R10, R11 ;  /* 0x0000000b0a0b7221 */ /* 0x008fe40000010000 */
[----:B------:R-:W-:-:S05]  /*0a30*/  @!P1 LOP3.LUT R12, R12, 0x1ffffffc, RZ, 0xc0, !PT ;  /* 0x1ffffffc0c0c9812 */ /* 0x000fca00078ec0ff */
[----:B------:R3:W-:Y:S04]  /*0a40*/  @!P1 STS [R12+UR4+0x2000], R14 ;  /* 0x0020000e0c009988 */ /* 0x0007e80008000804 */
[----:B------:R3:W-:Y:S02]  /*0a50*/  @!P1 STS [R12+UR4+0x2080], R11 ;  /* 0x0020800b0c009988 */ /* 0x0007e40008000804 */
.L_x_260:
[----:B------:R-:W-:Y:S05]  /*0a60*/  WARPSYNC.ALL ;  /* 0x0000000000007948 */ /* 0x000fea0003800000 */
[----:B------:R-:W-:Y:S06]  /*0a70*/  BAR.SYNC.DEFER_BLOCKING 0x0 ;  /* 0x0000000000007b1d */ /* 0x000fec0000010000 */
[----:B------:R-:W-:Y:S04]  /*0a80*/  BSSY B0, `(.L_x_262) ;  /* 0x000000c000007945 */ /* 0x000fe80003800000 */
[----:B------:R-:W-:Y:S05]  /*0a90*/  @!P0 BRA `(.L_x_263) ;  /* 0x0000000000288947 */ /* 0x000fea0003800000 */
[----:B---3--:R-:W3:Y:S01]  /*0aa0*/  LDS.64 R14, [R6+0x2000] ;  /* 0x00200000060e7984 */ /* 0x008ee20000000a00 */
[----:B------:R-:W4:Y:S03]  /*0ab0*/  LDC.64 R12, c[0x0][0x318] ;  /* 0x0000c600ff0c7b82 */ /* 0x000f260000000a00 */
[----:B------:R-:W5:Y:S05]  /*0ac0*/  LDS.64 R16, [R6+0x2080] ;  /* 0x0020800006107984 */ /* 0x000f6a0000000a00 */
[----:B--2---:R-:W2:Y:S01]  /*0ad0*/  LDC.64 R10, c[0x0][0x310] ;  /* 0x0000c400ff0a7b82 */ /* 0x004ea20000000a00 */
[----:B----4-:R-:W-:-:S04]  /*0ae0*/  IMAD.WIDE.U32 R12, R4, 0x4, R12 ;  /* 0x00000004040c7825 */ /* 0x010fc800078e000c */
[----:B--2---:R-:W-:Y:S01]  /*0af0*/  IMAD.WIDE.U32 R10, R4, 0x4, R10 ;  /* 0x00000004040a7825 */ /* 0x004fe200078e000a */
[----:B---3--:R-:W-:Y:S02]  /*0b00*/  F2FP.BF16.F32.PACK_AB R15, R15, R14 ;  /* 0x0000000e0f0f723e */ /* 0x008fe400000010ff */
[----:B-----5:R-:W-:-:S03]  /*0b10*/  F2FP.BF16.F32.PACK_AB R17, R17, R16 ;  /* 0x000000101111723e */ /* 0x020fc600000010ff */
[----:B------:R4:W-:Y:S04]  /*0b20*/  STG.E desc[UR6][R12.64], R15 ;  /* 0x0000000f0c007986 */ /* 0x0009e8000c101906 */
[----:B------:R4:W-:Y:S02]  /*0b30*/  STG.E desc[UR6][R10.64], R17 ;  /* 0x000000110a007986 */ /* 0x0009e4000c101906 */
.L_x_263:
[----:B------:R-:W-:Y:S05]  /*0b40*/  BSYNC B0 ;  /* 0x0000000000007941 */ /* 0x000fea0003800000 */
.L_x_262:
[C---:B------:R-:W-:Y:S02]  /*0b50*/  ISETP.GT.U32.AND P1, PT, R3.reuse, -0x301, PT ;  /* 0xfffffcff0300780c */ /* 0x040fe40003f24070 */
[----:B------:R-:W-:Y:S02]  /*0b60*/  IADD3 R3, R3, 0x300, RZ ;  /* 0x0000030003037810 */ /* 0x000fe40007ffe0ff */
[----:B------:R-:W-:-:S09]  /*0b70*/  IADD3 R4, R4, 0x180, RZ ;  /* 0x0000018004047810 */ /* 0x000fd20007ffe0ff */
[----:B------:R-:W-:Y:S05]  /*0b80*/  @P1 BRA `(.L_x_264) ;  /* 0xfffffff400841947 */ /* 0x000fea000383ffff */
[----:B------:R-:W-:Y:S05]  /*0b90*/  EXIT ;  /* 0x000000000000794d */ /* 0x000fea0003800000 */
.L_x_261:
[----:B------:R-:W-:Y:S01]  /*0ba0*/  HFMA2.MMA R22, -RZ, RZ, 0, 1.847743988037109375e-06 ;  /* 0x0000001fff167435 */ /* 0x000fe200000001ff */
[----:B0--3--:R-:W-:Y:S01]  /*0bb0*/  MOV R20, R10 ;  /* 0x0000000a00147202 */ /* 0x009fe20000000f00 */
[----:B------:R-:W-:Y:S01]  /*0bc0*/  IMAD.MOV.U32 R19, RZ, RZ, 0x1 ;  /* 0x00000001ff137424 */ /* 0x000fe200078e00ff */
[----:B------:R-:W-:-:S08]  /*0bd0*/  MOV R17, 0xffffffff ;  /* 0xffffffff00117802 */ /* 0x000fd00000000f00 */
[----:B-12---:R-:W-:Y:S05]  /*0be0*/  WARPSYNC.COLLECTIVE R17, `(.L_x_265) ;  /* 0x0000000011087348 */ /* 0x006fea0003c00000 */
[----:B------:R0:W3:Y:S02]  /*0bf0*/  SHFL.BFLY P2, R18, R20, R19, R22 ;  /* 0x0c00001314127389 */ /* 0x0000e40000040016 */
[----:B0123--:R-:W-:Y:S01]  /*0c00*/  ENDCOLLECTIVE ;  /* 0x000000000000791b */ /* 0x00ffe20003800000 */
.L_x_265:
[----:B------:R-:W-:Y:S01]  /*0c10*/  HFMA2.MMA R19, -RZ, RZ, 0, 1.1920928955078125e-07 ;  /* 0x00000002ff137435 */ /* 0x000fe200000001ff */
[----:B------:R-:W-:-:S05]  /*0c20*/  MOV R11, R18 ;  /* 0x00000012000b7202 */ /* 0x000fca0000000f00 */
[----:B------:R-:W-:-:S04]  /*0c30*/  FADD.FTZ R11, R10, R11 ;  /* 0x0000000b0a0b7221 */ /* 0x000fc80000010000 */
[----:B------:R-:W-:-:S07]  /*0c40*/  IMAD.MOV.U32 R20, RZ, RZ, R11 ;  /* 0x000000ffff147224 */ /* 0x000fce00078e000b */
[----:B------:R-:W-:Y:S05]  /*0c50*/  WARPSYNC.COLLECTIVE R17, `(.L_x_266) ;  /* 0x0000000011087348 */ /* 0x000fea0003c00000 */
[----:B------:R0:W1:Y:S02]  /*0c60*/  SHFL.BFLY P2, R18, R20, R19, R22 ;  /* 0x0c00001314127389 */ /* 0x0000640000040016 */
[----:B01----:R-:W-:Y:S01]  /*0c70*/  ENDCOLLECTIVE ;  /* 0x000000000000791b */ /* 0x003fe20003800000 */
.L_x_266:
[----:B------:R-:W-:Y:S01]  /*0c80*/  IMAD.MOV.U32 R19, RZ, RZ, 0x4 ;  /* 0x00000004ff137424 */ /* 0x000fe200078e00ff */
[----:B------:R-:W-:-:S05]  /*0c90*/  MOV R12, R18 ;  /* 0x00000012000c7202 */ /* 0x000fca0000000f00 */
[----:B------:R-:W-:-:S05]  /*0ca0*/  FADD.FTZ R12, R11, R12 ;  /* 0x0000000c0b0c7221 */ /* 0x000fca0000010000 */
[----:B------:R-:W-:-:S07]  /*0cb0*/  MOV R20, R12 ;  /* 0x0000000c00147202 */ /* 0x000fce0000000f00 */
[----:B------:R-:W-:Y:S05]  /*0cc0*/  WARPSYNC.COLLECTIVE R17, `(.L_x_267) ;  /* 0x0000000011087348 */ /* 0x000fea0003c00000 */
[----:B------:R0:W1:Y:S02]  /*0cd0*/  SHFL.BFLY P2, R18, R20, R19, R22 ;  /* 0x0c00001314127389 */ /* 0x0000640000040016 */
[----:B01----:R-:W-:Y:S01]  /*0ce0*/  ENDCOLLECTIVE ;  /* 0x000000000000791b */ /* 0x003fe20003800000 */
.L_x_267:
[----:B------:R-:W-:Y:S01]  /*0cf0*/  HFMA2.MMA R19, -RZ, RZ, 0, 4.76837158203125e-07 ;  /* 0x00000008ff137435 */ /* 0x000fe200000001ff */
[----:B------:R-:W-:-:S05]  /*0d00*/  MOV R13, R18 ;  /* 0x00000012000d7202 */ /* 0x000fca0000000f00 */
[----:B------:R-:W-:-:S05]  /*0d10*/  FADD.FTZ R13, R12, R13 ;  /* 0x0000000d0c0d7221 */ /* 0x000fca0000010000 */
[----:B------:R-:W-:-:S07]  /*0d20*/  MOV R20, R13 ;  /* 0x0000000d00147202 */ /* 0x000fce0000000f00 */
[----:B------:R-:W-:Y:S05]  /*0d30*/  WARPSYNC.COLLECTIVE R17, `(.L_x_268) ;  /* 0x0000000011087348 */ /* 0x000fea0003c00000 */
[----:B------:R0:W1:Y:S02]  /*0d40*/  SHFL.BFLY P2, R18, R20, R19, R22 ;  /* 0x0c00001314127389 */ /* 0x0000640000040016 */
[----:B01----:R-:W-:Y:S01]  /*0d50*/  ENDCOLLECTIVE ;  /* 0x000000000000791b */ /* 0x003fe20003800000 */
.L_x_268:
[----:B------:R-:W-:Y:S01]  /*0d60*/  HFMA2.MMA R19, -RZ, RZ, 0, 9.5367431640625e-07 ;  /* 0x00000010ff137435 */ /* 0x000fe200000001ff */
[----:B------:R-:W-:-:S04]  /*0d70*/  IMAD.MOV.U32 R10, RZ, RZ, R18 ;  /* 0x000000ffff0a7224 */ /* 0x000fc800078e0012 */
[----:B------:R-:W-:-:S05]  /*0d80*/  FADD.FTZ R10, R13, R10 ;  /* 0x0000000a0d0a7221 */ /* 0x000fca0000010000 */
[----:B------:R-:W-:-:S07]  /*0d90*/  MOV R20, R10 ;  /* 0x0000000a00147202 */ /* 0x000fce0000000f00 */
[----:B------:R-:W-:Y:S05]  /*0da0*/  WARPSYNC.COLLECTIVE R17, `(.L_x_269) ;  /* 0x0000000011087348 */ /* 0x000fea0003c00000 */
[----:B------:R0:W1:Y:S02]  /*0db0*/  SHFL.BFLY P2, R18, R20, R19, R22 ;  /* 0x0c00001314127389 */ /* 0x0000640000040016 */
[----:B01----:R-:W-:Y:S01]  /*0dc0*/  ENDCOLLECTIVE ;  /* 0x000000000000791b */ /* 0x003fe20003800000 */
.L_x_269:
[----:B------:R-:W-:Y:S01]  /*0dd0*/  HFMA2.MMA R19, -RZ, RZ, 0, 5.9604644775390625e-08 ;  /* 0x00000001ff137435 */ /* 0x000fe200000001ff */
[----:B------:R-:W-:Y:S01]  /*0de0*/  IMAD.MOV.U32 R20, RZ, RZ, R9 ;  /* 0x000000ffff147224 */ /* 0x000fe200078e0009 */
[----:B------:R-:W-:-:S09]  /*0df0*/  MOV R11, R18 ;  /* 0x00000012000b7202 */ /* 0x000fd20000000f00 */
[----:B------:R-:W-:Y:S05]  /*0e00*/  WARPSYNC.COLLECTIVE R17, `(.L_x_270) ;  /* 0x0000000011087348 */ /* 0x000fea0003c00000 */
[----:B------:R0:W1:Y:S02]  /*0e10*/  SHFL.BFLY P2, R18, R20, R19, R22 ;  /* 0x0c00001314127389 */ /* 0x0000640000040016 */
[----:B01----:R-:W-:Y:S01]  /*0e20*/  ENDCOLLECTIVE ;  /* 0x000000000000791b */ /* 0x003fe20003800000 */
.L_x_270:
[----:B------:R-:W-:Y:S01]  /*0e30*/  HFMA2.MMA R19, -RZ, RZ, 0, 1.1920928955078125e-07 ;  /* 0x00000002ff137435 */ /* 0x000fe200000001ff */
[----:B------:R-:W-:-:S05]  /*0e40*/  MOV R12, R18 ;  /* 0x00000012000c7202 */ /* 0x000fca0000000f00 */
[----:B------:R-:W-:-:S05]  /*0e50*/  FADD.FTZ R14, R9, R12 ;  /* 0x0000000c090e7221 */ /* 0x000fca0000010000 */
[----:B------:R-:W-:-:S07]  /*0e60*/  MOV R20, R14 ;  /* 0x0000000e00147202 */ /* 0x000fce0000000f00 */
[----:B------:R-:W-:Y:S05]  /*0e70*/  WARPSYNC.COLLECTIVE R17, `(.L_x_271) ;  /* 0x0000000011087348 */ /* 0x000fea0003c00000 */
[----:B------:R0:W1:Y:S02]  /*0e80*/  SHFL.BFLY P2, R18, R20, R19, R22 ;  /* 0x0c00001314127389 */ /* 0x0000640000040016 */
[----:B01----:R-:W-:Y:S01]  /*0e90*/  ENDCOLLECTIVE ;  /* 0x000000000000791b */ /* 0x003fe20003800000 */
.L_x_271:
[----:B------:R-:W-:Y:S01]  /*0ea0*/  HFMA2.MMA R19, -RZ, RZ, 0, 2.384185791015625e-07 ;  /* 0x00000004ff137435 */ /* 0x000fe200000001ff */
[----:B------:R-:W-:-:S04]  /*0eb0*/  IMAD.MOV.U32 R13, RZ, RZ, R18 ;  /* 0x000000ffff0d7224 */ /* 0x000fc800078e0012 */
[----:B------:R-:W-:-:S05]  /*0ec0*/  FADD.FTZ R15, R14, R13 ;  /* 0x0000000d0e0f7221 */ /* 0x000fca0000010000 */
[----:B------:R-:W-:-:S07]  /*0ed0*/  MOV R20, R15 ;  /* 0x0000000f00147202 */ /* 0x000fce0000000f00 */
[----:B------:R-:W-:Y:S05]  /*0ee0*/  WARPSYNC.COLLECTIVE R17, `(.L_x_272) ;  /* 0x0000000011087348 */ /* 0x000fea0003c00000 */
[----:B------:R0:W1:Y:S02]  /*0ef0*/  SHFL.BFLY P2, R18, R20, R19, R22 ;  /* 0x0c00001314127389 */ /* 0x0000640000040016 */
[----:B01----:R-:W-:Y:S01]  /*0f00*/  ENDCOLLECTIVE ;  /* 0x000000000000791b */ /* 0x003fe20003800000 */
.L_x_272:
[----:B------:R-:W-:Y:S01]  /*0f10*/  IMAD.MOV.U32 R19, RZ, RZ, 0x8 ;  /* 0x00000008ff137424 */ /* 0x000fe200078e00ff */
[----:B------:R-:W-:-:S05]  /*0f20*/  MOV R16, R18 ;  /* 0x0000001200107202 */ /* 0x000fca0000000f00 */
[----:B------:R-:W-:-:S05]  /*0f30*/  FADD.FTZ R16, R15, R16 ;  /* 0x000000100f107221 */ /* 0x000fca0000010000 */
[----:B------:R-:W-:-:S07]  /*0f40*/  MOV R20, R16 ;  /* 0x0000001000147202 */ /* 0x000fce0000000f00 */
[----:B------:R-:W-:Y:S05]  /*0f50*/  WARPSYNC.COLLECTIVE R17, `(.L_x_273) ;  /* 0x0000000011087348 */ /* 0x000fea0003c00000 */
[----:B------:R0:W1:Y:S02]  /*0f60*/  SHFL.BFLY P2, R18, R20, R19, R22 ;  /* 0x0c00001314127389 */ /* 0x0000640000040016 */
[----:B01----:R-:W-:Y:S01]  /*0f70*/  ENDCOLLECTIVE ;  /* 0x000000000000791b */ /* 0x003fe20003800000 */
.L_x_273:
[----:B------:R-:W-:Y:S01]  /*0f80*/  HFMA2.MMA R19, -RZ, RZ, 0, 9.5367431640625e-07 ;  /* 0x00000010ff137435 */ /* 0x000fe200000001ff */
[----:B------:R-:W-:-:S05]  /*0f90*/  MOV R9, R18 ;  /* 0x0000001200097202 */ /* 0x000fca0000000f00 */
[----:B------:R-:W-:-:S05]  /*0fa0*/  FADD.FTZ R9, R16, R9 ;  /* 0x0000000910097221 */ /* 0x000fca0000010000 */
[----:B------:R-:W-:-:S07]  /*0fb0*/  MOV R20, R9 ;  /* 0x0000000900147202 */ /* 0x000fce0000000f00 */
[----:B------:R-:W-:Y:S05]  /*0fc0*/  WARPSYNC.COLLECTIVE R17, `(.L_x_274) ;  /* 0x0000000011087348 */ /* 0x000fea0003c00000 */
[----:B------:R0:W1:Y:S02]  /*0fd0*/  SHFL.BFLY P2, R18, R20, R19, R22 ;  /* 0x0c00001314127389 */ /* 0x0000640000040016 */
[----:B01----:R-:W-:Y:S01]  /*0fe0*/  ENDCOLLECTIVE ;  /* 0x000000000000791b */ /* 0x003fe20003800000 */
.L_x_274:
[----:B------:R-:W-:Y:S01]  /*0ff0*/  MOV R14, R18 ;  /* 0x00000012000e7202 */ /* 0x000fe20000000f00 */
[----:B------:R-:W-:Y:S06]  /*1000*/  BRA `(.L_x_275) ;  /* 0xfffffff8007c7947 */ /* 0x000fec000383ffff */
.L_x_276:
        /* <DEDUP_REMOVED lines=15> */
.L_x_3439:


//--------------------- .text._ZN10layer_norm40ln_parallel_residual_bwd_finalize_kernelINS_22Kernel_traits_finalizeILj768E13__nv_bfloat16S2_S2_S2_fjLb0ELj1024ELj4ENS_18Kernel_traits_baseILj768ES2_S2_S2_S2_fjLj1024EEEEELb1EEEvNS_9BwdParamsE --------------------------
	.section	.text._ZN10layer_norm40ln_parallel_residual_bwd_finalize_kernelINS_22Kernel_traits_finalizeILj768E13__nv_bfloat16S2_S2_S2_fjLb0ELj1024ELj4ENS_18Kernel_traits_baseILj768ES2_S2_S2_S2_fjLj1024EEEEELb1EEEvNS_9BwdParamsE,"ax",@progbits
	.align	128
        .global         _ZN10layer_norm40ln_parallel_residual_bwd_finalize_kernelINS_22Kernel_traits_finalizeILj768E13__nv_bfloat16S2_S2_S2_fjLb0ELj1024ELj4ENS_18Kernel_traits_baseILj768ES2_S2_S2_S2_fjLj1024EEEEELb1EEEvNS_9BwdParamsE
        .type           _ZN10layer_norm40ln_parallel_residual_bwd_finalize_kernelINS_22Kernel_traits_finalizeILj768E13__nv_bfloat16S2_S2_S2_fjLb0ELj1024ELj4ENS_18Kernel_traits_baseILj768ES2_S2_S2_S2_fjLj1024EEEEELb1EEEvNS_9BwdParamsE,@function
        .size           _ZN10layer_norm40ln_parallel_residual_bwd_finalize_kernelINS_22Kernel_traits_finalizeILj768E13__nv_bfloat16S2_S2_S2_fjLb0ELj1024ELj4ENS_18Kernel_traits_baseILj768ES2_S2_S2_S2_fjLj1024EEEEELb1EEEvNS_9BwdParamsE,(.L_x_3440 - _ZN10layer_norm40ln_parallel_residual_bwd_finalize_kernelINS_22Kernel_traits_finalizeILj768E13__nv_bfloat16S2_S2_S2_fjLb0ELj1024ELj4ENS_18Kernel_traits_baseILj768ES2_S2_S2_S2_fjLj1024EEEEELb1EEEvNS_9BwdParamsE)
        .other          _ZN10layer_norm40ln_parallel_residual_bwd_finalize_kernelINS_22Kernel_traits_finalizeILj768E13__nv_bfloat16S2_S2_S2_fjLb0ELj1024ELj4ENS_18Kernel_traits_baseILj768ES2_S2_S2_S2_fjLj1024EEEEELb1EEEvNS_9BwdParamsE,@"STO_CUDA_ENTRY STV_DEFAULT"
_ZN10layer_norm40ln_parallel_residual_bwd_finalize_kernelINS_22Kernel_traits_finalizeILj768E13__nv_bfloat16S2_S2_S2_fjLb0ELj1024ELj4ENS_18Kernel_traits_baseILj768ES2_S2_S2_S2_fjLj1024EEEEELb1EEEvNS_9BwdParamsE:
.text._ZN10layer_norm40ln_parallel_residual_bwd_finalize_kernelINS_22Kernel_traits_finalizeILj768E13__nv_bfloat16S2_S2_S2_fjLb0ELj1024ELj4ENS_18Kernel_traits_baseILj768ES2_S2_S2_S2_fjLj1024EEEEELb1EEEvNS_9BwdParamsE:
        /* <DEDUP_REMOVED lines=14> */
[----:B------:R-:W-:Y:S02]  /*00e0*/  LOP3.LUT R6, R3, 0x1f, R0, 0x78, !PT ;  /* 0x0000001f03067812 */ /* 0x000fe400078e7800 */
[----:B------:R-:W-:Y:S02]  /*00f0*/  ISETP.GE.U32.AND P0, PT, R2, 0x10, PT ;  /* 0x000000100200780c */ /* 0x000fe40003f06070 */
[----:B------:R-:W-:-:S02]  /*0100*/  LOP3.LUT R7, R7, 0x7ffffff0, RZ, 0xc0, !PT ;  /* 0x7ffffff007077812 */ /* 0x000fc400078ec0ff */
[----:B------:R-:W-:Y:S02]  /*0110*/  IADD3 R6, R5, R6, RZ ;  /* 0x0000000605067210 */ /* 0x000fe40007ffe0ff */
[----:B------:R-:W-:Y:S02]  /*0120*/  ISETP.EQ.AND P0, PT, R3, 0x1f, !P0 ;  /* 0x0000001f0300780c */ /* 0x000fe40004702270 */
[----:B------:R-:W-:Y:S01]  /*0130*/  IADD3 R5, R2, R7, RZ ;  /* 0x0000000702057210 */ /* 0x000fe20007ffe0ff */
[----:B0-----:R-:W-:-:S03]  /*0140*/  ULEA UR4, UR5, UR4, 0x18 ;  /* 0x0000000405047291 */ /* 0x001fc6000f8ec03f */
[----:B------:R-:W-:-:S03]  /*0150*/  ULDC UR5, c[0x0][0x218] ;  /* 0x0000860000057ab9 */ /* 0x000fc60000000800 */
[----:B------:R-:W-:-:S07]  /*0160*/  LEA R6, R6, UR4, 0x2 ;  /* 0x0000000406067c11 */ /* 0x000fce000f8e10ff */
.L_x_288:
[----:B012---:R-:W0:Y:S01]  /*0170*/  LDC R8, c[0x0][0x210] ;  /* 0x00008400ff087b82 */ /* 0x007e220000000800 */
[----:B------:R-:W-:Y:S01]  /*0180*/  BSSY B0, `(.L_x_277) ;  /* 0x00000a3000007945 */ /* 0x000fe20003800000 */
[----:B------:R-:W-:Y:S01]  /*0190*/  HFMA2.MMA R9, -RZ, RZ, 0, 0 ;  /* 0x00000000ff097435 */ /* 0x000fe200000001ff */
[----:B------:R-:W-:Y:S01]  /*01a0*/  MOV R22, RZ ;  /* 0x000000ff00167202 */ /* 0x000fe20000000f00 */
[----:B------:R-:W-:Y:S01]  /*01b0*/  HFMA2.MMA R15, -RZ, RZ, 0, 0 ;  /* 0x00000000ff0f7435 */ /* 0x000fe200000001ff */
[----:B------:R-:W-:Y:S02]  /*01c0*/  MOV R21, RZ ;  /* 0x000000ff00157202 */ /* 0x000fe40000000f00 */
[----:B0-----:R-:W-:-:S13]  /*01d0*/  ISETP.GE.U32.AND P1, PT, R3, R8, PT ;  /* 0x000000080300720c */ /* 0x001fda0003f26070 */
[----:B------:R-:W-:Y:S05]  /*01e0*/  @P1 BRA `(.L_x_278) ;  /* 0x0000000800701947 */ /* 0x000fea0003800000 */
[----:B------:R-:W-:Y:S02]  /*01f0*/  ISETP.GE.U32.AND P2, PT, R3, R8, PT ;  /* 0x000000080300720c */ /* 0x000fe40003f46070 */
[----:B------:R-:W-:-:S11]  /*0200*/  MOV R23, R3 ;  /* 0x0000000300177202 */ /* 0x000fd60000000f00 */
[----:B------:R-:W0:Y:S08]  /*0210*/  @P2 LDC R7, c[0x0][0x218] ;  /* 0x00008600ff072b82 */ /* 0x000e300000000800 */
[----:B------:R-:W1:Y:S08]  /*0220*/  @P2 LDC.64 R10, c[0x0][0x2d0] ;  /* 0x0000b400ff0a2b82 */ /* 0x000e700000000a00 */
[----:B------:R-:W2:Y:S08]  /*0230*/  @P2 LDC.64 R16, c[0x0][0x2d8] ;  /* 0x0000b600ff102b82 */ /* 0x000eb00000000a00 */
[----:B------:R-:W3:Y:S01]  /*0240*/  @P2 LDC.64 R14, c[0x0][0x2e0] ;  /* 0x0000b800ff0e2b82 */ /* 0x000ee20000000a00 */
[----:B0-----:R-:W-:-:S07]  /*0250*/  @P2 IMAD R7, R23, R7, R4 ;  /* 0x0000000717072224 */ /* 0x001fce00078e0204 */
[----:B------:R-:W0:Y:S01]  /*0260*/  @P2 LDC.64 R12, c[0x0][0x2e8] ;  /* 0x0000ba00ff0c2b82 */ /* 0x000e220000000a00 */
[----:B-1----:R-:W-:-:S06]  /*0270*/  @P2 IMAD.WIDE.U32 R10, R7, 0x4, R10 ;  /* 0x00000004070a2825 */ /* 0x002fcc00078e000a */
[----:B------:R-:W4:Y:S01]  /*0280*/  @P2 LDG.E R10, desc[UR6][R10.64] ;  /* 0x000000060a0a2981 */ /* 0x000f22000c1e1900 */
[----:B--2---:R-:W-:-:S06]  /*0290*/  @P2 IMAD.WIDE.U32 R16, R7, 0x4, R16 ;  /* 0x0000000407102825 */ /* 0x004fcc00078e0010 */
[----:B------:R-:W2:Y:S01]  /*02a0*/  @P2 LDG.E R16, desc[UR6][R16.64] ;  /* 0x0000000610102981 */ /* 0x000ea2000c1e1900 */
[----:B---3--:R-:W-:-:S06]  /*02b0*/  @P2 IMAD.WIDE.U32 R18, R7, 0x4, R14 ;  /* 0x0000000407122825 */ /* 0x008fcc00078e000e */
[----:B------:R-:W3:Y:S01]  /*02c0*/  @P2 LDG.E R19, desc[UR6][R18.64] ;  /* 0x0000000612132981 */ /* 0x000ee2000c1e1900 */
[----:B0-----:R-:W-:-:S06]  /*02d0*/  @P2 IMAD.WIDE.U32 R12, R7, 0x4, R12 ;  /* 0x00000004070c2825 */ /* 0x001fcc00078e000c */
[----:B------:R-:W5:Y:S01]  /*02e0*/  @P2 LDG.E R12, desc[UR6][R12.64] ;  /* 0x000000060c0c2981 */ /* 0x000f62000c1e1900 */
[----:B------:R-:W-:-:S04]  /*02f0*/  @P2 IADD3 R23, R23, 0x20, RZ ;  /* 0x0000002017172810 */ /* 0x000fc80007ffe0ff */
[CC--:B------:R-:W-:Y:S02]  /*0300*/  ISETP.GE.U32.AND P1, PT, R23.reuse, R8.reuse, PT ;  /* 0x000000081700720c */ /* 0x0c0fe40003f26070 */
[----:B------:R-:W-:-:S04]  /*0310*/  IADD3 R7, -R23, R8, RZ ;  /* 0x0000000817077210 */ /* 0x000fc80007ffe1ff */
[----:B------:R-:W-:Y:S02]  /*0320*/  ISETP.LE.U32.OR P1, PT, R7, 0x60, P1 ;  /* 0x000000600700780c */ /* 0x000fe40000f23470 */
[----:B------:R-:W-:Y:S02]  /*0330*/  MOV R21, RZ ;  /* 0x000000ff00157202 */ /* 0x000fe40000000f00 */
[----:B------:R-:W-:Y:S02]  /*0340*/  MOV R15, RZ ;  /* 0x000000ff000f7202 */ /* 0x000fe40000000f00 */
[----:B------:R-:W-:Y:S02]  /*0350*/  MOV R22, RZ ;  /* 0x000000ff00167202 */ /* 0x000fe40000000f00 */
[----:B------:R-:W-:Y:S01]  /*0360*/  MOV R9, RZ ;  /* 0x000000ff00097202 */ /* 0x000fe20000000f00 */
[----:B------:R-:W-:Y:S01]  /*0370*/  BSSY B1, `(.L_x_279) ;  /* 0x0000047000017945 */ /* 0x000fe20003800000 */
[----:B----4-:R-:W-:Y:S01]  /*0380*/  @P2 FADD.FTZ R21, R21, R10 ;  /* 0x0000000a15152221 */ /* 0x010fe20000010000 */
[----:B--2---:R-:W-:Y:S01]  /*0390*/  @P2 FADD.FTZ R15, R15, R16 ;  /* 0x000000100f0f2221 */ /* 0x004fe20000010000 */
[----:B---3--:R-:W-:Y:S01]  /*03a0*/  @P2 FADD.FTZ R22, R22, R19 ;  /* 0x0000001316162221 */ /* 0x008fe20000010000 */
[----:B-----5:R-:W-:Y:S01]  /*03b0*/  @P2 FADD.FTZ R9, R9, R12 ;  /* 0x0000000c09092221 */ /* 0x020fe20000010000 */
[----:B------:R-:W-:Y:S01]  /*03c0*/  PLOP3.LUT P2, PT, P2, PT, PT, 0x8, 0x0 ;  /* 0x000000000000781c */ /* 0x000fe2000174e170 */
[----:B------:R-:W-:-:S12]  /*03d0*/  @P1 BRA `(.L_x_280) ;  /* 0x0000000400001947 */ /* 0x000fd80003800000 */
[----:B------:R-:W-:Y:S02]  /*03e0*/  PLOP3.LUT P2, PT, PT, PT, PT, 0x8, 0x0 ;  /* 0x000000000000781c */ /* 0x000fe40003f4e170 */
[----:B------:R-:W-:-:S11]  /*03f0*/  IADD3 R7, R8, -0x60, RZ ;  /* 0xffffffa008077810 */ /* 0x000fd60007ffe0ff */
.L_x_281:
[----:B------:R-:W0:Y:S01]  /*0400*/  LDC.64 R12, c[0x0][0x2d0] ;  /* 0x0000b400ff0c7b82 */ /* 0x000e220000000a00 */
[C---:B------:R-:W-:Y:S01]  /*0410*/  IMAD R25, R23.reuse, UR5, R4 ;  /* 0x0000000517197c24 */ /* 0x040fe2000f8e0204 */
[----:B------:R-:W-:-:S05]  /*0420*/  IADD3 R27, R23, 0x20, RZ ;  /* 0x00000020171b7810 */ /* 0x000fca0007ffe0ff */
[----:B------:R-:W-:Y:S02]  /*0430*/  IMAD R27, R27, UR5, R4 ;  /* 0x000000051b1b7c24 */ /* 0x000fe4000f8e0204 */
[----:B0-----:R-:W-:-:S05]  /*0440*/  IMAD.WIDE.U32 R16, R25, 0x4, R12 ;  /* 0x0000000419107825 */ /* 0x001fca00078e000c */
[----:B------:R0:W2:Y:S01]  /*0450*/  LDG.E R14, desc[UR6][R16.64] ;  /* 0x00000006100e7981 */ /* 0x0000a2000c1e1900 */
[----:B------:R-:W-:Y:S01]  /*0460*/  IADD3 R19, R23, 0x40, RZ ;  /* 0x0000004017137810 */ /* 0x000fe20007ffe0ff */
[----:B0-----:R-:W-:-:S05]  /*0470*/  IMAD.WIDE.U32 R16, R27, 0x4, R12 ;  /* 0x000000041b107825 */ /* 0x001fca00078e000c */
[----:B------:R-:W3:Y:S01]  /*0480*/  LDG.E R20, desc[UR6][R16.64] ;  /* 0x0000000610147981 */ /* 0x000ee2000c1e1900 */
[----:B------:R-:W-:-:S04]  /*0490*/  IMAD R19, R19, UR5, R4 ;  /* 0x0000000513137c24 */ /* 0x000fc8000f8e0204 */
[----:B------:R-:W-:-:S05]  /*04a0*/  IMAD.WIDE.U32 R10, R19, 0x4, R12 ;  /* 0x00000004130a7825 */ /* 0x000fca00078e000c */
[----:B------:R0:W4:Y:S02]  /*04b0*/  LDG.E R18, desc[UR6][R10.64] ;  /* 0x000000060a127981 */ /* 0x000124000c1e1900 */
[----:B0-----:R-:W0:Y:S02]  /*04c0*/  LDC.64 R10, c[0x0][0x2d8] ;  /* 0x0000b600ff0a7b82 */ /* 0x001e240000000a00 */
[----:B0-----:R-:W-:-:S04]  /*04d0*/  IMAD.WIDE.U32 R28, R25, 0x4, R10 ;  /* 0x00000004191c7825 */ /* 0x001fc800078e000a */
[----:B------:R-:W-:-:S05]  /*04e0*/  IMAD.WIDE.U32 R16, R27, 0x4, R10 ;  /* 0x000000041b107825 */ /* 0x000fca00078e000a */
[----:B------:R0:W5:Y:S02]  /*04f0*/  LDG.E R24, desc[UR6][R16.64] ;  /* 0x0000000610187981 */ /* 0x000164000c1e1900 */
[----:B0-----:R-:W0:Y:S01]  /*0500*/  LDC.64 R16, c[0x0][0x2e0] ;  /* 0x0000b800ff107b82 */ /* 0x001e220000000a00 */
[----:B--2---:R-:W-:Y:S02]  /*0510*/  FADD.FTZ R21, R14, R21 ;  /* 0x000000150e157221 */ /* 0x004fe40000010000 */
[----:B------:R1:W2:Y:S02]  /*0520*/  LDG.E R14, desc[UR6][R28.64] ;  /* 0x000000061c0e7981 */ /* 0x0002a4000c1e1900 */
[----:B---3--:R-:W-:Y:S01]  /*0530*/  FADD.FTZ R21, R21, R20 ;  /* 0x0000001415157221 */ /* 0x008fe20000010000 */
[----:B------:R-:W-:-:S05]  /*0540*/  IADD3 R20, R23, 0x60, RZ ;  /* 0x0000006017147810 */ /* 0x000fca0007ffe0ff */
[----:B-1----:R-:W-:-:S04]  /*0550*/  IMAD R29, R20, UR5, R4 ;  /* 0x00000005141d7c24 */ /* 0x002fc8000f8e0204 */
[----:B------:R-:W-:-:S06]  /*0560*/  IMAD.WIDE.U32 R12, R29, 0x4, R12 ;  /* 0x000000041d0c7825 */ /* 0x000fcc00078e000c */
[----:B------:R4:W3:Y:S02]  /*0570*/  LDG.E R12, desc[UR6][R12.64] ;  /* 0x000000060c0c7981 */ /* 0x0008e4000c1e1900 */
[----:B----4-:R-:W-:Y:S01]  /*0580*/  FADD.FTZ R13, R21, R18 ;  /* 0x00000012150d7221 */ /* 0x010fe20000010000 */
[----:B------:R-:W-:-:S05]  /*0590*/  IMAD.WIDE.U32 R20, R19, 0x4, R10 ;  /* 0x0000000413147825 */ /* 0x000fca00078e000a */
[----:B------:R0:W4:Y:S02]  /*05a0*/  LDG.E R18, desc[UR6][R20.64] ;  /* 0x0000000614127981 */ /* 0x000124000c1e1900 */
[----:B0-----:R-:W-:-:S06]  /*05b0*/  IMAD.WIDE.U32 R20, R25, 0x4, R16 ;  /* 0x0000000419147825 */ /* 0x001fcc00078e0010 */
[----:B------:R5:W3:Y:S01]  /*05c0*/  LDG.E R20, desc[UR6][R20.64] ;  /* 0x0000000614147981 */ /* 0x000ae2000c1e1900 */
[----:B------:R-:W-:-:S06]  /*05d0*/  IMAD.WIDE.U32 R10, R29, 0x4, R10 ;  /* 0x000000041d0a7825 */ /* 0x000fcc00078e000a */
[----:B------:R-:W4:Y:S01]  /*05e0*/  LDG.E R10, desc[UR6][R10.64] ;  /* 0x000000060a0a7981 */ /* 0x000f22000c1e1900 */
[----:B--2---:R-:W-:Y:S01]  /*05f0*/  FADD.FTZ R26, R14, R15 ;  /* 0x0000000f0e1a7221 */ /* 0x004fe20000010000 */
[----:B------:R-:W-:-:S05]  /*0600*/  IMAD.WIDE.U32 R14, R27, 0x4, R16 ;  /* 0x000000041b0e7825 */ /* 0x000fca00078e0010 */
[----:B------:R0:W2:Y:S01]  /*0610*/  LDG.E R11, desc[UR6][R14.64] ;  /* 0x000000060e0b7981 */ /* 0x0000a2000c1e1900 */
[----:B-----5:R-:W-:Y:S01]  /*0620*/  FADD.FTZ R21, R26, R24 ;  /* 0x000000181a157221 */ /* 0x020fe20000010000 */
[----:B0-----:R-:W-:-:S05]  /*0630*/  IMAD.WIDE.U32 R14, R19, 0x4, R16 ;  /* 0x00000004130e7825 */ /* 0x001fca00078e0010 */
[----:B------:R0:W5:Y:S02]  /*0640*/  LDG.E R26, desc[UR6][R14.64] ;  /* 0x000000060e1a7981 */ /* 0x000164000c1e1900 */
[----:B0-----:R-:W0:Y:S01]  /*0650*/  LDC.64 R14, c[0x0][0x2e8] ;  /* 0x0000ba00ff0e7b82 */ /* 0x001e220000000a00 */
[----:B------:R-:W-:-:S06]  /*0660*/  IMAD.WIDE.U32 R16, R29, 0x4, R16 ;  /* 0x000000041d107825 */ /* 0x000fcc00078e0010 */
[----:B------:R-:W5:Y:S01]  /*0670*/  LDG.E R16, desc[UR6][R16.64] ;  /* 0x0000000610107981 */ /* 0x000f62000c1e1900 */
[----:B0-----:R-:W-:-:S04]  /*0680*/  IMAD.WIDE.U32 R24, R25, 0x4, R14 ;  /* 0x0000000419187825 */ /* 0x001fc800078e000e */
[----:B---3--:R-:W-:Y:S02]  /*0690*/  FADD.FTZ R22, R20, R22 ;  /* 0x0000001614167221 */ /* 0x008fe40000010000 */
[----:B------:R0:W3:Y:S01]  /*06a0*/  LDG.E R20, desc[UR6][R24.64] ;  /* 0x0000000618147981 */ /* 0x0000e2000c1e1900 */
[----:B------:R-:W-:-:S06]  /*06b0*/  IMAD.WIDE.U32 R28, R29, 0x4, R14 ;  /* 0x000000041d1c7825 */ /* 0x000fcc00078e000e */
[----:B------:R-:W3:Y:S01]  /*06c0*/  LDG.E R28, desc[UR6][R28.64] ;  /* 0x000000061c1c7981 */ /* 0x000ee2000c1e1900 */
[----:B0-----:R-:W-:-:S05]  /*06d0*/  IMAD.WIDE.U32 R24, R27, 0x4, R14 ;  /* 0x000000041b187825 */ /* 0x001fca00078e000e */
[----:B------:R0:W3:Y:S02]  /*06e0*/  LDG.E R27, desc[UR6][R24.64] ;  /* 0x00000006181b7981 */ /* 0x0000e4000c1e1900 */
[----:B0-----:R-:W-:-:S05]  /*06f0*/  IMAD.WIDE.U32 R24, R19, 0x4, R14 ;  /* 0x0000000413187825 */ /* 0x001fca00078e000e */
[----:B------:R-:W3:Y:S01]  /*0700*/  LDG.E R19, desc[UR6][R24.64] ;  /* 0x0000000618137981 */ /* 0x000ee2000c1e1900 */
[----:B------:R-:W-:-:S04]  /*0710*/  IADD3 R23, R23, 0x80, RZ ;  /* 0x0000008017177810 */ /* 0x000fc80007ffe0ff */
[----:B------:R-:W-:Y:S01]  /*0720*/  ISETP.GE.U32.AND P1, PT, R23, R7, PT ;  /* 0x000000071700720c */ /* 0x000fe20003f26070 */
[----:B----4-:R-:W-:Y:S01]  /*0730*/  FADD.FTZ R15, R21, R18 ;  /* 0x00000012150f7221 */ /* 0x010fe20000010000 */
[----:B------:R-:W-:-:S03]  /*0740*/  FADD.FTZ R21, R13, R12 ;  /* 0x0000000c0d157221 */ /* 0x000fc60000010000 */
[----:B------:R-:W-:Y:S01]  /*0750*/  FADD.FTZ R15, R15, R10 ;  /* 0x0000000a0f0f7221 */ /* 0x000fe20000010000 */
[----:B--2---:R-:W-:-:S04]  /*0760*/  FADD.FTZ R11, R22, R11 ;  /* 0x0000000b160b7221 */ /* 0x004fc80000010000 */
[----:B-----5:R-:W-:-:S04]  /*0770*/  FADD.FTZ R11, R11, R26 ;  /* 0x0000001a0b0b7221 */ /* 0x020fc80000010000 */
[----:B------:R-:W-:Y:S01]  /*0780*/  FADD.FTZ R22, R11, R16 ;  /* 0x000000100b167221 */ /* 0x000fe20000010000 */
[----:B---3--:R-:W-:-:S04]  /*0790*/  FADD.FTZ R20, R20, R9 ;  /* 0x0000000914147221 */ /* 0x008fc80000010000 */
[----:B------:R-:W-:-:S04]  /*07a0*/  FADD.FTZ R20, R20, R27 ;  /* 0x0000001b14147221 */ /* 0x000fc80000010000 */
[----:B------:R-:W-:-:S04]  /*07b0*/  FADD.FTZ R19, R20, R19 ;  /* 0x0000001314137221 */ /* 0x000fc80000010000 */
[----:B------:R-:W-:Y:S01]  /*07c0*/  FADD.FTZ R9, R19, R28 ;  /* 0x0000001c13097221 */ /* 0x000fe20000010000 */
[----:B------:R-:W-:Y:S06]  /*07d0*/  @!P1 BRA `(.L_x_281) ;  /* 0xfffffffc00089947 */ /* 0x000fec000383ffff */
.L_x_280:
[----:B------:R-:W-:Y:S05]  /*07e0*/  BSYNC B1 ;  /* 0x0000000000017941 */ /* 0x000fea0003800000 */
.L_x_279:
        /* <DEDUP_REMOVED lines=8> */
[----:B------:R-:W-:-:S05]  /*0870*/  IMAD R17, R23, UR8, R4 ;  /* 0x0000000817117c24 */ /* 0x000fca000f8e0204 */
[----:B------:R-:W1:Y:S08]  /*0880*/  LDC.64 R18, c[0x0][0x2d8] ;  /* 0x0000b600ff127b82 */ /* 0x000e700000000a00 */
[----:B------:R-:W2:Y:S08]  /*0890*/  LDC.64 R10, c[0x0][0x2e0] ;  /* 0x0000b800ff0a7b82 */ /* 0x000eb00000000a00 */
[----:B------:R-:W3:Y:S01]  /*08a0*/  LDC.64 R12, c[0x0][0x2e8] ;  /* 0x0000ba00ff0c7b82 */ /* 0x000ee20000000a00 */
[----:B0-----:R-:W-:-:S05]  /*08b0*/  IMAD.WIDE.U32 R28, R17, 0x4, R24 ;  /* 0x00000004111c7825 */ /* 0x001fca00078e0018 */
[----:B------:R2:W4:Y:S01]  /*08c0*/  LDG.E R14, desc[UR6][R28.64] ;  /* 0x000000061c0e7981 */ /* 0x000522000c1e1900 */
[----:B-1----:R-:W-:-:S05]  /*08d0*/  IMAD.WIDE.U32 R26, R17, 0x4, R18 ;  /* 0x00000004111a7825 */ /* 0x002fca00078e0012 */
[----:B------:R0:W5:Y:S01]  /*08e0*/  LDG.E R20, desc[UR6][R26.64] ;  /* 0x000000061a147981 */ /* 0x000162000c1e1900 */
[----:B--2---:R-:W-:-:S04]  /*08f0*/  IMAD.WIDE.U32 R28, R17, 0x4, R10 ;  /* 0x00000004111c7825 */ /* 0x004fc800078e000a */
[----:B0-----:R-:W-:Y:S02]  /*0900*/  IMAD R27, R7, UR8, R4 ;  /* 0x00000008071b7c24 */ /* 0x001fe4000f8e0204 */
[----:B---3--:R-:W-:Y:S01]  /*0910*/  IMAD.WIDE.U32 R16, R17, 0x4, R12 ;  /* 0x0000000411107825 */ /* 0x008fe200078e000c */
[----:B------:R-:W2:Y:S03]  /*0920*/  LDG.E R7, desc[UR6][R28.64] ;  /* 0x000000061c077981 */ /* 0x000ea6000c1e1900 */
[C---:B------:R-:W-:Y:S02]  /*0930*/  IMAD.WIDE.U32 R24, R27.reuse, 0x4, R24 ;  /* 0x000000041b187825 */ /* 0x040fe400078e0018 */
[----:B------:R-:W3:Y:S02]  /*0940*/  LDG.E R16, desc[UR6][R16.64] ;  /* 0x0000000610107981 */ /* 0x000ee4000c1e1900 */
[----:B------:R-:W-:-:S02]  /*0950*/  IMAD.WIDE.U32 R18, R27, 0x4, R18 ;  /* 0x000000041b127825 */ /* 0x000fc400078e0012 */
[----:B------:R-:W3:Y:S02]  /*0960*/  LDG.E R24, desc[UR6][R24.64] ;  /* 0x0000000618187981 */ /* 0x000ee4000c1e1900 */
[C---:B------:R-:W-:Y:S02]  /*0970*/  IMAD.WIDE.U32 R10, R27.reuse, 0x4, R10 ;  /* 0x000000041b0a7825 */ /* 0x040fe400078e000a */
[----:B------:R-:W3:Y:S02]  /*0980*/  LDG.E R18, desc[UR6][R18.64] ;  /* 0x0000000612127981 */ /* 0x000ee4000c1e1900 */
[----:B------:R-:W-:Y:S02]  /*0990*/  IMAD.WIDE.U32 R12, R27, 0x4, R12 ;  /* 0x000000041b0c7825 */ /* 0x000fe400078e000c */
[----:B------:R-:W3:Y:S04]  /*09a0*/  LDG.E R10, desc[UR6][R10.64] ;  /* 0x000000060a0a7981 */ /* 0x000ee8000c1e1900 */
[----:B------:R-:W3:Y:S01]  /*09b0*/  LDG.E R12, desc[UR6][R12.64] ;  /* 0x000000060c0c7981 */ /* 0x000ee2000c1e1900 */
[----:B------:R-:W-:-:S02]  /*09c0*/  PLOP3.LUT P2, PT, PT, PT, PT, 0x8, 0x0 ;  /* 0x000000000000781c */ /* 0x000fc40003f4e170 */
[----:B------:R-:W-:Y:S01]  /*09d0*/  IADD3 R23, R23, 0x40, RZ ;  /* 0x0000004017177810 */ /* 0x000fe20007ffe0ff */
[----:B----4-:R-:W-:Y:S01]  /*09e0*/  FADD.FTZ R21, R21, R14 ;  /* 0x0000000e15157221 */ /* 0x010fe20000010000 */
[----:B-----5:R-:W-:Y:S01]  /*09f0*/  FADD.FTZ R15, R15, R20 ;  /* 0x000000140f0f7221 */ /* 0x020fe20000010000 */
[----:B--2---:R-:W-:Y:S01]  /*0a00*/  FADD.FTZ R7, R22, R7 ;  /* 0x0000000716077221 */ /* 0x004fe20000010000 */
[----:B---3--:R-:W-:Y:S01]  /*0a10*/  FADD.FTZ R9, R9, R16 ;  /* 0x0000001009097221 */ /* 0x008fe20000010000 */
[----:B------:R-:W-:Y:S01]  /*0a20*/  FADD.FTZ R21, R21, R24 ;  /* 0x0000001815157221 */ /* 0x000fe20000010000 */
[----:B------:R-:W-:Y:S01]  /*0a30*/  FADD.FTZ R15, R15, R18 ;  /* 0x000000120f0f7221 */ /* 0x000fe20000010000 */
[----:B------:R-:W-:Y:S01]  /*0a40*/  FADD.FTZ R22, R7, R10 ;  /* 0x0000000a07167221 */ /* 0x000fe20000010000 */
[----:B------:R-:W-:-:S07]  /*0a50*/  FADD.FTZ R9, R9, R12 ;  /* 0x0000000c09097221 */ /* 0x000fce0000010000 */
.L_x_283:
[----:B------:R-:W-:Y:S05]  /*0a60*/  BSYNC B1 ;  /* 0x0000000000017941 */ /* 0x000fea0003800000 */
.L_x_282:
[----:B------:R-:W-:-:S13]  /*0a70*/  ISETP.LT.U32.OR P2, PT, R23, R8, P2 ;  /* 0x000000081700720c */ /* 0x000fda0001741470 */
[----:B------:R-:W-:Y:S05]  /*0a80*/  @!P2 BRA `(.L_x_278) ;  /* 0x000000000048a947 */ /* 0x000fea0003800000 */
[----:B------:R-:W0:Y:S01]  /*0a90*/  LDC.64 R18, c[0x0][0x2d0] ;  /* 0x0000b400ff127b82 */ /* 0x000e220000000a00 */
[----:B------:R-:W-:Y:S02]  /*0aa0*/  ULDC UR8, c[0x0][0x218] ;  /* 0x0000860000087ab9 */ /* 0x000fe40000000800 */
[----:B------:R-:W-:-:S05]  /*0ab0*/  IMAD R7, R23, UR8, R4 ;  /* 0x0000000817077c24 */ /* 0x000fca000f8e0204 */
        /* <DEDUP_REMOVED lines=15> */
.L_x_278:
[----:B------:R-:W-:Y:S05]  /*0bb0*/  BSYNC B0 ;  /* 0x0000000000007941 */ /* 0x000fea0003800000 */
.L_x_277:
        /* <DEDUP_REMOVED lines=12> */
[----:B------:R-:W-:-:S05]  /*0c80*/  LEA R10, R7, UR4, 0x2 ;  /* 0x00000004070a7c11 */ /* 0x000fca000f8e10ff */
[----:B------:R1:W2:Y:S04]  /*0c90*/  LDS R14, [R10] ;  /* 0x000000000a0e7984 */ /* 0x0002a80000000800 */
[----:B------:R1:W3:Y:S04]  /*0ca0*/  LDS R8, [R10+0x3000] ;  /* 0x003000000a087984 */ /* 0x0002e80000000800 */
[----:B------:R1:W4:Y:S04]  /*0cb0*/  LDS R7, [R10+0x2000] ;  /* 0x002000000a077984 */ /* 0x0003280000000800 */
[----:B0-----:R1:W0:Y:S01]  /*0cc0*/  LDS R9, [R10+0x1000] ;  /* 0x001000000a097984 */ /* 0x0012220000000800 */
[----:B------:R-:W-:Y:S05]  /*0cd0*/  BRA.DIV UR8, `(.L_x_285) ;  /* 0x0000000608387947 */ /* 0x000fea000b800000 */
[----:B0-----:R-:W1:Y:S04]  /*0ce0*/  SHFL.BFLY PT, R16, R9, 0x1, 0x1f ;  /* 0x0c201f0009107f89 */ /* 0x001e6800000e0000 */
[----:B--2---:R-:W0:Y:S04]  /*0cf0*/  SHFL.BFLY PT, R15, R14, 0x1, 0x1f ;  /* 0x0c201f000e0f7f89 */ /* 0x004e2800000e0000 */
[----:B---3--:R-:W2:Y:S04]  /*0d00*/  SHFL.BFLY PT, R17, R8, 0x1, 0x1f ;  /* 0x0c201f0008117f89 */ /* 0x008ea800000e0000 */
[----:B----4-:R-:W3:Y:S01]  /*0d10*/  SHFL.BFLY PT, R18, R7, 0x1, 0x1f ;  /* 0x0c201f0007127f89 */ /* 0x010ee200000e0000 */
[----:B-1----:R-:W-:Y:S01]  /*0d20*/  FADD.FTZ R10, R9, R16 ;  /* 0x00000010090a7221 */ /* 0x002fe20000010000 */
[----:B0-----:R-:W-:-:S04]  /*0d30*/  FADD.FTZ R15, R14, R15 ;  /* 0x0000000f0e0f7221 */ /* 0x001fc80000010000 */
        /* <DEDUP_REMOVED lines=30> */
.L_x_309:
        /* <DEDUP_REMOVED lines=10> */
.L_x_284:
[----:B------:R-:W-:Y:S05]  /*0fc0*/  WARPSYNC.ALL ;  /* 0x0000000000007948 */ /* 0x000fea0003800000 */
[----:B------:R-:W-:Y:S06]  /*0fd0*/  BAR.SYNC.DEFER_BLOCKING 0x0 ;  /* 0x0000000000007b1d */ /* 0x000fec0000010000 */
[----:B------:R-:W-:Y:S04]  /*0fe0*/  BSSY B0, `(.L_x_286) ;  /* 0x0000018000007945 */ /* 0x000fe80003800000 */
[----:B------:R-:W-:Y:S05]  /*0ff0*/  @!P0 BRA `(.L_x_287) ;  /* 0x0000000000588947 */ /* 0x000fea0003800000 */
[----:B-1----:R-:W-:Y:S01]  /*1000*/  SHF.L.U32 R7, R0, 0x3, RZ ;  /* 0x0000000300077819 */ /* 0x002fe200000006ff */
        /* <DEDUP_REMOVED lines=21> */
.L_x_287:
[----:B------:R-:W-:Y:S05]  /*1160*/  BSYNC B0 ;  /* 0x0000000000007941 */ /* 0x000fea0003800000 */
.L_x_286:
[C---:B------:R-:W-:Y:S02]  /*1170*/  ISETP.GT.U32.AND P1, PT, R4.reuse, -0x301, PT ;  /* 0xfffffcff0400780c */ /* 0x040fe40003f24070 */
[----:B------:R-:W-:Y:S02]  /*1180*/  IADD3 R4, R4, 0x300, RZ ;  /* 0x0000030004047810 */ /* 0x000fe40007ffe0ff */
[----:B------:R-:W-:-:S09]  /*1190*/  IADD3 R5, R5, 0x180, RZ ;  /* 0x0000018005057810 */ /* 0x000fd20007ffe0ff */
[----:B------:R-:W-:Y:S05]  /*11a0*/  @P1 BRA `(.L_x_288) ;  /* 0xffffffec00f01947 */ /* 0x000fea000383ffff */
[----:B------:R-:W-:Y:S05]  /*11b0*/  EXIT ;  /* 0x000000000000794d */ /* 0x000fea0003800000 */
.L_x_285:
[----:B------:R-:W-:Y:S01]  /*11c0*/  HFMA2.MMA R13, -RZ, RZ, 0, 5.9604644775390625e-08 ;  /* 0x00000001ff0d7435 */ /* 0x000fe200000001ff */
[----:B0-----:R-:W-:Y:S02]  /*11d0*/  MOV R26, R9 ;  /* 0x00000009001a7202 */ /* 0x001fe40000000f00 */
[----:B------:R-:W-:Y:S02]  /*11e0*/  MOV R12, 0x1f ;  /* 0x0000001f000c7802 */ /* 0x000fe40000000f00 */
[----:B------:R-:W-:-:S07]  /*11f0*/  MOV R11, 0xffffffff ;  /* 0xffffffff000b7802 */ /* 0x000fce0000000f00 */
[----:B-1234-:R-:W-:Y:S05]  /*1200*/  WARPSYNC.COLLECTIVE R11, `(.L_x_289) ;  /* 0x000000000b087348 */ /* 0x01efea0003c00000 */
[----:B------:R0:W0:Y:S02]  /*1210*/  SHFL.BFLY P2, R16, R26, R13, R12 ;  /* 0x0c00000d1a107389 */ /* 0x000024000004000c */
[----:B01234-:R-:W-:Y:S01]  /*1220*/  ENDCOLLECTIVE ;  /* 0x000000000000791b */ /* 0x01ffe20003800000 */
.L_x_289:
[----:B------:R-:W-:Y:S01]  /*1230*/  HFMA2.MMA R13, -RZ, RZ, 0, 1.1920928955078125e-07 ;  /* 0x00000002ff0d7435 */ /* 0x000fe200000001ff */
[----:B------:R-:W-:-:S05]  /*1240*/  FADD.FTZ R10, R9, R16 ;  /* 0x00000010090a7221 */ /* 0x000fca0000010000 */
[----:B------:R-:W-:-:S07]  /*1250*/  MOV R26, R10 ;  /* 0x0000000a001a7202 */ /* 0x000fce0000000f00 */
[----:B------:R-:W-:Y:S05]  /*1260*/  WARPSYNC.COLLECTIVE R11, `(.L_x_290) ;  /* 0x000000000b087348 */ /* 0x000fea0003c00000 */
[----:B------:R0:W1:Y:S02]  /*1270*/  SHFL.BFLY P2, R16, R26, R13, R12 ;  /* 0x0c00000d1a107389 */ /* 0x000064000004000c */
[----:B01----:R-:W-:Y:S01]  /*1280*/  ENDCOLLECTIVE ;  /* 0x000000000000791b */ /* 0x003fe20003800000 */
.L_x_290:
[----:B------:R-:W-:Y:S01]  /*1290*/  HFMA2.MMA R13, -RZ, RZ, 0, 2.384185791015625e-07 ;  /* 0x00000004ff0d7435 */ /* 0x000fe200000001ff */
[----:B------:R-:W-:-:S05]  /*12a0*/  FADD.FTZ R9, R10, R16 ;  /* 0x000000100a097221 */ /* 0x000fca0000010000 */
[----:B------:R-:W-:-:S07]  /*12b0*/  MOV R26, R9 ;  /* 0x00000009001a7202 */ /* 0x000fce0000000f00 */
[----:B------:R-:W-:Y:S05]  /*12c0*/  WARPSYNC.COLLECTIVE R11, `(.L_x_291) ;  /* 0x000000000b087348 */ /* 0x000fea0003c00000 */
[----:B------:R0:W1:Y:S02]  /*12d0*/  SHFL.BFLY P2, R16, R26, R13, R12 ;  /* 0x0c00000d1a107389 */ /* 0x000064000004000c */
[----:B01----:R-:W-:Y:S01]  /*12e0*/  ENDCOLLECTIVE ;  /* 0x000000000000791b */ /* 0x003fe20003800000 */
.L_x_291:
[----:B------:R-:W-:Y:S01]  /*12f0*/  HFMA2.MMA R13, -RZ, RZ, 0, 4.76837158203125e-07 ;  /* 0x00000008ff0d7435 */ /* 0x000fe200000001ff */
[----:B------:R-:W-:-:S05]  /*1300*/  FADD.FTZ R18, R9, R16 ;  /* 0x0000001009127221 */ /* 0x000fca0000010000 */
[----:B------:R-:W-:-:S07]  /*1310*/  MOV R26, R18 ;  /* 0x00000012001a7202 */ /* 0x000fce0000000f00 */
[----:B------:R-:W-:Y:S05]  /*1320*/  WARPSYNC.COLLECTIVE R11, `(.L_x_292) ;  /* 0x000000000b087348 */ /* 0x000fea0003c00000 */
[----:B------:R0:W1:Y:S02]  /*1330*/  SHFL.BFLY P2, R16, R26, R13, R12 ;  /* 0x0c00000d1a107389 */ /* 0x000064000004000c */
[----:B01----:R-:W-:Y:S01]  /*1340*/  ENDCOLLECTIVE ;  /* 0x000000000000791b */ /* 0x003fe20003800000 */
.L_x_292:
[----:B------:R-:W-:Y:S01]  /*1350*/  HFMA2.MMA R13, -RZ, RZ, 0, 9.5367431640625e-07 ;  /* 0x00000010ff0d7435 */ /* 0x000fe200000001ff */
[----:B------:R-:W-:-:S05]  /*1360*/  FADD.FTZ R10, R18, R16 ;  /* 0x00000010120a7221 */ /* 0x000fca0000010000 */
[----:B------:R-:W-:-:S07]  /*1370*/  MOV R26, R10 ;  /* 0x0000000a001a7202 */ /* 0x000fce0000000f00 */
[----:B------:R-:W-:Y:S05]  /*1380*/  WARPSYNC.COLLECTIVE R11, `(.L_x_293) ;  /* 0x000000000b087348 */ /* 0x000fea0003c00000 */
[----:B------:R0:W1:Y:S02]  /*1390*/  SHFL.BFLY P2, R16, R26, R13, R12 ;  /* 0x0c00000d1a107389 */ /* 0x000064000004000c */
[----:B01----:R-:W-:Y:S01]  /*13a0*/  ENDCOLLECTIVE ;  /* 0x000000000000791b */ /* 0x003fe20003800000 */
.L_x_293:
[----:B------:R-:W-:Y:S01]  /*13b0*/  MOV R26, R14 ;  /* 0x0000000e001a7202 */ /* 0x000fe20000000f00 */
[----:B------:R-:W-:Y:S01]  /*13c0*/  IMAD.MOV.U32 R13, RZ, RZ, 0x1 ;  /* 0x00000001ff0d7424 */ /* 0x000fe200078e00ff */
[----:B------:R-:W-:-:S07]  /*13d0*/  MOV R9, R16 ;  /* 0x0000001000097202 */ /* 0x000fce0000000f00 */
[----:B------:R-:W-:Y:S05]  /*13e0*/  WARPSYNC.COLLECTIVE R11, `(.L_x_294) ;  /* 0x000000000b087348 */ /* 0x000fea0003c00000 */
[----:B------:R0:W1:Y:S02]  /*13f0*/  SHFL.BFLY P2, R16, R26, R13, R12 ;  /* 0x0c00000d1a107389 */ /* 0x000064000004000c */
[----:B01----:R-:W-:Y:S01]  /*1400*/  ENDCOLLECTIVE ;  /* 0x000000000000791b */ /* 0x003fe20003800000 */
.L_x_294:
[----:B------:R-:W-:Y:S01]  /*1410*/  HFMA2.MMA R13, -RZ, RZ, 0, 1.1920928955078125e-07 ;  /* 0x00000002ff0d7435 */ /* 0x000fe200000001ff */
[----:B------:R-:W-:-:S05]  /*1420*/  MOV R15, R16 ;  /* 0x00000010000f7202 */ /* 0x000fca0000000f00 */
[----:B------:R-:W-:-:S05]  /*1430*/  FADD.FTZ R15, R14, R15 ;  /* 0x0000000f0e0f7221 */ /* 0x000fca0000010000 */
[----:B------:R-:W-:-:S07]  /*1440*/  MOV R26, R15 ;  /* 0x0000000f001a7202 */ /* 0x000fce0000000f00 */
[----:B------:R-:W-:Y:S05]  /*1450*/  WARPSYNC.COLLECTIVE R11, `(.L_x_295) ;  /* 0x000000000b087348 */ /* 0x000fea0003c00000 */
[----:B------:R0:W1:Y:S02]  /*1460*/  SHFL.BFLY P2, R16, R26, R13, R12 ;  /* 0x0c00000d1a107389 */ /* 0x000064000004000c */
[----:B01----:R-:W-:Y:S01]  /*1470*/  ENDCOLLECTIVE ;  /* 0x000000000000791b */ /* 0x003fe20003800000 */
.L_x_295:
[----:B------:R-:W-:Y:S01]  /*1480*/  HFMA2.MMA R13, -RZ, RZ, 0, 2.384185791015625e-07 ;  /* 0x00000004ff0d7435 */ /* 0x000fe200000001ff */
[----:B------:R-:W-:-:S05]  /*1490*/  MOV R18, R16 ;  /* 0x0000001000127202 */ /* 0x000fca0000000f00 */
[----:B------:R-:W-:-:S05]  /*14a0*/  FADD.FTZ R14, R15, R18 ;  /* 0x000000120f0e7221 */ /* 0x000fca0000010000 */
[----:B------:R-:W-:-:S07]  /*14b0*/  MOV R26, R14 ;  /* 0x0000000e001a7202 */ /* 0x000fce0000000f00 */
[----:B------:R-:W-:Y:S05]  /*14c0*/  WARPSYNC.COLLECTIVE R11, `(.L_x_296) ;  /* 0x000000000b087348 */ /* 0x000fea0003c00000 */
[----:B------:R0:W1:Y:S02]  /*14d0*/  SHFL.BFLY P2, R16, R26, R13, R12 ;  /* 0x0c00000d1a107389 */ /* 0x000064000004000c */
[----:B01----:R-:W-:Y:S01]  /*14e0*/  ENDCOLLECTIVE ;  /* 0x000000000000791b */ /* 0x003fe20003800000 */
.L_x_296:
[----:B------:R-:W-:Y:S01]  /*14f0*/  HFMA2.MMA R13, -RZ, RZ, 0, 4.76837158203125e-07 ;  /* 0x00000008ff0d7435 */ /* 0x000fe200000001ff */
[----:B------:R-:W-:-:S05]  /*1500*/  MOV R17, R16 ;  /* 0x0000001000117202 */ /* 0x000fca0000000f00 */
[----:B------:R-:W-:-:S05]  /*1510*/  FADD.FTZ R19, R14, R17 ;  /* 0x000000110e137221 */ /* 0x000fca0000010000 */
[----:B------:R-:W-:-:S07]  /*1520*/  MOV R26, R19 ;  /* 0x00000013001a7202 */ /* 0x000fce0000000f00 */
[----:B------:R-:W-:Y:S05]  /*1530*/  WARPSYNC.COLLECTIVE R11, `(.L_x_297) ;  /* 0x000000000b087348 */ /* 0x000fea0003c00000 */
[----:B------:R0:W1:Y:S02]  /*1540*/  SHFL.BFLY P2, R16, R26, R13, R12 ;  /* 0x0c00000d1a107389 */ /* 0x000064000004000c */
[----:B01----:R-:W-:Y:S01]  /*1550*/  ENDCOLLECTIVE ;  /* 0x000000000000791b */ /* 0x003fe20003800000 */
.L_x_297:
[----:B------:R-:W-:Y:S01]  /*1560*/  HFMA2.MMA R13, -RZ, RZ, 0, 9.5367431640625e-07 ;  /* 0x00000010ff0d7435 */ /* 0x000fe200000001ff */
[----:B------:R-:W-:-:S05]  /*1570*/  MOV R20, R16 ;  /* 0x0000001000147202 */ /* 0x000fca0000000f00 */
[----:B------:R-:W-:-:S05]  /*1580*/  FADD.FTZ R15, R19, R20 ;  /* 0x00000014130f7221 */ /* 0x000fca0000010000 */
[----:B------:R-:W-:-:S07]  /*1590*/  MOV R26, R15 ;  /* 0x0000000f001a7202 */ /* 0x000fce0000000f00 */
[----:B------:R-:W-:Y:S05]  /*15a0*/  WARPSYNC.COLLECTIVE R11, `(.L_x_298) ;  /* 0x000000000b087348 */ /* 0x000fea0003c00000 */
[----:B------:R0:W1:Y:S02]  /*15b0*/  SHFL.BFLY P2, R16, R26, R13, R12 ;  /* 0x0c00000d1a107389 */ /* 0x000064000004000c */
[----:B01----:R-:W-:Y:S01]  /*15c0*/  ENDCOLLECTIVE ;  /* 0x000000000000791b */ /* 0x003fe20003800000 */
.L_x_298:
[----:B------:R-:W-:Y:S01]  /*15d0*/  HFMA2.MMA R13, -RZ, RZ, 0, 5.9604644775390625e-08 ;  /* 0x00000001ff0d7435 */ /* 0x000fe200000001ff */
[----:B------:R-:W-:Y:S02]  /*15e0*/  MOV R26, R8 ;  /* 0x00000008001a7202 */ /* 0x000fe40000000f00 */
[----:B------:R-:W-:-:S08]  /*15f0*/  MOV R14, R16 ;  /* 0x00000010000e7202 */ /* 0x000fd00000000f00 */
[----:B------:R-:W-:Y:S05]  /*1600*/  WARPSYNC.COLLECTIVE R11, `(.L_x_299) ;  /* 0x000000000b087348 */ /* 0x000fea0003c00000 */
[----:B------:R0:W1:Y:S02]  /*1610*/  SHFL.BFLY P2, R16, R26, R13, R12 ;  /* 0x0c00000d1a107389 */ /* 0x000064000004000c */
[----:B01----:R-:W-:Y:S01]  /*1620*/  ENDCOLLECTIVE ;  /* 0x000000000000791b */ /* 0x003fe20003800000 */
.L_x_299:
[----:B------:R-:W-:Y:S01]  /*1630*/  HFMA2.MMA R13, -RZ, RZ, 0, 1.1920928955078125e-07 ;  /* 0x00000002ff0d7435 */ /* 0x000fe200000001ff */
[----:B------:R-:W-:-:S05]  /*1640*/  MOV R17, R16 ;  /* 0x0000001000117202 */ /* 0x000fca0000000f00 */
[----:B------:R-:W-:-:S05]  /*1650*/  FADD.FTZ R19, R8, R17 ;  /* 0x0000001108137221 */ /* 0x000fca0000010000 */
[----:B------:R-:W-:-:S07]  /*1660*/  MOV R26, R19 ;  /* 0x00000013001a7202 */ /* 0x000fce0000000f00 */
[----:B------:R-:W-:Y:S05]  /*1670*/  WARPSYNC.COLLECTIVE R11, `(.L_x_300) ;  /* 0x000000000b087348 */ /* 0x000fea0003c00000 */
[----:B------:R0:W1:Y:S02]  /*1680*/  SHFL.BFLY P2, R16, R26, R13, R12 ;  /* 0x0c00000d1a107389 */ /* 0x000064000004000c */
[----:B01----:R-:W-:Y:S01]  /*1690*/  ENDCOLLECTIVE ;  /* 0x000000000000791b */ /* 0x003fe20003800000 */
.L_x_300:
[----:B------:R-:W-:Y:S01]  /*16a0*/  IMAD.MOV.U32 R13, RZ, RZ, 0x4 ;  /* 0x00000004ff0d7424 */ /* 0x000fe200078e00ff */
[----:B------:R-:W-:-:S05]  /*16b0*/  MOV R20, R16 ;  /* 0x0000001000147202 */ /* 0x000fca0000000f00 */
[----:B------:R-:W-:-:S05]  /*16c0*/  FADD.FTZ R8, R19, R20 ;  /* 0x0000001413087221 */ /* 0x000fca0000010000 */
[----:B------:R-:W-:-:S07]  /*16d0*/  MOV R26, R8 ;  /* 0x00000008001a7202 */ /* 0x000fce0000000f00 */
[----:B------:R-:W-:Y:S05]  /*16e0*/  WARPSYNC.COLLECTIVE R11, `(.L_x_301) ;  /* 0x000000000b087348 */ /* 0x000fea0003c00000 */
[----:B------:R0:W1:Y:S02]  /*16f0*/  SHFL.BFLY P2, R16, R26, R13, R12 ;  /* 0x0c00000d1a107389 */ /* 0x000064000004000c */
[----:B01----:R-:W-:Y:S01]  /*1700*/  ENDCOLLECTIVE ;  /* 0x000000000000791b */ /* 0x003fe20003800000 */
.L_x_301:
[----:B------:R-:W-:Y:S01]  /*1710*/  HFMA2.MMA R13, -RZ, RZ, 0, 4.76837158203125e-07 ;  /* 0x00000008ff0d7435 */ /* 0x000fe200000001ff */
[----:B------:R-:W-:-:S05]  /*1720*/  MOV R21, R16 ;  /* 0x0000001000157202 */ /* 0x000fca0000000f00 */
[----:B------:R-:W-:-:S05]  /*1730*/  FADD.FTZ R21, R8, R21 ;  /* 0x0000001508157221 */ /* 0x000fca0000010000 */
[----:B------:R-:W-:-:S07]  /*1740*/  MOV R26, R21 ;  /* 0x00000015001a7202 */ /* 0x000fce0000000f00 */
[----:B------:R-:W-:Y:S05]  /*1750*/  WARPSYNC.COLLECTIVE R11, `(.L_x_302) ;  /* 0x000000000b087348 */ /* 0x000fea0003c00000 */
[----:B------:R0:W1:Y:S02]  /*1760*/  SHFL.BFLY P2, R16, R26, R13, R12 ;  /* 0x0c00000d1a107389 */ /* 0x000064000004000c */
[----:B01----:R-:W-:Y:S01]  /*1770*/  ENDCOLLECTIVE ;  /* 0x000000000000791b */ /* 0x003fe20003800000 */
.L_x_302:
[----:B------:R-:W-:Y:S01]  /*1780*/  HFMA2.MMA R13, -RZ, RZ, 0, 9.5367431640625e-07 ;  /* 0x00000010ff0d7435 */ /* 0x000fe200000001ff */
[----:B------:R-:W-:-:S05]  /*1790*/  MOV R22, R16 ;  /* 0x0000001000167202 */ /* 0x000fca0000000f00 */
[----:B------:R-:W-:-:S05]  /*17a0*/  FADD.FTZ R17, R21, R22 ;  /* 0x0000001615117221 */ /* 0x000fca0000010000 */
[----:B------:R-:W-:-:S07]  /*17b0*/  MOV R26, R17 ;  /* 0x00000011001a7202 */ /* 0x000fce0000000f00 */
[----:B------:R-:W-:Y:S05]  /*17c0*/  WARPSYNC.COLLECTIVE R11, `(.L_x_303) ;  /* 0x000000000b087348 */ /* 0x000fea0003c00000 */
[----:B------:R0:W1:Y:S02]  /*17d0*/  SHFL.BFLY P2, R16, R26, R13, R12 ;  /* 0x0c00000d1a107389 */ /* 0x000064000004000c */
[----:B01----:R-:W-:Y:S01]  /*17e0*/  ENDCOLLECTIVE ;  /* 0x000000000000791b */ /* 0x003fe20003800000 */
.L_x_303:
[----:B------:R-:W-:Y:S01]  /*17f0*/  HFMA2.MMA R13, -RZ, RZ, 0, 5.9604644775390625e-08 ;  /* 0x00000001ff0d7435 */ /* 0x000fe200000001ff */
[----:B------:R-:W-:Y:S02]  /*1800*/  MOV R26, R7 ;  /* 0x00000007001a7202 */ /* 0x000fe40000000f00 */
[----:B------:R-:W-:-:S08]  /*1810*/  MOV R8, R16 ;  /* 0x0000001000087202 */ /* 0x000fd00000000f00 */
[----:B------:R-:W-:Y:S05]  /*1820*/  WARPSYNC.COLLECTIVE R11, `(.L_x_304) ;  /* 0x000000000b087348 */ /* 0x000fea0003c00000 */
[----:B------:R0:W1:Y:S02]  /*1830*/  SHFL.BFLY P2, R16, R26, R13, R12 ;  /* 0x0c00000d1a107389 */ /* 0x000064000004000c */
[----:B01----:R-:W-:Y:S01]  /*1840*/  ENDCOLLECTIVE ;  /* 0x000000000000791b */ /* 0x003fe20003800000 */
.L_x_304:
[----:B------:R-:W-:Y:S01]  /*1850*/  HFMA2.MMA R13, -RZ, RZ, 0, 1.1920928955078125e-07 ;  /* 0x00000002ff0d7435 */ /* 0x000fe200000001ff */
[----:B------:R-:W-:-:S05]  /*1860*/  MOV R18, R16 ;  /* 0x0000001000127202 */ /* 0x000fca0000000f00 */
[----:B------:R-:W-:-:S05]  /*1870*/  FADD.FTZ R22, R7, R18 ;  /* 0x0000001207167221 */ /* 0x000fca0000010000 */
[----:B------:R-:W-:-:S07]  /*1880*/  MOV R26, R22 ;  /* 0x00000016001a7202 */ /* 0x000fce0000000f00 */
[----:B------:R-:W-:Y:S05]  /*1890*/  WARPSYNC.COLLECTIVE R11, `(.L_x_305) ;  /* 0x000000000b087348 */ /* 0x000fea0003c00000 */
[----:B------:R0:W1:Y:S02]  /*18a0*/  SHFL.BFLY P2, R16, R26, R13, R12 ;  /* 0x0c00000d1a107389 */ /* 0x000064000004000c */
[----:B01----:R-:W-:Y:S01]  /*18b0*/  ENDCOLLECTIVE ;  /* 0x000000000000791b */ /* 0x003fe20003800000 */
.L_x_305:
[----:B------:R-:W-:Y:S01]  /*18c0*/  HFMA2.MMA R13, -RZ, RZ, 0, 2.384185791015625e-07 ;  /* 0x00000004ff0d7435 */ /* 0x000fe200000001ff */
[----:B------:R-:W-:-:S05]  /*18d0*/  MOV R21, R16 ;  /* 0x0000001000157202 */ /* 0x000fca0000000f00 */
[----:B------:R-:W-:-:S05]  /*18e0*/  FADD.FTZ R7, R22, R21 ;  /* 0x0000001516077221 */ /* 0x000fca0000010000 */
[----:B------:R-:W-:-:S07]  /*18f0*/  MOV R26, R7 ;  /* 0x00000007001a7202 */ /* 0x000fce0000000f00 */
[----:B------:R-:W-:Y:S05]  /*1900*/  WARPSYNC.COLLECTIVE R11, `(.L_x_306) ;  /* 0x000000000b087348 */ /* 0x000fea0003c00000 */
[----:B------:R0:W1:Y:S02]  /*1910*/  SHFL.BFLY P2, R16, R26, R13, R12 ;  /* 0x0c00000d1a107389 */ /* 0x000064000004000c */
[----:B01----:R-:W-:Y:S01]  /*1920*/  ENDCOLLECTIVE ;  /* 0x000000000000791b */ /* 0x003fe20003800000 */
.L_x_306:
[----:B------:R-:W-:Y:S01]  /*1930*/  HFMA2.MMA R13, -RZ, RZ, 0, 4.76837158203125e-07 ;  /* 0x00000008ff0d7435 */ /* 0x000fe200000001ff */
[----:B------:R-:W-:-:S05]  /*1940*/  MOV R20, R16 ;  /* 0x0000001000147202 */ /* 0x000fca0000000f00 */
[----:B------:R-:W-:-:S05]  /*1950*/  FADD.FTZ R23, R7, R20 ;  /* 0x0000001407177221 */ /* 0x000fca0000010000 */
[----:B------:R-:W-:-:S07]  /*1960*/  MOV R26, R23 ;  /* 0x00000017001a7202 */ /* 0x000fce0000000f00 */
[----:B------:R-:W-:Y:S05]  /*1970*/  WARPSYNC.COLLECTIVE R11, `(.L_x_307) ;  /* 0x000000000b087348 */ /* 0x000fea0003c00000 */
[----:B------:R0:W1:Y:S02]  /*1980*/  SHFL.BFLY P2, R16, R26, R13, R12 ;  /* 0x0c00000d1a107389 */ /* 0x000064000004000c */
[----:B01----:R-:W-:Y:S01]  /*1990*/  ENDCOLLECTIVE ;  /* 0x000000000000791b */ /* 0x003fe20003800000 */
.L_x_307:
[----:B------:R-:W-:Y:S01]  /*19a0*/  HFMA2.MMA R13, -RZ, RZ, 0, 9.5367431640625e-07 ;  /* 0x00000010ff0d7435 */ /* 0x000fe200000001ff */
[----:B------:R-:W-:-:S05]  /*19b0*/  MOV R24, R16 ;  /* 0x0000001000187202 */ /* 0x000fca0000000f00 */
[----:B------:R-:W-:-:S05]  /*19c0*/  FADD.FTZ R24, R23, R24 ;  /* 0x0000001817187221 */ /* 0x000fca0000010000 */
[----:B------:R-:W-:-:S07]  /*19d0*/  MOV R26, R24 ;  /* 0x00000018001a7202 */ /* 0x000fce0000000f00 */
[----:B------:R-:W-:Y:S05]  /*19e0*/  WARPSYNC.COLLECTIVE R11, `(.L_x_308) ;  /* 0x000000000b087348 */ /* 0x000fea0003c00000 */
[----:B------:R0:W1:Y:S02]  /*19f0*/  SHFL.BFLY P2, R16, R26, R13, R12 ;  /* 0x0c00000d1a107389 */ /* 0x000064000004000c */
[----:B01----:R-:W-:Y:S01]  /*1a00*/  ENDCOLLECTIVE ;  /* 0x000000000000791b */ /* 0x003fe20003800000 */
.L_x_308:
[----:B------:R-:W-:Y:S05]  /*1a10*/  BRA `(.L_x_309) ;  /* 0xfffffff400407947 */ /* 0x000fea000383ffff */
.L_x_310:
        /* <DEDUP_REMOVED lines=14> */
.L_x_3440:


//--------------------- .text._ZN10layer_norm31ln_parallel_residual_bwd_kernelINS_13Kernel_traitsI13__nv_bfloat16S2_S2_S2_fjLj768ELj1ELj4ELj1ELj16ENS_18Kernel_traits_baseILj768ES2_S2_S2_S2_fjLj128EEEEELb1ELb1ELb1EEEvNS_9BwdParamsE --------------------------
	.section	.text._ZN10layer_norm31ln_parallel_residual_bwd_kernelINS_13Kernel_traitsI13__nv_bfloat16S2_S2_S2_fjLj768ELj1ELj4ELj1ELj16ENS_18Kernel_traits_baseILj768ES2_S2_S2_S2_fjLj128EEEEELb1ELb1ELb1EEEvNS_9BwdParamsE,"ax",@progbits
	.align	128
        .global         _ZN10layer_norm31ln_parallel_residual_bwd_kernelINS_13Kernel_traitsI13__nv_bfloat16S2_S2_S2_fjLj768ELj1ELj4ELj1ELj16ENS_18Kernel_traits_baseILj768ES2_S2_S2_S2_fjLj128EEEEELb1ELb1ELb1EEEvNS_9BwdParamsE
        .type           _ZN10layer_norm31ln_parallel_residual_bwd_kernelINS_13Kernel_traitsI13__nv_bfloat16S2_S2_S2_fjLj768ELj1ELj4ELj1ELj16ENS_18Kernel_traits_baseILj768ES2_S2_S2_S2_fjLj128EEEEELb1ELb1ELb1EEEvNS_9BwdParamsE,@function
        .size           _ZN10layer_norm31ln_parallel_residual_bwd_kernelINS_13Kernel_traitsI13__nv_bfloat16S2_S2_S2_fjLj768ELj1ELj4ELj1ELj16ENS_18Kernel_traits_baseILj768ES2_S2_S2_S2_fjLj128EEEEELb1ELb1ELb1EEEvNS_9BwdParamsE,(.L_x_3441 - _ZN10layer_norm31ln_parallel_residual_bwd_kernelINS_13Kernel_traitsI13__nv_bfloat16S2_S2_S2_fjLj768ELj1ELj4ELj1ELj16ENS_18Kernel_traits_baseILj768ES2_S2_S2_S2_fjLj128EEEEELb1ELb1ELb1EEEvNS_9BwdParamsE)
        .other          _ZN10layer_norm31ln_parallel_residual_bwd_kernelINS_13Kernel_traitsI13__nv_bfloat16S2_S2_S2_fjLj768ELj1ELj4ELj1ELj16ENS_18Kernel_traits_baseILj768ES2_S2_S2_S2_fjLj128EEEEELb1ELb1ELb1EEEvNS_9BwdParamsE,@"STO_CUDA_ENTRY STV_DEFAULT"
_ZN10layer_norm31ln_parallel_residual_bwd_kernelINS_13Kernel_traitsI13__nv_bfloat16S2_S2_S2_fjLj768ELj1ELj4ELj1ELj16ENS_18Kernel_traits_baseILj768ES2_S2_S2_S2_fjLj128EEEEELb1ELb1ELb1EEEvNS_9BwdParamsE:
.text._ZN10layer_norm31ln_parallel_residual_bwd_kernelINS_13Kernel_traitsI13__nv_bfloat16S2_S2_S2_fjLj768ELj1ELj4ELj1ELj16ENS_18Kernel_traits_baseILj768ES2_S2_S2_S2_fjLj128EEEEELb1ELb1ELb1EEEvNS_9BwdParamsE:
        /* <DEDUP_REMOVED lines=40> */
.L_x_312:
[----:B------:R-:W-:Y:S01]  /*0280*/  IMAD.SHL.U32 R0, R58, 0x10, RZ ;  /* 0x000000103a007824 */ /* 0x000fe200078e00ff */
[----:B------:R-:W-:-:S04]  /*0290*/  ULDC.64 UR6, c[0x0][0x260] ;  /* 0x0000980000067ab9 */ /* 0x000fc80000000a00 */
[----:B------:R-:W-:-:S04]  /*02a0*/  LOP3.LUT R0, R0, 0x1f0, RZ, 0xc0, !PT ;  /* 0x000001f000007812 */ /* 0x000fc800078ec0ff */
[----:B------:R-:W-:-:S04]  /*02b0*/  IADD3 R2, P0, R0, UR6, RZ ;  /* 0x0000000600027c10 */ /* 0x000fc8000ff1e0ff */
[----:B------:R-:W-:Y:S01]  /*02c0*/  IADD3.X R3, RZ, UR7, RZ, P0, !PT ;  /* 0x00000007ff037c10 */ /* 0x000fe200087fe4ff */
[----:B------:R-:W-:-:S04]  /*02d0*/  ULDC.64 UR6, c[0x0][0x2c8] ;  /* 0x0000b20000067ab9 */ /* 0x000fc80000000a00 */
[----:B------:R-:W2:Y:S04]  /*02e0*/  LDG.E.128 R4, desc[UR4][R2.64] ;  /* 0x0000000402047981 */ /* 0x000ea8000c1e1d00 */
[----:B------:R-:W3:Y:S04]  /*02f0*/  LDG.E.128 R8, desc[UR4][R2.64+0x200] ;  /* 0x0002000402087981 */ /* 0x000ee8000c1e1d00 */
[----:B------:R-:W4:Y:S01]  /*0300*/  LDG.E.128 R12, desc[UR4][R2.64+0x400] ;  /* 0x00040004020c7981 */ /* 0x000f22000c1e1d00 */
[----:B------:R-:W-:Y:S01]  /*0310*/  ISETP.NE.U32.AND P0, PT, RZ, UR6, PT ;  /* 0x00000006ff007c0c */ /* 0x000fe2000bf05070 */
[----:B------:R-:W-:Y:S01]  /*0320*/  ULDC.U8 UR6, c[0x0][0x2a0] ;  /* 0x0000a80000067ab9 */ /* 0x000fe20000000000 */
[----:B------:R-:W-:Y:S01]  /*0330*/  HFMA2.MMA R119, -RZ, RZ, 0, 0 ;  /* 0x00000000ff777435 */ /* 0x000fe200000001ff */
[----:B------:R-:W-:Y:S01]  /*0340*/  BSSY B1, `(.L_x_314) ;  /* 0x0000314000017945 */ /* 0x000fe20003800000 */
[----:B------:R-:W-:Y:S01]  /*0350*/  ISETP.NE.AND.EX P0, PT, RZ, UR7, PT, P0 ;  /* 0x00000007ff007c0c */ /* 0x000fe2000bf05300 */
[----:B------:R-:W-:Y:S01]  /*0360*/  IMAD.MOV.U32 R59, RZ, RZ, RZ ;  /* 0x000000ffff3b7224 */ /* 0x000fe200078e00ff */
        /* <DEDUP_REMOVED lines=23> */
[----:B------:R-:W-:Y:S02]  /*04e0*/  LOP3.LUT R32, R58, 0x1f, RZ, 0xc0, !PT ;  /* 0x0000001f3a207812 */ /* 0x000fe400078ec0ff */
[----:B------:R-:W-:-:S02]  /*04f0*/  ISETP.NE.AND P3, PT, RZ, UR6, PT ;  /* 0x00000006ff007c0c */ /* 0x000fc4000bf65270 */
[C---:B--2---:R-:W-:Y:S01]  /*0500*/  PRMT R118, R4.reuse, 0x7632, R118 ;  /* 0x0000763204767816 */ /* 0x044fe20000000076 */
[----:B------:R-:W-:Y:S01]  /*0510*/  IMAD.U32 R106, R4, 0x10000, RZ ;  /* 0x00010000046a7824 */ /* 0x000fe200078e00ff */
[C---:B------:R-:W-:Y:S01]  /*0520*/  PRMT R121, R6.reuse, 0x7632, R121 ;  /* 0x0000763206797816 */ /* 0x040fe20000000079 */
[----:B------:R-:W-:Y:S01]  /*0530*/  IMAD.U32 R108, R6, 0x10000, RZ ;  /* 0x00010000066c7824 */ /* 0x000fe200078e00ff */
[C---:B---3--:R-:W-:Y:S01]  /*0540*/  PRMT R123, R8.reuse, 0x7632, R123 ;  /* 0x00007632087b7816 */ /* 0x048fe2000000007b */
[----:B------:R-:W-:Y:S01]  /*0550*/  IMAD.U32 R110, R8, 0x10000, RZ ;  /* 0x00010000086e7824 */ /* 0x000fe200078e00ff */
[C---:B------:R-:W-:Y:S01]  /*0560*/  PRMT R125, R10.reuse, 0x7632, R125 ;  /* 0x000076320a7d7816 */ /* 0x040fe2000000007d */
[----:B------:R-:W-:Y:S01]  /*0570*/  IMAD.U32 R112, R10, 0x10000, RZ ;  /* 0x000100000a707824 */ /* 0x000fe200078e00ff */
[C---:B----4-:R-:W-:Y:S01]  /*0580*/  PRMT R127, R12.reuse, 0x7632, R127 ;  /* 0x000076320c7f7816 */ /* 0x050fe2000000007f */
[----:B------:R-:W-:Y:S01]  /*0590*/  IMAD.U32 R114, R12, 0x10000, RZ ;  /* 0x000100000c727824 */ /* 0x000fe200078e00ff */
[C---:B------:R-:W-:Y:S01]  /*05a0*/  PRMT R129, R14.reuse, 0x7632, R129 ;  /* 0x000076320e817816 */ /* 0x040fe20000000081 */
[----:B------:R-:W-:Y:S01]  /*05b0*/  IMAD.U32 R116, R14, 0x10000, RZ ;  /* 0x000100000e747824 */ /* 0x000fe200078e00ff */
[----:B------:R-:W-:Y:S01]  /*05c0*/  PRMT R120, R5, 0x7632, R120 ;  /* 0x0000763205787816 */ /* 0x000fe20000000078 */
        /* <DEDUP_REMOVED lines=22> */
[----:B------:R-:W-:-:S07]  /*0730*/  SHF.L.U32 R130, R130, 0x10, RZ ;  /* 0x0000001082827819 */ /* 0x000fce00000006ff */
.L_x_316:
[----:B------:R-:W-:Y:S01]  /*0740*/  IMAD R0, R131, UR8, RZ ;  /* 0x0000000883007c24 */ /* 0x000fe2000f8e02ff */
[----:B0-----:R-:W0:Y:S04]  /*0750*/  LDC.64 R36, c[0x0][0x238] ;  /* 0x00008e00ff247b82 */ /* 0x001e280000000a00 */
[----:B--2---:R-:W-:-:S04]  /*0760*/  SHF.R.S32.HI R25, RZ, 0x1f, R0 ;  /* 0x0000001fff197819 */ /* 0x004fc80000011400 */
[----:B------:R-:W1:Y:S01]  /*0770*/  LDC.64 R52, c[0x0][0x250] ;  /* 0x00009400ff347b82 */ /* 0x000e620000000a00 */
[----:B------:R-:W-:-:S04]  /*0780*/  LEA.HI R25, R25, R0, RZ, 0x3 ;  /* 0x0000000019197211 */ /* 0x000fc800078f18ff */
[----:B------:R-:W-:-:S03]  /*0790*/  LEA.HI.SX32 R135, R25, R32, 0x1d ;  /* 0x0000002019877211 */ /* 0x000fc600078feaff */
[----:B------:R-:W2:Y:S08]  /*07a0*/  LDC.64 R24, c[0x0][0x2b8] ;  /* 0x0000ae00ff187b82 */ /* 0x000eb00000000a00 */
[----:B------:R-:W3:Y:S01]  /*07b0*/  LDC.64 R136, c[0x0][0x258] ;  /* 0x00009600ff887b82 */ /* 0x000ee20000000a00 */
[C---:B------:R-:W-:Y:S01]  /*07c0*/  VIADD R133, R135.reuse, 0x20 ;  /* 0x0000002087857836 */ /* 0x040fe20000000000 */
[C---:B------:R-:W-:Y:S01]  /*07d0*/  IADD3 R134, R135.reuse, 0x40, RZ ;  /* 0x0000004087867810 */ /* 0x040fe20007ffe0ff */
[----:B0-----:R-:W-:-:S04]  /*07e0*/  IMAD.WIDE.U32 R28, R135, 0x10, R36 ;  /* 0x00000010871c7825 */ /* 0x001fc800078e0024 */
[----:B------:R-:W-:Y:S01]  /*07f0*/  IMAD.WIDE.U32 R32, R133, 0x10, R36 ;  /* 0x0000001085207825 */ /* 0x000fe200078e0024 */
[----:B------:R-:W0:Y:S01]  /*0800*/  LDC.64 R146, c[0x0][0x240] ;  /* 0x00009000ff927b82 */ /* 0x000e220000000a00 */
[----:B------:R-:W4:Y:S02]  /*0810*/  LDG.E.128 R28, desc[UR4][R28.64] ;  /* 0x000000041c1c7981 */ /* 0x000f24000c1e1d00 */
[----:B-1----:R-:W-:Y:S02]  /*0820*/  IMAD.WIDE R52, R131, 0x4, R52 ;  /* 0x0000000483347825 */ /* 0x002fe400078e0234 */
[----:B------:R-:W4:Y:S02]  /*0830*/  LDG.E.128 R32, desc[UR4][R32.64] ;  /* 0x0000000420207981 */ /* 0x000f24000c1e1d00 */
[----:B------:R-:W-:Y:S01]  /*0840*/  IMAD.WIDE.U32 R36, R134, 0x10, R36 ;  /* 0x0000001086247825 */ /* 0x000fe200078e0024 */
[----:B------:R-:W-:Y:S01]  /*0850*/  ISETP.NE.U32.AND P1, PT, RZ, UR10, PT ;  /* 0x0000000aff007c0c */ /* 0x000fe2000bf25070 */
[----:B------:R1:W4:Y:S01]  /*0860*/  LDG.E R0, desc[UR4][R52.64] ;  /* 0x0000000434007981 */ /* 0x000322000c1e1900 */
[----:B------:R-:W1:Y:S01]  /*0870*/  @P0 LDC.64 R138, c[0x0][0x2c8] ;  /* 0x0000b200ff8a0b82 */ /* 0x000e620000000a00 */
[----:B------:R-:W-:-:S02]  /*0880*/  VIADD R132, R135, 0x40 ;  /* 0x0000004087847836 */ /* 0x000fc40000000000 */
[----:B------:R-:W4:Y:S01]  /*0890*/  LDG.E.128 R36, desc[UR4][R36.64] ;  /* 0x0000000424247981 */ /* 0x000f22000c1e1d00 */
[----:B--2---:R-:W-:-:S04]  /*08a0*/  IMAD.WIDE.U32 R40, R135, 0x10, R24 ;  /* 0x0000001087287825 */ /* 0x004fc800078e0018 */
[--C-:B------:R-:W-:Y:S01]  /*08b0*/  IMAD.WIDE.U32 R44, R133, 0x10, R24.reuse ;  /* 0x00000010852c7825 */ /* 0x100fe200078e0018 */
[----:B------:R-:W2:Y:S01]  /*08c0*/  @P0 LDC.64 R140, c[0x0][0x2c8] ;  /* 0x0000b200ff8c0b82 */ /* 0x000ea20000000a00 */
[----:B------:R-:W4:Y:S02]  /*08d0*/  LDG.E.128 R40, desc[UR4][R40.64] ;  /* 0x0000000428287981 */ /* 0x000f24000c1e1d00 */
[----:B------:R-:W-:Y:S02]  /*08e0*/  IMAD.WIDE.U32 R24, R132, 0x10, R24 ;  /* 0x0000001084187825 */ /* 0x000fe400078e0018 */
[----:B------:R-:W4:Y:S02]  /*08f0*/  LDG.E.128 R44, desc[UR4][R44.64] ;  /* 0x000000042c2c7981 */ /* 0x000f24000c1e1d00 */
[----:B---3--:R-:W-:Y:S01]  /*0900*/  IMAD.WIDE R136, R131, 0x4, R136 ;  /* 0x0000000483887825 */ /* 0x008fe200078e0288 */
[----:B------:R-:W3:Y:S01]  /*0910*/  @P0 LDC.64 R144, c[0x0][0x2c8] ;  /* 0x0000b200ff900b82 */ /* 0x000ee20000000a00 */
[----:B------:R-:W4:Y:S04]  /*0920*/  LDG.E.128 R24, desc[UR4][R24.64] ;  /* 0x0000000418187981 */ /* 0x000f28000c1e1d00 */
[----:B------:R4:W4:Y:S01]  /*0930*/  LDG.E R136, desc[UR4][R136.64] ;  /* 0x0000000488887981 */ /* 0x000922000c1e1900 */
[----:B0-----:R-:W-:Y:S01]  /*0940*/  IMAD.WIDE.U32 R56, R135, 0x8, R146 ;  /* 0x0000000887387825 */ /* 0x001fe200078e0092 */
[----:B------:R-:W-:-:S03]  /*0950*/  ISETP.NE.AND.EX P1, PT, RZ, UR11, PT, P1 ;  /* 0x0000000bff007c0c */ /* 0x000fc6000bf25310 */
[----:B------:R-:W-:Y:S02]  /*0960*/  IMAD.WIDE.U32 R54, R133, 0x8, R146 ;  /* 0x0000000885367825 */ /* 0x000fe400078e0092 */
[----:B------:R-:W5:Y:S02]  /*0970*/  LDG.E.64 R56, desc[UR4][R56.64] ;  /* 0x0000000438387981 */ /* 0x000f64000c1e1b00 */
[----:B-1----:R-:W-:Y:S02]  /*0980*/  @P0 IMAD.WIDE.U32 R138, R135, 0x10, R138 ;  /* 0x00000010878a0825 */ /* 0x002fe400078e008a */
[----:B------:R-:W5:Y:S04]  /*0990*/  LDG.E.64 R54, desc[UR4][R54.64] ;  /* 0x0000000436367981 */ /* 0x000f68000c1e1b00 */
[----:B------:R-:W0:Y:S01]  /*09a0*/  @P1 LDC.64 R148, c[0x0][0x248] ;  /* 0x00009200ff941b82 */ /* 0x000e220000000a00 */
[----:B------:R1:W5:Y:S07]  /*09b0*/  @P0 LDG.E.128 R4, desc[UR4][R138.64] ;  /* 0x000000048a040981 */ /* 0x00036e000c1e1d00 */
[----:B------:R-:W1:Y:S08]  /*09c0*/  @P1 LDC.64 R142, c[0x0][0x248] ;  /* 0x00009200ff8e1b82 */ /* 0x000e700000000a00 */
[----:B------:R-:W1:Y:S01]  /*09d0*/  @P1 LDC.64 R52, c[0x0][0x248] ;  /* 0x00009200ff341b82 */ /* 0x000e620000000a00 */
[----:B--2---:R-:W-:-:S04]  /*09e0*/  @P0 IMAD.WIDE.U32 R140, R133, 0x10, R140 ;  /* 0x00000010858c0825 */ /* 0x004fc800078e008c */
[----:B---3--:R-:W-:Y:S01]  /*09f0*/  @P0 IMAD.WIDE.U32 R144, R132, 0x10, R144 ;  /* 0x0000001084900825 */ /* 0x008fe200078e0090 */
[----:B------:R-:W5:Y:S03]  /*0a00*/  @P0 LDG.E.128 R8, desc[UR4][R140.64] ;  /* 0x000000048c080981 */ /* 0x000f66000c1e1d00 */
[C---:B0-----:R-:W-:Y:S01]  /*0a10*/  @P1 IMAD.WIDE.U32 R148, R134.reuse, 0x8, R148 ;  /* 0x0000000886941825 */ /* 0x041fe200078e0094 */
[----:B------:R-:W5:Y:S03]  /*0a20*/  @P0 LDG.E.128 R12, desc[UR4][R144.64] ;  /* 0x00000004900c0981 */ /* 0x000f66000c1e1d00 */
[----:B------:R-:W-:Y:S01]  /*0a30*/  IMAD.WIDE.U32 R146, R134, 0x8, R146 ;  /* 0x0000000886927825 */ /* 0x000fe200078e0092 */
[----:B------:R0:W5:Y:S03]  /*0a40*/  @P1 LDG.E.64 R2, desc[UR4][R148.64] ;  /* 0x0000000494021981 */ /* 0x000166000c1e1b00 */
[----:B-1----:R-:W-:-:S05]  /*0a50*/  @P1 IMAD.WIDE.U32 R142, R133, 0x8, R142 ;  /* 0x00000008858e1825 */ /* 0x002fca00078e008e */
[----:B------:R1:W5:Y:S01]  /*0a60*/  @P1 LDG.E.64 R48, desc[UR4][R142.64] ;  /* 0x000000048e301981 */ /* 0x000362000c1e1b00 */
[----:B------:R-:W-:-:S05]  /*0a70*/  @P1 IMAD.WIDE.U32 R52, R135, 0x8, R52 ;  /* 0x0000000887341825 */ /* 0x000fca00078e0034 */
[----:B------:R-:W5:Y:S04]  /*0a80*/  @P1 LDG.E.64 R50, desc[UR4][R52.64] ;  /* 0x0000000434321981 */ /* 0x000f68000c1e1b00 */
[----:B------:R2:W5:Y:S01]  /*0a90*/  LDG.E.64 R52, desc[UR4][R146.64] ;  /* 0x0000000492347981 */ /* 0x000562000c1e1b00 */
[----:B------:R-:W-:Y:S01]  /*0aa0*/  UMOV UR6, 0xffffffff ;  /* 0xffffffff00067882 */ /* 0x000fe20000000000 */
[C---:B----4-:R-:W-:Y:S02]  /*0ab0*/  PRMT R137, R28.reuse, 0x7632, R137 ;  /* 0x000076321c897816 */ /* 0x050fe40000000089 */
[----:B------:R-:W-:Y:S02]  /*0ac0*/  PRMT R138, R29, 0x7632, R138 ;  /* 0x000076321d8a7816 */ /* 0x000fe4000000008a */
[----:B------:R-:W-:-:S02]  /*0ad0*/  SHF.L.U32 R28, R28, 0x10, RZ ;  /* 0x000000101c1c7819 */ /* 0x000fc400000006ff */
[----:B------:R-:W-:Y:S02]  /*0ae0*/  SHF.L.U32 R29, R29, 0x10, RZ ;  /* 0x000000101d1d7819 */ /* 0x000fe400000006ff */
[----:B------:R-:W-:Y:S02]  /*0af0*/  FSEL R157, R0, RZ, !P3 ;  /* 0x000000ff009d7208 */ /* 0x000fe40005800000 */
[----:B------:R-:W-:Y:S02]  /*0b00*/  PRMT R139, R30, 0x7632, R139 ;  /* 0x000076321e8b7816 */ /* 0x000fe4000000008b */
[----:B------:R-:W-:Y:S01]  /*0b10*/  PRMT R0, R36, 0x7632, R0 ;  /* 0x0000763224007816 */ /* 0x000fe20000000000 */
[----:B------:R-:W-:Y:S01]  /*0b20*/  IMAD.U32 R30, R30, 0x10000, RZ ;  /* 0x000100001e1e7824 */ /* 0x000fe200078e00ff */
[----:B------:R-:W-:Y:S01]  /*0b30*/  SHF.L.U32 R137, R137, 0x10, RZ ;  /* 0x0000001089897819 */ /* 0x000fe200000006ff */
[----:B------:R-:W-:Y:S01]  /*0b40*/  IMAD.U32 R139, R139, 0x10000, RZ ;  /* 0x000100008b8b7824 */ /* 0x000fe200078e00ff */
[C---:B0-----:R-:W-:Y:S01]  /*0b50*/  PRMT R148, R35.reuse, 0x7632, R148 ;  /* 0x0000763223947816 */ /* 0x041fe20000000094 */
[----:B------:R-:W-:Y:S01]  /*0b60*/  IMAD.U32 R0, R0, 0x10000, RZ ;  /* 0x0001000000007824 */ /* 0x000fe200078e00ff */
[----:B------:R-:W-:Y:S01]  /*0b70*/  SHF.L.U32 R150, R35, 0x10, RZ ;  /* 0x0000001023967819 */ /* 0x000fe200000006ff */
[----:B------:R-:W-:Y:S01]  /*0b80*/  FADD.FTZ R35, -R157, R28 ;  /* 0x0000001c9d237221 */ /* 0x000fe20000010100 */
[----:B------:R-:W-:-:S02]  /*0b90*/  PRMT R151, R37, 0x7632, R151 ;  /* 0x0000763225977816 */ /* 0x000fc40000000097 */
[----:B------:R-:W-:Y:S01]  /*0ba0*/  SHF.L.U32 R152, R37, 0x10, RZ ;  /* 0x0000001025987819 */ /* 0x000fe200000006ff */
[----:B------:R-:W-:Y:S01]  /*0bb0*/  FADD.FTZ R37, -R157, R29 ;  /* 0x0000001d9d257221 */ /* 0x000fe20000010100 */
[----:B-1----:R-:W-:Y:S01]  /*0bc0*/  PRMT R142, R32, 0x7632, R142 ;  /* 0x00007632208e7816 */ /* 0x002fe2000000008e */
[----:B------:R-:W-:Y:S01]  /*0bd0*/  IMAD.U32 R36, R36, 0x10000, RZ ;  /* 0x0001000024247824 */ /* 0x000fe200078e00ff */
[----:B------:R-:W-:Y:S01]  /*0be0*/  PRMT R140, R31, 0x7632, R140 ;  /* 0x000076321f8c7816 */ /* 0x000fe2000000008c */
[----:B------:R-:W-:Y:S01]  /*0bf0*/  IMAD.U32 R156, R39, 0x10000, RZ ;  /* 0x00010000279c7824 */ /* 0x000fe200078e00ff */
[----:B------:R-:W-:Y:S01]  /*0c00*/  SHF.L.U32 R32, R32, 0x10, RZ ;  /* 0x0000001020207819 */ /* 0x000fe200000006ff */
[----:B------:R-:W-:Y:S01]  /*0c10*/  FADD.FTZ R141, -R157, R30 ;  /* 0x0000001e9d8d7221 */ /* 0x000fe20000010100 */
[----:B------:R-:W-:Y:S01]  /*0c20*/  PRMT R155, R39, 0x7632, R155 ;  /* 0x00007632279b7816 */ /* 0x000fe2000000009b */
[----:B------:R-:W-:Y:S01]  /*0c30*/  FADD.FTZ R39, -R157, R137 ;  /* 0x000000899d277221 */ /* 0x000fe20000010100 */
[----:B------:R-:W-:Y:S01]  /*0c40*/  SHF.L.U32 R31, R31, 0x10, RZ ;  /* 0x000000101f1f7819 */ /* 0x000fe200000006ff */
[----:B------:R-:W-:Y:S01]  /*0c50*/  FADD.FTZ R137, -R157, R0 ;  /* 0x000000009d897221 */ /* 0x000fe20000010100 */
[C---:B------:R-:W-:Y:S01]  /*0c60*/  PRMT R144, R33.reuse, 0x7632, R144 ;  /* 0x0000763221907816 */ /* 0x040fe20000000090 */
[----:B------:R-:W-:Y:S01]  /*0c70*/  IMAD.U32 R33, R33, 0x10000, RZ ;  /* 0x0001000021217824 */ /* 0x000fe200078e00ff */
[----:B------:R-:W-:Y:S01]  /*0c80*/  PRMT R28, R40, 0x7632, R28 ;  /* 0x00007632281c7816 */ /* 0x000fe2000000001c */
[----:B------:R-:W-:Y:S01]  /*0c90*/  IMAD.U32 R160, R24, 0x10000, RZ ;  /* 0x0001000018a07824 */ /* 0x000fe200078e00ff */
[----:B------:R-:W-:Y:S01]  /*0ca0*/  SHF.L.U32 R40, R40, 0x10, RZ ;  /* 0x0000001028287819 */ /* 0x000fe200000006ff */
[C---:B------:R-:W-:Y:S01]  /*0cb0*/  FADD.FTZ R143, -R157.reuse, R139 ;  /* 0x0000008b9d8f7221 */ /* 0x040fe20000010100 */
[----:B------:R-:W-:Y:S01]  /*0cc0*/  PRMT R158, R24, 0x7632, R158 ;  /* 0x00007632189e7816 */ /* 0x000fe2000000009e */
[----:B------:R-:W-:Y:S01]  /*0cd0*/  FMUL.FTZ R0, R136, R35 ;  /* 0x0000002388007220 */ /* 0x000fe20000410000 */
[----:B--2---:R-:W-:Y:S01]  /*0ce0*/  PRMT R146, R34, 0x7632, R146 ;  /* 0x0000763222927816 */ /* 0x004fe20000000092 */
[----:B------:R-:W-:Y:S01]  /*0cf0*/  FMUL.FTZ R24, R136, R37 ;  /* 0x0000002588187220 */ /* 0x000fe20000410000 */
[----:B------:R-:W-:Y:S01]  /*0d00*/  PRMT R154, R38, 0x7632, R154 ;  /* 0x00007632269a7816 */ /* 0x000fe2000000009a */
[C---:B------:R-:W-:Y:S01]  /*0d10*/  FADD.FTZ R173, -R157.reuse, R36 ;  /* 0x000000249dad7221 */ /* 0x040fe20000010100 */
[----:B------:R-:W-:Y:S01]  /*0d20*/  SHF.L.U32 R142, R142, 0x10, RZ ;  /* 0x000000108e8e7819 */ /* 0x000fe200000006ff */
[----:B------:R-:W-:Y:S01]  /*0d30*/  IMAD.U32 R139, R42, 0x10000, RZ ;  /* 0x000100002a8b7824 */ /* 0x000fe200078e00ff */
[----:B------:R-:W-:Y:S01]  /*0d40*/  SHF.L.U32 R148, R148, 0x10, RZ ;  /* 0x0000001094947819 */ /* 0x000fe200000006ff */
[----:B------:R-:W-:Y:S01]  /*0d50*/  FMUL.FTZ R37, R136, R141 ;  /* 0x0000008d88257220 */ /* 0x000fe20000410000 */
[----:B------:R-:W-:Y:S01]  /*0d60*/  SHF.L.U32 R138, R138, 0x10, RZ ;  /* 0x000000108a8a7819 */ /* 0x000fe200000006ff */
[----:B------:R-:W-:Y:S01]  /*0d70*/  FADD.FTZ R153, -R157, R32 ;  /* 0x000000209d997221 */ /* 0x000fe20000010100 */
[----:B------:R-:W-:Y:S01]  /*0d80*/  PRMT R36, R43, 0x7632, R36 ;  /* 0x000076322b247816 */ /* 0x000fe20000000024 */
[C---:B------:R-:W-:Y:S01]  /*0d90*/  IMAD.U32 R172, R27.reuse, 0x10000, RZ ;  /* 0x000100001bac7824 */ /* 0x040fe200078e00ff */
[----:B------:R-:W-:Y:S01]  /*0da0*/  PRMT R170, R27, 0x7632, R170 ;  /* 0x000076321baa7816 */ /* 0x000fe200000000aa */
[C---:B------:R-:W-:Y:S01]  /*0db0*/  FADD.FTZ R147, -R157.reuse, R31 ;  /* 0x0000001f9d937221 */ /* 0x040fe20000010100 */
        /* <DEDUP_REMOVED lines=8> */
[----:B------:R-:W-:Y:S01]  /*0e40*/  IMAD.U32 R144, R144, 0x10000, RZ ;  /* 0x0001000090907824 */ /* 0x000fe200078e00ff */
[----:B------:R-:W-:Y:S01]  /*0e50*/  SHF.L.U32 R140, R140, 0x10, RZ ;  /* 0x000000108c8c7819 */ /* 0x000fe200000006ff */
[----:B------:R-:W-:Y:S01]  /*0e60*/  IMAD.U32 R29, R155, 0x10000, RZ ;  /* 0x000100009b1d7824 */ /* 0x000fe200078e00ff */
[----:B------:R-:W-:Y:S01]  /*0e70*/  SHF.L.U32 R146, R146, 0x10, RZ ;  /* 0x0000001092927819 */ /* 0x000fe200000006ff */
[----:B------:R-:W-:Y:S01]  /*0e80*/  FADD.FTZ R161, -R157, R142 ;  /* 0x0000008e9da17221 */ /* 0x000fe20000010100 */
[----:B------:R-:W-:Y:S01]  /*0e90*/  SHF.L.U32 R33, R151, 0x10, RZ ;  /* 0x0000001097217819 */ /* 0x000fe200000006ff */
[----:B------:R-:W-:Y:S01]  /*0ea0*/  FADD.FTZ R96, R139, R96 ;  /* 0x000000608b607221 */ /* 0x000fe20000010000 */
[----:B------:R-:W-:Y:S01]  /*0eb0*/  SHF.L.U32 R31, R154, 0x10, RZ ;  /* 0x000000109a1f7819 */ /* 0x000fe200000006ff */
[-C--:B------:R-:W-:Y:S01]  /*0ec0*/  FFMA.FTZ R98, R37, R139.reuse, R98 ;  /* 0x0000008b25627223 */ /* 0x080fe20000010062 */
[----:B------:R-:W-:Y:S01]  /*0ed0*/  FMUL.FTZ R40, R108, R139 ;  /* 0x0000008b6c287220 */ /* 0x000fe20000410000 */
[----:B------:R-:W-:Y:S01]  /*0ee0*/  FADD.FTZ R151, -R157, R148 ;  /* 0x000000949d977221 */ /* 0x000fe20000010100 */
[----:B------:R-:W-:Y:S01]  /*0ef0*/  PRMT R30, R41, 0x7632, R30 ;  /* 0x00007632291e7816 */ /* 0x000fe2000000001e */
[----:B------:R-:W-:Y:S01]  /*0f00*/  FADD.FTZ R145, -R157, R138 ;  /* 0x0000008a9d917221 */ /* 0x000fe20000010100 */
[----:B------:R-:W-:Y:S01]  /*0f10*/  PRMT R142, R45, 0x7632, R142 ;  /* 0x000076322d8e7816 */ /* 0x000fe2000000008e */
[----:B------:R-:W-:Y:S01]  /*0f20*/  FADD.FTZ R175, -R157, R152 ;  /* 0x000000989daf7221 */ /* 0x000fe20000010100 */
[----:B------:R-:W-:Y:S01]  /*0f30*/  SHF.L.U32 R139, R36, 0x10, RZ ;  /* 0x00000010248b7819 */ /* 0x000fe200000006ff */
[----:B------:R-:W-:Y:S01]  /*0f40*/  FMUL.FTZ R36, R136, R143 ;  /* 0x0000008f88247220 */ /* 0x000fe20000410000 */
[----:B------:R-:W-:Y:S01]  /*0f50*/  PRMT R148, R46, 0x7632, R148 ;  /* 0x000076322e947816 */ /* 0x000fe20000000094 */
[----:B------:R-:W-:Y:S01]  /*0f60*/  FADD.FTZ R101, R32, R101 ;  /* 0x0000006520657221 */ /* 0x000fe20000010000 */
[----:B------:R-:W-:Y:S01]  /*0f70*/  SHF.L.U32 R169, R46, 0x10, RZ ;  /* 0x000000102ea97819 */ /* 0x000fe200000006ff */
[-C--:B------:R-:W-:Y:S01]  /*0f80*/  FFMA.FTZ R103, R24, R32.reuse, R103 ;  /* 0x0000002018677223 */ /* 0x080fe20000010067 */
[----:B------:R-:W-:Y:S01]  /*0f90*/  PRMT R152, R47, 0x7632, R152 ;  /* 0x000076322f987816 */ /* 0x000fe20000000098 */
[----:B------:R-:W-:Y:S01]  /*0fa0*/  FMUL.FTZ R41, R107, R32 ;  /* 0x000000206b297220 */ /* 0x000fe20000410000 */
[----:B------:R-:W-:Y:S01]  /*0fb0*/  SHF.L.U32 R154, R47, 0x10, RZ ;  /* 0x000000102f9a7819 */ /* 0x000fe200000006ff */
[----:B------:R-:W-:Y:S01]  /*0fc0*/  FMUL.FTZ R46, R118, R27 ;  /* 0x0000001b762e7220 */ /* 0x000fe20000410000 */
[----:B------:R-:W-:Y:S01]  /*0fd0*/  FADD.FTZ R143, RZ, R35 ;  /* 0x00000023ff8f7221 */ /* 0x000fe20000010000 */
[C---:B------:R-:W-:Y:S01]  /*0fe0*/  FADD.FTZ R149, -R157.reuse, R140 ;  /* 0x0000008c9d957221 */ /* 0x040fe20000010100 */
        /* <DEDUP_REMOVED lines=9> */
[----:B------:R-:W-:Y:S01]  /*1080*/  FMUL.FTZ R47, R136, R39 ;  /* 0x00000027882f7220 */ /* 0x000fe20000410000 */
[----:B------:R-:W-:Y:S01]  /*1090*/  FFMA.FTZ R32, R0, R35, RZ ;  /* 0x0000002300207223 */ /* 0x000fe200000100ff */
[----:B------:R-:W-:Y:S01]  /*10a0*/  SHF.L.U32 R157, R44, 0x10, RZ ;  /* 0x000000102c9d7819 */ /* 0x000fe200000006ff */
[----:B------:R-:W-:Y:S01]  /*10b0*/  FMUL.FTZ R145, R136, R145 ;  /* 0x0000009188917220 */ /* 0x000fe20000410000 */
[----:B------:R-:W-:Y:S01]  /*10c0*/  SHF.L.U32 R140, R30, 0x10, RZ ;  /* 0x000000101e8c7819 */ /* 0x000fe200000006ff */
[----:B------:R-:W-:Y:S01]  /*10d0*/  FMUL.FTZ R38, R136, R153 ;  /* 0x0000009988267220 */ /* 0x000fe20000410000 */
[----:B------:R-:W-:-:S02]  /*10e0*/  IMAD.U32 R165, R142, 0x10000, RZ ;  /* 0x000100008ea57824 */ /* 0x000fc400078e00ff */
[----:B------:R-:W-:Y:S01]  /*10f0*/  FADD.FTZ R142, R143, R46 ;  /* 0x0000002e8f8e7221 */ /* 0x000fe20000010000 */
[----:B------:R-:W-:Y:S01]  /*1100*/  FFMA.FTZ R153, R47, R46, R32 ;  /* 0x0000002e2f997223 */ /* 0x000fe20000010020 */
[----:B------:R-:W-:Y:S01]  /*1110*/  PRMT R34, R42, 0x7632, R34 ;  /* 0x000076322a227816 */ /* 0x000fe20000000022 */
[----:B------:R-:W-:Y:S01]  /*1120*/  FADD.FTZ R99, R140, R99 ;  /* 0x000000638c637221 */ /* 0x000fe20000010000 */
[-C--:B------:R-:W-:Y:S01]  /*1130*/  FFMA.FTZ R100, R145, R140.reuse, R100 ;  /* 0x0000008c91647223 */ /* 0x080fe20000010064 */
[----:B------:R-:W-:Y:S01]  /*1140*/  FADD.FTZ R88, R157, R88 ;  /* 0x000000589d587221 */ /* 0x000fe20000010000 */
[-C--:B------:R-:W-:Y:S01]  /*1150*/  FFMA.FTZ R91, R38, R157.reuse, R91 ;  /* 0x0000009d265b7223 */ /* 0x080fe2000001005b */
[----:B------:R-:W-:Y:S01]  /*1160*/  FMUL.FTZ R141, R110, R157 ;  /* 0x0000009d6e8d7220 */ /* 0x000fe20000410000 */
[----:B------:R-:W-:Y:S01]  /*1170*/  FMUL.FTZ R140, R120, R140 ;  /* 0x0000008c788c7220 */ /* 0x000fe20000410000 */
[----:B------:R-:W-:Y:S01]  /*1180*/  FADD.FTZ R157, R142, R41 ;  /* 0x000000298e9d7221 */ /* 0x000fe20000010000 */
[----:B------:R-:W-:Y:S01]  /*1190*/  FFMA.FTZ R32, R24, R41, R153 ;  /* 0x0000002918207223 */ /* 0x000fe20000010099 */
[----:B------:R-:W-:Y:S01]  /*11a0*/  PRMT R138, R44, 0x7632, R138 ;  /* 0x000076322c8a7816 */ /* 0x000fe2000000008a */
[----:B------:R-:W-:-:S02]  /*11b0*/  IMAD.U32 R144, R45, 0x10000, RZ ;  /* 0x000100002d907824 */ /* 0x000fc400078e00ff */
[----:B------:R-:W-:Y:S01]  /*11c0*/  FMUL.FTZ R44, R136, R159 ;  /* 0x0000009f882c7220 */ /* 0x000fe20000410000 */
[----:B------:R-:W-:Y:S02]  /*11d0*/  IMAD.U32 R34, R34, 0x10000, RZ ;  /* 0x0001000022227824 */ /* 0x000fe400078e00ff */
[----:B------:R-:W-:Y:S01]  /*11e0*/  FADD.FTZ R157, R157, R140 ;  /* 0x0000008c9d9d7221 */ /* 0x000fe20000010000 */
[----:B------:R-:W-:Y:S01]  /*11f0*/  PRMT R162, R25, 0x7632, R162 ;  /* 0x0000763219a27816 */ /* 0x000fe200000000a2 */
[----:B------:R-:W-:Y:S01]  /*1200*/  FFMA.FTZ R32, R145, R140, R32 ;  /* 0x0000008c91207223 */ /* 0x000fe20000010020 */
[----:B------:R-:W-:Y:S01]  /*1210*/  SHF.L.U32 R164, R25, 0x10, RZ ;  /* 0x0000001019a47819 */ /* 0x000fe200000006ff */
[----:B------:R-:W-:Y:S01]  /*1220*/  FMUL.FTZ R25, R136, R147 ;  /* 0x0000009388197220 */ /* 0x000fe20000410000 */
[----:B------:R-:W-:Y:S01]  /*1230*/  SHF.L.U32 R43, R43, 0x10, RZ ;  /* 0x000000102b2b7819 */ /* 0x000fe200000006ff */
[----:B------:R-:W-:Y:S01]  /*1240*/  FADD.FTZ R84, R144, R84 ;  /* 0x0000005490547221 */ /* 0x000fe20000010000 */
[-C--:B------:R-:W-:Y:S01]  /*1250*/  FFMA.FTZ R87, R44, R144.reuse, R87 ;  /* 0x000000902c577223 */ /* 0x080fe20000010057 */
[----:B------:R-:W-:Y:S01]  /*1260*/  FMUL.FTZ R147, R111, R144 ;  /* 0x000000906f937220 */ /* 0x000fe20000410000 */
[-C--:B------:R-:W-:Y:S01]  /*1270*/  FMUL.FTZ R45, R121, R34.reuse ;  /* 0x00000022792d7220 */ /* 0x080fe20000410000 */
[----:B------:R-:W-:Y:S01]  /*1280*/  FADD.FTZ R144, R157, R40 ;  /* 0x000000289d907221 */ /* 0x000fe20000010000 */
[----:B------:R-:W-:Y:S01]  /*1290*/  FADD.FTZ R93, R34, R93 ;  /* 0x0000005d225d7221 */ /* 0x000fe20000010000 */
[----:B------:R-:W-:Y:S01]  /*12a0*/  FFMA.FTZ R97, R36, R34, R97 ;  /* 0x0000002224617223 */ /* 0x000fe20000010061 */
[----:B------:R-:W-:Y:S01]  /*12b0*/  FFMA.FTZ R157, R37, R40, R32 ;  /* 0x00000028259d7223 */ /* 0x000fe20000010020 */
[C---:B------:R-:W-:Y:S01]  /*12c0*/  FMUL.FTZ R34, R136.reuse, R175 ;  /* 0x000000af88227220 */ /* 0x040fe20000410000 */
[C---:B------:R-:W-:Y:S01]  /*12d0*/  FMUL.FTZ R42, R136.reuse, R149 ;  /* 0x00000095882a7220 */ /* 0x040fe20000410000 */
[----:B------:R-:W-:Y:S01]  /*12e0*/  FMUL.FTZ R153, R136, R179 ;  /* 0x000000b388997220 */ /* 0x000fe20000410000 */
[-C--:B------:R-:W-:Y:S01]  /*12f0*/  FMUL.FTZ R30, R109, R43.reuse ;  /* 0x0000002b6d1e7220 */ /* 0x080fe20000410000 */
[----:B------:R-:W-:Y:S01]  /*1300*/  FADD.FTZ R159, R144, R45 ;  /* 0x0000002d909f7221 */ /* 0x000fe20000010000 */
[----:B------:R-:W-:Y:S01]  /*1310*/  FADD.FTZ R92, R43, R92 ;  /* 0x0000005c2b5c7221 */ /* 0x000fe20000010000 */
[----:B------:R-:W-:Y:S01]  /*1320*/  FFMA.FTZ R94, R25, R43, R94 ;  /* 0x0000002b195e7223 */ /* 0x000fe2000001005e */
[----:B------:R-:W-:Y:S01]  /*1330*/  FFMA.FTZ R32, R36, R45, R157 ;  /* 0x0000002d24207223 */ /* 0x000fe2000001009d */
[----:B------:R-:W-:Y:S01]  /*1340*/  FADD.FTZ R70, R164, R70 ;  /* 0x00000046a4467221 */ /* 0x000fe20000010000 */
[-C--:B------:R-:W-:Y:S01]  /*1350*/  FFMA.FTZ R71, R34, R164.reuse, R71 ;  /* 0x000000a422477223 */ /* 0x080fe20000010047 */
[----:B------:R-:W-:Y:S01]  /*1360*/  FMUL.FTZ R43, R115, R164 ;  /* 0x000000a4732b7220 */ /* 0x000fe20000410000 */
[----:B------:R-:W-:Y:S01]  /*1370*/  FADD.FTZ R90, R139, R90 ;  /* 0x0000005a8b5a7221 */ /* 0x000fe20000010000 */
[-C--:B------:R-:W-:Y:S01]  /*1380*/  FFMA.FTZ R95, R42, R139.reuse, R95 ;  /* 0x0000008b2a5f7223 */ /* 0x080fe2000001005f */
[----:B------:R-:W-:Y:S01]  /*1390*/  FFMA.FTZ R164, R153, R172, R64 ;  /* 0x000000ac99a47223 */ /* 0x000fe20000010040 */
[----:B------:R-:W-:Y:S01]  /*13a0*/  FMUL.FTZ R139, R122, R139 ;  /* 0x0000008b7a8b7220 */ /* 0x000fe20000410000 */
[----:B------:R-:W-:Y:S01]  /*13b0*/  FADD.FTZ R64, R159, R30 ;  /* 0x0000001e9f407221 */ /* 0x000fe20000010000 */
[----:B------:R-:W-:Y:S01]  /*13c0*/  FFMA.FTZ R157, R25, R30, R32 ;  /* 0x0000001e199d7223 */ /* 0x000fe20000010020 */
[----:B------:R-:W-:-:S02]  /*13d0*/  SHF.L.U32 R146, R138, 0x10, RZ ;  /* 0x000000108a927819 */ /* 0x000fc400000006ff */
[----:B------:R-:W-:Y:S01]  /*13e0*/  FADD.FTZ R32, R64, R139 ;  /* 0x0000008b40207221 */ /* 0x000fe20000010000 */
[----:B------:R-:W-:Y:S01]  /*13f0*/  FFMA.FTZ R159, R42, R139, R157 ;  /* 0x0000008b2a9f7223 */ /* 0x000fe2000001009d */
[----:B------:R-:W-:Y:S01]  /*1400*/  SHF.L.U32 R150, R148, 0x10, RZ ;  /* 0x0000001094967819 */ /* 0x000fe200000006ff */
[-C--:B------:R-:W-:Y:S01]  /*1410*/  FMUL.FTZ R157, R123, R146.reuse ;  /* 0x000000927b9d7220 */ /* 0x080fe20000410000 */
[----:B------:R-:W-:Y:S01]  /*1420*/  FADD.FTZ R32, R32, R141 ;  /* 0x0000008d20207221 */ /* 0x000fe20000010000 */
[----:B------:R-:W-:Y:S01]  /*1430*/  FMUL.FTZ R148, R136, R161 ;  /* 0x000000a188947220 */ /* 0x000fe20000410000 */
[----:B------:R-:W-:Y:S02]  /*1440*/  FFMA.FTZ R159, R38, R141, R159 ;  /* 0x0000008d269f7223 */ /* 0x000fe4000001009f */
[----:B------:R-:W-:Y:S02]  /*1450*/  FADD.FTZ R32, R32, R157 ;  /* 0x0000009d20207221 */ /* 0x000fe40000010000 */
[----:B------:R-:W-:Y:S01]  /*1460*/  FFMA.FTZ R161, R148, R157, R159 ;  /* 0x0000009d94a17223 */ /* 0x000fe2000001009f */
[----:B------:R-:W-:Y:S01]  /*1470*/  SHF.L.U32 R156, R152, 0x10, RZ ;  /* 0x00000010989c7819 */ /* 0x000fe200000006ff */
[----:B------:R-:W-:Y:S01]  /*1480*/  FMUL.FTZ R159, R124, R165 ;  /* 0x000000a57c9f7220 */ /* 0x000fe20000410000 */
[----:B------:R-:W-:Y:S01]  /*1490*/  FADD.FTZ R32, R32, R147 ;  /* 0x0000009320207221 */ /* 0x000fe20000010000 */
[----:B------:R-:W-:Y:S01]  /*14a0*/  FMUL.FTZ R152, R136, R163 ;  /* 0x000000a388987220 */ /* 0x000fe20000410000 */
[----:B------:R-:W-:Y:S01]  /*14b0*/  FFMA.FTZ R161, R44, R147, R161 ;  /* 0x000000932ca17223 */ /* 0x000fe200000100a1 */
[----:B------:R-:W-:Y:S01]  /*14c0*/  FMUL.FTZ R149, R112, R169 ;  /* 0x000000a970957220 */ /* 0x000fe20000410000 */
[----:B------:R-:W-:Y:S01]  /*14d0*/  FADD.FTZ R32, R32, R159 ;  /* 0x0000009f20207221 */ /* 0x000fe20000010000 */
[----:B------:R-:W-:Y:S01]  /*14e0*/  FMUL.FTZ R138, R136, R167 ;  /* 0x000000a7888a7220 */ /* 0x000fe20000410000 */
[----:B------:R-:W-:Y:S01]  /*14f0*/  FFMA.FTZ R161, R152, R159, R161 ;  /* 0x0000009f98a17223 */ /* 0x000fe200000100a1 */
[----:B------:R-:W-:Y:S01]  /*1500*/  FADD.FTZ R86, R146, R86 ;  /* 0x0000005692567221 */ /* 0x000fe20000010000 */
[----:B------:R-:W-:Y:S01]  /*1510*/  FFMA.FTZ R89, R148, R146, R89 ;  /* 0x0000009294597223 */ /* 0x000fe20000010059 */
[----:B------:R-:W-:Y:S01]  /*1520*/  FMUL.FTZ R146, R136, R155 ;  /* 0x0000009b88927220 */ /* 0x000fe20000410000 */
[----:B------:R-:W-:Y:S01]  /*1530*/  FMUL.FTZ R155, R125, R150 ;  /* 0x000000967d9b7220 */ /* 0x000fe20000410000 */
[----:B------:R-:W-:Y:S01]  /*1540*/  FADD.FTZ R32, R32, R149 ;  /* 0x0000009520207221 */ /* 0x000fe20000010000 */
[----:B------:R-:W-:Y:S01]  /*1550*/  FFMA.FTZ R161, R138, R149, R161 ;  /* 0x000000958aa17223 */ /* 0x000fe200000100a1 */
[C---:B------:R-:W-:Y:S01]  /*1560*/  PRMT R166, R26.reuse, 0x7632, R166 ;  /* 0x000076321aa67816 */ /* 0x040fe200000000a6 */
[----:B------:R-:W-:Y:S01]  /*1570*/  FADD.FTZ R102, R27, R102 ;  /* 0x000000661b667221 */ /* 0x000fe20000010000 */
[----:B------:R-:W-:Y:S01]  /*1580*/  SHF.L.U32 R168, R26, 0x10, RZ ;  /* 0x000000101aa87819 */ /* 0x000fe200000006ff */
        /* <DEDUP_REMOVED lines=8> */
[----:B------:R-:W-:Y:S01]  /*1610*/  FADD.FTZ R163, R163, R26 ;  /* 0x0000001aa3a37221 */ /* 0x000fe20000010000 */
[----:B------:R-:W-:Y:S01]  /*1620*/  FMUL.FTZ R151, R136, R151 ;  /* 0x0000009788977220 */ /* 0x000fe20000410000 */
[----:B------:R-:W-:Y:S01]  /*1630*/  FFMA.FTZ R32, R27, R26, R32 ;  /* 0x0000001a1b207223 */ /* 0x000fe20000010020 */
[----:B------:R-:W-:-:S02]  /*1640*/  IMAD.U32 R158, R158, 0x10000, RZ ;  /* 0x000100009e9e7824 */ /* 0x000fc400078e00ff */
[----:B------:R-:W-:Y:S01]  /*1650*/  FADD.FTZ R64, R163, R150 ;  /* 0x00000096a3407221 */ /* 0x000fe20000010000 */
[----:B------:R-:W-:Y:S01]  /*1660*/  FMUL.FTZ R28, R136, R173 ;  /* 0x000000ad881c7220 */ /* 0x000fe20000410000 */
[----:B------:R-:W-:Y:S01]  /*1670*/  FMUL.FTZ R39, R114, R160 ;  /* 0x000000a072277220 */ /* 0x000fe20000410000 */
[----:B------:R-:W-:Y:S01]  /*1680*/  FFMA.FTZ R163, R151, R150, R32 ;  /* 0x0000009697a37223 */ /* 0x000fe20000010020 */
[----:B------:R-:W-:Y:S01]  /*1690*/  SHF.L.U32 R162, R162, 0x10, RZ ;  /* 0x00000010a2a27819 */ /* 0x000fe200000006ff */
[----:B------:R-:W-:Y:S01]  /*16a0*/  FADD.FTZ R76, R154, R76 ;  /* 0x0000004c9a4c7221 */ /* 0x000fe20000010000 */
[----:B------:R-:W-:Y:S01]  /*16b0*/  FFMA.FTZ R78, R27, R154, R78 ;  /* 0x0000009a1b4e7223 */ /* 0x000fe2000001004e */
[----:B------:R-:W-:Y:S01]  /*16c0*/  FADD.FTZ R161, R158, R69 ;  /* 0x000000459ea17221 */ /* 0x000fe20000010000 */
[----:B------:R-:W-:Y:S01]  /*16d0*/  FMUL.FTZ R137, R136, R137 ;  /* 0x0000008988897220 */ /* 0x000fe20000410000 */
[----:B------:R-:W-:Y:S01]  /*16e0*/  FMUL.FTZ R154, R127, R158 ;  /* 0x0000009e7f9a7220 */ /* 0x000fe20000410000 */
[----:B------:R-:W-:Y:S01]  /*16f0*/  FADD.FTZ R69, R64, R39 ;  /* 0x0000002740457221 */ /* 0x000fe20000010000 */
[----:B------:R-:W-:Y:S01]  /*1700*/  FFMA.FTZ R32, R28, R39, R163 ;  /* 0x000000271c207223 */ /* 0x000fe200000100a3 */
[----:B------:R-:W-:-:S02]  /*1710*/  FADD.FTZ R163, R162, R63 ;  /* 0x0000003fa2a37221 */ /* 0x000fc40000010000 */
        /* <DEDUP_REMOVED lines=13> */
[----:B------:R-:W-:Y:S01]  /*17f0*/  FFMA.FTZ R72, R137, R158, R72 ;  /* 0x0000009e89487223 */ /* 0x000fe20000010048 */
[----:B------:R-:W-:Y:S01]  /*1800*/  FFMA.FTZ R68, R33, R162, R68 ;  /* 0x000000a221447223 */ /* 0x000fe20000010044 */
[----:B------:R-:W-:Y:S01]  /*1810*/  FMUL.FTZ R158, R136, R31 ;  /* 0x0000001f889e7220 */ /* 0x000fe20000410000 */
[----:B------:R-:W-:Y:S01]  /*1820*/  FADD.FTZ R162, R166, R62 ;  /* 0x0000003ea6a27221 */ /* 0x000fe20000010000 */
[----:B------:R-:W-:Y:S01]  /*1830*/  FMUL.FTZ R31, R129, R166 ;  /* 0x000000a6811f7220 */ /* 0x000fe20000410000 */
[----:B------:R-:W-:Y:S01]  /*1840*/  FADD.FTZ R62, R69, R142 ;  /* 0x0000008e453e7221 */ /* 0x000fe20000010000 */
[----:B------:R-:W-:Y:S01]  /*1850*/  FFMA.FTZ R63, R143, R142, R32 ;  /* 0x0000008e8f3f7223 */ /* 0x000fe20000010020 */
[----:B------:R-:W-:-:S02]  /*1860*/  IMAD.U32 R167, R170, 0x10000, RZ ;  /* 0x00010000aaa77824 */ /* 0x000fc400078e00ff */
[----:B------:R-:W-:Y:S01]  /*1870*/  FFMA.FTZ R64, R158, R166, R67 ;  /* 0x000000a69e407223 */ /* 0x000fe20000010043 */
[----:B------:R-:W-:Y:S01]  /*1880*/  FMUL.FTZ R144, R117, R172 ;  /* 0x000000ac75907220 */ /* 0x000fe20000410000 */
[----:B------:R-:W-:Y:S01]  /*1890*/  FADD.FTZ R67, R62, R31 ;  /* 0x0000001f3e437221 */ /* 0x000fe20000010000 */
[----:B------:R-:W-:Y:S01]  /*18a0*/  FFMA.FTZ R32, R158, R31, R63 ;  /* 0x0000001f9e207223 */ /* 0x000fe2000001003f */
[----:B------:R-:W-:Y:S01]  /*18b0*/  FADD.FTZ R77, R160, R77 ;  /* 0x0000004da04d7221 */ /* 0x000fe20000010000 */
[----:B------:R-:W-:Y:S01]  /*18c0*/  FFMA.FTZ R75, R28, R160, R75 ;  /* 0x000000a01c4b7223 */ /* 0x000fe2000001004b */
[----:B------:R-:W-:Y:S01]  /*18d0*/  FADD.FTZ R82, R165, R82 ;  /* 0x00000052a5527221 */ /* 0x000fe20000010000 */
[----:B------:R-:W-:Y:S01]  /*18e0*/  FFMA.FTZ R85, R152, R165, R85 ;  /* 0x000000a598557223 */ /* 0x000fe20000010055 */
[----:B------:R-:W-:Y:S01]  /*18f0*/  FMUL.FTZ R160, R136, R29 ;  /* 0x0000001d88a07220 */ /* 0x000fe20000410000 */
[----:B------:R-:W-:Y:S01]  /*1900*/  FADD.FTZ R165, R167, R60 ;  /* 0x0000003ca7a57221 */ /* 0x000fe20000010000 */
        /* <DEDUP_REMOVED lines=20> */
[----:B------:R-:W-:Y:S01]  /*1a50*/  IMAD.MOV.U32 R67, RZ, RZ, R64 ;  /* 0x000000ffff437224 */ /* 0x000fe200078e0040 */
[----:B------:R-:W-:Y:S01]  /*1a60*/  MOV R64, R164 ;  /* 0x000000a400407202 */ /* 0x000fe20000000f00 */
[----:B-1----:R-:W-:Y:S01]  /*1a70*/  FADD.FTZ R167, R62, R69 ;  /* 0x000000453ea77221 */ /* 0x002fe20000010000 */
[----:B------:R-:W-:Y:S01]  /*1a80*/  MOV R62, R162 ;  /* 0x000000a2003e7202 */ /* 0x000fe20000000f00 */
[----:B------:R-:W0:Y:S04]  /*1a90*/  SHFL.BFLY PT, R69, R166, 0x4, 0x1f ;  /* 0x0c801f00a6457f89 */ /* 0x000e2800000e0000 */
[----:B------:R-:W1:Y:S01]  /*1aa0*/  SHFL.BFLY PT, R168, R167, 0x4, 0x1f ;  /* 0x0c801f00a7a87f89 */ /* 0x000e6200000e0000 */
[----:B0-----:R-:W-:Y:S01]  /*1ab0*/  FADD.FTZ R169, R166, R69 ;  /* 0x00000045a6a97221 */ /* 0x001fe20000010000 */
[----:B------:R-:W-:Y:S01]  /*1ac0*/  MOV R69, R161 ;  /* 0x000000a100457202 */ /* 0x000fe20000000f00 */
[----:B-1----:R-:W-:-:S03]  /*1ad0*/  FADD.FTZ R168, R167, R168 ;  /* 0x000000a8a7a87221 */ /* 0x002fc60000010000 */
[----:B------:R-:W0:Y:S04]  /*1ae0*/  SHFL.BFLY PT, R60, R169, 0x8, 0x1f ;  /* 0x0d001f00a93c7f89 */ /* 0x000e2800000e0000 */
[----:B------:R-:W1:Y:S01]  /*1af0*/  SHFL.BFLY PT, R63, R168, 0x8, 0x1f ;  /* 0x0d001f00a83f7f89 */ /* 0x000e6200000e0000 */
[----:B0-----:R-:W-:Y:S01]  /*1b00*/  FADD.FTZ R170, R169, R60 ;  /* 0x0000003ca9aa7221 */ /* 0x001fe20000010000 */
[----:B------:R-:W-:Y:S02]  /*1b10*/  IMAD.MOV.U32 R60, RZ, RZ, R165 ;  /* 0x000000ffff3c7224 */ /* 0x000fe400078e00a5 */
[----:B-1----:R-:W-:Y:S02]  /*1b20*/  FADD.FTZ R171, R168, R63 ;  /* 0x0000003fa8ab7221 */ /* 0x002fe40000010000 */
[----:B------:R0:W1:Y:S01]  /*1b30*/  SHFL.BFLY PT, R161, R170, 0x10, 0x1f ;  /* 0x0e001f00aaa17f89 */ /* 0x00006200000e0000 */
[----:B------:R-:W-:-:S03]  /*1b40*/  MOV R63, R163 ;  /* 0x000000a3003f7202 */ /* 0x000fc60000000f00 */
[----:B------:R0:W2:Y:S04]  /*1b50*/  SHFL.BFLY PT, R162, R171, 0x10, 0x1f ;  /* 0x0e001f00aba27f89 */ /* 0x0000a800000e0000 */
.L_x_328:
[----:B-1----:R-:W-:Y:S01]  /*1b60*/  FADD.FTZ R161, R170, R161 ;  /* 0x000000a1aaa17221 */ /* 0x002fe20000010000 */
[----:B--2---:R-:W-:Y:S01]  /*1b70*/  FADD.FTZ R162, R171, R162 ;  /* 0x000000a2aba27221 */ /* 0x004fe20000010000 */
[----:B------:R-:W-:Y:S02]  /*1b80*/  ISETP.NE.U32.AND P2, PT, RZ, UR12, PT ;  /* 0x0000000cff007c0c */ /* 0x000fe4000bf45070 */
[----:B------:R-:W-:Y:S01]  /*1b90*/  FMUL.FTZ R161, R161, UR9 ;  /* 0x00000009a1a17c20 */ /* 0x000fe20008410000 */
[----:B------:R-:W-:Y:S01]  /*1ba0*/  FMUL.FTZ R162, R162, UR9 ;  /* 0x00000009a2a27c20 */ /* 0x000fe20008410000 */
[----:B------:R-:W-:Y:S02]  /*1bb0*/  ISETP.NE.AND.EX P2, PT, RZ, UR13, PT, P2 ;  /* 0x0000000dff007c0c */ /* 0x000fe4000bf45320 */
[----:B-----5:R-:W-:Y:S02]  /*1bc0*/  LOP3.LUT P6, RZ, R56, 0xff00, RZ, 0xc0, !PT ;  /* 0x0000ff0038ff7812 */ /* 0x020fe400078cc0ff */
[----:B------:R-:W-:-:S05]  /*1bd0*/  FSEL R161, R161, RZ, !P3 ;  /* 0x000000ffa1a17208 */ /* 0x000fca0005800000 */
[-CC-:B------:R-:W-:Y:S01]  /*1be0*/  FFMA.FTZ R0, R0, R162.reuse, R161.reuse ;  /* 0x000000a200007223 */ /* 0x180fe200000100a1 */
[-CC-:B------:R-:W-:Y:S01]  /*1bf0*/  FFMA.FTZ R47, R47, R162.reuse, R161.reuse ;  /* 0x000000a22f2f7223 */ /* 0x180fe200000100a1 */
[-CC-:B------:R-:W-:Y:S01]  /*1c00*/  FFMA.FTZ R24, R24, R162.reuse, R161.reuse ;  /* 0x000000a218187223 */ /* 0x180fe200000100a1 */
[-C--:B------:R-:W-:Y:S01]  /*1c10*/  FFMA.FTZ R145, R145, R162.reuse, R161 ;  /* 0x000000a291917223 */ /* 0x080fe200000100a1 */
[----:B------:R-:W-:Y:S01]  /*1c20*/  FADD.FTZ R35, R35, -R0 ;  /* 0x8000000023237221 */ /* 0x000fe20000010000 */
[----:B------:R-:W-:Y:S01]  /*1c30*/  @P0 SHF.L.U32 R0, R4, 0x10, RZ ;  /* 0x0000001004000819 */ /* 0x000fe200000006ff */
[----:B------:R-:W-:Y:S01]  /*1c40*/  FADD.FTZ R47, R46, -R47 ;  /* 0x8000002f2e2f7221 */ /* 0x000fe20000010000 */
[----:B------:R-:W-:Y:S01]  /*1c50*/  FADD.FTZ R41, R41, -R24 ;  /* 0x8000001829297221 */ /* 0x000fe20000010000 */
[----:B------:R-:W-:Y:S01]  /*1c60*/  FMUL.FTZ R35, R136, R35 ;  /* 0x0000002388237220 */ /* 0x000fe20000410000 */
[----:B------:R-:W-:Y:S01]  /*1c70*/  FADD.FTZ R145, R140, -R145 ;  /* 0x800000918c917221 */ /* 0x000fe20000010000 */
[C---:B------:R-:W-:Y:S01]  /*1c80*/  FMUL.FTZ R47, R136.reuse, R47 ;  /* 0x0000002f882f7220 */ /* 0x040fe20000410000 */
[C---:B------:R-:W-:Y:S01]  /*1c90*/  FMUL.FTZ R41, R136.reuse, R41 ;  /* 0x0000002988297220 */ /* 0x040fe20000410000 */
[----:B------:R-:W-:Y:S01]  /*1ca0*/  @P0 FADD.FTZ R35, R35, R0 ;  /* 0x0000000023230221 */ /* 0x000fe20000010000 */
[----:B------:R-:W-:Y:S01]  /*1cb0*/  FMUL.FTZ R145, R136, R145 ;  /* 0x0000009188917220 */ /* 0x000fe20000410000 */
[-CC-:B------:R-:W-:Y:S01]  /*1cc0*/  FFMA.FTZ R25, R25, R162.reuse, R161.reuse ;  /* 0x000000a219197223 */ /* 0x180fe200000100a1 */
[-C--:B------:R-:W-:Y:S01]  /*1cd0*/  FFMA.FTZ R36, R36, R162.reuse, R161 ;  /* 0x000000a224247223 */ /* 0x080fe200000100a1 */
[----:B------:R-:W-:Y:S01]  /*1ce0*/  FMUL.FTZ R163, R35, UR14 ;  /* 0x0000000e23a37c20 */ /* 0x000fe20008410000 */
[----:B------:R-:W-:Y:S01]  /*1cf0*/  @P2 F2FP.BF16.F32.PACK_AB R0, RZ, R35 ;  /* 0x00000023ff00223e */ /* 0x000fe200000010ff */
[----:B------:R-:W-:Y:S01]  /*1d00*/  FADD.FTZ R25, R30, -R25 ;  /* 0x800000191e197221 */ /* 0x000fe20000010000 */
[----:B------:R-:W-:Y:S01]  /*1d10*/  FADD.FTZ R45, R45, -R36 ;  /* 0x800000242d2d7221 */ /* 0x000fe20000010000 */
[--C-:B------:R-:W-:Y:S01]  /*1d20*/  FFMA.FTZ R37, R37, R162, R161.reuse ;  /* 0x000000a225257223 */ /* 0x100fe200000100a1 */
[----:B------:R-:W-:Y:S01]  /*1d30*/  @P2 PRMT R16, R0, 0x7610, R16 ;  /* 0x0000761000102816 */ /* 0x000fe20000000010 */
[----:B------:R-:W-:Y:S01]  /*1d40*/  FMUL.FTZ R36, R136, R25 ;  /* 0x0000001988247220 */ /* 0x000fe20000410000 */
[----:B------:R-:W-:Y:S01]  /*1d50*/  MOV R0, R56 ;  /* 0x0000003800007202 */ /* 0x000fe20000000f00 */
[----:B------:R-:W-:Y:S01]  /*1d60*/  FFMA.FTZ R42, R42, R162, R161 ;  /* 0x000000a22a2a7223 */ /* 0x000fe200000100a1 */
[----:B------:R-:W-:Y:S01]  /*1d70*/  @P0 SHF.L.U32 R25, R7, 0x10, RZ ;  /* 0x0000001007190819 */ /* 0x000fe200000006ff */
[----:B------:R-:W-:Y:S01]  /*1d80*/  FADD.FTZ R37, R40, -R37 ;  /* 0x8000002528257221 */ /* 0x000fe20000010000 */
[----:B------:R-:W-:Y:S01]  /*1d90*/  LOP3.LUT P5, RZ, R0, 0xff, RZ, 0xc0, !PT ;  /* 0x000000ff00ff7812 */ /* 0x000fe200078ac0ff */
[----:B------:R-:W-:-:S02]  /*1da0*/  @P1 IMAD.MOV.U32 R0, RZ, RZ, R50 ;  /* 0x000000ffff001224 */ /* 0x000fc400078e0032 */
[----:B------:R-:W-:Y:S01]  /*1db0*/  FADD.FTZ R139, R139, -R42 ;  /* 0x8000002a8b8b7221 */ /* 0x000fe20000010000 */
[----:B------:R-:W-:Y:S01]  /*1dc0*/  @P0 FADD.FTZ R36, R36, R25 ;  /* 0x0000001924240221 */ /* 0x000fe20000010000 */
[----:B------:R-:W-:Y:S01]  /*1dd0*/  @P0 PRMT R30, R6, 0x7632, R30 ;  /* 0x00007632061e0816 */ /* 0x000fe2000000001e */
[----:B------:R-:W-:Y:S01]  /*1de0*/  FMUL.FTZ R40, R136, R37 ;  /* 0x0000002588287220 */ /* 0x000fe20000410000 */
[----:B------:R-:W-:Y:S01]  /*1df0*/  @P1 LOP3.LUT P4, RZ, R0, 0xff, RZ, 0xc0, !PT ;  /* 0x000000ff00ff1812 */ /* 0x000fe2000788c0ff */
[----:B------:R-:W-:Y:S01]  /*1e00*/  FMUL.FTZ R45, R136, R45 ;  /* 0x0000002d882d7220 */ /* 0x000fe20000410000 */
[----:B------:R-:W-:Y:S01]  /*1e10*/  @P0 SHF.L.U32 R35, R6, 0x10, RZ ;  /* 0x0000001006230819 */ /* 0x000fe200000006ff */
[----:B------:R-:W-:Y:S01]  /*1e20*/  @P0 IMAD.U32 R30, R30, 0x10000, RZ ;  /* 0x000100001e1e0824 */ /* 0x000fe200078e00ff */
[----:B------:R-:W-:Y:S01]  /*1e30*/  @P1 FSEL R0, R163, RZ, P4 ;  /* 0x000000ffa3001208 */ /* 0x000fe20002000000 */
[----:B------:R-:W-:Y:S01]  /*1e40*/  FMUL.FTZ R139, R136, R139 ;  /* 0x0000008b888b7220 */ /* 0x000fe20000410000 */
[----:B------:R-:W-:Y:S01]  /*1e50*/  @P1 LOP3.LUT P4, RZ, R50, 0xff00, RZ, 0xc0, !PT ;  /* 0x0000ff0032ff1812 */ /* 0x000fe2000788c0ff */
[----:B------:R-:W-:Y:S01]  /*1e60*/  @P0 FADD.FTZ R40, R40, R35 ;  /* 0x0000002328280221 */ /* 0x000fe20000010000 */
[----:B------:R-:W-:Y:S01]  /*1e70*/  @P1 F2FP.BF16.F32.PACK_AB R0, RZ, R0 ;  /* 0x00000000ff00123e */ /* 0x000fe200000010ff */
[----:B------:R-:W-:Y:S01]  /*1e80*/  @P0 FADD.FTZ R45, R45, R30 ;  /* 0x0000001e2d2d0221 */ /* 0x000fe20000010000 */
[----:B------:R-:W-:Y:S01]  /*1e90*/  @P0 PRMT R42, R7, 0x7632, R42 ;  /* 0x00007632072a0816 */ /* 0x000fe2000000002a */
[-CC-:B------:R-:W-:Y:S01]  /*1ea0*/  FFMA.FTZ R148, R148, R162.reuse, R161.reuse ;  /* 0x000000a294947223 */ /* 0x180fe200000100a1 */
[----:B------:R-:W-:Y:S01]  /*1eb0*/  @P1 PRMT R20, R0, 0x7610, R20 ;  /* 0x0000761000141816 */ /* 0x000fe20000000014 */
[-CC-:B------:R-:W-:Y:S01]  /*1ec0*/  FFMA.FTZ R152, R152, R162.reuse, R161.reuse ;  /* 0x000000a298987223 */ /* 0x180fe200000100a1 */
[----:B------:R-:W-:Y:S01]  /*1ed0*/  @P0 PRMT R0, R4, 0x7632, R0 ;  /* 0x0000763204000816 */ /* 0x000fe20000000000 */
[----:B------:R-:W-:Y:S01]  /*1ee0*/  FADD.FTZ R157, R157, -R148 ;  /* 0x800000949d9d7221 */ /* 0x000fe20000010000 */
[----:B------:R-:W-:Y:S01]  /*1ef0*/  @P0 SHF.L.U32 R42, R42, 0x10, RZ ;  /* 0x000000102a2a0819 */ /* 0x000fe200000006ff */
[----:B------:R-:W-:Y:S01]  /*1f00*/  FMUL.FTZ R46, R40, UR14 ;  /* 0x0000000e282e7c20 */ /* 0x000fe20008410000 */
[----:B------:R-:W-:Y:S01]  /*1f10*/  @P0 SHF.L.U32 R0, R0, 0x10, RZ ;  /* 0x0000001000000819 */ /* 0x000fe200000006ff */
[----:B------:R-:W-:Y:S01]  /*1f20*/  FFMA.FTZ R38, R38, R162, R161 ;  /* 0x000000a226267223 */ /* 0x000fe200000100a1 */
[----:B------:R-:W-:Y:S01]  /*1f30*/  @P2 F2FP.BF16.F32.PACK_AB R30, RZ, R36 ;  /* 0x00000024ff1e223e */ /* 0x000fe200000010ff */
[----:B------:R-:W-:Y:S01]  /*1f40*/  @P0 FADD.FTZ R139, R139, R42 ;  /* 0x0000002a8b8b0221 */ /* 0x000fe20000010000 */
[----:B------:R-:W-:Y:S01]  /*1f50*/  @P2 F2FP.BF16.F32.PACK_AB R35, RZ, R40 ;  /* 0x00000028ff23223e */ /* 0x000fe200000010ff */
[----:B------:R-:W-:Y:S01]  /*1f60*/  @P0 FADD.FTZ R47, R47, R0 ;  /* 0x000000002f2f0221 */ /* 0x000fe20000010000 */
[----:B------:R-:W-:Y:S01]  /*1f70*/  @P2 PRMT R19, R30, 0x7610, R19 ;  /* 0x000076101e132816 */ /* 0x000fe20000000013 */
[----:B------:R-:W-:Y:S01]  /*1f80*/  FADD.FTZ R159, R159, -R152 ;  /* 0x800000989f9f7221 */ /* 0x000fe20000010000 */
[----:B------:R-:W-:Y:S01]  /*1f90*/  @P2 PRMT R18, R35, 0x7610, R18 ;  /* 0x0000761023122816 */ /* 0x000fe20000000012 */
[----:B------:R-:W-:Y:S01]  /*1fa0*/  FMUL.FTZ R157, R136, R157 ;  /* 0x0000009d889d7220 */ /* 0x000fe20000410000 */
[----:B------:R-:W-:Y:S01]  /*1fb0*/  @P2 F2FP.BF16.F32.PACK_AB R0, RZ, R47 ;  /* 0x0000002fff00223e */ /* 0x000fe200000010ff */
[----:B------:R-:W-:Y:S01]  /*1fc0*/  FMUL.FTZ R47, R47, UR14 ;  /* 0x0000000e2f2f7c20 */ /* 0x000fe20008410000 */
[----:B------:R-:W-:Y:S01]  /*1fd0*/  @P2 F2FP.BF16.F32.PACK_AB R30, RZ, R45 ;  /* 0x0000002dff1e223e */ /* 0x000fe200000010ff */
[--C-:B------:R-:W-:Y:S01]  /*1fe0*/  FFMA.FTZ R138, R138, R162, R161.reuse ;  /* 0x000000a28a8a7223 */ /* 0x100fe200000100a1 */
[----:B------:R-:W-:Y:S01]  /*1ff0*/  @P2 PRMT R16, R16, 0x5410, R0 ;  /* 0x0000541010102816 */ /* 0x000fe20000000000 */
[----:B------:R-:W-:Y:S01]  /*2000*/  FADD.FTZ R141, R141, -R38 ;  /* 0x800000268d8d7221 */ /* 0x000fe20000010000 */
[----:B------:R-:W-:Y:S01]  /*2010*/  @P1 FSEL R0, R47, RZ, P4 ;  /* 0x000000ff2f001208 */ /* 0x000fe20002000000 */
[----:B------:R-:W-:Y:S01]  /*2020*/  FMUL.FTZ R140, R136, R159 ;  /* 0x0000009f888c7220 */ /* 0x000fe20000410000 */
[----:B------:R-:W-:Y:S01]  /*2030*/  @P2 F2FP.BF16.F32.PACK_AB R42, RZ, R139 ;  /* 0x0000008bff2a223e */ /* 0x000fe200000010ff */
[----:B------:R-:W-:Y:S01]  /*2040*/  FMUL.FTZ R38, R36, UR14 ;  /* 0x0000000e24267c20 */ /* 0x000fe20008410000 */
[----:B------:R-:W-:Y:S01]  /*2050*/  @P1 F2FP.BF16.F32.PACK_AB R0, RZ, R0 ;  /* 0x00000000ff00123e */ /* 0x000fe200000010ff */
[-CC-:B------:R-:W-:Y:S01]  /*2060*/  FFMA.FTZ R44, R44, R162.reuse, R161.reuse ;  /* 0x000000a22c2c7223 */ /* 0x180fe200000100a1 */
[----:B------:R-:W-:Y:S01]  /*2070*/  @P2 PRMT R18, R18, 0x5410, R30 ;  /* 0x0000541012122816 */ /* 0x000fe2000000001e */
[----:B------:R-:W-:Y:S01]  /*2080*/  FMUL.FTZ R30, R45, UR14 ;  /* 0x0000000e2d1e7c20 */ /* 0x000fe20008410000 */
[--C-:B------:R-:W-:Y:S01]  /*2090*/  @P1 PRMT R20, R20, 0x5410, R0.reuse ;  /* 0x0000541014141816 */ /* 0x100fe20000000000 */
[----:B------:R-:W-:Y:S01]  /*20a0*/  FMUL.FTZ R139, R139, UR14 ;  /* 0x0000000e8b8b7c20 */ /* 0x000fe20008410000 */
[----:B------:R-:W-:Y:S01]  /*20b0*/  @P0 PRMT R0, R5, 0x7632, R0 ;  /* 0x0000763205000816 */ /* 0x000fe20000000000 */
[----:B------:R-:W-:Y:S01]  /*20c0*/  FADD.FTZ R147, R147, -R44 ;  /* 0x8000002c93937221 */ /* 0x000fe20000010000 */
[----:B------:R-:W-:Y:S01]  /*20d0*/  @P2 PRMT R19, R19, 0x5410, R42 ;  /* 0x0000541013132816 */ /* 0x000fe2000000002a */
[----:B------:R-:W-:Y:S01]  /*20e0*/  @P1 IMAD.MOV.U32 R42, RZ, RZ, R48 ;  /* 0x000000ffff2a1224 */ /* 0x000fe200078e0030 */
[----:B------:R-:W-:Y:S01]  /*20f0*/  @P0 SHF.L.U32 R24, R0, 0x10, RZ ;  /* 0x0000001000180819 */ /* 0x000fe200000006ff */
[----:B------:R-:W-:Y:S01]  /*2100*/  @P0 IMAD.U32 R0, R5, 0x10000, RZ ;  /* 0x0001000005000824 */ /* 0x000fe200078e00ff */
[----:B------:R-:W-:Y:S01]  /*2110*/  LOP3.LUT P4, RZ, R56, 0xff0000, RZ, 0xc0, !PT ;  /* 0x00ff000038ff7812 */ /* 0x000fe2000788c0ff */
[----:B------:R-:W-:Y:S01]  /*2120*/  FMUL.FTZ R152, R136, R147 ;  /* 0x0000009388987220 */ /* 0x000fe20000410000 */
[----:B------:R-:W-:Y:S01]  /*2130*/  FSEL R35, R47, RZ, P6 ;  /* 0x000000ff2f237208 */ /* 0x000fe20003000000 */
[----:B------:R-:W-:Y:S01]  /*2140*/  @P0 FADD.FTZ R41, R41, R0 ;  /* 0x0000000029290221 */ /* 0x000fe20000010000 */
[----:B------:R-:W-:Y:S01]  /*2150*/  @P0 FADD.FTZ R145, R145, R24 ;  /* 0x0000001891910221 */ /* 0x000fe20000010000 */
[----:B------:R-:W-:Y:S01]  /*2160*/  LOP3.LUT P6, RZ, R56, 0xff000000, RZ, 0xc0, !PT ;  /* 0xff00000038ff7812 */ /* 0x000fe200078cc0ff */
[-CC-:B------:R-:W-:Y:S01]  /*2170*/  FFMA.FTZ R27, R27, R162.reuse, R161.reuse ;  /* 0x000000a21b1b7223 */ /* 0x180fe200000100a1 */
[----:B------:R-:W-:Y:S01]  /*2180*/  @P0 SHF.L.U32 R36, R8, 0x10, RZ ;  /* 0x0000001008240819 */ /* 0x000fe200000006ff */
[----:B------:R-:W-:Y:S01]  /*2190*/  FMUL.FTZ R47, R145, UR14 ;  /* 0x0000000e912f7c20 */ /* 0x000fe20008410000 */
[----:B------:R-:W-:Y:S01]  /*21a0*/  @P2 F2FP.BF16.F32.PACK_AB R0, RZ, R41 ;  /* 0x00000029ff00223e */ /* 0x000fe200000010ff */
[----:B------:R-:W-:Y:S01]  /*21b0*/  FMUL.FTZ R41, R41, UR14 ;  /* 0x0000000e29297c20 */ /* 0x000fe20008410000 */
[----:B------:R-:W-:Y:S01]  /*21c0*/  @P2 F2FP.BF16.F32.PACK_AB R24, RZ, R145 ;  /* 0x00000091ff18223e */ /* 0x000fe200000010ff */
[-C--:B------:R-:W-:Y:S01]  /*21d0*/  FFMA.FTZ R146, R146, R162.reuse, R161 ;  /* 0x000000a292927223 */ /* 0x080fe200000100a1 */
[----:B------:R-:W-:Y:S01]  /*21e0*/  @P2 PRMT R17, R0, 0x7610, R17 ;  /* 0x0000761000112816 */ /* 0x000fe20000000011 */
[----:B------:R-:W-:Y:S01]  /*21f0*/  FADD.FTZ R27, R26, -R27 ;  /* 0x8000001b1a1b7221 */ /* 0x000fe20000010000 */
[----:B------:R-:W-:Y:S01]  /*2200*/  FSEL R0, R163, RZ, P5 ;  /* 0x000000ffa3007208 */ /* 0x000fe20002800000 */
[-CC-:B------:R-:W-:Y:S01]  /*2210*/  FFMA.FTZ R160, R160, R162.reuse, R161.reuse ;  /* 0x000000a2a0a07223 */ /* 0x180fe200000100a1 */
[----:B------:R-:W-:Y:S01]  /*2220*/  @P2 PRMT R17, R17, 0x5410, R24 ;  /* 0x0000541011112816 */ /* 0x000fe20000000018 */
[----:B------:R-:W-:Y:S01]  /*2230*/  FADD.FTZ R155, R155, -R146 ;  /* 0x800000929b9b7221 */ /* 0x000fe20000010000 */
[----:B------:R-:W1:Y:S01]  /*2240*/  @P2 LDC.64 R24, c[0x0][0x308] ;  /* 0x0000c200ff182b82 */ /* 0x000e620000000a00 */
[----:B------:R-:W-:Y:S01]  /*2250*/  @P1 LOP3.LUT P5, RZ, R50, 0xff0000, RZ, 0xc0, !PT ;  /* 0x00ff000032ff1812 */ /* 0x000fe200078ac0ff */
[-CC-:B------:R-:W-:Y:S01]  /*2260*/  FFMA.FTZ R34, R34, R162.reuse, R161.reuse ;  /* 0x000000a222227223 */ /* 0x180fe200000100a1 */
[----:B------:R-:W-:Y:S01]  /*2270*/  FSEL R37, R41, RZ, P4 ;  /* 0x000000ff29257208 */ /* 0x000fe20002000000 */
[-CC-:B------:R-:W-:Y:S01]  /*2280*/  FFMA.FTZ R33, R33, R162.reuse, R161.reuse ;  /* 0x000000a221217223 */ /* 0x180fe200000100a1 */
[----:B------:R-:W-:Y:S01]  /*2290*/  @P1 LOP3.LUT P4, RZ, R50, 0xff000000, RZ, 0xc0, !PT ;  /* 0xff00000032ff1812 */ /* 0x000fe2000788c0ff */
[----:B------:R-:W-:Y:S01]  /*22a0*/  FADD.FTZ R29, R29, -R160 ;  /* 0x800000a01d1d7221 */ /* 0x000fe20000010000 */
[----:B------:R-:W-:Y:S01]  /*22b0*/  @P1 FSEL R56, R41, RZ, P5 ;  /* 0x000000ff29381208 */ /* 0x000fe20002800000 */
[----:B------:R-:W-:Y:S01]  /*22c0*/  FMUL.FTZ R155, R136, R155 ;  /* 0x0000009b889b7220 */ /* 0x000fe20000410000 */
[----:B------:R-:W-:Y:S01]  /*22d0*/  LOP3.LUT P5, RZ, R57, 0xff, RZ, 0xc0, !PT ;  /* 0x000000ff39ff7812 */ /* 0x000fe200078ac0ff */
[-CC-:B------:R-:W-:Y:S01]  /*22e0*/  FFMA.FTZ R137, R137, R162.reuse, R161.reuse ;  /* 0x000000a289897223 */ /* 0x180fe200000100a1 */
[----:B------:R-:W-:Y:S01]  /*22f0*/  FSEL R40, R47, RZ, P6 ;  /* 0x000000ff2f287208 */ /* 0x000fe20003000000 */
[-CC-:B------:R-:W-:Y:S01]  /*2300*/  FFMA.FTZ R143, R143, R162.reuse, R161.reuse ;  /* 0x000000a28f8f7223 */ /* 0x180fe200000100a1 */
[----:B------:R-:W-:Y:S01]  /*2310*/  @P1 LOP3.LUT P6, RZ, R51, 0xff, RZ, 0xc0, !PT ;  /* 0x000000ff33ff1812 */ /* 0x000fe200078cc0ff */
[-C--:B------:R-:W-:Y:S01]  /*2320*/  FFMA.FTZ R163, R153, R162.reuse, R161 ;  /* 0x000000a299a37223 */ /* 0x080fe200000100a1 */
[----:B------:R-:W-:Y:S01]  /*2330*/  @P1 FSEL R47, R47, RZ, P4 ;  /* 0x000000ff2f2f1208 */ /* 0x000fe20002000000 */
[----:B------:R-:W-:Y:S01]  /*2340*/  FADD.FTZ R153, R156, -R33 ;  /* 0x800000219c997221 */ /* 0x000fe20000010000 */
[----:B------:R-:W-:Y:S01]  /*2350*/  LOP3.LUT P4, RZ, R57, 0xff00, RZ, 0xc0, !PT ;  /* 0x0000ff0039ff7812 */ /* 0x000fe2000788c0ff */
[----:B------:R-:W-:Y:S01]  /*2360*/  FMUL.FTZ R156, R136, R29 ;  /* 0x0000001d889c7220 */ /* 0x000fe20000410000 */
[C---:B------:R-:W-:Y:S01]  /*2370*/  FSEL R41, R46.reuse, RZ, P5 ;  /* 0x000000ff2e297208 */ /* 0x040fe20002800000 */
[-CC-:B------:R-:W-:Y:S01]  /*2380*/  FFMA.FTZ R151, R151, R162.reuse, R161.reuse ;  /* 0x000000a297977223 */ /* 0x180fe200000100a1 */
[----:B------:R-:W-:Y:S01]  /*2390*/  @P1 FSEL R46, R46, RZ, P6 ;  /* 0x000000ff2e2e1208 */ /* 0x000fe20003000000 */
[----:B------:R-:W-:Y:S01]  /*23a0*/  FFMA.FTZ R28, R28, R162, R161 ;  /* 0x000000a21c1c7223 */ /* 0x000fe200000100a1 */
[----:B------:R-:W-:Y:S01]  /*23b0*/  LOP3.LUT P5, RZ, R57, 0xff0000, RZ, 0xc0, !PT ;  /* 0x00ff000039ff7812 */ /* 0x000fe200078ac0ff */
[----:B-1----:R-:W-:Y:S01]  /*23c0*/  @P2 IMAD.WIDE.U32 R24, R135, 0x10, R24 ;  /* 0x0000001087182825 */ /* 0x002fe200078e0018 */
[----:B------:R-:W-:-:S03]  /*23d0*/  LOP3.LUT P6, RZ, R57, 0xff000000, RZ, 0xc0, !PT ;  /* 0xff00000039ff7812 */ /* 0x000fc600078cc0ff */
[----:B------:R-:W-:Y:S01]  /*23e0*/  FADD.FTZ R57, R149, -R138 ;  /* 0x8000008a95397221 */ /* 0x000fe20000010000 */
[----:B------:R-:W-:Y:S01]  /*23f0*/  FMUL.FTZ R149, R136, R141 ;  /* 0x0000008d88957220 */ /* 0x000fe20000410000 */
[----:B------:R-:W-:Y:S01]  /*2400*/  @P0 SHF.L.U32 R45, R9, 0x10, RZ ;  /* 0x00000010092d0819 */ /* 0x000fe200000006ff */
[----:B------:R1:W-:Y:S01]  /*2410*/  @P2 STG.E.128 desc[UR4][R24.64], R16 ;  /* 0x0000001018002986 */ /* 0x0003e2000c101d04 */
[----:B------:R-:W-:Y:S01]  /*2420*/  FSEL R148, R139, RZ, P6 ;  /* 0x000000ff8b947208 */ /* 0x000fe20003000000 */
[----:B------:R-:W-:Y:S01]  /*2430*/  @P0 FADD.FTZ R149, R149, R36 ;  /* 0x0000002495950221 */ /* 0x000fe20000010000 */
[----:B------:R-:W-:Y:S01]  /*2440*/  @P0 SHF.L.U32 R36, R10, 0x10, RZ ;  /* 0x000000100a240819 */ /* 0x000fe200000006ff */
[----:B------:R-:W-:Y:S01]  /*2450*/  FMUL.FTZ R159, R136, R57 ;  /* 0x00000039889f7220 */ /* 0x000fe20000410000 */
[----:B------:R-:W-:Y:S01]  /*2460*/  @P1 LOP3.LUT P6, RZ, R51, 0xff000000, RZ, 0xc0, !PT ;  /* 0xff00000033ff1812 */ /* 0x000fe200078cc0ff */
[----:B------:R-:W-:Y:S01]  /*2470*/  FMUL.FTZ R138, R149, UR14 ;  /* 0x0000000e958a7c20 */ /* 0x000fe20008410000 */
[----:B------:R-:W-:Y:S01]  /*2480*/  @P0 FADD.FTZ R152, R152, R45 ;  /* 0x0000002d98980221 */ /* 0x000fe20000010000 */
[----:B------:R-:W-:Y:S01]  /*2490*/  @P0 FADD.FTZ R159, R159, R36 ;  /* 0x000000249f9f0221 */ /* 0x000fe20000010000 */
[----:B------:R-:W-:Y:S01]  /*24a0*/  @P1 FSEL R147, R139, RZ, P6 ;  /* 0x000000ff8b931208 */ /* 0x000fe20003000000 */
[----:B------:R-:W-:Y:S01]  /*24b0*/  FFMA.FTZ R158, R158, R162, R161 ;  /* 0x000000a29e9e7223 */ /* 0x000fe200000100a1 */
[----:B------:R-:W-:Y:S01]  /*24c0*/  LOP3.LUT P6, RZ, R54, 0xff00, RZ, 0xc0, !PT ;  /* 0x0000ff0036ff7812 */ /* 0x000fe200078cc0ff */
[----:B------:R-:W-:Y:S01]  /*24d0*/  FMUL.FTZ R45, R152, UR14 ;  /* 0x0000000e982d7c20 */ /* 0x000fe20008410000 */
[----:B------:R-:W-:Y:S01]  /*24e0*/  @P0 PRMT R26, R10, 0x7632, R26 ;  /* 0x000076320a1a0816 */ /* 0x000fe2000000001a */
[----:B------:R-:W-:Y:S01]  /*24f0*/  FADD.FTZ R137, R154, -R137 ;  /* 0x800000899a897221 */ /* 0x000fe20000010000 */
[----:B------:R-:W-:Y:S01]  /*2500*/  @P0 PRMT R29, R12, 0x7632, R29 ;  /* 0x000076320c1d0816 */ /* 0x000fe2000000001d */
[----:B------:R-:W-:Y:S01]  /*2510*/  FADD.FTZ R161, R142, -R143 ;  /* 0x8000008f8ea17221 */ /* 0x000fe20000010000 */
[----:B------:R-:W-:Y:S01]  /*2520*/  FADD.FTZ R39, R39, -R28 ;  /* 0x8000001c27277221 */ /* 0x000fe20000010000 */
[----:B-1----:R-:W-:Y:S01]  /*2530*/  @P0 PRMT R24, R8, 0x7632, R24 ;  /* 0x0000763208180816 */ /* 0x002fe20000000018 */
[----:B------:R-:W-:Y:S01]  /*2540*/  @P0 IMAD.U32 R26, R26, 0x10000, RZ ;  /* 0x000100001a1a0824 */ /* 0x000fe200078e00ff */
[----:B------:R-:W-:Y:S01]  /*2550*/  @P0 PRMT R25, R9, 0x7632, R25 ;  /* 0x0000763209190816 */ /* 0x000fe20000000019 */
[----:B------:R-:W-:Y:S01]  /*2560*/  FMUL.FTZ R33, R136, R137 ;  /* 0x0000008988217220 */ /* 0x000fe20000410000 */
[----:B------:R-:W-:Y:S01]  /*2570*/  @P0 SHF.L.U32 R24, R24, 0x10, RZ ;  /* 0x0000001018180819 */ /* 0x000fe200000006ff */
[----:B------:R-:W-:Y:S01]  /*2580*/  @P0 FADD.FTZ R155, R155, R26 ;  /* 0x0000001a9b9b0221 */ /* 0x000fe20000010000 */
[----:B------:R-:W-:Y:S01]  /*2590*/  @P0 SHF.L.U32 R26, R29, 0x10, RZ ;  /* 0x000000101d1a0819 */ /* 0x000fe200000006ff */
[----:B------:R-:W-:Y:S01]  /*25a0*/  @P0 IMAD.U32 R25, R25, 0x10000, RZ ;  /* 0x0001000019190824 */ /* 0x000fe200078e00ff */
[----:B------:R-:W-:Y:S01]  /*25b0*/  @P0 PRMT R28, R11, 0x7632, R28 ;  /* 0x000076320b1c0816 */ /* 0x000fe2000000001c */
[----:B------:R-:W-:Y:S01]  /*25c0*/  @P0 FADD.FTZ R157, R157, R24 ;  /* 0x000000189d9d0221 */ /* 0x000fe20000010000 */
[----:B------:R-:W-:Y:S01]  /*25d0*/  FSEL R24, R30, RZ, P4 ;  /* 0x000000ff1e187208 */ /* 0x000fe20002000000 */
[----:B------:R-:W-:Y:S01]  /*25e0*/  @P0 FADD.FTZ R140, R140, R25 ;  /* 0x000000198c8c0221 */ /* 0x000fe20000010000 */
[----:B------:R-:W-:Y:S01]  /*25f0*/  @P1 LOP3.LUT P4, RZ, R51, 0xff00, RZ, 0xc0, !PT ;  /* 0x0000ff0033ff1812 */ /* 0x000fe2000788c0ff */
[----:B------:R-:W-:Y:S01]  /*2600*/  FMUL.FTZ R57, R157, UR14 ;  /* 0x0000000e9d397c20 */ /* 0x000fe20008410000 */
[----:B------:R-:W-:Y:S01]  /*2610*/  MOV R25, R54 ;  /* 0x0000003600197202 */ /* 0x000fe20000000f00 */
[----:B------:R-:W-:Y:S01]  /*2620*/  FMUL.FTZ R44, R140, UR14 ;  /* 0x0000000e8c2c7c20 */ /* 0x000fe20008410000 */
[----:B------:R-:W-:Y:S01]  /*2630*/  @P1 FSEL R30, R30, RZ, P4 ;  /* 0x000000ff1e1e1208 */ /* 0x000fe20002000000 */
[----:B------:R-:W-:Y:S01]  /*2640*/  FADD.FTZ R151, R150, -R151 ;  /* 0x8000009796977221 */ /* 0x000fe20000010000 */
[----:B------:R-:W-:Y:S01]  /*2650*/  LOP3.LUT P4, RZ, R25, 0xff, RZ, 0xc0, !PT ;  /* 0x000000ff19ff7812 */ /* 0x000fe2000788c0ff */
[----:B------:R-:W-:Y:S01]  /*2660*/  @P0 FADD.FTZ R33, R33, R26 ;  /* 0x0000001a21210221 */ /* 0x000fe20000010000 */
[----:B------:R-:W-:Y:S01]  /*2670*/  FSEL R25, R38, RZ, P5 ;  /* 0x000000ff26197208 */ /* 0x000fe20002800000 */
[C---:B------:R-:W-:Y:S01]  /*2680*/  FMUL.FTZ R151, R136.reuse, R151 ;  /* 0x0000009788977220 */ /* 0x040fe20000410000 */
[----:B------:R-:W-:Y:S01]  /*2690*/  @P1 LOP3.LUT P5, RZ, R51, 0xff0000, RZ, 0xc0, !PT ;  /* 0x00ff000033ff1812 */ /* 0x000fe200078ac0ff */
[----:B------:R-:W-:Y:S01]  /*26a0*/  FMUL.FTZ R27, R136, R27 ;  /* 0x0000001b881b7220 */ /* 0x000fe20000410000 */
[----:B------:R-:W-:Y:S01]  /*26b0*/  FSEL R36, R138, RZ, P4 ;  /* 0x000000ff8a247208 */ /* 0x000fe20002000000 */
[----:B------:R-:W-:Y:S01]  /*26c0*/  FMUL.FTZ R153, R136, R153 ;  /* 0x0000009988997220 */ /* 0x000fe20000410000 */
[----:B------:R-:W-:Y:S01]  /*26d0*/  @P1 FSEL R38, R38, RZ, P5 ;  /* 0x000000ff26261208 */ /* 0x000fe20002800000 */
[----:B------:R-:W-:Y:S01]  /*26e0*/  FADD.FTZ R31, R31, -R158 ;  /* 0x8000009e1f1f7221 */ /* 0x000fe20000010000 */
[----:B------:R-:W-:Y:S01]  /*26f0*/  @P1 LOP3.LUT P5, RZ, R42, 0xff, RZ, 0xc0, !PT ;  /* 0x000000ff2aff1812 */ /* 0x000fe200078ac0ff */
[----:B------:R-:W-:Y:S01]  /*2700*/  FMUL.FTZ R42, R159, UR14 ;  /* 0x0000000e9f2a7c20 */ /* 0x000fe20008410000 */
[----:B------:R-:W-:Y:S01]  /*2710*/  @P1 LOP3.LUT P4, RZ, R48, 0xff00, RZ, 0xc0, !PT ;  /* 0x0000ff0030ff1812 */ /* 0x000fe2000788c0ff */
[----:B------:R-:W-:Y:S01]  /*2720*/  FMUL.FTZ R150, R136, R31 ;  /* 0x0000001f88967220 */ /* 0x000fe20000410000 */
[----:B------:R-:W-:Y:S01]  /*2730*/  @P1 FSEL R138, R138, RZ, P5 ;  /* 0x000000ff8a8a1208 */ /* 0x000fe20002800000 */
[----:B------:R-:W-:Y:S01]  /*2740*/  FMUL.FTZ R161, R136, R161 ;  /* 0x000000a188a17220 */ /* 0x000fe20000410000 */
[----:B------:R-:W-:Y:S01]  /*2750*/  LOP3.LUT P5, RZ, R54, 0xff0000, RZ, 0xc0, !PT ;  /* 0x00ff000036ff7812 */ /* 0x000fe200078ac0ff */
[----:B------:R-:W-:Y:S01]  /*2760*/  FADD.FTZ R163, R144, -R163 ;  /* 0x800000a390a37221 */ /* 0x000fe20000010000 */
[----:B------:R-:W-:-:S02]  /*2770*/  FSEL R139, R57, RZ, P6 ;  /* 0x000000ff398b7208 */ /* 0x000fc40003000000 */
[----:B------:R-:W-:Y:S01]  /*2780*/  @P1 LOP3.LUT P6, RZ, R48, 0xff0000, RZ, 0xc0, !PT ;  /* 0x00ff000030ff1812 */ /* 0x000fe200078cc0ff */
[----:B------:R-:W-:Y:S01]  /*2790*/  FMUL.FTZ R163, R136, R163 ;  /* 0x000000a388a37220 */ /* 0x000fe20000410000 */
[----:B------:R-:W-:Y:S02]  /*27a0*/  @P1 FSEL R57, R57, RZ, P4 ;  /* 0x000000ff39391208 */ /* 0x000fe40002000000 */
[----:B------:R-:W-:Y:S02]  /*27b0*/  LOP3.LUT P4, RZ, R54, 0xff000000, RZ, 0xc0, !PT ;  /* 0xff00000036ff7812 */ /* 0x000fe4000788c0ff */
[C---:B------:R-:W-:Y:S02]  /*27c0*/  FSEL R54, R45.reuse, RZ, P5 ;  /* 0x000000ff2d367208 */ /* 0x040fe40002800000 */
[----:B------:R-:W-:Y:S02]  /*27d0*/  @P1 FSEL R45, R45, RZ, P6 ;  /* 0x000000ff2d2d1208 */ /* 0x000fe40003000000 */
[----:B------:R-:W-:-:S02]  /*27e0*/  LOP3.LUT P6, RZ, R55, 0xff, RZ, 0xc0, !PT ;  /* 0x000000ff37ff7812 */ /* 0x000fc400078cc0ff */
[----:B------:R-:W-:Y:S02]  /*27f0*/  FSEL R141, R44, RZ, P4 ;  /* 0x000000ff2c8d7208 */ /* 0x000fe40002000000 */
[----:B------:R-:W-:Y:S02]  /*2800*/  @P1 LOP3.LUT P5, RZ, R48, 0xff000000, RZ, 0xc0, !PT ;  /* 0xff00000030ff1812 */ /* 0x000fe400078ac0ff */
[----:B------:R-:W-:Y:S02]  /*2810*/  @P1 LOP3.LUT P4, RZ, R49, 0xff, RZ, 0xc0, !PT ;  /* 0x000000ff31ff1812 */ /* 0x000fe4000788c0ff */
[----:B------:R-:W-:Y:S02]  /*2820*/  FSEL R145, R42, RZ, P6 ;  /* 0x000000ff2a917208 */ /* 0x000fe40003000000 */
[----:B------:R-:W-:Y:S02]  /*2830*/  @P1 FSEL R44, R44, RZ, P5 ;  /* 0x000000ff2c2c1208 */ /* 0x000fe40002800000 */
[----:B------:R-:W-:-:S02]  /*2840*/  @P1 FSEL R42, R42, RZ, P4 ;  /* 0x000000ff2a2a1208 */ /* 0x000fc40002000000 */
[C---:B------:R-:W-:Y:S02]  /*2850*/  LOP3.LUT P5, RZ, R55.reuse, 0xff00, RZ, 0xc0, !PT ;  /* 0x0000ff0037ff7812 */ /* 0x040fe400078ac0ff */
[C---:B------:R-:W-:Y:S02]  /*2860*/  LOP3.LUT P6, RZ, R55.reuse, 0xff0000, RZ, 0xc0, !PT ;  /* 0x00ff000037ff7812 */ /* 0x040fe400078cc0ff */
[----:B------:R-:W-:Y:S01]  /*2870*/  LOP3.LUT P4, RZ, R55, 0xff000000, RZ, 0xc0, !PT ;  /* 0xff00000037ff7812 */ /* 0x000fe2000788c0ff */
[----:B------:R-:W-:Y:S01]  /*2880*/  FADD.FTZ R55, R43, -R34 ;  /* 0x800000222b377221 */ /* 0x000fe20000010000 */
[----:B------:R-:W-:Y:S01]  /*2890*/  @P0 SHF.L.U32 R28, R28, 0x10, RZ ;  /* 0x000000101c1c0819 */ /* 0x000fe200000006ff */
[C---:B------:R-:W-:Y:S01]  /*28a0*/  FMUL.FTZ R43, R136.reuse, R39 ;  /* 0x00000027882b7220 */ /* 0x040fe20000410000 */
[----:B------:R-:W-:Y:S01]  /*28b0*/  MOV R26, R52 ;  /* 0x00000034001a7202 */ /* 0x000fe20000000f00 */
[----:B------:R-:W-:Y:S01]  /*28c0*/  FMUL.FTZ R143, R136, R55 ;  /* 0x00000037888f7220 */ /* 0x000fe20000410000 */
[----:B------:R-:W-:Y:S01]  /*28d0*/  FMUL.FTZ R55, R155, UR14 ;  /* 0x0000000e9b377c20 */ /* 0x000fe20008410000 */
[--C-:B------:R-:W-:Y:S01]  /*28e0*/  @P0 FADD.FTZ R151, R151, R28.reuse ;  /* 0x0000001c97970221 */ /* 0x100fe20000010000 */
[----:B------:R-:W-:-:S02]  /*28f0*/  @P0 PRMT R28, R13, 0x7632, R28 ;  /* 0x000076320d1c0816 */ /* 0x000fc4000000001c */
[----:B------:R-:W-:Y:S01]  /*2900*/  @P0 PRMT R29, R14, 0x7632, R29 ;  /* 0x000076320e1d0816 */ /* 0x000fe2000000001d */
[----:B------:R-:W-:Y:S01]  /*2910*/  FMUL.FTZ R142, R151, UR14 ;  /* 0x0000000e978e7c20 */ /* 0x000fe20008410000 */
[----:B------:R-:W-:Y:S01]  /*2920*/  FSEL R34, R55, RZ, P5 ;  /* 0x000000ff37227208 */ /* 0x000fe20002800000 */
[----:B------:R-:W-:Y:S01]  /*2930*/  @P0 IMAD.U32 R28, R28, 0x10000, RZ ;  /* 0x000100001c1c0824 */ /* 0x000fe200078e00ff */
[----:B------:R-:W-:Y:S02]  /*2940*/  @P1 LOP3.LUT P5, RZ, R49, 0xff00, RZ, 0xc0, !PT ;  /* 0x0000ff0031ff1812 */ /* 0x000fe400078ac0ff */
[----:B------:R-:W-:Y:S01]  /*2950*/  @P0 SHF.L.U32 R29, R29, 0x10, RZ ;  /* 0x000000101d1d0819 */ /* 0x000fe200000006ff */
[----:B------:R-:W-:Y:S01]  /*2960*/  @P0 FADD.FTZ R153, R153, R28 ;  /* 0x0000001c99990221 */ /* 0x000fe20000010000 */
[----:B------:R-:W-:Y:S02]  /*2970*/  @P1 FSEL R55, R55, RZ, P5 ;  /* 0x000000ff37371208 */ /* 0x000fe40002800000 */
[----:B------:R-:W-:Y:S01]  /*2980*/  LOP3.LUT P5, RZ, R26, 0xff, RZ, 0xc0, !PT ;  /* 0x000000ff1aff7812 */ /* 0x000fe200078ac0ff */
[----:B------:R-:W-:Y:S01]  /*2990*/  @P0 IMAD.U32 R26, R11, 0x10000, RZ ;  /* 0x000100000b1a0824 */ /* 0x000fe200078e00ff */
[----:B------:R-:W-:Y:S01]  /*29a0*/  @P0 SHF.L.U32 R28, R12, 0x10, RZ ;  /* 0x000000100c1c0819 */ /* 0x000fe200000006ff */
[----:B------:R-:W-:Y:S01]  /*29b0*/  FMUL.FTZ R144, R153, UR14 ;  /* 0x0000000e99907c20 */ /* 0x000fe20008410000 */
[----:B------:R-:W-:Y:S01]  /*29c0*/  @P0 FADD.FTZ R150, R150, R29 ;  /* 0x0000001d96960221 */ /* 0x000fe20000010000 */
[----:B------:R-:W-:Y:S01]  /*29d0*/  @P0 FADD.FTZ R27, R27, R26 ;  /* 0x0000001a1b1b0221 */ /* 0x000fe20000010000 */
[----:B------:R-:W-:Y:S01]  /*29e0*/  @P0 SHF.L.U32 R26, R13, 0x10, RZ ;  /* 0x000000100d1a0819 */ /* 0x000fe200000006ff */
[----:B------:R-:W-:Y:S01]  /*29f0*/  @P0 FADD.FTZ R43, R43, R28 ;  /* 0x0000001c2b2b0221 */ /* 0x000fe20000010000 */
[----:B------:R-:W-:-:S02]  /*2a00*/  @P0 IMAD.U32 R28, R14, 0x10000, RZ ;  /* 0x000100000e1c0824 */ /* 0x000fc400078e00ff */
[----:B------:R-:W-:Y:S01]  /*2a10*/  FMUL.FTZ R137, R27, UR14 ;  /* 0x0000000e1b897c20 */ /* 0x000fe20008410000 */
[----:B------:R-:W-:Y:S01]  /*2a20*/  FMUL.FTZ R154, R150, UR14 ;  /* 0x0000000e969a7c20 */ /* 0x000fe20008410000 */
[----:B------:R-:W-:Y:S01]  /*2a30*/  @P0 FADD.FTZ R143, R143, R26 ;  /* 0x0000001a8f8f0221 */ /* 0x000fe20000010000 */
[----:B------:R-:W-:Y:S01]  /*2a40*/  @P0 FADD.FTZ R161, R161, R28 ;  /* 0x0000001ca1a10221 */ /* 0x000fe20000010000 */
[----:B------:R-:W-:Y:S01]  /*2a50*/  FSEL R28, R142, RZ, P4 ;  /* 0x000000ff8e1c7208 */ /* 0x000fe20002000000 */
[----:B------:R-:W-:Y:S01]  /*2a60*/  FMUL.FTZ R158, R43, UR14 ;  /* 0x0000000e2b9e7c20 */ /* 0x000fe20008410000 */
[----:B------:R-:W-:Y:S01]  /*2a70*/  FSEL R31, R137, RZ, P6 ;  /* 0x000000ff891f7208 */ /* 0x000fe20003000000 */
[----:B------:R-:W-:Y:S01]  /*2a80*/  FMUL.FTZ R162, R143, UR14 ;  /* 0x0000000e8fa27c20 */ /* 0x000fe20008410000 */
[----:B------:R-:W-:Y:S01]  /*2a90*/  @P1 LOP3.LUT P6, RZ, R49, 0xff0000, RZ, 0xc0, !PT ;  /* 0x00ff000031ff1812 */ /* 0x000fe200078cc0ff */
[----:B------:R-:W-:Y:S01]  /*2aa0*/  FMUL.FTZ R146, R161, UR14 ;  /* 0x0000000ea1927c20 */ /* 0x000fe20008410000 */
[----:B------:R-:W-:-:S02]  /*2ab0*/  LOP3.LUT P4, RZ, R52, 0xff0000, RZ, 0xc0, !PT ;  /* 0x00ff000034ff7812 */ /* 0x000fc4000788c0ff */
[----:B------:R-:W-:Y:S02]  /*2ac0*/  @P1 FSEL R137, R137, RZ, P6 ;  /* 0x000000ff89891208 */ /* 0x000fe40003000000 */
[----:B------:R-:W-:Y:S02]  /*2ad0*/  @P1 LOP3.LUT P6, RZ, R49, 0xff000000, RZ, 0xc0, !PT ;  /* 0xff00000031ff1812 */ /* 0x000fe400078cc0ff */
[----:B------:R-:W-:Y:S02]  /*2ae0*/  FSEL R160, R158, RZ, P5 ;  /* 0x000000ff9ea07208 */ /* 0x000fe40002800000 */
[----:B------:R-:W-:Y:S02]  /*2af0*/  @P1 FSEL R142, R142, RZ, P6 ;  /* 0x000000ff8e8e1208 */ /* 0x000fe40003000000 */
[----:B------:R-:W-:Y:S02]  /*2b00*/  LOP3.LUT P6, RZ, R52, 0xff000000, RZ, 0xc0, !PT ;  /* 0xff00000034ff7812 */ /* 0x000fe400078cc0ff */
[----:B------:R-:W-:-:S02]  /*2b10*/  FSEL R164, R162, RZ, P4 ;  /* 0x000000ffa2a47208 */ /* 0x000fc40002000000 */
[----:B------:R-:W-:Y:S02]  /*2b20*/  @P1 LOP3.LUT P5, RZ, R2, 0xff000000, RZ, 0xc0, !PT ;  /* 0xff00000002ff1812 */ /* 0x000fe400078ac0ff */
[----:B------:R-:W-:Y:S02]  /*2b30*/  LOP3.LUT P4, RZ, R53, 0xff, RZ, 0xc0, !PT ;  /* 0x000000ff35ff7812 */ /* 0x000fe4000788c0ff */
[C---:B------:R-:W-:Y:S02]  /*2b40*/  FSEL R165, R144.reuse, RZ, P6 ;  /* 0x000000ff90a57208 */ /* 0x040fe40003000000 */
[----:B------:R-:W-:Y:S02]  /*2b50*/  @P1 LOP3.LUT P6, RZ, R3, 0xff, RZ, 0xc0, !PT ;  /* 0x000000ff03ff1812 */ /* 0x000fe400078cc0ff */
[----:B------:R-:W-:Y:S02]  /*2b60*/  @P0 PRMT R26, R15, 0x7632, R26 ;  /* 0x000076320f1a0816 */ /* 0x000fe4000000001a */
[----:B------:R-:W-:-:S02]  /*2b70*/  @P1 FSEL R144, R144, RZ, P5 ;  /* 0x000000ff90901208 */ /* 0x000fc40002800000 */
[C---:B------:R-:W-:Y:S02]  /*2b80*/  FSEL R166, R146.reuse, RZ, P4 ;  /* 0x000000ff92a67208 */ /* 0x040fe40002000000 */
[----:B------:R-:W-:Y:S02]  /*2b90*/  LOP3.LUT P5, RZ, R53, 0xff00, RZ, 0xc0, !PT ;  /* 0x0000ff0035ff7812 */ /* 0x000fe400078ac0ff */
[----:B------:R-:W-:Y:S02]  /*2ba0*/  @P1 FSEL R146, R146, RZ, P6 ;  /* 0x000000ff92921208 */ /* 0x000fe40003000000 */
[----:B------:R-:W-:Y:S02]  /*2bb0*/  @P1 LOP3.LUT P4, RZ, R3, 0xff00, RZ, 0xc0, !PT ;  /* 0x0000ff0003ff1812 */ /* 0x000fe4000788c0ff */
[----:B------:R-:W-:Y:S02]  /*2bc0*/  LOP3.LUT P6, RZ, R52, 0xff00, RZ, 0xc0, !PT ;  /* 0x0000ff0034ff7812 */ /* 0x000fe400078cc0ff */
[----:B------:R-:W-:-:S02]  /*2bd0*/  @P0 SHF.L.U32 R29, R26, 0x10, RZ ;  /* 0x000000101a1d0819 */ /* 0x000fc400000006ff */
[----:B------:R-:W-:Y:S02]  /*2be0*/  @P1 F2FP.BF16.F32.PACK_AB R52, RZ, R30 ;  /* 0x0000001eff34123e */ /* 0x000fe400000010ff */
[----:B------:R-:W-:Y:S01]  /*2bf0*/  F2FP.BF16.F32.PACK_AB R26, R24, R41 ;  /* 0x00000029181a723e */ /* 0x000fe200000010ff */
[----:B------:R-:W-:Y:S01]  /*2c00*/  @P0 FADD.FTZ R156, R156, R29 ;  /* 0x0000001d9c9c0221 */ /* 0x000fe20000010000 */
[----:B------:R-:W-:Y:S02]  /*2c10*/  F2FP.BF16.F32.PACK_AB R24, R35, R0 ;  /* 0x000000002318723e */ /* 0x000fe400000010ff */
[----:B------:R-:W-:Y:S02]  /*2c20*/  F2FP.BF16.F32.PACK_AB R30, R34, R145 ;  /* 0x00000091221e723e */ /* 0x000fe400000010ff */
[C---:B------:R-:W-:Y:S01]  /*2c30*/  FSEL R167, R154.reuse, RZ, P5 ;  /* 0x000000ff9aa77208 */ /* 0x040fe20002800000 */
[----:B------:R-:W1:Y:S01]  /*2c40*/  LDC.64 R34, c[0x0][0x2f8] ;  /* 0x0000be00ff227b82 */ /* 0x000e620000000a00 */
[----:B------:R-:W-:-:S02]  /*2c50*/  @P1 FSEL R154, R154, RZ, P4 ;  /* 0x000000ff9a9a1208 */ /* 0x000fc40002000000 */
[C---:B------:R-:W-:Y:S02]  /*2c60*/  LOP3.LUT P5, RZ, R53.reuse, 0xff0000, RZ, 0xc0, !PT ;  /* 0x00ff000035ff7812 */ /* 0x040fe400078ac0ff */
[----:B------:R-:W-:Y:S02]  /*2c70*/  LOP3.LUT P4, RZ, R53, 0xff000000, RZ, 0xc0, !PT ;  /* 0xff00000035ff7812 */ /* 0x000fe4000788c0ff */
[----:B------:R-:W-:Y:S02]  /*2c80*/  @P2 F2FP.BF16.F32.PACK_AB R136, RZ, R27 ;  /* 0x0000001bff88223e */ /* 0x000fe400000010ff */
[----:B------:R-:W-:Y:S02]  /*2c90*/  @P1 F2FP.BF16.F32.PACK_AB R53, RZ, R38 ;  /* 0x00000026ff35123e */ /* 0x000fe400000010ff */
[----:B------:R-:W-:Y:S01]  /*2ca0*/  F2FP.BF16.F32.PACK_AB R27, R148, R25 ;  /* 0x00000019941b723e */ /* 0x000fe200000010ff */
[----:B------:R-:W2:Y:S01]  /*2cb0*/  @P1 LDC.64 R38, c[0x0][0x300] ;  /* 0x0000c000ff261b82 */ /* 0x000ea20000000a00 */
[----:B------:R-:W-:-:S02]  /*2cc0*/  F2FP.BF16.F32.PACK_AB R31, R28, R31 ;  /* 0x0000001f1c1f723e */ /* 0x000fc400000010ff */
[----:B------:R-:W-:Y:S02]  /*2cd0*/  F2FP.BF16.F32.PACK_AB R25, R40, R37 ;  /* 0x000000252819723e */ /* 0x000fe400000010ff */
[----:B------:R-:W-:Y:S02]  /*2ce0*/  F2FP.BF16.F32.PACK_AB R28, R139, R36 ;  /* 0x000000248b1c723e */ /* 0x000fe400000010ff */
[----:B------:R-:W-:Y:S01]  /*2cf0*/  @P1 F2FP.BF16.F32.PACK_AB R56, RZ, R56 ;  /* 0x00000038ff38123e */ /* 0x000fe200000010ff */
[----:B------:R-:W3:Y:S01]  /*2d00*/  @P2 LDC.64 R36, c[0x0][0x308] ;  /* 0x0000c200ff242b82 */ /* 0x000ee20000000a00 */
[----:B------:R-:W-:Y:S02]  /*2d10*/  @P1 F2FP.BF16.F32.PACK_AB R46, RZ, R46 ;  /* 0x0000002eff2e123e */ /* 0x000fe400000010ff */
[----:B------:R-:W-:Y:S01]  /*2d20*/  @P2 F2FP.BF16.F32.PACK_AB R149, RZ, R149 ;  /* 0x00000095ff95223e */ /* 0x000fe200000010ff */
[----:B-1----:R-:W-:Y:S01]  /*2d30*/  IMAD.WIDE.U32 R40, R135, 0x10, R34 ;  /* 0x0000001087287825 */ /* 0x002fe200078e0022 */
[----:B------:R-:W-:-:S02]  /*2d40*/  @P2 F2FP.BF16.F32.PACK_AB R152, RZ, R152 ;  /* 0x00000098ff98223e */ /* 0x000fc400000010ff */
[----:B------:R-:W-:Y:S02]  /*2d50*/  @P2 F2FP.BF16.F32.PACK_AB R159, RZ, R159 ;  /* 0x0000009fff9f223e */ /* 0x000fe400000010ff */
[----:B------:R-:W-:Y:S01]  /*2d60*/  @P1 F2FP.BF16.F32.PACK_AB R47, RZ, R47 ;  /* 0x0000002fff2f123e */ /* 0x000fe200000010ff */
[----:B------:R1:W-:Y:S01]  /*2d70*/  STG.E.128 desc[UR4][R40.64], R24 ;  /* 0x0000001828007986 */ /* 0x0003e2000c101d04 */
[----:B------:R-:W-:Y:S02]  /*2d80*/  @P1 F2FP.BF16.F32.PACK_AB R147, RZ, R147 ;  /* 0x00000093ff93123e */ /* 0x000fe400000010ff */
[----:B------:R-:W-:Y:S02]  /*2d90*/  @P1 PRMT R21, R56, 0x7610, R21 ;  /* 0x0000761038151816 */ /* 0x000fe40000000015 */
[----:B------:R-:W-:Y:S01]  /*2da0*/  @P1 PRMT R22, R46, 0x7610, R22 ;  /* 0x000076102e161816 */ /* 0x000fe20000000016 */
[----:B--2---:R-:W-:Y:S01]  /*2db0*/  @P1 IMAD.WIDE.U32 R38, R135, 0x10, R38 ;  /* 0x0000001087261825 */ /* 0x004fe200078e0026 */
[----:B------:R-:W-:-:S02]  /*2dc0*/  @P1 PRMT R23, R53, 0x7610, R23 ;  /* 0x0000761035171816 */ /* 0x000fc40000000017 */
[----:B------:R-:W-:Y:S01]  /*2dd0*/  @P2 F2FP.BF16.F32.PACK_AB R157, RZ, R157 ;  /* 0x0000009dff9d223e */ /* 0x000fe200000010ff */
[----:B------:R-:W-:Y:S01]  /*2de0*/  IMAD.WIDE.U32 R134, R134, 0x10, R34 ;  /* 0x0000001086867825 */ /* 0x000fe200078e0022 */
[----:B------:R-:W-:Y:S02]  /*2df0*/  @P2 F2FP.BF16.F32.PACK_AB R140, RZ, R140 ;  /* 0x0000008cff8c223e */ /* 0x000fe400000010ff */
[----:B------:R-:W-:Y:S01]  /*2e00*/  @P2 F2FP.BF16.F32.PACK_AB R155, RZ, R155 ;  /* 0x0000009bff9b223e */ /* 0x000fe200000010ff */
[----:B---3--:R-:W-:Y:S01]  /*2e10*/  @P2 IMAD.WIDE.U32 R36, R133, 0x10, R36 ;  /* 0x0000001085242825 */ /* 0x008fe200078e0024 */
[----:B------:R-:W-:Y:S02]  /*2e20*/  @P2 F2FP.BF16.F32.PACK_AB R151, RZ, R151 ;  /* 0x00000097ff97223e */ /* 0x000fe400000010ff */
[----:B------:R-:W-:Y:S01]  /*2e30*/  @P2 PRMT R16, R149, 0x7610, R16 ;  /* 0x0000761095102816 */ /* 0x000fe20000000010 */
[----:B-1----:R-:W-:Y:S01]  /*2e40*/  FMUL.FTZ R24, R156, UR14 ;  /* 0x0000000e9c187c20 */ /* 0x002fe20008410000 */
[----:B------:R-:W-:Y:S01]  /*2e50*/  @P2 PRMT R17, R152, 0x7610, R17 ;  /* 0x0000761098112816 */ /* 0x000fe20000000011 */
[----:B------:R-:W-:Y:S01]  /*2e60*/  IMAD.WIDE.U32 R34, R133, 0x10, R34 ;  /* 0x0000001085227825 */ /* 0x000fe200078e0022 */
[----:B------:R-:W-:Y:S01]  /*2e70*/  @P2 PRMT R18, R159, 0x7610, R18 ;  /* 0x000076109f122816 */ /* 0x000fe20000000012 */
[----:B------:R-:W1:Y:S01]  /*2e80*/  LDC.64 R40, c[0x0][0x210] ;  /* 0x00008400ff287b82 */ /* 0x000e620000000a00 */
        /* <DEDUP_REMOVED lines=8> */
[----:B------:R-:W-:Y:S02]  /*2f10*/  @P2 PRMT R19, R19, 0x5410, R151 ;  /* 0x0000541013132816 */ /* 0x000fe40000000097 */
[----:B------:R-:W-:Y:S02]  /*2f20*/  F2FP.BF16.F32.PACK_AB R29, R141, R54 ;  /* 0x000000368d1d723e */ /* 0x000fe400000010ff */
[----:B------:R-:W-:Y:S01]  /*2f30*/  @P0 SHF.L.U32 R0, R15, 0x10, RZ ;  /* 0x000000100f000819 */ /* 0x000fe200000006ff */
[----:B------:R3:W-:Y:S01]  /*2f40*/  @P2 STG.E.128 desc[UR4][R36.64], R16 ;  /* 0x0000001024002986 */ /* 0x0007e2000c101d04 */
[C---:B------:R-:W-:Y:S02]  /*2f50*/  FSEL R26, R24.reuse, RZ, P4 ;  /* 0x000000ff181a7208 */ /* 0x040fe40002000000 */
[----:B------:R-:W-:Y:S01]  /*2f60*/  @P1 LOP3.LUT P4, RZ, R3, 0xff000000, RZ, 0xc0, !PT ;  /* 0xff00000003ff1812 */ /* 0x000fe2000788c0ff */
[----:B------:R4:W-:Y:S01]  /*2f70*/  STG.E.128 desc[UR4][R34.64], R28 ;  /* 0x0000001c22007986 */ /* 0x0009e2000c101d04 */
[----:B------:R-:W-:Y:S01]  /*2f80*/  @P0 FADD.FTZ R163, R163, R0 ;  /* 0x00000000a3a30221 */ /* 0x000fe20000010000 */
[----:B------:R-:W-:Y:S01]  /*2f90*/  @P1 IMAD.MOV.U32 R0, RZ, RZ, R2 ;  /* 0x000000ffff001224 */ /* 0x000fe200078e0002 */
[----:B------:R-:W-:-:S02]  /*2fa0*/  @P1 FSEL R24, R24, RZ, P4 ;  /* 0x000000ff18181208 */ /* 0x000fc40002000000 */
[----:B------:R-:W-:Y:S01]  /*2fb0*/  FMUL.FTZ R46, R163, UR14 ;  /* 0x0000000ea32e7c20 */ /* 0x000fe20008410000 */
[----:B------:R-:W-:Y:S02]  /*2fc0*/  @P2 F2FP.BF16.F32.PACK_AB R163, RZ, R163 ;  /* 0x000000a3ffa3223e */ /* 0x000fe400000010ff */
[----:B--2---:R-:W-:Y:S02]  /*2fd0*/  @P1 F2FP.BF16.F32.PACK_AB R38, RZ, R24 ;  /* 0x00000018ff26123e */ /* 0x004fe400000010ff */
[C---:B------:R-:W-:Y:S02]  /*2fe0*/  FSEL R47, R46.reuse, RZ, P5 ;  /* 0x000000ff2e2f7208 */ /* 0x040fe40002800000 */
[----:B------:R-:W-:Y:S01]  /*2ff0*/  @P1 LOP3.LUT P5, RZ, R3, 0xff0000, RZ, 0xc0, !PT ;  /* 0x00ff000003ff1812 */ /* 0x000fe200078ac0ff */
[----:B---3--:R-:W-:Y:S01]  /*3000*/  FMUL.FTZ R36, R33, UR14 ;  /* 0x0000000e21247c20 */ /* 0x008fe20008410000 */
[----:B------:R-:W-:Y:S02]  /*3010*/  @P1 F2FP.BF16.F32.PACK_AB R138, RZ, R138 ;  /* 0x0000008aff8a123e */ /* 0x000fe400000010ff */
[----:B------:R-:W-:Y:S01]  /*3020*/  @P1 FSEL R46, R46, RZ, P5 ;  /* 0x000000ff2e2e1208 */ /* 0x000fe20002800000 */
[----:B----4-:R-:W2:Y:S01]  /*3030*/  @P1 LDC.64 R28, c[0x0][0x300] ;  /* 0x0000c000ff1c1b82 */ /* 0x010ea20000000a00 */
[----:B------:R-:W-:-:S02]  /*3040*/  FSEL R31, R36, RZ, P6 ;  /* 0x000000ff241f7208 */ /* 0x000fc40003000000 */
[----:B------:R-:W-:Y:S02]  /*3050*/  @P1 LOP3.LUT P5, RZ, R0, 0xff, RZ, 0xc0, !PT ;  /* 0x000000ff00ff1812 */ /* 0x000fe400078ac0ff */
[----:B------:R-:W-:Y:S02]  /*3060*/  F2FP.BF16.F32.PACK_AB R24, R31, R160 ;  /* 0x000000a01f18723e */ /* 0x000fe400000010ff */
[----:B------:R-:W-:Y:S01]  /*3070*/  @P1 F2FP.BF16.F32.PACK_AB R45, RZ, R45 ;  /* 0x0000002dff2d123e */ /* 0x000fe200000010ff */
[----:B------:R-:W3:Y:S01]  /*3080*/  @P2 LDC.64 R30, c[0x0][0x308] ;  /* 0x0000c200ff1e2b82 */ /* 0x000ee20000000a00 */
[----:B------:R-:W-:Y:S02]  /*3090*/  @P1 F2FP.BF16.F32.PACK_AB R42, RZ, R42 ;  /* 0x0000002aff2a123e */ /* 0x000fe400000010ff */
[----:B------:R-:W-:Y:S02]  /*30a0*/  @P1 F2FP.BF16.F32.PACK_AB R137, RZ, R137 ;  /* 0x00000089ff89123e */ /* 0x000fe400000010ff */
[----:B------:R-:W-:-:S02]  /*30b0*/  @P2 F2FP.BF16.F32.PACK_AB R0, RZ, R156 ;  /* 0x0000009cff00223e */ /* 0x000fc400000010ff */
[----:B------:R-:W-:Y:S01]  /*30c0*/  @P2 PRMT R19, R163, 0x7610, R19 ;  /* 0x00007610a3132816 */ /* 0x000fe20000000013 */
[----:B------:R-:W4:Y:S01]  /*30d0*/  @P1 LDC.64 R34, c[0x0][0x300] ;  /* 0x0000c000ff221b82 */ /* 0x000f220000000a00 */
[----:B------:R-:W-:Y:S02]  /*30e0*/  @P1 LOP3.LUT P6, RZ, R2, 0xff0000, RZ, 0xc0, !PT ;  /* 0x00ff000002ff1812 */ /* 0x000fe400078cc0ff */
[----:B------:R-:W-:Y:S02]  /*30f0*/  @P1 F2FP.BF16.F32.PACK_AB R57, RZ, R57 ;  /* 0x00000039ff39123e */ /* 0x000fe400000010ff */
[----:B------:R-:W-:Y:S02]  /*3100*/  @P1 F2FP.BF16.F32.PACK_AB R44, RZ, R44 ;  /* 0x0000002cff2c123e */ /* 0x000fe400000010ff */
[----:B------:R-:W-:Y:S01]  /*3110*/  @P1 F2FP.BF16.F32.PACK_AB R55, RZ, R55 ;  /* 0x00000037ff37123e */ /* 0x000fe200000010ff */
[----:B--2---:R-:W-:Y:S01]  /*3120*/  @P1 IMAD.WIDE.U32 R28, R133, 0x10, R28 ;  /* 0x00000010851c1825 */ /* 0x004fe200078e001c */
[----:B------:R-:W-:-:S02]  /*3130*/  @P1 F2FP.BF16.F32.PACK_AB R142, RZ, R142 ;  /* 0x0000008eff8e123e */ /* 0x000fc400000010ff */
[----:B------:R-:W-:Y:S02]  /*3140*/  @P1 PRMT R20, R138, 0x7610, R20 ;  /* 0x000076108a141816 */ /* 0x000fe40000000014 */
[----:B------:R-:W-:Y:S02]  /*3150*/  @P1 PRMT R21, R45, 0x7610, R21 ;  /* 0x000076102d151816 */ /* 0x000fe40000000015 */
[----:B------:R-:W-:Y:S02]  /*3160*/  @P1 PRMT R22, R42, 0x7610, R22 ;  /* 0x000076102a161816 */ /* 0x000fe40000000016 */
[----:B------:R-:W-:Y:S02]  /*3170*/  @P1 PRMT R23, R137, 0x7610, R23 ;  /* 0x0000761089171816 */ /* 0x000fe40000000017 */
[----:B------:R-:W-:Y:S02]  /*3180*/  @P2 PRMT R19, R19, 0x5410, R0 ;  /* 0x0000541013132816 */ /* 0x000fe40000000000 */
[----:B------:R-:W-:-:S02]  /*3190*/  @P1 LOP3.LUT P4, RZ, R2, 0xff00, RZ, 0xc0, !PT ;  /* 0x0000ff0002ff1812 */ /* 0x000fc4000788c0ff */
[----:B------:R-:W-:Y:S02]  /*31a0*/  @P1 FSEL R0, R158, RZ, P5 ;  /* 0x000000ff9e001208 */ /* 0x000fe40002800000 */
[----:B------:R-:W-:Y:S02]  /*31b0*/  @P1 FSEL R37, R162, RZ, P6 ;  /* 0x000000ffa2251208 */ /* 0x000fe40003000000 */
[----:B------:R-:W-:Y:S02]  /*31c0*/  @P2 F2FP.BF16.F32.PACK_AB R143, RZ, R143 ;  /* 0x0000008fff8f223e */ /* 0x000fe400000010ff */
[----:B------:R-:W-:Y:S02]  /*31d0*/  @P2 F2FP.BF16.F32.PACK_AB R161, RZ, R161 ;  /* 0x000000a1ffa1223e */ /* 0x000fe400000010ff */
[----:B------:R-:W-:Y:S02]  /*31e0*/  @P1 PRMT R20, R20, 0x5410, R57 ;  /* 0x0000541014141816 */ /* 0x000fe40000000039 */
[----:B------:R-:W-:-:S02]  /*31f0*/  @P1 PRMT R21, R21, 0x5410, R44 ;  /* 0x0000541015151816 */ /* 0x000fc4000000002c */
[----:B------:R-:W-:Y:S02]  /*3200*/  @P1 PRMT R22, R22, 0x5410, R55 ;  /* 0x0000541016161816 */ /* 0x000fe40000000037 */
[----:B------:R-:W-:Y:S02]  /*3210*/  @P1 PRMT R23, R23, 0x5410, R142 ;  /* 0x0000541017171816 */ /* 0x000fe4000000008e */
[----:B------:R-:W-:Y:S02]  /*3220*/  @P2 F2FP.BF16.F32.PACK_AB R43, RZ, R43 ;  /* 0x0000002bff2b223e */ /* 0x000fe400000010ff */
[----:B------:R-:W-:Y:S01]  /*3230*/  @P1 F2FP.BF16.F32.PACK_AB R146, RZ, R146 ;  /* 0x00000092ff92123e */ /* 0x000fe200000010ff */
[----:B------:R3:W-:Y:S01]  /*3240*/  @P1 STG.E.128 desc[UR4][R28.64], R20 ;  /* 0x000000141c001986 */ /* 0x0007e2000c101d04 */
[----:B------:R-:W-:Y:S02]  /*3250*/  @P1 F2FP.BF16.F32.PACK_AB R46, RZ, R46 ;  /* 0x0000002eff2e123e */ /* 0x000fe400000010ff */
[----:B------:R-:W-:-:S02]  /*3260*/  @P1 FSEL R36, R36, RZ, P4 ;  /* 0x000000ff24241208 */ /* 0x000fc40002000000 */
[----:B------:R-:W-:Y:S02]  /*3270*/  @P1 F2FP.BF16.F32.PACK_AB R0, RZ, R0 ;  /* 0x00000000ff00123e */ /* 0x000fe400000010ff */
[----:B------:R-:W-:Y:S02]  /*3280*/  @P1 F2FP.BF16.F32.PACK_AB R37, RZ, R37 ;  /* 0x00000025ff25123e */ /* 0x000fe400000010ff */
[----:B------:R-:W-:Y:S02]  /*3290*/  @P2 F2FP.BF16.F32.PACK_AB R153, RZ, R153 ;  /* 0x00000099ff99223e */ /* 0x000fe400000010ff */
[----:B------:R-:W-:Y:S02]  /*32a0*/  @P2 F2FP.BF16.F32.PACK_AB R150, RZ, R150 ;  /* 0x00000096ff96223e */ /* 0x000fe400000010ff */
[----:B------:R-:W-:Y:S02]  /*32b0*/  @P2 PRMT R17, R143, 0x7610, R17 ;  /* 0x000076108f112816 */ /* 0x000fe40000000011 */
[----:B------:R-:W-:-:S02]  /*32c0*/  @P2 PRMT R18, R161, 0x7610, R18 ;  /* 0x00007610a1122816 */ /* 0x000fc40000000012 */
[----:B------:R-:W-:Y:S01]  /*32d0*/  @P2 F2FP.BF16.F32.PACK_AB R33, RZ, R33 ;  /* 0x00000021ff21223e */ /* 0x000fe200000010ff */
[C---:B---3--:R-:W-:Y:S01]  /*32e0*/  @P2 IMAD.WIDE.U32 R28, R132.reuse, 0x10, R30 ;  /* 0x00000010841c2825 */ /* 0x048fe200078e001e */
[----:B------:R-:W-:Y:S02]  /*32f0*/  @P2 PRMT R16, R43, 0x7610, R16 ;  /* 0x000076102b102816 */ /* 0x000fe40000000010 */
[----:B------:R-:W-:Y:S01]  /*3300*/  @P1 F2FP.BF16.F32.PACK_AB R144, RZ, R144 ;  /* 0x00000090ff90123e */ /* 0x000fe200000010ff */
[----:B----4-:R-:W-:Y:S01]  /*3310*/  @P1 IMAD.WIDE.U32 R132, R132, 0x10, R34 ;  /* 0x0000001084841825 */ /* 0x010fe200078e0022 */
[----:B------:R-:W-:Y:S02]  /*3320*/  @P1 F2FP.BF16.F32.PACK_AB R154, RZ, R154 ;  /* 0x0000009aff9a123e */ /* 0x000fe400000010ff */
[----:B------:R-:W-:Y:S02]  /*3330*/  @P1 F2FP.BF16.F32.PACK_AB R36, RZ, R36 ;  /* 0x00000024ff24123e */ /* 0x000fe400000010ff */
[----:B------:R-:W-:-:S02]  /*3340*/  @P1 PRMT R20, R0, 0x7610, R20 ;  /* 0x0000761000141816 */ /* 0x000fc40000000014 */
[----:B------:R-:W-:Y:S02]  /*3350*/  @P1 PRMT R21, R37, 0x7610, R21 ;  /* 0x0000761025151816 */ /* 0x000fe40000000015 */
[----:B------:R-:W-:Y:S02]  /*3360*/  @P1 PRMT R22, R146, 0x7610, R22 ;  /* 0x0000761092161816 */ /* 0x000fe40000000016 */
[----:B------:R-:W-:Y:S02]  /*3370*/  @P1 PRMT R23, R46, 0x7610, R23 ;  /* 0x000076102e171816 */ /* 0x000fe40000000017 */
[----:B------:R-:W-:Y:S02]  /*3380*/  F2FP.BF16.F32.PACK_AB R27, R26, R47 ;  /* 0x0000002f1a1b723e */ /* 0x000fe400000010ff */
[----:B------:R-:W-:Y:S02]  /*3390*/  @P2 PRMT R17, R17, 0x5410, R153 ;  /* 0x0000541011112816 */ /* 0x000fe40000000099 */
[----:B------:R-:W-:-:S02]  /*33a0*/  @P2 PRMT R18, R18, 0x5410, R150 ;  /* 0x0000541012122816 */ /* 0x000fc40000000096 */
[----:B------:R-:W-:Y:S02]  /*33b0*/  @P2 PRMT R16, R16, 0x5410, R33 ;  /* 0x0000541010102816 */ /* 0x000fe40000000021 */
[----:B------:R-:W-:Y:S02]  /*33c0*/  F2FP.BF16.F32.PACK_AB R26, R167, R166 ;  /* 0x000000a6a71a723e */ /* 0x000fe400000010ff */
[----:B------:R-:W-:Y:S01]  /*33d0*/  F2FP.BF16.F32.PACK_AB R25, R165, R164 ;  /* 0x000000a4a519723e */ /* 0x000fe200000010ff */
[----:B------:R2:W-:Y:S01]  /*33e0*/  @P2 STG.E.128 desc[UR4][R28.64], R16 ;  /* 0x000000101c002986 */ /* 0x0005e2000c101d04 */
[----:B------:R-:W-:Y:S02]  /*33f0*/  @P1 PRMT R20, R20, 0x5410, R36 ;  /* 0x0000541014141816 */ /* 0x000fe40000000024 */
[----:B------:R-:W-:Y:S01]  /*3400*/  @P1 PRMT R21, R21, 0x5410, R144 ;  /* 0x0000541015151816 */ /* 0x000fe20000000090 */
[----:B------:R2:W-:Y:S01]  /*3410*/  STG.E.128 desc[UR4][R134.64], R24 ;  /* 0x0000001886007986 */ /* 0x0005e2000c101d04 */
[----:B------:R-:W-:-:S02]  /*3420*/  @P1 PRMT R22, R22, 0x5410, R154 ;  /* 0x0000541016161816 */ /* 0x000fc4000000009a */
[----:B------:R-:W-:Y:S02]  /*3430*/  @P1 PRMT R23, R23, 0x5410, R38 ;  /* 0x0000541017171816 */ /* 0x000fe40000000026 */
[----:B-1----:R-:W-:-:S03]  /*3440*/  LEA R131, R40, R131, 0x2 ;  /* 0x0000008328837211 */ /* 0x002fc600078e10ff */
[----:B------:R2:W-:Y:S01]  /*3450*/  @P1 STG.E.128 desc[UR4][R132.64], R20 ;  /* 0x0000001484001986 */ /* 0x0005e2000c101d04 */
[----:B------:R-:W-:-:S13]  /*3460*/  ISETP.GE.AND P1, PT, R131, R41, PT ;  /* 0x000000298300720c */ /* 0x000fda0003f26270 */
[----:B------:R-:W-:Y:S05]  /*3470*/  @!P1 BRA `(.L_x_316) ;  /* 0xffffffd000b09947 */ /* 0x000fea000383ffff */
[----:B------:R-:W-:Y:S05]  /*3480*/  BSYNC B1 ;  /* 0x0000000000017941 */ /* 0x000fea0003800000 */
.L_x_314:
[----:B------:R-:W-:Y:S01]  /*3490*/  IMAD.MOV.U32 R11, RZ, RZ, R99 ;  /* 0x000000ffff0b7224 */ /* 0x000fe200078e0063 */
[----:B--2---:R-:W-:Y:S01]  /*34a0*/  MOV R16, R91 ;  /* 0x0000005b00107202 */ /* 0x004fe20000000f00 */
        /* <DEDUP_REMOVED lines=42> */
[----:B------:R-:W-:-:S07]  /*3750*/  MOV R39, R60 ;  /* 0x0000003c00277202 */ /* 0x000fce0000000f00 */
.L_x_313:
[----:B------:R-:W-:Y:S05]  /*3760*/  BSYNC B0 ;  /* 0x0000000000007941 */ /* 0x000fea0003800000 */
.L_x_311:
[----:B------:R-:W1:Y:S01]  /*3770*/  S2R R3, SR_CgaCtaId ;  /* 0x0000000000037919 */ /* 0x000e620000008800 */
[----:B------:R-:W-:Y:S01]  /*3780*/  SHF.R.U32.HI R0, RZ, 0x5, R58 ;  /* 0x00000005ff007819 */ /* 0x000fe2000001163a */
[----:B------:R-:W-:Y:S05]  /*3790*/  WARPSYNC.ALL ;  /* 0x0000000000007948 */ /* 0x000fea0003800000 */
[----:B------:R-:W-:Y:S01]  /*37a0*/  LOP3.LUT R41, R58, 0x1f, RZ, 0xc0, !PT ;  /* 0x0000001f3a297812 */ /* 0x000fe200078ec0ff */
[----:B------:R-:W2:Y:S01]  /*37b0*/  S2R R43, SR_CTAID.X ;  /* 0x00000000002b7919 */ /* 0x000ea20000002500 */
[----:B------:R-:W-:Y:S01]  /*37c0*/  MOV R2, 0x400 ;  /* 0x0000040000027802 */ /* 0x000fe20000000f00 */
[----:B------:R-:W-:Y:S01]  /*37d0*/  ULDC UR6, c[0x0][0x218] ;  /* 0x0000860000067ab9 */ /* 0x000fe20000000800 */
[----:B------:R-:W-:Y:S01]  /*37e0*/  ULDC.64 UR16, c[0x0][0x2d0] ;  /* 0x0000b40000107ab9 */ /* 0x000fe20000000a00 */
[----:B------:R-:W-:Y:S01]  /*37f0*/  IMAD R0, R0, 0x60, R41 ;  /* 0x0000006000007824 */ /* 0x000fe200078e0229 */
[----:B-1----:R-:W-:-:S04]  /*3800*/  LEA R3, R3, R2, 0x18 ;  /* 0x0000000203037211 */ /* 0x002fc800078ec0ff */
[----:B------:R-:W-:Y:S01]  /*3810*/  LEA R0, R0, R3, 0x5 ;  /* 0x0000000300007211 */ /* 0x000fe200078e28ff */
[----:B------:R-:W-:Y:S02]  /*3820*/  IMAD R40, R58, 0x4, R3 ;  /* 0x000000043a287824 */ /* 0x000fe400078e0203 */
[----:B--2---:R-:W-:Y:S02]  /*3830*/  IMAD R45, R43, UR6, RZ ;  /* 0x000000062b2d7c24 */ /* 0x004fe4000f8e02ff */
[----:B------:R-:W-:Y:S01]  /*3840*/  STS.128 [R0], R8 ;  /* 0x0000000800007388 */ /* 0x000fe20000000c00 */
[----:B------:R-:W-:-:S03]  /*3850*/  ULDC.64 UR6, c[0x0][0x2d8] ;  /* 0x0000b60000067ab9 */ /* 0x000fc60000000a00 */
[----:B------:R-:W-:Y:S01]  /*3860*/  STS.128 [R0+0x10], R96 ;  /* 0x0000106000007388 */ /* 0x000fe20000000c00 */
[----:B------:R-:W-:-:S03]  /*3870*/  IADD3 R58, P0, R45, R58, RZ ;  /* 0x0000003a2d3a7210 */ /* 0x000fc60007f1e0ff */
[----:B------:R-:W-:Y:S04]  /*3880*/  STS.128 [R0+0x400], R88 ;  /* 0x0004005800007388 */ /* 0x000fe80000000c00 */
[----:B------:R-:W-:Y:S04]  /*3890*/  STS.128 [R0+0x410], R80 ;  /* 0x0004105000007388 */ /* 0x000fe80000000c00 */
[----:B------:R-:W-:Y:S04]  /*38a0*/  STS.128 [R0+0x800], R28 ;  /* 0x0008001c00007388 */ /* 0x000fe80000000c00 */
[----:B------:R-:W-:Y:S01]  /*38b0*/  STS.128 [R0+0x810], R36 ;  /* 0x0008102400007388 */ /* 0x000fe20000000c00 */
[----:B------:R-:W-:Y:S06]  /*38c0*/  BAR.SYNC.DEFER_BLOCKING 0x0 ;  /* 0x0000000000007b1d */ /* 0x000fec0000010000 */
[----:B------:R-:W1:Y:S04]  /*38d0*/  LDS R3, [R40+0x200] ;  /* 0x0002000028037984 */ /* 0x000e680000000800 */
[----:B------:R-:W2:Y:S04]  /*38e0*/  LDS R8, [R40+0x400] ;  /* 0x0004000028087984 */ /* 0x000ea80000000800 */
[----:B------:R-:W3:Y:S04]  /*38f0*/  LDS R42, [R40+0xe00] ;  /* 0x000e0000282a7984 */ /* 0x000ee80000000800 */
[----:B------:R-:W4:Y:S04]  /*3900*/  LDS R29, [R40+0x1000] ;  /* 0x00100000281d7984 */ /* 0x000f280000000800 */
[----:B------:R-:W5:Y:S04]  /*3910*/  LDS R2, [R40] ;  /* 0x0000000028027984 */ /* 0x000f680000000800 */
[----:B------:R-:W0:Y:S04]  /*3920*/  LDS R41, [R40+0xc00] ;  /* 0x000c000028297984 */ /* 0x000e280000000800 */
[----:B------:R-:W0:Y:S04]  /*3930*/  LDS R9, [R40+0x600] ;  /* 0x0006000028097984 */ /* 0x000e280000000800 */
[----:B------:R-:W0:Y:S04]  /*3940*/  LDS R10, [R40+0x800] ;  /* 0x00080000280a7984 */ /* 0x000e280000000800 */
[----:B------:R-:W0:Y:S04]  /*3950*/  LDS R11, [R40+0xa00] ;  /* 0x000a0000280b7984 */ /* 0x000e280000000800 */
        /* <DEDUP_REMOVED lines=11> */
[----:B0-----:R-:W-:-:S03]  /*3a10*/  FADD.FTZ R2, R2, R41 ;  /* 0x0000002902027221 */ /* 0x001fc60000010000 */
[----:B------:R-:W0:Y:S01]  /*3a20*/  LDS R38, [R40+0x1e00] ;  /* 0x001e000028267984 */ /* 0x000e220000000800 */
[----:B------:R-:W-:-:S03]  /*3a30*/  FADD.FTZ R9, RZ, R9 ;  /* 0x00000009ff097221 */ /* 0x000fc60000010000 */
[----:B------:R-:W0:Y:S01]  /*3a40*/  LDS R43, [R40+0x2000] ;  /* 0x00200000282b7984 */ /* 0x000e220000000800 */
[----:B------:R-:W-:-:S03]  /*3a50*/  FADD.FTZ R10, RZ, R10 ;  /* 0x0000000aff0a7221 */ /* 0x000fc60000010000 */
[----:B------:R-:W0:Y:S01]  /*3a60*/  LDS R44, [R40+0x2200] ;  /* 0x00220000282c7984 */ /* 0x000e220000000800 */
[----:B------:R-:W-:-:S03]  /*3a70*/  FADD.FTZ R11, RZ, R11 ;  /* 0x0000000bff0b7221 */ /* 0x000fc60000010000 */
[----:B------:R-:W0:Y:S01]  /*3a80*/  LDS R45, [R40+0x2400] ;  /* 0x00240000282d7984 */ /* 0x000e220000000800 */
[----:B------:R-:W-:-:S03]  /*3a90*/  FADD.FTZ R9, R9, R28 ;  /* 0x0000001c09097221 */ /* 0x000fc60000010000 */
[----:B------:R-:W-:Y:S04]  /*3aa0*/  LDS R46, [R40+0x2600] ;  /* 0x00260000282e7984 */ /* 0x000fe80000000800 */
[----:B------:R-:W0:Y:S01]  /*3ab0*/  LDS R47, [R40+0x2800] ;  /* 0x00280000282f7984 */ /* 0x000e220000000800 */
[----:B-1----:R-:W-:-:S03]  /*3ac0*/  FADD.FTZ R10, R10, R31 ;  /* 0x0000001f0a0a7221 */ /* 0x002fc60000010000 */
[----:B------:R-:W1:Y:S01]  /*3ad0*/  LDS R48, [R40+0x2a00] ;  /* 0x002a000028307984 */ /* 0x000e620000000800 */
[----:B--2---:R-:W-:-:S03]  /*3ae0*/  FADD.FTZ R11, R11, R30 ;  /* 0x0000001e0b0b7221 */ /* 0x004fc60000010000 */
[----:B------:R-:W2:Y:S01]  /*3af0*/  LDS R29, [R40+0x2c00] ;  /* 0x002c0000281d7984 */ /* 0x000ea20000000800 */
[----:B---3--:R-:W-:-:S03]  /*3b00*/  FADD.FTZ R2, R2, R37 ;  /* 0x0000002502027221 */ /* 0x008fc60000010000 */
[----:B------:R-:W3:Y:S01]  /*3b10*/  LDS R42, [R40+0x2e00] ;  /* 0x002e0000282a7984 */ /* 0x000ee20000000800 */
[----:B----4-:R-:W-:Y:S01]  /*3b20*/  FADD.FTZ R3, R3, R36 ;  /* 0x0000002403037221 */ /* 0x010fe20000010000 */
[----:B------:R-:W-:Y:S01]  /*3b30*/  BAR.SYNC.DEFER_BLOCKING 0x0 ;  /* 0x0000000000007b1d */ /* 0x000fe20000010000 */
[----:B-----5:R-:W-:Y:S01]  /*3b40*/  FADD.FTZ R8, R8, R39 ;  /* 0x0000002708087221 */ /* 0x020fe20000010000 */
[----:B0-----:R-:W-:Y:S01]  /*3b50*/  FADD.FTZ R9, R9, R38 ;  /* 0x0000002609097221 */ /* 0x001fe20000010000 */
[----:B------:R-:W-:Y:S01]  /*3b60*/  FADD.FTZ R10, R10, R43 ;  /* 0x0000002b0a0a7221 */ /* 0x000fe20000010000 */
[----:B------:R-:W-:Y:S01]  /*3b70*/  FADD.FTZ R11, R11, R44 ;  /* 0x0000002c0b0b7221 */ /* 0x000fe20000010000 */
[----:B------:R-:W-:Y:S01]  /*3b80*/  FADD.FTZ R45, R2, R45 ;  /* 0x0000002d022d7221 */ /* 0x000fe20000010000 */
[----:B------:R0:W-:Y:S01]  /*3b90*/  STS.128 [R0], R4 ;  /* 0x0000000400007388 */ /* 0x0001e20000000c00 */
[----:B------:R-:W-:-:S03]  /*3ba0*/  FADD.FTZ R47, R8, R47 ;  /* 0x0000002f082f7221 */ /* 0x000fc60000010000 */
[----:B------:R-:W-:Y:S01]  /*3bb0*/  STS.128 [R0+0x10], R12 ;  /* 0x0000100c00007388 */ /* 0x000fe20000000c00 */
[----:B-1----:R-:W-:-:S03]  /*3bc0*/  FADD.FTZ R9, R9, R48 ;  /* 0x0000003009097221 */ /* 0x002fc60000010000 */
[----:B------:R-:W-:Y:S01]  /*3bd0*/  STS.128 [R0+0x400], R16 ;  /* 0x0004001000007388 */ /* 0x000fe20000000c00 */
[----:B--2---:R-:W-:-:S03]  /*3be0*/  FADD.FTZ R29, R10, R29 ;  /* 0x0000001d0a1d7221 */ /* 0x004fc60000010000 */
[----:B------:R-:W-:Y:S01]  /*3bf0*/  STS.128 [R0+0x410], R20 ;  /* 0x0004101400007388 */ /* 0x000fe20000000c00 */
[----:B---3--:R-:W-:-:S03]  /*3c00*/  FADD.FTZ R11, R11, R42 ;  /* 0x0000002a0b0b7221 */ /* 0x008fc60000010000 */
[----:B------:R-:W-:Y:S01]  /*3c10*/  STS.128 [R0+0x800], R24 ;  /* 0x0008001800007388 */ /* 0x000fe20000000c00 */
[----:B0-----:R-:W-:Y:S01]  /*3c20*/  FADD.FTZ R7, R3, R46 ;  /* 0x0000002e03077221 */ /* 0x001fe20000010000 */
[----:B------:R-:W-:Y:S02]  /*3c30*/  IADD3.X R3, RZ, RZ, RZ, P0, !PT ;  /* 0x000000ffff037210 */ /* 0x000fe400007fe4ff */
[----:B------:R-:W-:Y:S02]  /*3c40*/  STS.128 [R0+0x810], R32 ;  /* 0x0008102000007388 */ /* 0x000fe40000000c00 */
[C---:B------:R-:W-:Y:S01]  /*3c50*/  SHF.L.U64.HI R10, R58.reuse, 0x2, R3 ;  /* 0x000000023a0a7819 */ /* 0x040fe20000010203 */
[----:B------:R-:W-:Y:S01]  /*3c60*/  BAR.SYNC.DEFER_BLOCKING 0x0 ;  /* 0x0000000000007b1d */ /* 0x000fe20000010000 */
[----:B------:R-:W-:-:S04]  /*3c70*/  SHF.L.U32 R3, R58, 0x2, RZ ;  /* 0x000000023a037819 */ /* 0x000fc800000006ff */
        /* <DEDUP_REMOVED lines=20> */
[----:B----4-:R-:W-:Y:S01]  /*3dc0*/  FADD.FTZ R5, R4, R5 ;  /* 0x0000000504057221 */ /* 0x010fe20000010000 */
[----:B------:R-:W-:Y:S02]  /*3dd0*/  IADD3 R4, P1, R3, UR16, RZ ;  /* 0x0000001003047c10 */ /* 0x000fe4000ff3e0ff */
[----:B------:R-:W4:Y:S01]  /*3de0*/  LDS R33, [R40+0x2600] ;  /* 0x0026000028217984 */ /* 0x000f220000000800 */
[----:B-----5:R-:W-:Y:S01]  /*3df0*/  FADD.FTZ R6, RZ, R6 ;  /* 0x00000006ff067221 */ /* 0x020fe20000010000 */
[----:B------:R-:W-:Y:S02]  /*3e00*/  IADD3.X R3, R10, UR7, RZ, P0, !PT ;  /* 0x000000070a037c10 */ /* 0x000fe400087fe4ff */
[----:B------:R-:W5:Y:S01]  /*3e10*/  LDS R23, [R40+0x1e00] ;  /* 0x001e000028177984 */ /* 0x000f620000000800 */
[----:B------:R-:W-:-:S03]  /*3e20*/  FADD.FTZ R14, R41, R14 ;  /* 0x0000000e290e7221 */ /* 0x000fc60000010000 */
[----:B------:R-:W5:Y:S01]  /*3e30*/  LDS R19, [R40+0x1600] ;  /* 0x0016000028137984 */ /* 0x000f620000000800 */
[----:B------:R-:W-:-:S03]  /*3e40*/  FADD.FTZ R0, R0, R13 ;  /* 0x0000000d00007221 */ /* 0x000fc60000010000 */
[----:B------:R-:W5:Y:S01]  /*3e50*/  LDS R35, [R40+0x2800] ;  /* 0x0028000028237984 */ /* 0x000f620000000800 */
[----:B------:R-:W-:-:S03]  /*3e60*/  FADD.FTZ R8, RZ, R8 ;  /* 0x00000008ff087221 */ /* 0x000fc60000010000 */
[----:B------:R-:W5:Y:S01]  /*3e70*/  LDS R25, [R40+0x2000] ;  /* 0x0020000028197984 */ /* 0x000f620000000800 */
[----:B------:R-:W-:Y:S01]  /*3e80*/  FADD.FTZ R16, R5, R16 ;  /* 0x0000001005107221 */ /* 0x000fe20000010000 */
[----:B------:R-:W-:Y:S02]  /*3e90*/  IADD3.X R5, R10, UR17, RZ, P1, !PT ;  /* 0x000000110a057c10 */ /* 0x000fe40008ffe4ff */
[----:B------:R-:W5:Y:S01]  /*3ea0*/  LDS R37, [R40+0x2a00] ;  /* 0x002a000028257984 */ /* 0x000f620000000800 */
[----:B------:R-:W-:-:S03]  /*3eb0*/  FADD.FTZ R6, R6, R15 ;  /* 0x0000000f06067221 */ /* 0x000fc60000010000 */
[----:B------:R-:W5:Y:S01]  /*3ec0*/  LDS R27, [R40+0x2200] ;  /* 0x00220000281b7984 */ /* 0x000f620000000800 */
[----:B0-----:R-:W-:-:S03]  /*3ed0*/  FADD.FTZ R12, RZ, R12 ;  /* 0x0000000cff0c7221 */ /* 0x001fc60000010000 */
[----:B------:R-:W0:Y:S01]  /*3ee0*/  LDS R39, [R40+0x2c00] ;  /* 0x002c000028277984 */ /* 0x000e220000000800 */
[----:B-1----:R-:W-:-:S03]  /*3ef0*/  FADD.FTZ R31, R14, R31 ;  /* 0x0000001f0e1f7221 */ /* 0x002fc60000010000 */
[----:B------:R-:W1:Y:S01]  /*3f00*/  LDS R43, [R40+0x2e00] ;  /* 0x002e0000282b7984 */ /* 0x000e620000000800 */
[----:B--2---:R-:W-:Y:S01]  /*3f10*/  FADD.FTZ R0, R0, R21 ;  /* 0x0000001500007221 */ /* 0x004fe20000010000 */
[----:B---3--:R-:W-:Y:S02]  /*3f20*/  FADD.FTZ R8, R8, R17 ;  /* 0x0000001108087221 */ /* 0x008fe40000010000 */
[----:B------:R-:W-:Y:S01]  /*3f30*/  STG.E desc[UR4][R2.64], R31 ;  /* 0x0000001f02007986 */ /* 0x000fe2000c101904 */
[----:B----4-:R-:W-:-:S03]  /*3f40*/  FADD.FTZ R33, R16, R33 ;  /* 0x0000002110217221 */ /* 0x010fc60000010000 */
[----:B------:R-:W-:Y:S01]  /*3f50*/  STG.E desc[UR4][R4.64], R45 ;  /* 0x0000002d04007986 */ /* 0x000fe2000c101904 */
[----:B-----5:R-:W-:-:S03]  /*3f60*/  FADD.FTZ R6, R6, R23 ;  /* 0x0000001706067221 */ /* 0x020fc60000010000 */
[----:B------:R-:W-:Y:S01]  /*3f70*/  STG.E desc[UR4][R2.64+0x200], R33 ;  /* 0x0002002102007986 */ /* 0x000fe2000c101904 */
[----:B------:R-:W-:-:S03]  /*3f80*/  FADD.FTZ R12, R12, R19 ;  /* 0x000000130c0c7221 */ /* 0x000fc60000010000 */
[----:B------:R-:W-:Y:S01]  /*3f90*/  STG.E desc[UR4][R4.64+0x200], R7 ;  /* 0x0002000704007986 */ /* 0x000fe2000c101904 */
[----:B------:R-:W-:Y:S01]  /*3fa0*/  FADD.FTZ R35, R0, R35 ;  /* 0x0000002300237221 */ /* 0x000fe20000010000 */
[----:B------:R-:W-:-:S04]  /*3fb0*/  FADD.FTZ R8, R8, R25 ;  /* 0x0000001908087221 */ /* 0x000fc80000010000 */
[----:B------:R-:W-:Y:S01]  /*3fc0*/  STG.E desc[UR4][R2.64+0x400], R35 ;  /* 0x0004002302007986 */ /* 0x000fe2000c101904 */
[----:B------:R-:W-:-:S03]  /*3fd0*/  FADD.FTZ R37, R6, R37 ;  /* 0x0000002506257221 */ /* 0x000fc60000010000 */
[----:B------:R-:W-:Y:S01]  /*3fe0*/  STG.E desc[UR4][R4.64+0x400], R47 ;  /* 0x0004002f04007986 */ /* 0x000fe2000c101904 */
[----:B------:R-:W-:-:S03]  /*3ff0*/  FADD.FTZ R12, R12, R27 ;  /* 0x0000001b0c0c7221 */ /* 0x000fc60000010000 */
[----:B------:R-:W-:Y:S01]  /*4000*/  STG.E desc[UR4][R2.64+0x600], R37 ;  /* 0x0006002502007986 */ /* 0x000fe2000c101904 */
[----:B0-----:R-:W-:-:S03]  /*4010*/  FADD.FTZ R39, R8, R39 ;  /* 0x0000002708277221 */ /* 0x001fc60000010000 */
[----:B------:R-:W-:Y:S01]  /*4020*/  STG.E desc[UR4][R4.64+0x600], R9 ;  /* 0x0006000904007986 */ /* 0x000fe2000c101904 */
[----:B-1----:R-:W-:-:S03]  /*4030*/  FADD.FTZ R43, R12, R43 ;  /* 0x0000002b0c2b7221 */ /* 0x002fc60000010000 */
[----:B------:R-:W-:Y:S04]  /*4040*/  STG.E desc[UR4][R2.64+0x800], R39 ;  /* 0x0008002702007986 */ /* 0x000fe8000c101904 */
[----:B------:R-:W-:Y:S04]  /*4050*/  STG.E desc[UR4][R4.64+0x800], R29 ;  /* 0x0008001d04007986 */ /* 0x000fe8000c101904 */
[----:B------:R-:W-:Y:S04]  /*4060*/  STG.E desc[UR4][R2.64+0xa00], R43 ;  /* 0x000a002b02007986 */ /* 0x000fe8000c101904 */
[----:B------:R-:W-:Y:S01]  /*4070*/  STG.E desc[UR4][R4.64+0xa00], R11 ;  /* 0x000a000b04007986 */ /* 0x000fe2000c101904 */
[----:B------:R-:W-:Y:S05]  /*4080*/  EXIT ;  /* 0x000000000000794d */ /* 0x000fea0003800000 */
.L_x_315:
[----:B------:R-:W-:Y:S01]  /*4090*/  HFMA2.MMA R174, -RZ, RZ, 0, 5.9604644775390625e-08 ;  /* 0x00000001ffae7435 */ /* 0x000fe200000001ff */
[----:B------:R-:W-:Y:S01]  /*40a0*/  BSSY B2, `(.L_x_317) ;  /* 0x0000007000027945 */ /* 0x000fe20003800000 */
[----:B------:R-:W-:Y:S01]  /*40b0*/  IMAD.MOV.U32 R175, RZ, RZ, R60 ;  /* 0x000000ffffaf7224 */ /* 0x000fe200078e003c */
[----:B------:R-:W-:Y:S01]  /*40c0*/  MOV R177, 0x1f ;  /* 0x0000001f00b17802 */ /* 0x000fe20000000f00 */
[----:B------:R-:W-:-:S07]  /*40d0*/  IMAD.MOV.U32 R172, RZ, RZ, -0x1 ;  /* 0xffffffffffac7424 */ /* 0x000fce00078e00ff */
[----:B-----5:R-:W-:Y:S05]  /*40e0*/  WARPSYNC.COLLECTIVE R172, `(.L_x_318) ;  /* 0x00000000ac087348 */ /* 0x020fea0003c00000 */
[----:B------:R0:W1:Y:S02]  /*40f0*/  SHFL.BFLY P2, R173, R175, R174, R177 ;  /* 0x0c0000aeafad7389 */ /* 0x00006400000400b1 */
[----:B01---5:R-:W-:Y:S01]  /*4100*/  ENDCOLLECTIVE ;  /* 0x000000000000791b */ /* 0x023fe20003800000 */
.L_x_318:
[----:B------:R-:W-:Y:S05]  /*4110*/  BSYNC B2 ;  /* 0x0000000000027941 */ /* 0x000fea0003800000 */
.L_x_317:
        /* <DEDUP_REMOVED lines=8> */
.L_x_319:
[----:B------:R-:W-:Y:S01]  /*41a0*/  FADD.FTZ R67, R60, R67 ;  /* 0x000000433c437221 */ /* 0x000fe20000010000 */
[----:B------:R-:W-:-:S04]  /*41b0*/  HFMA2.MMA R174, -RZ, RZ, 0, 1.1920928955078125e-07 ;  /* 0x00000002ffae7435 */ /* 0x000fc800000001ff */
[----:B------:R-:W-:Y:S01]  /*41c0*/  MOV R175, R67 ;  /* 0x0000004300af7202 */ /* 0x000fe20000000f00 */
[----:B------:R-:W-:-:S07]  /*41d0*/  IMAD.MOV.U32 R62, RZ, RZ, R173 ;  /* 0x000000ffff3e7224 */ /* 0x000fce00078e00ad */
[----:B------:R-:W-:Y:S05]  /*41e0*/  WARPSYNC.COLLECTIVE R172, `(.L_x_320) ;  /* 0x00000000ac087348 */ /* 0x000fea0003c00000 */
[----:B------:R0:W1:Y:S02]  /*41f0*/  SHFL.BFLY P2, R173, R175, R174, R177 ;  /* 0x0c0000aeafad7389 */ /* 0x00006400000400b1 */
[----:B01----:R-:W-:Y:S01]  /*4200*/  ENDCOLLECTIVE ;  /* 0x000000000000791b */ /* 0x003fe20003800000 */
.L_x_320:
[----:B------:R-:W-:-:S05]  /*4210*/  FADD.FTZ R62, R63, R62 ;  /* 0x0000003e3f3e7221 */ /* 0x000fca0000010000 */
[----:B------:R-:W-:Y:S01]  /*4220*/  MOV R175, R62 ;  /* 0x0000003e00af7202 */ /* 0x000fe20000000f00 */
[----:B------:R-:W-:-:S07]  /*4230*/  IMAD.MOV.U32 R166, RZ, RZ, R173 ;  /* 0x000000ffffa67224 */ /* 0x000fce00078e00ad */
[----:B------:R-:W-:Y:S05]  /*4240*/  WARPSYNC.COLLECTIVE R172, `(.L_x_321) ;  /* 0x00000000ac087348 */ /* 0x000fea0003c00000 */
[----:B------:R0:W1:Y:S02]  /*4250*/  SHFL.BFLY P2, R173, R175, R174, R177 ;  /* 0x0c0000aeafad7389 */ /* 0x00006400000400b1 */
[----:B01----:R-:W-:Y:S01]  /*4260*/  ENDCOLLECTIVE ;  /* 0x000000000000791b */ /* 0x003fe20003800000 */
.L_x_321:
[----:B------:R-:W-:Y:S01]  /*4270*/  FADD.FTZ R166, R67, R166 ;  /* 0x000000a643a67221 */ /* 0x000fe20000010000 */
[----:B------:R-:W-:Y:S01]  /*4280*/  IMAD.MOV.U32 R67, RZ, RZ, R64 ;  /* 0x000000ffff437224 */ /* 0x000fe200078e0040 */
[----:B------:R-:W-:Y:S01]  /*4290*/  MOV R64, R164 ;  /* 0x000000a400407202 */ /* 0x000fe20000000f00 */
[----:B------:R-:W-:Y:S01]  /*42a0*/  HFMA2.MMA R174, -RZ, RZ, 0, 2.384185791015625e-07 ;  /* 0x00000004ffae7435 */ /* 0x000fe200000001ff */
[----:B------:R-:W-:Y:S01]  /*42b0*/  IMAD.MOV.U32 R175, RZ, RZ, R166 ;  /* 0x000000ffffaf7224 */ /* 0x000fe200078e00a6 */
[----:B------:R-:W-:-:S09]  /*42c0*/  MOV R69, R173 ;  /* 0x000000ad00457202 */ /* 0x000fd20000000f00 */
[----:B------:R-:W-:Y:S05]  /*42d0*/  WARPSYNC.COLLECTIVE R172, `(.L_x_322) ;  /* 0x00000000ac087348 */ /* 0x000fea0003c00000 */
[----:B------:R0:W1:Y:S02]  /*42e0*/  SHFL.BFLY P2, R173, R175, R174, R177 ;  /* 0x0c0000aeafad7389 */ /* 0x00006400000400b1 */
[----:B01----:R-:W-:Y:S01]  /*42f0*/  ENDCOLLECTIVE ;  /* 0x000000000000791b */ /* 0x003fe20003800000 */
.L_x_322:
[----:B------:R-:W-:Y:S01]  /*4300*/  FADD.FTZ R167, R62, R69 ;  /* 0x000000453ea77221 */ /* 0x000fe20000010000 */
[----:B------:R-:W-:-:S03]  /*4310*/  MOV R62, R162 ;  /* 0x000000a2003e7202 */ /* 0x000fc60000000f00 */
[----:B------:R-:W-:Y:S01]  /*4320*/  IMAD.MOV.U32 R175, RZ, RZ, R167 ;  /* 0x000000ffffaf7224 */ /* 0x000fe200078e00a7 */
[----:B------:R-:W-:-:S07]  /*4330*/  MOV R69, R173 ;  /* 0x000000ad00457202 */ /* 0x000fce0000000f00 */
[----:B------:R-:W-:Y:S05]  /*4340*/  WARPSYNC.COLLECTIVE R172, `(.L_x_323) ;  /* 0x00000000ac087348 */ /* 0x000fea0003c00000 */
[----:B------:R0:W1:Y:S02]  /*4350*/  SHFL.BFLY P2, R173, R175, R174, R177 ;  /* 0x0c0000aeafad7389 */ /* 0x00006400000400b1 */
[----:B01----:R-:W-:Y:S01]  /*4360*/  ENDCOLLECTIVE ;  /* 0x000000000000791b */ /* 0x003fe20003800000 */
.L_x_323:
[----:B------:R-:W-:Y:S01]  /*4370*/  FADD.FTZ R169, R166, R69 ;  /* 0x00000045a6a97221 */ /* 0x000fe20000010000 */
[----:B------:R-:W-:-:S04]  /*4380*/  MOV R69, R161 ;  /* 0x000000a100457202 */ /* 0x000fc80000000f00 */
[----:B------:R-:W-:Y:S01]  /*4390*/  MOV R175, R169 ;  /* 0x000000a900af7202 */ /* 0x000fe20000000f00 */
[----:B------:R-:W-:Y:S01]  /*43a0*/  IMAD.MOV.U32 R174, RZ, RZ, 0x8 ;  /* 0x00000008ffae7424 */ /* 0x000fe200078e00ff */
[----:B------:R-:W-:-:S07]  /*43b0*/  MOV R168, R173 ;  /* 0x000000ad00a87202 */ /* 0x000fce0000000f00 */
[----:B------:R-:W-:Y:S05]  /*43c0*/  WARPSYNC.COLLECTIVE R172, `(.L_x_324) ;  /* 0x00000000ac087348 */ /* 0x000fea0003c00000 */
[----:B------:R0:W1:Y:S02]  /*43d0*/  SHFL.BFLY P2, R173, R175, R174, R177 ;  /* 0x0c0000aeafad7389 */ /* 0x00006400000400b1 */
[----:B01----:R-:W-:Y:S01]  /*43e0*/  ENDCOLLECTIVE ;  /* 0x000000000000791b */ /* 0x003fe20003800000 */
.L_x_324:
[----:B------:R-:W-:-:S05]  /*43f0*/  FADD.FTZ R168, R167, R168 ;  /* 0x000000a8a7a87221 */ /* 0x000fca0000010000 */
[----:B------:R-:W-:Y:S02]  /*4400*/  MOV R175, R168 ;  /* 0x000000a800af7202 */ /* 0x000fe40000000f00 */
[----:B------:R-:W-:-:S07]  /*4410*/  MOV R60, R173 ;  /* 0x000000ad003c7202 */ /* 0x000fce0000000f00 */
[----:B------:R-:W-:Y:S05]  /*4420*/  WARPSYNC.COLLECTIVE R172, `(.L_x_325) ;  /* 0x00000000ac087348 */ /* 0x000fea0003c00000 */
[----:B------:R0:W1:Y:S02]  /*4430*/  SHFL.BFLY P2, R173, R175, R174, R177 ;  /* 0x0c0000aeafad7389 */ /* 0x00006400000400b1 */
[----:B01----:R-:W-:Y:S01]  /*4440*/  ENDCOLLECTIVE ;  /* 0x000000000000791b */ /* 0x003fe20003800000 */
.L_x_325:
[----:B------:R-:W-:Y:S01]  /*4450*/  FADD.FTZ R170, R169, R60 ;  /* 0x0000003ca9aa7221 */ /* 0x000fe20000010000 */
[----:B------:R-:W-:Y:S01]  /*4460*/  IMAD.MOV.U32 R60, RZ, RZ, R165 ;  /* 0x000000ffff3c7224 */ /* 0x000fe200078e00a5 */
[----:B------:R-:W-:-:S03]  /*4470*/  HFMA2.MMA R174, -RZ, RZ, 0, 9.5367431640625e-07 ;  /* 0x00000010ffae7435 */ /* 0x000fc600000001ff */
[----:B------:R-:W-:Y:S01]  /*4480*/  MOV R175, R170 ;  /* 0x000000aa00af7202 */ /* 0x000fe20000000f00 */
[----:B------:R-:W-:-:S07]  /*4490*/  IMAD.MOV.U32 R63, RZ, RZ, R173 ;  /* 0x000000ffff3f7224 */ /* 0x000fce00078e00ad */
[----:B------:R-:W-:Y:S05]  /*44a0*/  WARPSYNC.COLLECTIVE R172, `(.L_x_326) ;  /* 0x00000000ac087348 */ /* 0x000fea0003c00000 */
[----:B------:R0:W1:Y:S02]  /*44b0*/  SHFL.BFLY P2, R173, R175, R174, R177 ;  /* 0x0c0000aeafad7389 */ /* 0x00006400000400b1 */
[----:B01----:R-:W-:Y:S01]  /*44c0*/  ENDCOLLECTIVE ;  /* 0x000000000000791b */ /* 0x003fe20003800000 */
.L_x_326:
[----:B------:R-:W-:Y:S01]  /*44d0*/  FADD.FTZ R171, R168, R63 ;  /* 0x0000003fa8ab7221 */ /* 0x000fe20000010000 */
[----:B------:R-:W-:-:S04]  /*44e0*/  MOV R63, R163 ;  /* 0x000000a3003f7202 */ /* 0x000fc80000000f00 */
[----:B------:R-:W-:Y:S01]  /*44f0*/  MOV R175, R171 ;  /* 0x000000ab00af7202 */ /* 0x000fe20000000f00 */
[----:B------:R-:W-:-:S07]  /*4500*/  IMAD.MOV.U32 R161, RZ, RZ, R173 ;  /* 0x000000ffffa17224 */ /* 0x000fce00078e00ad */
[----:B------:R-:W-:Y:S05]  /*4510*/  WARPSYNC.COLLECTIVE R172, `(.L_x_327) ;  /* 0x00000000ac087348 */ /* 0x000fea0003c00000 */
[----:B------:R0:W1:Y:S02]  /*4520*/  SHFL.BFLY P2, R173, R175, R174, R177 ;  /* 0x0c0000aeafad7389 */ /* 0x00006400000400b1 */
[----:B01----:R-:W-:Y:S01]  /*4530*/  ENDCOLLECTIVE ;  /* 0x000000000000791b */ /* 0x003fe20003800000 */
.L_x_327:
[----:B------:R-:W-:Y:S01]  /*4540*/  MOV R162, R173 ;  /* 0x000000ad00a27202 */ /* 0x000fe20000000f00 */
[----:B------:R-:W-:Y:S06]  /*4550*/  BRA `(.L_x_328) ;  /* 0xffffffd400807947 */ /* 0x000fec000383ffff */
.L_x_329:
        /* <DEDUP_REMOVED lines=10> */
.L_x_3441:


//--------------------- .text._ZN10layer_norm31ln_parallel_residual_bwd_kernelINS_13Kernel_traitsI6__halfS2_S2_S2_fjLj768ELj1ELj4ELj1ELj16ENS_18Kernel_traits_baseILj768ES2_S2_S2_S2_fjLj128EEEEELb0ELb0ELb0EEEvNS_9BwdParamsE --------------------------
	.section	.text._ZN10layer_norm31ln_parallel_residual_bwd_kernelINS_13Kernel_traitsI6__halfS2_S2_S2_fjLj768ELj1ELj4ELj1ELj16ENS_18Kernel_traits_baseILj768ES2_S2_S2_S2_fjLj128EEEEELb0ELb0ELb0EEEvNS_9BwdParamsE,"ax",@progbits
	.align	128
        .global         _ZN10layer_norm31ln_parallel_residual_bwd_kernelINS_13Kernel_traitsI6__halfS2_S2_S2_fjLj768ELj1ELj4ELj1ELj16ENS_18Kernel_traits_baseILj768ES2_S2_S2_S2_fjLj128EEEEELb0ELb0ELb0EEEvNS_9BwdParamsE
        .type           _ZN10layer_norm31ln_parallel_residual_bwd_kernelINS_13Kernel_traitsI6__halfS2_S2_S2_fjLj768ELj1ELj4ELj1ELj16ENS_18Kernel_traits_baseILj768ES2_S2_S2_S2_fjLj128EEEEELb0ELb0ELb0EEEvNS_9BwdParamsE,@function
        .size           _ZN10layer_norm31ln_parallel_residual_bwd_kernelINS_13Kernel_traitsI6__halfS2_S2_S2_fjLj768ELj1ELj4ELj1ELj16ENS_18Kernel_traits_baseILj768ES2_S2_S2_S2_fjLj128EEEEELb0ELb0ELb0EEEvNS_9BwdParamsE,(.L_x_3442 - _ZN10layer_norm31ln_parallel_residual_bwd_kernelINS_13Kernel_traitsI6__halfS2_S2_S2_fjLj768ELj1ELj4ELj1ELj16ENS_18Kernel_traits_baseILj768ES2_S2_S2_S2_fjLj128EEEEELb0ELb0ELb0EEEvNS_9BwdParamsE)
        .other          _ZN10layer_norm31ln_parallel_residual_bwd_kernelINS_13Kernel_traitsI6__halfS2_S2_S2_fjLj768ELj1ELj4ELj1ELj16ENS_18Kernel_traits_baseILj768ES2_S2_S2_S2_fjLj128EEEEELb0ELb0ELb0EEEvNS_9BwdParamsE,@"STO_CUDA_ENTRY STV_DEFAULT"
_ZN10layer_norm31ln_parallel_residual_bwd_kernelINS_13Kernel_traitsI6__halfS2_S2_S2_fjLj768ELj1ELj4ELj1ELj16ENS_18Kernel_traits_baseILj768ES2_S2_S2_S2_fjLj128EEEEELb0ELb0ELb0EEEvNS_9BwdParamsE:
.text._ZN10layer_norm31ln_parallel_residual_bwd_kernelINS_13Kernel_traitsI6__halfS2_S2_S2_fjLj768ELj1ELj4ELj1ELj16ENS_18Kernel_traits_baseILj768ES2_S2_S2_S2_fjLj128EEEEELb0ELb0ELb0EEEvNS_9BwdParamsE:
        /* <DEDUP_REMOVED lines=42> */
[----:B------:R-:W-:-:S04]  /*02a0*/  SHF.R.U32.HI R0, RZ, 0x5, R165 ;  /* 0x00000005ff007819 */ /* 0x000fc800000116a5 */
[----:B------:R-:W-:-:S04]  /*02b0*/  LEA R181, R181, R0, 0x2 ;  /* 0x00000000b5b57211 */ /* 0x000fc800078e10ff */
        /* <DEDUP_REMOVED lines=51> */
[----:B------:R-:W0:Y:S01]  /*05f0*/  LDC.U8 R0, c[0x0][0x2a0] ;  /* 0x0000a800ff007b82 */ /* 0x000e220000000000 */
[--C-:B-----5:R-:W-:Y:S01]  /*0600*/  HADD2.F32 R26, -RZ, R16.reuse.H0_H0 ;  /* 0x20000010ff1a7230 */ /* 0x120fe20000004100 */
[----:B------:R-:W-:Y:S01]  /*0610*/  HFMA2.MMA R37, -RZ, RZ, 0, 0 ;  /* 0x00000000ff257435 */ /* 0x000fe200000001ff */
[----:B------:R-:W-:Y:S02]  /*0620*/  HADD2.F32 R25, -RZ, R16.H1_H1 ;  /* 0x30000010ff197230 */ /* 0x000fe40000004100 */
[--C-:B------:R-:W-:Y:S02]  /*0630*/  HADD2.F32 R24, -RZ, R17.reuse.H0_H0 ;  /* 0x20000011ff187230 */ /* 0x100fe40000004100 */
[----:B------:R-:W-:Y:S02]  /*0640*/  HADD2.F32 R23, -RZ, R17.H1_H1 ;  /* 0x30000011ff177230 */ /* 0x000fe40000004100 */
[--C-:B------:R-:W-:Y:S02]  /*0650*/  HADD2.F32 R22, -RZ, R18.reuse.H0_H0 ;  /* 0x20000012ff167230 */ /* 0x100fe40000004100 */
[----:B------:R-:W-:-:S02]  /*0660*/  HADD2.F32 R21, -RZ, R18.H1_H1 ;  /* 0x30000012ff157230 */ /* 0x000fc40000004100 */
[----:B------:R-:W-:Y:S02]  /*0670*/  HADD2.F32 R20, -RZ, R19.H0_H0 ;  /* 0x20000013ff147230 */ /* 0x000fe40000004100 */
[--C-:B------:R-:W-:Y:S02]  /*0680*/  HADD2.F32 R18, -RZ, R8.reuse.H0_H0 ;  /* 0x20000008ff127230 */ /* 0x100fe40000004100 */
[----:B------:R-:W-:Y:S02]  /*0690*/  HADD2.F32 R17, -RZ, R8.H1_H1 ;  /* 0x30000008ff117230 */ /* 0x000fe40000004100 */
[--C-:B------:R-:W-:Y:S02]  /*06a0*/  HADD2.F32 R16, -RZ, R9.reuse.H0_H0 ;  /* 0x20000009ff107230 */ /* 0x100fe40000004100 */
[----:B------:R-:W-:Y:S02]  /*06b0*/  HADD2.F32 R15, -RZ, R9.H1_H1 ;  /* 0x30000009ff0f7230 */ /* 0x000fe40000004100 */
[----:B------:R-:W-:-:S02]  /*06c0*/  HADD2.F32 R14, -RZ, R10.H0_H0 ;  /* 0x2000000aff0e7230 */ /* 0x000fc40000004100 */
[----:B------:R-:W-:Y:S02]  /*06d0*/  HADD2.F32 R13, -RZ, R10.H1_H1 ;  /* 0x3000000aff0d7230 */ /* 0x000fe40000004100 */
[----:B------:R-:W-:Y:S02]  /*06e0*/  HADD2.F32 R12, -RZ, R11.H0_H0 ;  /* 0x2000000bff0c7230 */ /* 0x000fe40000004100 */
[--C-:B------:R-:W-:Y:S02]  /*06f0*/  HADD2.F32 R162, -RZ, R136.reuse.H0_H0 ;  /* 0x20000088ffa27230 */ /* 0x100fe40000004100 */
[----:B------:R-:W-:Y:S02]  /*0700*/  HADD2.F32 R161, -RZ, R136.H1_H1 ;  /* 0x30000088ffa17230 */ /* 0x000fe40000004100 */
[--C-:B------:R-:W-:Y:S02]  /*0710*/  HADD2.F32 R160, -RZ, R137.reuse.H0_H0 ;  /* 0x20000089ffa07230 */ /* 0x100fe40000004100 */
[----:B------:R-:W-:-:S02]  /*0720*/  HADD2.F32 R31, -RZ, R137.H1_H1 ;  /* 0x30000089ff1f7230 */ /* 0x000fc40000004100 */
[--C-:B------:R-:W-:Y:S02]  /*0730*/  HADD2.F32 R30, -RZ, R138.reuse.H0_H0 ;  /* 0x2000008aff1e7230 */ /* 0x100fe40000004100 */
[----:B------:R-:W-:Y:S02]  /*0740*/  HADD2.F32 R29, -RZ, R138.H1_H1 ;  /* 0x3000008aff1d7230 */ /* 0x000fe40000004100 */
[--C-:B------:R-:W-:Y:S02]  /*0750*/  HADD2.F32 R28, -RZ, R139.reuse.H0_H0 ;  /* 0x2000008bff1c7230 */ /* 0x100fe40000004100 */
[----:B------:R-:W-:Y:S02]  /*0760*/  HADD2.F32 R27, -RZ, R139.H1_H1 ;  /* 0x3000008bff1b7230 */ /* 0x000fe40000004100 */
[----:B------:R-:W-:Y:S02]  /*0770*/  HADD2.F32 R19, -RZ, R19.H1_H1 ;  /* 0x30000013ff137230 */ /* 0x000fe40000004100 */
[----:B------:R-:W-:-:S02]  /*0780*/  HADD2.F32 R11, -RZ, R11.H1_H1 ;  /* 0x3000000bff0b7230 */ /* 0x000fc40000004100 */
[--C-:B------:R-:W-:Y:S02]  /*0790*/  HADD2.F32 R10, -RZ, R128.reuse.H0_H0 ;  /* 0x20000080ff0a7230 */ /* 0x100fe40000004100 */
[----:B------:R-:W-:Y:S02]  /*07a0*/  HADD2.F32 R9, -RZ, R128.H1_H1 ;  /* 0x30000080ff097230 */ /* 0x000fe40000004100 */
        /* <DEDUP_REMOVED lines=21> */
[----:B0-----:R-:W-:-:S07]  /*0900*/  HADD2.F32 R180, -RZ, R119.H1_H1 ;  /* 0x30000077ffb47230 */ /* 0x001fce0000004100 */
.L_x_345:
[----:B0----5:R-:W0:Y:S08]  /*0910*/  LDC.64 R232, c[0x0][0x250] ;  /* 0x00009400ffe87b82 */ /* 0x021e300000000a00 */
[----:B------:R-:W1:Y:S01]  /*0920*/  LDC.64 R148, c[0x0][0x258] ;  /* 0x00009600ff947b82 */ /* 0x000e620000000a00 */
[----:B0-----:R-:W-:-:S06]  /*0930*/  IMAD.WIDE R232, R181, 0x4, R232 ;  /* 0x00000004b5e87825 */ /* 0x001fcc00078e02e8 */
[----:B------:R0:W5:Y:S01]  /*0940*/  LDG.E R232, desc[UR4][R232.64] ;  /* 0x00000004e8e87981 */ /* 0x000162000c1e1900 */
        /* <DEDUP_REMOVED lines=8> */
[----:B------:R-:W-:Y:S02]  /*09d0*/  MOV R235, RZ ;  /* 0x000000ff00eb7202 */ /* 0x000fe40000000f00 */
[----:B------:R-:W-:Y:S02]  /*09e0*/  MOV R236, RZ ;  /* 0x000000ff00ec7202 */ /* 0x000fe40000000f00 */
        /* <DEDUP_REMOVED lines=17> */
[----:B-----5:R-:W-:Y:S01]  /*0b00*/  FSEL R187, R232, RZ, !P0 ;  /* 0x000000ffe8bb7208 */ /* 0x020fe20004000000 */
[--C-:B--2---:R-:W-:Y:S02]  /*0b10*/  HADD2.F32 R186, -RZ, R148.reuse.H0_H0 ;  /* 0x20000094ffba7230 */ /* 0x104fe40000004100 */
[----:B------:R-:W-:Y:S02]  /*0b20*/  HADD2.F32 R148, -RZ, R148.H1_H1 ;  /* 0x30000094ff947230 */ /* 0x000fe40000004100 */
[--C-:B------:R-:W-:Y:S02]  /*0b30*/  HADD2.F32 R188, -RZ, R149.reuse.H0_H0 ;  /* 0x20000095ffbc7230 */ /* 0x100fe40000004100 */
[----:B------:R-:W-:Y:S01]  /*0b40*/  FADD.FTZ R186, R186, -R187 ;  /* 0x800000bbbaba7221 */ /* 0x000fe20000010000 */
[----:B------:R-:W-:Y:S02]  /*0b50*/  HADD2.F32 R192, -RZ, R150.H0_H0 ;  /* 0x20000096ffc07230 */ /* 0x000fe40000004100 */
[----:B------:R-:W-:Y:S01]  /*0b60*/  FADD.FTZ R230, -R187, R148 ;  /* 0x00000094bbe67221 */ /* 0x000fe20000010100 */
[----:B------:R-:W-:-:S02]  /*0b70*/  HADD2.F32 R190, -RZ, R149.H1_H1 ;  /* 0x30000095ffbe7230 */ /* 0x000fc40000004100 */
[C---:B------:R-:W-:Y:S01]  /*0b80*/  FADD.FTZ R234, -R187.reuse, R188 ;  /* 0x000000bcbbea7221 */ /* 0x040fe20000010100 */
[--C-:B------:R-:W-:Y:S02]  /*0b90*/  HADD2.F32 R194, -RZ, R151.reuse.H0_H0 ;  /* 0x20000097ffc27230 */ /* 0x100fe40000004100 */
[C---:B------:R-:W-:Y:S01]  /*0ba0*/  FADD.FTZ R188, -R187.reuse, R192 ;  /* 0x000000c0bbbc7221 */ /* 0x040fe20000010100 */
[----:B------:R-:W-:Y:S02]  /*0bb0*/  HADD2.F32 R150, -RZ, R150.H1_H1 ;  /* 0x30000096ff967230 */ /* 0x000fe40000004100 */
[C---:B------:R-:W-:Y:S01]  /*0bc0*/  FADD.FTZ R236, -R187.reuse, R190 ;  /* 0x000000bebbec7221 */ /* 0x040fe20000010100 */
[----:B------:R-:W-:Y:S02]  /*0bd0*/  HADD2.F32 R228, -RZ, R151.H1_H1 ;  /* 0x30000097ffe47230 */ /* 0x000fe40000004100 */
[----:B------:R-:W-:Y:S01]  /*0be0*/  FADD.FTZ R192, -R187, R194 ;  /* 0x000000c2bbc07221 */ /* 0x000fe20000010100 */
[----:B------:R-:W-:Y:S01]  /*0bf0*/  FMUL.FTZ R230, R183, R230 ;  /* 0x000000e6b7e67220 */ /* 0x000fe20000410000 */
[----:B------:R-:W-:Y:S01]  /*0c00*/  FADD.FTZ R190, -R187, R150 ;  /* 0x00000096bbbe7221 */ /* 0x000fe20000010100 */
[----:B------:R-:W-:Y:S01]  /*0c10*/  FMUL.FTZ R227, R183, R234 ;  /* 0x000000eab7e37220 */ /* 0x000fe20000410000 */
[----:B---3--:R-:W-:-:S02]  /*0c20*/  HADD2.F32 R185, -RZ, R152.H0_H0 ;  /* 0x20000098ffb97230 */ /* 0x008fc40000004100 */
[----:B------:R-:W-:Y:S01]  /*0c30*/  FADD.FTZ R194, -R187, R228 ;  /* 0x000000e4bbc27221 */ /* 0x000fe20000010100 */
[----:B------:R-:W-:Y:S02]  /*0c40*/  HADD2.F32 R184, -RZ, R152.H1_H1 ;  /* 0x30000098ffb87230 */ /* 0x000fe40000004100 */
[----:B------:R-:W-:Y:S01]  /*0c50*/  FMUL.FTZ R231, R183, R186 ;  /* 0x000000bab7e77220 */ /* 0x000fe20000410000 */
[--C-:B------:R-:W-:Y:S02]  /*0c60*/  HADD2.F32 R193, -RZ, R155.reuse.H0_H0 ;  /* 0x2000009bffc17230 */ /* 0x100fe40000004100 */
[----:B------:R-:W-:Y:S01]  /*0c70*/  FADD.FTZ R56, R56, R185 ;  /* 0x000000b938387221 */ /* 0x000fe20000010000 */
[----:B------:R-:W-:Y:S02]  /*0c80*/  HADD2.F32 R152, -RZ, R155.H1_H1 ;  /* 0x3000009bff987230 */ /* 0x000fe40000004100 */
[----:B------:R-:W-:Y:S01]  /*0c90*/  FADD.FTZ R57, R57, R184 ;  /* 0x000000b839397221 */ /* 0x000fe20000010000 */
[----:B----4-:R-:W-:-:S02]  /*0ca0*/  HADD2.F32 R155, -RZ, R156.H0_H0 ;  /* 0x2000009cff9b7230 */ /* 0x010fc40000004100 */
[----:B------:R-:W-:Y:S01]  /*0cb0*/  FFMA.FTZ R37, R230, R184, R37 ;  /* 0x000000b8e6257223 */ /* 0x000fe20000010025 */
[----:B------:R-:W-:Y:S02]  /*0cc0*/  HADD2.F32 R156, -RZ, R156.H1_H1 ;  /* 0x3000009cff9c7230 */ /* 0x000fe40000004100 */
[----:B------:R-:W-:Y:S01]  /*0cd0*/  FFMA.FTZ R36, R231, R185, R36 ;  /* 0x000000b9e7247223 */ /* 0x000fe20000010024 */
[----:B------:R-:W-:Y:S02]  /*0ce0*/  HADD2.F32 R151, -RZ, R157.H0_H0 ;  /* 0x2000009dff977230 */ /* 0x000fe40000004100 */
[----:B------:R-:W-:Y:S01]  /*0cf0*/  FMUL.FTZ R229, R26, R155 ;  /* 0x0000009b1ae57220 */ /* 0x000fe20000410000 */
[----:B------:R-:W-:Y:S02]  /*0d00*/  HADD2.F32 R187, -RZ, R153.H0_H0 ;  /* 0x20000099ffbb7230 */ /* 0x000fe40000004100 */
[----:B------:R-:W-:Y:S01]  /*0d10*/  FMUL.FTZ R228, R25, R156 ;  /* 0x0000009c19e47220 */ /* 0x000fe20000410000 */
[----:B------:R-:W-:-:S02]  /*0d20*/  HADD2.F32 R148, -RZ, R157.H1_H1 ;  /* 0x3000009dff947230 */ /* 0x000fc40000004100 */
[----:B------:R-:W-:Y:S01]  /*0d30*/  FMUL.FTZ R157, R24, R151 ;  /* 0x00000097189d7220 */ /* 0x000fe20000410000 */
[----:B------:R-:W-:Y:S02]  /*0d40*/  HADD2.F32 R149, -RZ, R158.H0_H0 ;  /* 0x2000009eff957230 */ /* 0x000fe40000004100 */
[----:B------:R-:W-:Y:S01]  /*0d50*/  FFMA.FTZ R228, R161, R184, R228 ;  /* 0x000000b8a1e47223 */ /* 0x000fe200000100e4 */
[----:B------:R-:W-:Y:S02]  /*0d60*/  HADD2.F32 R238, -RZ, R153.H1_H1 ;  /* 0x30000099ffee7230 */ /* 0x000fe40000004100 */
[----:B------:R-:W-:Y:S01]  /*0d70*/  FFMA.FTZ R184, R160, R187, R157 ;  /* 0x000000bba0b87223 */ /* 0x000fe2000001009d */
[----:B------:R-:W-:Y:S02]  /*0d80*/  HADD2.F32 R189, -RZ, R154.H0_H0 ;  /* 0x2000009affbd7230 */ /* 0x000fe40000004100 */
[----:B------:R-:W-:Y:S01]  /*0d90*/  FMUL.FTZ R157, R22, R149 ;  /* 0x00000095169d7220 */ /* 0x000fe20000410000 */
[----:B------:R-:W-:-:S02]  /*0da0*/  HADD2.F32 R153, -RZ, R159.H0_H0 ;  /* 0x2000009fff997230 */ /* 0x000fc40000004100 */
[----:B------:R-:W-:Y:S01]  /*0db0*/  FADD.FTZ R58, R58, R187 ;  /* 0x000000bb3a3a7221 */ /* 0x000fe20000010000 */
[----:B------:R-:W-:Y:S02]  /*0dc0*/  HADD2.F32 R240, -RZ, R154.H1_H1 ;  /* 0x3000009afff07230 */ /* 0x000fe40000004100 */
[----:B------:R-:W-:Y:S01]  /*0dd0*/  FFMA.FTZ R38, R227, R187, R38 ;  /* 0x000000bbe3267223 */ /* 0x000fe20000010026 */
[----:B------:R-:W-:Y:S02]  /*0de0*/  HADD2.F32 R158, -RZ, R158.H1_H1 ;  /* 0x3000009eff9e7230 */ /* 0x000fe40000004100 */
[----:B------:R-:W-:Y:S01]  /*0df0*/  FMUL.FTZ R154, R23, R148 ;  /* 0x00000094179a7220 */ /* 0x000fe20000410000 */
[----:B------:R-:W-:Y:S01]  /*0e00*/  FMUL.FTZ R187, R183, R188 ;  /* 0x000000bcb7bb7220 */ /* 0x000fe20000410000 */
[----:B------:R-:W-:Y:S01]  /*0e10*/  FFMA.FTZ R188, R30, R189, R157 ;  /* 0x000000bd1ebc7223 */ /* 0x000fe2000001009d */
[----:B------:R-:W-:Y:S01]  /*0e20*/  FMUL.FTZ R157, R20, R153 ;  /* 0x00000099149d7220 */ /* 0x000fe20000410000 */
[----:B------:R-:W-:Y:S01]  /*0e30*/  FFMA.FTZ R229, R162, R185, R229 ;  /* 0x000000b9a2e57223 */ /* 0x000fe200000100e5 */
[----:B------:R-:W-:Y:S01]  /*0e40*/  FFMA.FTZ R185, R31, R238, R154 ;  /* 0x000000ee1fb97223 */ /* 0x000fe2000001009a */
[----:B------:R-:W-:-:S02]  /*0e50*/  HADD2.F32 R150, -RZ, R159.H1_H1 ;  /* 0x3000009fff967230 */ /* 0x000fc40000004100 */
[----:B------:R-:W-:Y:S01]  /*0e60*/  FMUL.FTZ R154, R21, R158 ;  /* 0x0000009e159a7220 */ /* 0x000fe20000410000 */
[----:B------:R-:W-:Y:S01]  /*0e70*/  FMUL.FTZ R191, R183, R192 ;  /* 0x000000c0b7bf7220 */ /* 0x000fe20000410000 */
[----:B------:R-:W-:Y:S01]  /*0e80*/  FFMA.FTZ R192, R28, R193, R157 ;  /* 0x000000c11cc07223 */ /* 0x000fe2000001009d */
[----:B------:R-:W-:Y:S01]  /*0e90*/  FADD.FTZ R92, R92, R155 ;  /* 0x0000009b5c5c7221 */ /* 0x000fe20000010000 */
[C---:B------:R-:W-:Y:S01]  /*0ea0*/  FFMA.FTZ R76, R231.reuse, R155, R76 ;  /* 0x0000009be74c7223 */ /* 0x040fe2000001004c */
[----:B------:R-:W-:Y:S01]  /*0eb0*/  FADD.FTZ R155, RZ, R229 ;  /* 0x000000e5ff9b7221 */ /* 0x000fe20000010000 */
[----:B------:R-:W-:Y:S01]  /*0ec0*/  FFMA.FTZ R157, R231, R229, RZ ;  /* 0x000000e5e79d7223 */ /* 0x000fe200000100ff */
[----:B------:R-:W-:Y:S01]  /*0ed0*/  FADD.FTZ R60, R60, R189 ;  /* 0x000000bd3c3c7221 */ /* 0x000fe20000010000 */
[----:B------:R-:W-:Y:S01]  /*0ee0*/  FFMA.FTZ R40, R187, R189, R40 ;  /* 0x000000bdbb287223 */ /* 0x000fe20000010028 */
        /* <DEDUP_REMOVED lines=8> */
[-C--:B------:R-:W-:Y:S01]  /*0f70*/  FFMA.FTZ R193, R27, R152.reuse, R154 ;  /* 0x000000981bc17223 */ /* 0x080fe2000001009a */
[----:B------:R-:W-:Y:S01]  /*0f80*/  FFMA.FTZ R43, R194, R152, R43 ;  /* 0x00000098c22b7223 */ /* 0x000fe2000001002b */
[----:B------:R-:W-:Y:S01]  /*0f90*/  FMUL.FTZ R186, R183, R236 ;  /* 0x000000ecb7ba7220 */ /* 0x000fe20000410000 */
        /* <DEDUP_REMOVED lines=29> */
[----:B------:R-:W-:Y:S01]  /*1170*/  IADD3 R234, R182, 0x20, RZ ;  /* 0x00000020b6ea7810 */ /* 0x000fe20007ffe0ff */
[----:B------:R-:W-:Y:S01]  /*1180*/  FADD.FTZ R235, R148, R193 ;  /* 0x000000c194eb7221 */ /* 0x000fe20000010000 */
[----:B------:R-:W-:-:S07]  /*1190*/  FFMA.FTZ R236, R194, R193, R236 ;  /* 0x000000c1c2ec7223 */ /* 0x000fce00000100ec */
.L_x_333:
[----:B------:R-:W-:Y:S05]  /*11a0*/  BSYNC B1 ;  /* 0x0000000000017941 */ /* 0x000fea0003800000 */
.L_x_332:
        /* <DEDUP_REMOVED lines=18> */
[----:B------:R-:W-:Y:S01]  /*12d0*/  IADD3 R234, R234, 0x20, RZ ;  /* 0x00000020eaea7810 */ /* 0x000fe20007ffe0ff */
[----:B--2---:R-:W-:Y:S02]  /*12e0*/  HADD2.F32 R195, -RZ, R157.H0_H0 ;  /* 0x2000009dffc37230 */ /* 0x004fe40000004100 */
[--C-:B0-----:R-:W-:Y:S02]  /*12f0*/  HADD2.F32 R197, -RZ, R158.reuse.H0_H0 ;  /* 0x2000009effc57230 */ /* 0x101fe40000004100 */
[----:B------:R-:W-:Y:S02]  /*1300*/  HADD2.F32 R209, -RZ, R158.H1_H1 ;  /* 0x3000009effd17230 */ /* 0x000fe40000004100 */
[--C-:B---3--:R-:W-:Y:S02]  /*1310*/  HADD2.F32 R199, -RZ, R148.reuse.H0_H0 ;  /* 0x20000094ffc77230 */ /* 0x108fe40000004100 */
[----:B------:R-:W-:-:S02]  /*1320*/  HADD2.F32 R200, -RZ, R148.H1_H1 ;  /* 0x30000094ffc87230 */ /* 0x000fc40000004100 */
[--C-:B------:R-:W-:Y:S02]  /*1330*/  HADD2.F32 R201, -RZ, R149.reuse.H0_H0 ;  /* 0x20000095ffc97230 */ /* 0x100fe40000004100 */
[----:B------:R-:W-:Y:S02]  /*1340*/  HADD2.F32 R204, -RZ, R149.H1_H1 ;  /* 0x30000095ffcc7230 */ /* 0x000fe40000004100 */
[--C-:B------:R-:W-:Y:S02]  /*1350*/  HADD2.F32 R205, -RZ, R150.reuse.H0_H0 ;  /* 0x20000096ffcd7230 */ /* 0x100fe40000004100 */
[----:B------:R-:W-:Y:S02]  /*1360*/  HADD2.F32 R208, -RZ, R150.H1_H1 ;  /* 0x30000096ffd07230 */ /* 0x000fe40000004100 */
[--C-:B------:R-:W-:Y:S02]  /*1370*/  HADD2.F32 R149, -RZ, R151.reuse.H0_H0 ;  /* 0x20000097ff957230 */ /* 0x100fe40000004100 */
[----:B------:R-:W-:-:S02]  /*1380*/  HADD2.F32 R148, -RZ, R151.H1_H1 ;  /* 0x30000097ff947230 */ /* 0x000fc40000004100 */
[--C-:B----4-:R-:W-:Y:S02]  /*1390*/  HADD2.F32 R151, -RZ, R155.reuse.H0_H0 ;  /* 0x2000009bff977230 */ /* 0x110fe40000004100 */
[----:B------:R-:W-:Y:S02]  /*13a0*/  HADD2.F32 R150, -RZ, R155.H1_H1 ;  /* 0x3000009bff967230 */ /* 0x000fe40000004100 */
[--C-:B------:R-:W-:Y:S02]  /*13b0*/  HADD2.F32 R155, -RZ, R156.reuse.H0_H0 ;  /* 0x2000009cff9b7230 */ /* 0x100fe40000004100 */
[----:B------:R-:W-:Y:S02]  /*13c0*/  HADD2.F32 R156, -RZ, R156.H1_H1 ;  /* 0x3000009cff9c7230 */ /* 0x000fe40000004100 */
[----:B------:R-:W-:Y:S02]  /*13d0*/  HADD2.F32 R207, -RZ, R152.H0_H0 ;  /* 0x20000098ffcf7230 */ /* 0x000fe40000004100 */
[----:B------:R-:W-:Y:S01]  /*13e0*/  FADD.FTZ R158, -R244, R155 ;  /* 0x0000009bf49e7221 */ /* 0x000fe20000010100 */
[----:B------:R-:W-:-:S02]  /*13f0*/  HADD2.F32 R196, -RZ, R157.H1_H1 ;  /* 0x3000009dffc47230 */ /* 0x000fc40000004100 */
[C---:B------:R-:W-:Y:S01]  /*1400*/  FADD.FTZ R198, -R244.reuse, R156 ;  /* 0x0000009cf4c67221 */ /* 0x040fe20000010100 */
[----:B------:R-:W-:Y:S02]  /*1410*/  HADD2.F32 R202, -RZ, R152.H1_H1 ;  /* 0x30000098ffca7230 */ /* 0x000fe40000004100 */
[----:B------:R-:W-:Y:S01]  /*1420*/  FADD.FTZ R206, -R244, R195 ;  /* 0x000000c3f4ce7221 */ /* 0x000fe20000010100 */
[--C-:B------:R-:W-:Y:S02]  /*1430*/  HADD2.F32 R203, -RZ, R153.reuse.H0_H0 ;  /* 0x20000099ffcb7230 */ /* 0x100fe40000004100 */
[----:B------:R-:W-:Y:S01]  /*1440*/  FMUL.FTZ R157, R10, R207 ;  /* 0x000000cf0a9d7220 */ /* 0x000fe20000410000 */
[C---:B------:R-:W-:Y:S01]  /*1450*/  FMUL.FTZ R195, R183.reuse, R158 ;  /* 0x0000009eb7c37220 */ /* 0x040fe20000410000 */
[----:B------:R-:W-:Y:S01]  /*1460*/  FMUL.FTZ R198, R183, R198 ;  /* 0x000000c6b7c67220 */ /* 0x000fe20000410000 */
[----:B------:R-:W-:Y:S01]  /*1470*/  FADD.FTZ R238, -R244, R196 ;  /* 0x000000c4f4ee7221 */ /* 0x000fe20000010100 */
[----:B------:R-:W-:-:S02]  /*1480*/  HADD2.F32 R152, -RZ, R153.H1_H1 ;  /* 0x30000099ff987230 */ /* 0x000fc40000004100 */
[----:B------:R-:W-:Y:S01]  /*1490*/  FADD.FTZ R104, R104, R199 ;  /* 0x000000c768687221 */ /* 0x000fe20000010000 */
[-C--:B------:R-:W-:Y:S01]  /*14a0*/  FFMA.FTZ R196, R18, R199.reuse, R157 ;  /* 0x000000c712c47223 */ /* 0x080fe2000001009d */
[----:B------:R-:W-:Y:S01]  /*14b0*/  FFMA.FTZ R120, R195, R199, R120 ;  /* 0x000000c7c3787223 */ /* 0x000fe20000010078 */
[-C--:B------:R-:W-:Y:S01]  /*14c0*/  FMUL.FTZ R158, R9, R202.reuse ;  /* 0x000000ca099e7220 */ /* 0x080fe20000410000 */
[--C-:B------:R-:W-:Y:S02]  /*14d0*/  HADD2.F32 R153, -RZ, R154.reuse.H0_H0 ;  /* 0x2000009aff997230 */ /* 0x100fe40000004100 */
[----:B------:R-:W-:Y:S01]  /*14e0*/  FADD.FTZ R65, R65, R202 ;  /* 0x000000ca41417221 */ /* 0x000fe20000010000 */
[----:B------:R-:W-:Y:S01]  /*14f0*/  FFMA.FTZ R125, R198, R202, R125 ;  /* 0x000000cac67d7223 */ /* 0x000fe2000001007d */
[----:B------:R-:W-:Y:S01]  /*1500*/  FMUL.FTZ R155, R8, R203 ;  /* 0x000000cb089b7220 */ /* 0x000fe20000410000 */
[----:B------:R-:W-:Y:S01]  /*1510*/  FMUL.FTZ R199, R183, R206 ;  /* 0x000000ceb7c77220 */ /* 0x000fe20000410000 */
[----:B------:R-:W-:-:S02]  /*1520*/  HADD2.F32 R154, -RZ, R154.H1_H1 ;  /* 0x3000009aff9a7230 */ /* 0x000fc40000004100 */
[----:B------:R-:W-:Y:S01]  /*1530*/  FADD.FTZ R240, -R244, R197 ;  /* 0x000000c5f4f07221 */ /* 0x000fe20000010100 */
[----:B------:R-:W-:Y:S01]  /*1540*/  FMUL.FTZ R202, R183, R238 ;  /* 0x000000eeb7ca7220 */ /* 0x000fe20000410000 */
[----:B------:R-:W-:Y:S01]  /*1550*/  FADD.FTZ R105, R105, R200 ;  /* 0x000000c869697221 */ /* 0x000fe20000010000 */
[-C--:B------:R-:W-:Y:S01]  /*1560*/  FFMA.FTZ R197, R17, R200.reuse, R158 ;  /* 0x000000c811c57223 */ /* 0x080fe2000001009e */
[----:B------:R-:W-:Y:S01]  /*1570*/  FFMA.FTZ R121, R198, R200, R121 ;  /* 0x000000c8c6797223 */ /* 0x000fe20000010079 */
[-C--:B------:R-:W-:Y:S01]  /*1580*/  FMUL.FTZ R158, R7, R152.reuse ;  /* 0x00000098079e7220 */ /* 0x080fe20000410000 */
[----:B------:R-:W-:Y:S01]  /*1590*/  FFMA.FTZ R200, R16, R201, R155 ;  /* 0x000000c910c87223 */ /* 0x000fe2000001009b */
[----:B------:R-:W-:Y:S01]  /*15a0*/  FADD.FTZ R66, R66, R203 ;  /* 0x000000cb42427221 */ /* 0x000fe20000010000 */
[----:B------:R-:W-:Y:S01]  /*15b0*/  FFMA.FTZ R126, R199, R203, R126 ;  /* 0x000000cbc77e7223 */ /* 0x000fe2000001007e */
[----:B------:R-:W-:Y:S01]  /*15c0*/  FADD.FTZ R67, R67, R152 ;  /* 0x0000009843437221 */ /* 0x000fe20000010000 */
[----:B------:R-:W-:Y:S01]  /*15d0*/  FFMA.FTZ R127, R202, R152, R127 ;  /* 0x00000098ca7f7223 */ /* 0x000fe2000001007f */
[----:B------:R-:W-:Y:S01]  /*15e0*/  FMUL.FTZ R155, R6, R153 ;  /* 0x00000099069b7220 */ /* 0x000fe20000410000 */
[----:B------:R-:W-:Y:S01]  /*15f0*/  FMUL.FTZ R203, R183, R240 ;  /* 0x000000f0b7cb7220 */ /* 0x000fe20000410000 */
[----:B------:R-:W-:-:S02]  /*1600*/  HADD2.F32 R210, -RZ, R159.H0_H0 ;  /* 0x2000009fffd27230 */ /* 0x000fc40000004100 */
[----:B------:R-:W-:Y:S01]  /*1610*/  FMUL.FTZ R152, R5, R154 ;  /* 0x0000009a05987220 */ /* 0x000fe20000410000 */
[----:B------:R-:W-:Y:S01]  /*1620*/  FADD.FTZ R106, R106, R201 ;  /* 0x000000c96a6a7221 */ /* 0x000fe20000010000 */
[----:B------:R-:W-:Y:S01]  /*1630*/  FFMA.FTZ R122, R199, R201, R122 ;  /* 0x000000c9c77a7223 */ /* 0x000fe2000001007a */
[----:B------:R-:W-:Y:S01]  /*1640*/  FADD.FTZ R107, R107, R204 ;  /* 0x000000cc6b6b7221 */ /* 0x000fe20000010000 */
[-C--:B------:R-:W-:Y:S01]  /*1650*/  FFMA.FTZ R201, R15, R204.reuse, R158 ;  /* 0x000000cc0fc97223 */ /* 0x080fe2000001009e */
[----:B------:R-:W-:Y:S01]  /*1660*/  FFMA.FTZ R123, R202, R204, R123 ;  /* 0x000000ccca7b7223 */ /* 0x000fe2000001007b */
[----:B------:R-:W-:Y:S01]  /*1670*/  FADD.FTZ R132, R132, R205 ;  /* 0x000000cd84847221 */ /* 0x000fe20000010000 */
[-C--:B------:R-:W-:Y:S01]  /*1680*/  FFMA.FTZ R204, R14, R205.reuse, R155 ;  /* 0x000000cd0ecc7223 */ /* 0x080fe2000001009b */
[----:B------:R-:W-:Y:S01]  /*1690*/  FFMA.FTZ R140, R203, R205, R140 ;  /* 0x000000cdcb8c7223 */ /* 0x000fe2000001008c */
[C---:B------:R-:W-:Y:S01]  /*16a0*/  FADD.FTZ R242, -R244.reuse, R209 ;  /* 0x000000d1f4f27221 */ /* 0x040fe20000010100 */
[----:B------:R-:W-:Y:S01]  /*16b0*/  FFMA.FTZ R205, R13, R208, R152 ;  /* 0x000000d00dcd7223 */ /* 0x000fe20000010098 */
[----:B------:R-:W-:Y:S01]  /*16c0*/  FADD.FTZ R156, -R244, R210 ;  /* 0x000000d2f49c7221 */ /* 0x000fe20000010100 */
[----:B------:R-:W-:Y:S01]  /*16d0*/  FADD.FTZ R44, R44, R153 ;  /* 0x000000992c2c7221 */ /* 0x000fe20000010000 */
[----:B------:R-:W-:Y:S01]  /*16e0*/  FFMA.FTZ R100, R203, R153, R100 ;  /* 0x00000099cb647223 */ /* 0x000fe20000010064 */
[----:B------:R-:W-:Y:S01]  /*16f0*/  FADD.FTZ R152, R235, R196 ;  /* 0x000000c4eb987221 */ /* 0x000fe20000010000 */
[C---:B------:R-:W-:Y:S01]  /*1700*/  FFMA.FTZ R153, R195.reuse, R196, R236 ;  /* 0x000000c4c3997223 */ /* 0x040fe200000100ec */
[----:B------:R-:W-:Y:S01]  /*1710*/  FADD.FTZ R64, R64, R207 ;  /* 0x000000cf40407221 */ /* 0x000fe20000010000 */
[----:B------:R-:W-:Y:S01]  /*1720*/  FFMA.FTZ R124, R195, R207, R124 ;  /* 0x000000cfc37c7223 */ /* 0x000fe2000001007c */
[C---:B------:R-:W-:Y:S01]  /*1730*/  FMUL.FTZ R206, R183.reuse, R242 ;  /* 0x000000f2b7ce7220 */ /* 0x040fe20000410000 */
[----:B------:R-:W-:Y:S01]  /*1740*/  FMUL.FTZ R157, R4, R151 ;  /* 0x00000097049d7220 */ /* 0x000fe20000410000 */
[----:B------:R-:W-:Y:S01]  /*1750*/  FMUL.FTZ R207, R183, R156 ;  /* 0x0000009cb7cf7220 */ /* 0x000fe20000410000 */
[----:B------:R-:W-:Y:S01]  /*1760*/  FADD.FTZ R155, R152, R197 ;  /* 0x000000c5989b7221 */ /* 0x000fe20000010000 */
[----:B------:R-:W-:Y:S01]  /*1770*/  FFMA.FTZ R152, R198, R197, R153 ;  /* 0x000000c5c6987223 */ /* 0x000fe20000010099 */
[----:B------:R-:W-:Y:S01]  /*1780*/  FADD.FTZ R133, R133, R208 ;  /* 0x000000d085857221 */ /* 0x000fe20000010000 */
[C---:B------:R-:W-:Y:S01]  /*1790*/  FFMA.FTZ R141, R206.reuse, R208, R141 ;  /* 0x000000d0ce8d7223 */ /* 0x040fe2000001008d */
[----:B------:R-:W-:Y:S01]  /*17a0*/  FADD.FTZ R45, R45, R154 ;  /* 0x0000009a2d2d7221 */ /* 0x000fe20000010000 */
[----:B------:R-:W-:Y:S01]  /*17b0*/  FFMA.FTZ R101, R206, R154, R101 ;  /* 0x0000009ace657223 */ /* 0x000fe20000010065 */
[----:B------:R-:W-:Y:S01]  /*17c0*/  FADD.FTZ R134, R134, R149 ;  /* 0x0000009586867221 */ /* 0x000fe20000010000 */
[-C--:B------:R-:W-:Y:S01]  /*17d0*/  FFMA.FTZ R208, R12, R149.reuse, R157 ;  /* 0x000000950cd07223 */ /* 0x080fe2000001009d */
[----:B------:R-:W-:Y:S01]  /*17e0*/  FFMA.FTZ R142, R207, R149, R142 ;  /* 0x00000095cf8e7223 */ /* 0x000fe2000001008e */
[----:B------:R-:W-:Y:S01]  /*17f0*/  FADD.FTZ R154, R155, R200 ;  /* 0x000000c89b9a7221 */ /* 0x000fe20000010000 */
[----:B------:R-:W-:Y:S01]  /*1800*/  FFMA.FTZ R149, R199, R200, R152 ;  /* 0x000000c8c7957223 */ /* 0x000fe20000010098 */
[----:B------:R-:W-:-:S02]  /*1810*/  HADD2.F32 R159, -RZ, R159.H1_H1 ;  /* 0x3000009fff9f7230 */ /* 0x000fc40000004100 */
[----:B------:R-:W-:Y:S01]  /*1820*/  FADD.FTZ R153, R154, R201 ;  /* 0x000000c99a997221 */ /* 0x000fe20000010000 */
[----:B------:R-:W-:Y:S02]  /*1830*/  FFMA.FTZ R152, R202, R201, R149 ;  /* 0x000000c9ca987223 */ /* 0x000fe40000010095 */
[----:B------:R-:W-:Y:S01]  /*1840*/  FADD.FTZ R210, -R244, R159 ;  /* 0x0000009ff4d27221 */ /* 0x000fe20000010100 */
        /* <DEDUP_REMOVED lines=17> */
.L_x_335:
[----:B------:R-:W-:Y:S05]  /*1960*/  BSYNC B1 ;  /* 0x0000000000017941 */ /* 0x000fea0003800000 */
.L_x_334:
        /* <DEDUP_REMOVED lines=21> */
[----:B------:R-:W-:Y:S02]  /*1ac0*/  HADD2.F32 R226, -RZ, R158.H1_H1 ;  /* 0x3000009effe27230 */ /* 0x000fe40000004100 */
[----:B------:R-:W-:Y:S01]  /*1ad0*/  FADD.FTZ R158, -R238, R211 ;  /* 0x000000d3ee9e7221 */ /* 0x000fe20000010100 */
[----:B0-----:R-:W-:-:S02]  /*1ae0*/  HADD2.F32 R212, -RZ, R157.H0_H0 ;  /* 0x2000009dffd47230 */ /* 0x001fc40000004100 */
[----:B------:R-:W-:Y:S01]  /*1af0*/  FADD.FTZ R214, -R238, R156 ;  /* 0x0000009ceed67221 */ /* 0x000fe20000010100 */
[--C-:B---3--:R-:W-:Y:S02]  /*1b00*/  HADD2.F32 R223, -RZ, R152.reuse.H0_H0 ;  /* 0x20000098ffdf7230 */ /* 0x108fe40000004100 */
[----:B------:R-:W-:Y:S02]  /*1b10*/  HADD2.F32 R213, -RZ, R157.H1_H1 ;  /* 0x3000009dffd57230 */ /* 0x000fe40000004100 */
[----:B------:R-:W-:Y:S01]  /*1b20*/  FMUL.FTZ R211, R183, R158 ;  /* 0x0000009eb7d37220 */ /* 0x000fe20000410000 */
[----:B------:R-:W-:Y:S02]  /*1b30*/  HADD2.F32 R218, -RZ, R152.H1_H1 ;  /* 0x30000098ffda7230 */ /* 0x000fe40000004100 */
[----:B------:R-:W-:Y:S01]  /*1b40*/  FMUL.FTZ R157, R172, R223 ;  /* 0x000000dfac9d7220 */ /* 0x000fe20000410000 */
[----:B------:R-:W-:Y:S02]  /*1b50*/  HADD2.F32 R219, -RZ, R153.H0_H0 ;  /* 0x20000099ffdb7230 */ /* 0x000fe40000004100 */
[----:B----4-:R-:W-:-:S02]  /*1b60*/  HADD2.F32 R215, -RZ, R148.H0_H0 ;  /* 0x20000094ffd77230 */ /* 0x010fc40000004100 */
[C---:B------:R-:W-:Y:S01]  /*1b70*/  FADD.FTZ R222, -R238.reuse, R212 ;  /* 0x000000d4eede7221 */ /* 0x040fe20000010100 */
[----:B------:R-:W-:Y:S01]  /*1b80*/  FMUL.FTZ R214, R183, R214 ;  /* 0x000000d6b7d67220 */ /* 0x000fe20000410000 */
[----:B------:R-:W-:Y:S01]  /*1b90*/  FADD.FTZ R224, -R238, R213 ;  /* 0x000000d5eee07221 */ /* 0x000fe20000010100 */
[----:B------:R-:W-:Y:S02]  /*1ba0*/  HADD2.F32 R216, -RZ, R148.H1_H1 ;  /* 0x30000094ffd87230 */ /* 0x000fe40000004100 */
[----:B------:R-:W-:Y:S01]  /*1bb0*/  FADD.FTZ R68, R68, R215 ;  /* 0x000000d744447221 */ /* 0x000fe20000010000 */
[----:B------:R-:W-:Y:S02]  /*1bc0*/  HADD2.F32 R217, -RZ, R149.H0_H0 ;  /* 0x20000095ffd97230 */ /* 0x000fe40000004100 */
[-C--:B------:R-:W-:Y:S01]  /*1bd0*/  FFMA.FTZ R212, R2, R215.reuse, R157 ;  /* 0x000000d702d47223 */ /* 0x080fe2000001009d */
[----:B------:R-:W-:Y:S02]  /*1be0*/  HADD2.F32 R152, -RZ, R153.H1_H1 ;  /* 0x30000099ff987230 */ /* 0x000fe40000004100 */
[----:B------:R-:W-:Y:S01]  /*1bf0*/  FFMA.FTZ R48, R211, R215, R48 ;  /* 0x000000d7d3307223 */ /* 0x000fe20000010030 */
[----:B------:R-:W-:Y:S01]  /*1c00*/  FMUL.FTZ R158, R175, R218 ;  /* 0x000000daaf9e7220 */ /* 0x000fe20000410000 */
[----:B------:R-:W-:-:S02]  /*1c10*/  HADD2.F32 R153, -RZ, R154.H0_H0 ;  /* 0x2000009aff997230 */ /* 0x000fc40000004100 */
[----:B------:R-:W-:Y:S01]  /*1c20*/  FADD.FTZ R109, R109, R218 ;  /* 0x000000da6d6d7221 */ /* 0x000fe20000010000 */
[----:B------:R-:W-:Y:S01]  /*1c30*/  FFMA.FTZ R85, R214, R218, R85 ;  /* 0x000000dad6557223 */ /* 0x000fe20000010055 */
[----:B------:R-:W-:Y:S01]  /*1c40*/  FMUL.FTZ R157, R174, R219 ;  /* 0x000000dbae9d7220 */ /* 0x000fe20000410000 */
[C---:B------:R-:W-:Y:S01]  /*1c50*/  FMUL.FTZ R215, R183.reuse, R222 ;  /* 0x000000deb7d77220 */ /* 0x040fe20000410000 */
[----:B------:R-:W-:Y:S02]  /*1c60*/  HADD2.F32 R154, -RZ, R154.H1_H1 ;  /* 0x3000009aff9a7230 */ /* 0x000fe40000004100 */
[C---:B------:R-:W-:Y:S01]  /*1c70*/  FADD.FTZ R232, -R238.reuse, R225 ;  /* 0x000000e1eee87221 */ /* 0x040fe20000010100 */
[----:B------:R-:W-:Y:S01]  /*1c80*/  FMUL.FTZ R218, R183, R224 ;  /* 0x000000e0b7da7220 */ /* 0x000fe20000410000 */
[----:B------:R-:W-:Y:S01]  /*1c90*/  FADD.FTZ R234, -R238, R226 ;  /* 0x000000e2eeea7221 */ /* 0x000fe20000010100 */
[----:B------:R-:W-:Y:S02]  /*1ca0*/  HADD2.F32 R220, -RZ, R149.H1_H1 ;  /* 0x30000095ffdc7230 */ /* 0x000fe40000004100 */
[----:B------:R-:W-:Y:S01]  /*1cb0*/  FADD.FTZ R69, R69, R216 ;  /* 0x000000d845457221 */ /* 0x000fe20000010000 */
[-C--:B------:R-:W-:Y:S01]  /*1cc0*/  FFMA.FTZ R213, R167, R216.reuse, R158 ;  /* 0x000000d8a7d57223 */ /* 0x080fe2000001009e */
[----:B------:R-:W-:Y:S01]  /*1cd0*/  FFMA.FTZ R49, R214, R216, R49 ;  /* 0x000000d8d6317223 */ /* 0x000fe20000010031 */
[----:B------:R-:W-:-:S02]  /*1ce0*/  HADD2.F32 R221, -RZ, R150.H0_H0 ;  /* 0x20000096ffdd7230 */ /* 0x000fc40000004100 */
[-C--:B------:R-:W-:Y:S01]  /*1cf0*/  FMUL.FTZ R158, R177, R152.reuse ;  /* 0x00000098b19e7220 */ /* 0x080fe20000410000 */
[----:B------:R-:W-:Y:S01]  /*1d00*/  FFMA.FTZ R216, R166, R217, R157 ;  /* 0x000000d9a6d87223 */ /* 0x000fe2000001009d */
[----:B------:R-:W-:Y:S01]  /*1d10*/  FADD.FTZ R110, R110, R219 ;  /* 0x000000db6e6e7221 */ /* 0x000fe20000010000 */
[----:B------:R-:W-:Y:S01]  /*1d20*/  FFMA.FTZ R86, R215, R219, R86 ;  /* 0x000000dbd7567223 */ /* 0x000fe20000010056 */
[----:B------:R-:W-:Y:S02]  /*1d30*/  HADD2.F32 R150, -RZ, R150.H1_H1 ;  /* 0x30000096ff967230 */ /* 0x000fe40000004100 */
[----:B------:R-:W-:Y:S01]  /*1d40*/  FADD.FTZ R111, R111, R152 ;  /* 0x000000986f6f7221 */ /* 0x000fe20000010000 */
[----:B------:R-:W-:Y:S01]  /*1d50*/  FFMA.FTZ R87, R218, R152, R87 ;  /* 0x00000098da577223 */ /* 0x000fe20000010057 */
[----:B------:R-:W-:Y:S01]  /*1d60*/  FMUL.FTZ R157, R176, R153 ;  /* 0x00000099b09d7220 */ /* 0x000fe20000410000 */
[----:B------:R-:W-:Y:S01]  /*1d70*/  FMUL.FTZ R219, R183, R232 ;  /* 0x000000e8b7db7220 */ /* 0x000fe20000410000 */
[----:B------:R-:W-:Y:S01]  /*1d80*/  FMUL.FTZ R152, R179, R154 ;  /* 0x0000009ab3987220 */ /* 0x000fe20000410000 */
[----:B------:R-:W-:Y:S01]  /*1d90*/  FMUL.FTZ R222, R183, R234 ;  /* 0x000000eab7de7220 */ /* 0x000fe20000410000 */
[----:B------:R-:W-:Y:S01]  /*1da0*/  FADD.FTZ R70, R70, R217 ;  /* 0x000000d946467221 */ /* 0x000fe20000010000 */
[----:B------:R-:W-:Y:S01]  /*1db0*/  FFMA.FTZ R50, R215, R217, R50 ;  /* 0x000000d9d7327223 */ /* 0x000fe20000010032 */
[----:B------:R-:W-:Y:S01]  /*1dc0*/  FADD.FTZ R71, R71, R220 ;  /* 0x000000dc47477221 */ /* 0x000fe20000010000 */
[-C--:B------:R-:W-:Y:S01]  /*1dd0*/  FFMA.FTZ R217, R169, R220.reuse, R158 ;  /* 0x000000dca9d97223 */ /* 0x080fe2000001009e */
[----:B------:R-:W-:Y:S01]  /*1de0*/  FFMA.FTZ R51, R218, R220, R51 ;  /* 0x000000dcda337223 */ /* 0x000fe20000010033 */
[----:B------:R-:W-:-:S02]  /*1df0*/  HADD2.F32 R233, -RZ, R159.H0_H0 ;  /* 0x2000009fffe97230 */ /* 0x000fc40000004100 */
        /* <DEDUP_REMOVED lines=9> */
[--C-:B------:R-:W-:Y:S02]  /*1e90*/  HADD2.F32 R149, -RZ, R151.reuse.H0_H0 ;  /* 0x20000097ff957230 */ /* 0x100fe40000004100 */
[----:B------:R-:W-:Y:S01]  /*1ea0*/  FFMA.FTZ R153, R211, R212, R236 ;  /* 0x000000d4d3997223 */ /* 0x000fe200000100ec */
[----:B------:R-:W-:-:S02]  /*1eb0*/  HADD2.F32 R148, -RZ, R151.H1_H1 ;  /* 0x30000097ff947230 */ /* 0x000fc40000004100 */
[----:B------:R-:W-:Y:S02]  /*1ec0*/  HADD2.F32 R159, -RZ, R159.H1_H1 ;  /* 0x3000009fff9f7230 */ /* 0x000fe40000004100 */
[----:B------:R-:W-:Y:S01]  /*1ed0*/  FADD.FTZ R156, -R238, R233 ;  /* 0x000000e9ee9c7221 */ /* 0x000fe20000010100 */
[--C-:B------:R-:W-:Y:S02]  /*1ee0*/  HADD2.F32 R151, -RZ, R155.reuse.H0_H0 ;  /* 0x2000009bff977230 */ /* 0x100fe40000004100 */
[----:B------:R-:W-:Y:S01]  /*1ef0*/  FADD.FTZ R157, R150, R213 ;  /* 0x000000d5969d7221 */ /* 0x000fe20000010000 */
[----:B------:R-:W-:Y:S01]  /*1f00*/  FFMA.FTZ R150, R214, R213, R153 ;  /* 0x000000d5d6967223 */ /* 0x000fe20000010099 */
        /* <DEDUP_REMOVED lines=32> */
.L_x_337:
[----:B------:R-:W-:Y:S05]  /*2110*/  BSYNC B1 ;  /* 0x0000000000017941 */ /* 0x000fea0003800000 */
.L_x_336:
        /* <DEDUP_REMOVED lines=20> */
.L_x_367:
        /* <DEDUP_REMOVED lines=22> */
[----:B------:R-:W-:Y:S01]  /*23c0*/  FFMA.FTZ R232, R194, R158, R159 ;  /* 0x0000009ec2e87223 */ /* 0x000fe2000001009f */
[----:B------:R-:W-:-:S02]  /*23d0*/  ISETP.NE.U32.AND P1, PT, RZ, UR12, PT ;  /* 0x0000000cff007c0c */ /* 0x000fc4000bf25070 */
[--C-:B------:R-:W-:Y:S02]  /*23e0*/  @P0 HADD2.F32 R154, -RZ, R117.reuse.H0_H0 ;  /* 0x20000075ff9a0230 */ /* 0x100fe40000004100 */
[----:B------:R-:W-:Y:S01]  /*23f0*/  FADD.FTZ R232, R193, -R232 ;  /* 0x800000e8c1e87221 */ /* 0x000fe20000010000 */
[--C-:B------:R-:W-:Y:S01]  /*2400*/  @P0 HADD2.F32 R153, -RZ, R116.reuse.H0_H0 ;  /* 0x20000074ff990230 */ /* 0x100fe20000004100 */
[----:B------:R-:W-:Y:S01]  /*2410*/  ISETP.NE.U32.AND P2, PT, RZ, UR14, PT ;  /* 0x0000000eff007c0c */ /* 0x000fe2000bf45070 */
[----:B------:R-:W-:Y:S02]  /*2420*/  @P0 HADD2.F32 R155, -RZ, R117.H1_H1 ;  /* 0x30000075ff9b0230 */ /* 0x000fe40000004100 */
[----:B------:R-:W-:Y:S01]  /*2430*/  @P0 FADD.FTZ R149, R149, R154 ;  /* 0x0000009a95950221 */ /* 0x000fe20000010000 */
[----:B------:R-:W-:Y:S02]  /*2440*/  @P0 HADD2.F32 R152, -RZ, R116.H1_H1 ;  /* 0x30000074ff980230 */ /* 0x000fe40000004100 */
[-C--:B------:R-:W-:Y:S01]  /*2450*/  FFMA.FTZ R154, R190, R158.reuse, R159 ;  /* 0x0000009ebe9a7223 */ /* 0x080fe2000001009f */
[----:B------:R-:W-:Y:S01]  /*2460*/  @P0 FADD.FTZ R148, R148, R153 ;  /* 0x0000009994940221 */ /* 0x000fe20000010000 */
[----:B------:R-:W-:Y:S01]  /*2470*/  @P0 FADD.FTZ R150, R150, R155 ;  /* 0x0000009b96960221 */ /* 0x000fe20000010000 */
[-CC-:B------:R-:W-:Y:S01]  /*2480*/  FFMA.FTZ R153, R187, R158.reuse, R159.reuse ;  /* 0x0000009ebb997223 */ /* 0x180fe2000001009f */
[----:B------:R-:W-:Y:S01]  /*2490*/  FFMA.FTZ R155, R191, R158, R159 ;  /* 0x0000009ebf9b7223 */ /* 0x000fe2000001009f */
[----:B------:R-:W-:Y:S01]  /*24a0*/  FADD.FTZ R154, R189, -R154 ;  /* 0x8000009abd9a7221 */ /* 0x000fe20000010000 */
[----:B------:R-:W-:Y:S01]  /*24b0*/  @P0 FADD.FTZ R151, R151, R152 ;  /* 0x0000009897970221 */ /* 0x000fe20000010000 */
[----:B------:R-:W-:Y:S01]  /*24c0*/  FADD.FTZ R152, R188, -R153 ;  /* 0x80000099bc987221 */ /* 0x000fe20000010000 */
[----:B------:R-:W-:Y:S01]  /*24d0*/  FADD.FTZ R156, R192, -R155 ;  /* 0x8000009bc09c7221 */ /* 0x000fe20000010000 */
[----:B------:R-:W-:Y:S01]  /*24e0*/  FMUL.FTZ R155, R183, R154 ;  /* 0x0000009ab79b7220 */ /* 0x000fe20000410000 */
[----:B------:R-:W-:-:S02]  /*24f0*/  @P0 HADD2.F32 R153, -RZ, R118.H0_H0 ;  /* 0x20000076ff990230 */ /* 0x000fc40000004100 */
[C---:B------:R-:W-:Y:S01]  /*2500*/  FMUL.FTZ R152, R183.reuse, R152 ;  /* 0x00000098b7987220 */ /* 0x040fe20000410000 */
[----:B------:R-:W-:Y:S02]  /*2510*/  @P0 HADD2.F32 R154, -RZ, R118.H1_H1 ;  /* 0x30000076ff9a0230 */ /* 0x000fe40000004100 */
[C---:B------:R-:W-:Y:S01]  /*2520*/  FMUL.FTZ R156, R183.reuse, R156 ;  /* 0x0000009cb79c7220 */ /* 0x040fe20000410000 */
[--C-:B------:R-:W-:Y:S02]  /*2530*/  @P0 HADD2.F32 R233, -RZ, R119.reuse.H0_H0 ;  /* 0x20000077ffe90230 */ /* 0x100fe40000004100 */
[----:B------:R-:W-:Y:S01]  /*2540*/  FMUL.FTZ R157, R183, R232 ;  /* 0x000000e8b79d7220 */ /* 0x000fe20000410000 */
[----:B------:R-:W-:Y:S02]  /*2550*/  @P0 HADD2.F32 R234, -RZ, R119.H1_H1 ;  /* 0x30000077ffea0230 */ /* 0x000fe40000004100 */
[----:B------:R-:W-:Y:S01]  /*2560*/  @P0 FADD.FTZ R152, R152, R153 ;  /* 0x0000009998980221 */ /* 0x000fe20000010000 */
[----:B------:R-:W-:Y:S01]  /*2570*/  @P0 FADD.FTZ R155, R155, R154 ;  /* 0x0000009a9b9b0221 */ /* 0x000fe20000010000 */
[----:B------:R-:W-:Y:S01]  /*2580*/  @P0 FADD.FTZ R156, R156, R233 ;  /* 0x000000e99c9c0221 */ /* 0x000fe20000010000 */
[----:B------:R-:W-:Y:S01]  /*2590*/  ISETP.NE.AND.EX P1, PT, RZ, UR13, PT, P1 ;  /* 0x0000000dff007c0c */ /* 0x000fe2000bf25310 */
[----:B------:R-:W-:Y:S01]  /*25a0*/  @P0 FADD.FTZ R157, R157, R234 ;  /* 0x000000ea9d9d0221 */ /* 0x000fe20000010000 */
[----:B------:R-:W-:-:S02]  /*25b0*/  ISETP.NE.U32.AND P0, PT, RZ, UR12, PT ;  /* 0x0000000cff007c0c */ /* 0x000fc4000bf05070 */
[----:B------:R-:W-:Y:S02]  /*25c0*/  ISETP.NE.AND.EX P2, PT, RZ, UR15, PT, P2 ;  /* 0x0000000fff007c0c */ /* 0x000fe4000bf45320 */
[----:B------:R-:W-:-:S07]  /*25d0*/  ISETP.NE.AND.EX P0, PT, RZ, UR13, PT, P0 ;  /* 0x0000000dff007c0c */ /* 0x000fce000bf05300 */
[-C--:B------:R-:W-:Y:S02]  /*25e0*/  @P1 F2FP.F16.F32.PACK_AB R235, RZ, R149.reuse ;  /* 0x00000095ffeb123e */ /* 0x080fe400000000ff */
[-C--:B------:R-:W-:Y:S02]  /*25f0*/  @P1 F2FP.F16.F32.PACK_AB R237, RZ, R150.reuse ;  /* 0x00000096ffed123e */ /* 0x080fe400000000ff */
[-C--:B------:R-:W-:Y:S02]  /*2600*/  @P2 F2FP.F16.F32.PACK_AB R233, RZ, R149.reuse ;  /* 0x00000095ffe9223e */ /* 0x080fe400000000ff */
[----:B------:R-:W-:Y:S02]  /*2610*/  @P2 F2FP.F16.F32.PACK_AB R236, RZ, R150 ;  /* 0x00000096ffec223e */ /* 0x000fe400000000ff */
[----:B------:R-:W-:Y:S02]  /*2620*/  F2FP.F16.F32.PACK_AB R149, R150, R149 ;  /* 0x000000959695723e */ /* 0x000fe400000000ff */
[----:B------:R-:W-:-:S02]  /*2630*/  @P1 F2FP.F16.F32.PACK_AB R243, RZ, R155 ;  /* 0x0000009bfff3123e */ /* 0x000fc400000000ff */
[----:B------:R-:W-:Y:S02]  /*2640*/  @P2 F2FP.F16.F32.PACK_AB R246, RZ, R155 ;  /* 0x0000009bfff6223e */ /* 0x000fe400000000ff */
[-C--:B------:R-:W-:Y:S02]  /*2650*/  F2FP.F16.F32.PACK_AB R150, R155, R152.reuse ;  /* 0x000000989b96723e */ /* 0x080fe400000000ff */
[-C--:B------:R-:W-:Y:S01]  /*2660*/  @P1 F2FP.F16.F32.PACK_AB R242, RZ, R152.reuse ;  /* 0x00000098fff2123e */ /* 0x080fe200000000ff */
[----:B------:R-:W0:Y:S01]  /*2670*/  @P0 LDC.64 R154, c[0x0][0x308] ;  /* 0x0000c200ff9a0b82 */ /* 0x000e220000000a00 */
[----:B------:R-:W-:Y:S02]  /*2680*/  @P2 F2FP.F16.F32.PACK_AB R245, RZ, R152 ;  /* 0x00000098fff5223e */ /* 0x000fe400000000ff */
[----:B------:R-:W-:Y:S02]  /*2690*/  @P1 F2FP.F16.F32.PACK_AB R232, RZ, R148 ;  /* 0x00000094ffe8123e */ /* 0x000fe400000000ff */
[----:B------:R-:W-:-:S02]  /*26a0*/  @P1 F2FP.F16.F32.PACK_AB R244, RZ, R156 ;  /* 0x0000009cfff4123e */ /* 0x000fc400000000ff */
[----:B------:R-:W-:Y:S01]  /*26b0*/  @P2 F2FP.F16.F32.PACK_AB R234, RZ, R148 ;  /* 0x00000094ffea223e */ /* 0x000fe200000000ff */
[----:B------:R-:W1:Y:S01]  /*26c0*/  LDC.64 R152, c[0x0][0x2f8] ;  /* 0x0000be00ff987b82 */ /* 0x000e620000000a00 */
[----:B------:R-:W-:Y:S02]  /*26d0*/  @P2 F2FP.F16.F32.PACK_AB R247, RZ, R156 ;  /* 0x0000009cfff7223e */ /* 0x000fe400000000ff */
[-C--:B------:R-:W-:Y:S02]  /*26e0*/  @P1 F2FP.F16.F32.PACK_AB R239, RZ, R151.reuse ;  /* 0x00000097ffef123e */ /* 0x080fe400000000ff */
[----:B------:R-:W-:Y:S02]  /*26f0*/  @P2 F2FP.F16.F32.PACK_AB R238, RZ, R151 ;  /* 0x00000097ffee223e */ /* 0x000fe400000000ff */
[----:B------:R-:W-:Y:S02]  /*2700*/  F2FP.F16.F32.PACK_AB R148, R151, R148 ;  /* 0x000000949794723e */ /* 0x000fe400000000ff */
[----:B------:R-:W-:-:S02]  /*2710*/  @P1 F2FP.F16.F32.PACK_AB R240, RZ, R157 ;  /* 0x0000009dfff0123e */ /* 0x000fc400000000ff */
[----:B------:R-:W-:Y:S02]  /*2720*/  @P1 PRMT R136, R232, 0x7610, R136 ;  /* 0x00007610e8881816 */ /* 0x000fe40000000088 */
[----:B------:R-:W-:Y:S02]  /*2730*/  @P1 PRMT R137, R235, 0x7610, R137 ;  /* 0x00007610eb891816 */ /* 0x000fe40000000089 */
[----:B------:R-:W-:Y:S01]  /*2740*/  @P1 PRMT R138, R242, 0x7610, R138 ;  /* 0x00007610f28a1816 */ /* 0x000fe2000000008a */
[----:B0-----:R-:W-:Y:S01]  /*2750*/  @P0 IMAD.WIDE.U32 R154, R182, 0x10, R154 ;  /* 0x00000010b69a0825 */ /* 0x001fe200078e009a */
[----:B------:R-:W-:Y:S02]  /*2760*/  @P1 PRMT R139, R244, 0x7610, R139 ;  /* 0x00007610f48b1816 */ /* 0x000fe4000000008b */
[----:B------:R-:W-:Y:S02]  /*2770*/  F2FP.F16.F32.PACK_AB R151, R157, R156 ;  /* 0x0000009c9d97723e */ /* 0x000fe400000000ff */
[----:B------:R-:W-:-:S02]  /*2780*/  @P2 F2FP.F16.F32.PACK_AB R241, RZ, R157 ;  /* 0x0000009dfff1223e */ /* 0x000fc400000000ff */
[----:B------:R-:W-:Y:S01]  /*2790*/  @P2 PRMT R128, R234, 0x7610, R128 ;  /* 0x00007610ea802816 */ /* 0x000fe20000000080 */
[C---:B-1----:R-:W-:Y:S01]  /*27a0*/  IMAD.WIDE.U32 R152, R182.reuse, 0x10, R152 ;  /* 0x00000010b6987825 */ /* 0x042fe200078e0098 */
        /* <DEDUP_REMOVED lines=12> */
[C---:B------:R-:W-:Y:S01]  /*2870*/  @P2 LEA.HI.X R157, R182.reuse, UR15, RZ, 0x4, P6 ;  /* 0x0000000fb69d2c11 */ /* 0x040fe2000b0f24ff */
[----:B------:R1:W-:Y:S01]  /*2880*/  STG.E.128 desc[UR4][R152.64], R148 ;  /* 0x0000009498007986 */ /* 0x0003e2000c101d04 */
[----:B------:R-:W-:Y:S02]  /*2890*/  @P2 PRMT R131, R131, 0x5410, R241 ;  /* 0x0000541083832816 */ /* 0x000fe400000000f1 */
[----:B------:R-:W-:-:S03]  /*28a0*/  IADD3 R182, R182, 0x20, RZ ;  /* 0x00000020b6b67810 */ /* 0x000fc60007ffe0ff */
[----:B------:R1:W-:Y:S04]  /*28b0*/  @P2 STG.E.128 desc[UR4][R156.64], R128 ;  /* 0x000000809c002986 */ /* 0x0003e8000c101d04 */
.L_x_340:
[----:B------:R-:W-:Y:S05]  /*28c0*/  BSYNC B1 ;  /* 0x0000000000017941 */ /* 0x000fea0003800000 */
.L_x_339:
        /* <DEDUP_REMOVED lines=96> */
.L_x_342:
[----:B------:R-:W-:Y:S05]  /*2ed0*/  BSYNC B1 ;  /* 0x0000000000017941 */ /* 0x000fea0003800000 */
.L_x_341:
[----:B------:R-:W-:Y:S04]  /*2ee0*/  BSSY B1, `(.L_x_343) ;  /* 0x000005f000017945 */ /* 0x000fe80003800000 */
[----:B------:R-:W-:Y:S05]  /*2ef0*/  @!P5 BRA `(.L_x_344) ;  /* 0x000000040074d947 */ /* 0x000fea0003800000 */
[----:B------:R-:W-:Y:S01]  /*2f00*/  ISETP.NE.U32.AND P0, PT, RZ, UR8, PT ;  /* 0x00000008ff007c0c */ /* 0x000fe2000bf05070 */
[-CC-:B012---:R-:W-:Y:S01]  /*2f10*/  FFMA.FTZ R154, R218, R158.reuse, R159.reuse ;  /* 0x0000009eda9a7223 */ /* 0x187fe2000001009f */
[-CC-:B------:R-:W-:Y:S01]  /*2f20*/  FFMA.FTZ R150, R214, R158.reuse, R159.reuse ;  /* 0x0000009ed6967223 */ /* 0x180fe2000001009f */
[-CC-:B------:R-:W-:Y:S01]  /*2f30*/  FFMA.FTZ R149, R211, R158.reuse, R159.reuse ;  /* 0x0000009ed3957223 */ /* 0x180fe2000001009f */
[----:B------:R-:W-:Y:S01]  /*2f40*/  ISETP.NE.AND.EX P0, PT, RZ, UR9, PT, P0 ;  /* 0x00000009ff007c0c */ /* 0x000fe2000bf05300 */
[----:B------:R-:W-:Y:S01]  /*2f50*/  FADD.FTZ R154, R217, -R154 ;  /* 0x8000009ad99a7221 */ /* 0x000fe20000010000 */
[-CC-:B------:R-:W-:Y:S01]  /*2f60*/  FFMA.FTZ R151, R215, R158.reuse, R159.reuse ;  /* 0x0000009ed7977223 */ /* 0x180fe2000001009f */
[----:B------:R-:W-:Y:S01]  /*2f70*/  FADD.FTZ R150, R213, -R150 ;  /* 0x80000096d5967221 */ /* 0x000fe20000010000 */
[----:B------:R-:W-:Y:S01]  /*2f80*/  ISETP.NE.U32.AND P1, PT, RZ, UR12, PT ;  /* 0x0000000cff007c0c */ /* 0x000fe2000bf25070 */
[-CC-:B------:R-:W-:Y:S01]  /*2f90*/  FFMA.FTZ R153, R219, R158.reuse, R159.reuse ;  /* 0x0000009edb997223 */ /* 0x180fe2000001009f */
[----:B------:R-:W-:Y:S01]  /*2fa0*/  ISETP.NE.U32.AND P2, PT, RZ, UR14, PT ;  /* 0x0000000eff007c0c */ /* 0x000fe2000bf45070 */
[----:B------:R-:W-:Y:S01]  /*2fb0*/  FFMA.FTZ R155, R223, R158, R159 ;  /* 0x0000009edf9b7223 */ /* 0x000fe2000001009f */
[----:B-----5:R-:W-:Y:S01]  /*2fc0*/  FMUL.FTZ R233, R183, R154 ;  /* 0x0000009ab7e97220 */ /* 0x020fe20000410000 */
[----:B------:R-:W-:Y:S01]  /*2fd0*/  ISETP.NE.U32.AND P6, PT, RZ, UR12, PT ;  /* 0x0000000cff007c0c */ /* 0x000fe2000bfc5070 */
[----:B------:R-:W-:Y:S01]  /*2fe0*/  FADD.FTZ R148, R212, -R149 ;  /* 0x80000095d4947221 */ /* 0x000fe20000010000 */
[----:B------:R-:W-:Y:S01]  /*2ff0*/  FFMA.FTZ R232, R222, R158, R159 ;  /* 0x0000009edee87223 */ /* 0x000fe2000001009f */
[----:B------:R-:W-:Y:S01]  /*3000*/  FADD.FTZ R152, R216, -R151 ;  /* 0x80000097d8987221 */ /* 0x000fe20000010000 */
[----:B------:R-:W-:-:S02]  /*3010*/  @P0 HADD2.F32 R154, -RZ, R144.H1_H1 ;  /* 0x30000090ff9a0230 */ /* 0x000fc40000004100 */
[----:B------:R-:W-:Y:S01]  /*3020*/  FMUL.FTZ R149, R183, R150 ;  /* 0x00000096b7957220 */ /* 0x000fe20000410000 */
[----:B------:R-:W-:Y:S01]  /*3030*/  ISETP.NE.AND.EX P1, PT, RZ, UR13, PT, P1 ;  /* 0x0000000dff007c0c */ /* 0x000fe2000bf25310 */
[----:B------:R-:W-:Y:S01]  /*3040*/  FFMA.FTZ R234, R226, R158, R159 ;  /* 0x0000009ee2ea7223 */ /* 0x000fe2000001009f */
[----:B------:R-:W-:Y:S01]  /*3050*/  ISETP.NE.AND.EX P2, PT, RZ, UR15, PT, P2 ;  /* 0x0000000fff007c0c */ /* 0x000fe2000bf45320 */
[----:B------:R-:W-:Y:S01]  /*3060*/  FADD.FTZ R156, R220, -R153 ;  /* 0x80000099dc9c7221 */ /* 0x000fe20000010000 */
[----:B------:R-:W-:Y:S01]  /*3070*/  FADD.FTZ R158, R224, -R155 ;  /* 0x8000009be09e7221 */ /* 0x000fe20000010000 */
[----:B------:R-:W-:Y:S01]  /*3080*/  ISETP.NE.AND.EX P6, PT, RZ, UR13, PT, P6 ;  /* 0x0000000dff007c0c */ /* 0x000fe2000bfc5360 */
[----:B------:R-:W-:Y:S02]  /*3090*/  @P0 HADD2.F32 R153, -RZ, R144.H0_H0 ;  /* 0x20000090ff990230 */ /* 0x000fe40000004100 */
[----:B------:R-:W-:Y:S01]  /*30a0*/  FADD.FTZ R232, R221, -R232 ;  /* 0x800000e8dde87221 */ /* 0x000fe20000010000 */
[----:B------:R-:W-:-:S02]  /*30b0*/  @P0 HADD2.F32 R155, -RZ, R145.H0_H0 ;  /* 0x20000091ff9b0230 */ /* 0x000fc40000004100 */
[C---:B------:R-:W-:Y:S01]  /*30c0*/  FMUL.FTZ R148, R183.reuse, R148 ;  /* 0x00000094b7947220 */ /* 0x040fe20000410000 */
[----:B------:R-:W-:Y:S01]  /*30d0*/  FMUL.FTZ R152, R183, R152 ;  /* 0x00000098b7987220 */ /* 0x000fe20000410000 */
[----:B------:R-:W-:Y:S01]  /*30e0*/  @P0 FADD.FTZ R149, R149, R154 ;  /* 0x0000009a95950221 */ /* 0x000fe20000010000 */
[----:B------:R-:W-:Y:S02]  /*30f0*/  @P0 HADD2.F32 R154, -RZ, R145.H1_H1 ;  /* 0x30000091ff9a0230 */ /* 0x000fe40000004100 */
[----:B------:R-:W-:Y:S01]  /*3100*/  FADD.FTZ R234, R225, -R234 ;  /* 0x800000eae1ea7221 */ /* 0x000fe20000010000 */
[C---:B------:R-:W-:Y:S01]  /*3110*/  FMUL.FTZ R157, R183.reuse, R232 ;  /* 0x000000e8b79d7220 */ /* 0x040fe20000410000 */
[----:B------:R-:W-:Y:S01]  /*3120*/  @P0 FADD.FTZ R148, R148, R153 ;  /* 0x0000009994940221 */ /* 0x000fe20000010000 */
[----:B------:R-:W-:Y:S01]  /*3130*/  @P0 FADD.FTZ R152, R152, R155 ;  /* 0x0000009b98980221 */ /* 0x000fe20000010000 */
[----:B------:R-:W-:Y:S01]  /*3140*/  FMUL.FTZ R150, R183, R156 ;  /* 0x0000009cb7967220 */ /* 0x000fe20000410000 */
[----:B------:R-:W-:-:S02]  /*3150*/  @P0 HADD2.F32 R232, -RZ, R147.H0_H0 ;  /* 0x20000093ffe80230 */ /* 0x000fc40000004100 */
[C---:B------:R-:W-:Y:S01]  /*3160*/  FMUL.FTZ R151, R183.reuse, R158 ;  /* 0x0000009eb7977220 */ /* 0x040fe20000410000 */
[----:B------:R-:W-:Y:S02]  /*3170*/  @P0 HADD2.F32 R155, -RZ, R147.H1_H1 ;  /* 0x30000093ff9b0230 */ /* 0x000fe40000004100 */
[----:B------:R-:W-:Y:S01]  /*3180*/  FMUL.FTZ R156, R183, R234 ;  /* 0x000000eab79c7220 */ /* 0x000fe20000410000 */
[--C-:B------:R-:W-:Y:S02]  /*3190*/  @P0 HADD2.F32 R153, -RZ, R146.reuse.H0_H0 ;  /* 0x20000092ff990230 */ /* 0x100fe40000004100 */
[----:B------:R-:W-:Y:S01]  /*31a0*/  @P0 FADD.FTZ R233, R233, R154 ;  /* 0x0000009ae9e90221 */ /* 0x000fe20000010000 */
[-C--:B------:R-:W-:Y:S01]  /*31b0*/  @P1 F2FP.F16.F32.PACK_AB R159, RZ, R148.reuse ;  /* 0x00000094ff9f123e */ /* 0x080fe200000000ff */
[----:B------:R-:W-:Y:S01]  /*31c0*/  @P0 FADD.FTZ R151, R151, R232 ;  /* 0x000000e897970221 */ /* 0x000fe20000010000 */
[-C--:B------:R-:W-:Y:S01]  /*31d0*/  @P2 F2FP.F16.F32.PACK_AB R237, RZ, R148.reuse ;  /* 0x00000094ffed223e */ /* 0x080fe200000000ff */
[----:B------:R-:W-:Y:S01]  /*31e0*/  @P0 FADD.FTZ R156, R156, R155 ;  /* 0x0000009b9c9c0221 */ /* 0x000fe20000010000 */
[-C--:B------:R-:W-:Y:S01]  /*31f0*/  @P1 F2FP.F16.F32.PACK_AB R183, RZ, R149.reuse ;  /* 0x00000095ffb7123e */ /* 0x080fe200000000ff */
[----:B------:R-:W-:Y:S01]  /*3200*/  @P0 FADD.FTZ R150, R150, R153 ;  /* 0x0000009996960221 */ /* 0x000fe20000010000 */
[----:B------:R-:W-:Y:S01]  /*3210*/  @P2 F2FP.F16.F32.PACK_AB R238, RZ, R149 ;  /* 0x00000095ffee223e */ /* 0x000fe200000000ff */
[----:B------:R-:W0:Y:S01]  /*3220*/  @P6 LDC.64 R154, c[0x0][0x308] ;  /* 0x0000c200ff9a6b82 */ /* 0x000e220000000a00 */
[----:B------:R-:W-:Y:S01]  /*3230*/  F2FP.F16.F32.PACK_AB R148, R149, R148 ;  /* 0x000000949594723e */ /* 0x000fe200000000ff */
[----:B------:R-:W-:Y:S01]  /*3240*/  @P0 HADD2.F32 R158, -RZ, R146.H1_H1 ;  /* 0x30000092ff9e0230 */ /* 0x000fe20000004100 */
[----:B------:R-:W-:-:S02]  /*3250*/  @P1 F2FP.F16.F32.PACK_AB R232, RZ, R152 ;  /* 0x00000098ffe8123e */ /* 0x000fc400000000ff */
[-C--:B------:R-:W-:Y:S02]  /*3260*/  @P2 F2FP.F16.F32.PACK_AB R239, RZ, R152.reuse ;  /* 0x00000098ffef223e */ /* 0x080fe400000000ff */
[----:B------:R-:W-:Y:S01]  /*3270*/  F2FP.F16.F32.PACK_AB R149, R233, R152 ;  /* 0x00000098e995723e */ /* 0x000fe200000000ff */
[----:B------:R-:W-:Y:S01]  /*3280*/  @P0 FADD.FTZ R157, R157, R158 ;  /* 0x0000009e9d9d0221 */ /* 0x000fe20000010000 */
[----:B------:R-:W1:Y:S01]  /*3290*/  LDC.64 R152, c[0x0][0x2f8] ;  /* 0x0000be00ff987b82 */ /* 0x000e620000000a00 */
[-C--:B------:R-:W-:Y:S02]  /*32a0*/  @P1 F2FP.F16.F32.PACK_AB R235, RZ, R150.reuse ;  /* 0x00000096ffeb123e */ /* 0x080fe400000000ff */
[----:B------:R-:W-:Y:S02]  /*32b0*/  @P2 F2FP.F16.F32.PACK_AB R241, RZ, R150 ;  /* 0x00000096fff1223e */ /* 0x000fe400000000ff */
[-C--:B------:R-:W-:Y:S02]  /*32c0*/  @P1 F2FP.F16.F32.PACK_AB R236, RZ, R157.reuse ;  /* 0x0000009dffec123e */ /* 0x080fe400000000ff */
[----:B------:R-:W-:-:S02]  /*32d0*/  @P2 F2FP.F16.F32.PACK_AB R158, RZ, R157 ;  /* 0x0000009dff9e223e */ /* 0x000fc400000000ff */
[----:B------:R-:W-:Y:S02]  /*32e0*/  F2FP.F16.F32.PACK_AB R150, R157, R150 ;  /* 0x000000969d96723e */ /* 0x000fe400000000ff */
[-C--:B------:R-:W-:Y:S02]  /*32f0*/  @P1 F2FP.F16.F32.PACK_AB R157, RZ, R151.reuse ;  /* 0x00000097ff9d123e */ /* 0x080fe400000000ff */
[----:B------:R-:W-:Y:S02]  /*3300*/  @P2 F2FP.F16.F32.PACK_AB R242, RZ, R151 ;  /* 0x00000097fff2223e */ /* 0x000fe400000000ff */
[-C--:B------:R-:W-:Y:S01]  /*3310*/  @P1 F2FP.F16.F32.PACK_AB R234, RZ, R233.reuse ;  /* 0x000000e9ffea123e */ /* 0x080fe200000000ff */
[----:B0-----:R-:W-:Y:S01]  /*3320*/  @P6 IMAD.WIDE.U32 R154, R182, 0x10, R154 ;  /* 0x00000010b69a6825 */ /* 0x001fe200078e009a */
[----:B------:R-:W-:Y:S02]  /*3330*/  @P2 F2FP.F16.F32.PACK_AB R240, RZ, R233 ;  /* 0x000000e9fff0223e */ /* 0x000fe400000000ff */
[----:B------:R-:W-:-:S02]  /*3340*/  @P1 F2FP.F16.F32.PACK_AB R233, RZ, R156 ;  /* 0x0000009cffe9123e */ /* 0x000fc400000000ff */
[----:B------:R-:W-:Y:S02]  /*3350*/  @P1 PRMT R136, R159, 0x7610, R136 ;  /* 0x000076109f881816 */ /* 0x000fe40000000088 */
[----:B------:R-:W-:Y:S01]  /*3360*/  @P1 PRMT R137, R232, 0x7610, R137 ;  /* 0x00007610e8891816 */ /* 0x000fe20000000089 */
[----:B-1----:R-:W-:Y:S01]  /*3370*/  IMAD.WIDE.U32 R152, R182, 0x10, R152 ;  /* 0x00000010b6987825 */ /* 0x002fe200078e0098 */
[----:B------:R-:W-:Y:S02]  /*3380*/  @P1 PRMT R138, R235, 0x7610, R138 ;  /* 0x00007610eb8a1816 */ /* 0x000fe4000000008a */
[----:B------:R-:W-:Y:S02]  /*3390*/  @P1 PRMT R139, R157, 0x7610, R139 ;  /* 0x000076109d8b1816 */ /* 0x000fe4000000008b */
[----:B------:R-:W-:Y:S02]  /*33a0*/  @P2 F2FP.F16.F32.PACK_AB R243, RZ, R156 ;  /* 0x0000009cfff3223e */ /* 0x000fe400000000ff */
[----:B------:R-:W-:-:S02]  /*33b0*/  F2FP.F16.F32.PACK_AB R151, R156, R151 ;  /* 0x000000979c97723e */ /* 0x000fc400000000ff */
[----:B------:R-:W-:Y:S02]  /*33c0*/  @P2 PRMT R128, R237, 0x7610, R128 ;  /* 0x00007610ed802816 */ /* 0x000fe40000000080 */
        /* <DEDUP_REMOVED lines=16> */
.L_x_344:
[----:B------:R-:W-:Y:S05]  /*34d0*/  BSYNC B1 ;  /* 0x0000000000017941 */ /* 0x000fea0003800000 */
.L_x_343:
[----:B-123--:R-:W1:Y:S02]  /*34e0*/  LDC.64 R148, c[0x0][0x210] ;  /* 0x00008400ff947b82 */ /* 0x00ee640000000a00 */
[----:B-1----:R-:W-:-:S04]  /*34f0*/  LEA R181, R148, R181, 0x2 ;  /* 0x000000b594b57211 */ /* 0x002fc800078e10ff */
[----:B------:R-:W-:-:S13]  /*3500*/  ISETP.GE.AND P0, PT, R181, R149, PT ;  /* 0x00000095b500720c */ /* 0x000fda0003f06270 */
[----:B------:R-:W-:Y:S05]  /*3510*/  @!P0 BRA `(.L_x_345) ;  /* 0xffffffd000fc8947 */ /* 0x000fea000383ffff */
.L_x_331:
[----:B------:R-:W-:Y:S05]  /*3520*/  BSYNC B0 ;  /* 0x0000000000007941 */ /* 0x000fea0003800000 */
.L_x_330:
[----:B------:R-:W1:Y:S01]  /*3530*/  S2R R3, SR_CgaCtaId ;  /* 0x0000000000037919 */ /* 0x000e620000008800 */
[--C-:B------:R-:W-:Y:S01]  /*3540*/  SHF.R.U32.HI R0, RZ, 0x5, R165.reuse ;  /* 0x00000005ff007819 */ /* 0x100fe200000116a5 */
[----:B------:R-:W-:Y:S05]  /*3550*/  WARPSYNC.ALL ;  /* 0x0000000000007948 */ /* 0x000fea0003800000 */
[----:B------:R-:W-:Y:S01]  /*3560*/  LOP3.LUT R5, R165, 0x1f, RZ, 0xc0, !PT ;  /* 0x0000001fa5057812 */ /* 0x000fe200078ec0ff */
[----:B------:R-:W-:Y:S01]  /*3570*/  ULDC.64 UR16, c[0x0][0x2d8] ;  /* 0x0000b60000107ab9 */ /* 0x000fe20000000a00 */
[----:B------:R-:W-:Y:S01]  /*3580*/  MOV R2, 0x400 ;  /* 0x0000040000027802 */ /* 0x000fe20000000f00 */
[----:B------:R-:W-:Y:S01]  /*3590*/  ULDC.64 UR18, c[0x0][0x2d0] ;  /* 0x0000b40000127ab9 */ /* 0x000fe20000000a00 */
[----:B-----5:R-:W-:Y:S01]  /*35a0*/  IADD3 R8, R164, 0x7f, -R165 ;  /* 0x0000007fa4087810 */ /* 0x020fe20007ffe8a5 */
[----:B------:R-:W-:Y:S01]  /*35b0*/  IMAD R0, R0, 0x60, R5 ;  /* 0x0000006000007824 */ /* 0x000fe200078e0205 */
[----:B------:R-:W-:Y:S01]  /*35c0*/  BSSY B0, `(.L_x_346) ;  /* 0x000010a000007945 */ /* 0x000fe20003800000 */
[----:B------:R-:W2:Y:S01]  /*35d0*/  S2R R5, SR_CTAID.X ;  /* 0x0000000000057919 */ /* 0x000ea20000002500 */
        /* <DEDUP_REMOVED lines=8> */
[----:B------:R-:W-:-:S03]  /*3660*/  LEA R0, R165, R2, 0x2 ;  /* 0x00000002a5007211 */ /* 0x000fc600078e10ff */
[----:B------:R-:W-:Y:S04]  /*3670*/  STS.128 [R3], R56 ;  /* 0x0000003803007388 */ /* 0x000fe80000000c00 */
[----:B------:R-:W-:Y:S01]  /*3680*/  STS.128 [R3+0x10], R60 ;  /* 0x0000103c03007388 */ /* 0x000fe20000000c00 */
[----:B--2---:R-:W-:-:S03]  /*3690*/  IMAD R164, R5, R164, RZ ;  /* 0x000000a405a47224 */ /* 0x004fc600078e02ff */
[----:B------:R-:W-:Y:S02]  /*36a0*/  STS.128 [R3+0x400], R104 ;  /* 0x0004006803007388 */ /* 0x000fe40000000c00 */
[----:B------:R-:W-:Y:S02]  /*36b0*/  IADD3 R165, P6, R164, R165, RZ ;  /* 0x000000a5a4a57210 */ /* 0x000fe40007fde0ff */
        /* <DEDUP_REMOVED lines=38> */
[----:B------:R-:W3:Y:S01]  /*3920*/  LDS R27, [R0+0x2e00] ;  /* 0x002e0000001b7984 */ /* 0x000ee20000000800 */
        /* <DEDUP_REMOVED lines=122> */
[----:B------:R-:W-:Y:S01]  /*40d0*/  SHF.L.U32 R12, R165, 0x2, RZ ;  /* 0x00000002a50c7819 */ /* 0x000fe200000006ff */
[----:B------:R-:W-:Y:S01]  /*40e0*/  STS.128 [R3], R76 ;  /* 0x0000004c03007388 */ /* 0x000fe20000000c00 */
[----:B------:R-:W-:-:S03]  /*40f0*/  FADD.FTZ R53, R14, R53 ;  /* 0x000000350e357221 */ /* 0x000fc60000010000 */
[----:B------:R-:W-:Y:S04]  /*4100*/  STS.128 [R3+0x10], R80 ;  /* 0x0000105003007388 */ /* 0x000fe80000000c00 */
[----:B------:R-:W-:Y:S01]  /*4110*/  STS.128 [R3+0x400], R124 ;  /* 0x0004007c03007388 */ /* 0x000fe20000000c00 */
[----:B0-----:R-:W-:-:S03]  /*4120*/  FADD.FTZ R31, R9, R26 ;  /* 0x0000001a091f7221 */ /* 0x001fc60000010000 */
[----:B------:R-:W-:Y:S01]  /*4130*/  STS.128 [R3+0x410], R100 ;  /* 0x0004106403007388 */ /* 0x000fe20000000c00 */
[----:B-1----:R-:W-:Y:S01]  /*4140*/  FADD.FTZ R55, R10, R55 ;  /* 0x000000370a377221 */ /* 0x002fe20000010000 */
[----:B------:R-:W-:Y:S02]  /*4150*/  IADD3.X R10, RZ, RZ, RZ, P6, !PT ;  /* 0x000000ffff0a7210 */ /* 0x000fe400037fe4ff */
[----:B------:R-:W-:Y:S01]  /*4160*/  STS.128 [R3+0x800], R84 ;  /* 0x0008005403007388 */ /* 0x000fe20000000c00 */
[----:B------:R-:W-:-:S03]  /*4170*/  IADD3 R22, P6, R12, UR16, RZ ;  /* 0x000000100c167c10 */ /* 0x000fc6000ffde0ff */
[----:B------:R0:W-:Y:S01]  /*4180*/  STS.128 [R3+0x810], R88 ;  /* 0x0008105803007388 */ /* 0x0001e20000000c00 */
[----:B------:R-:W-:Y:S01]  /*4190*/  BAR.SYNC.DEFER_BLOCKING 0x0 ;  /* 0x0000000000007b1d */ /* 0x000fe20000010000 */
[----:B0-----:R-:W-:Y:S01]  /*41a0*/  FADD.FTZ R3, R7, R24 ;  /* 0x0000001807037221 */ /* 0x001fe20000010000 */
[----:B------:R-:W-:-:S04]  /*41b0*/  SHF.L.U64.HI R7, R165, 0x2, R10 ;  /* 0x00000002a5077819 */ /* 0x000fc8000001020a */
[----:B------:R-:W-:Y:S01]  /*41c0*/  IADD3.X R67, R7, UR17, RZ, P6, !PT ;  /* 0x0000001107437c10 */ /* 0x000fe2000b7fe4ff */
[----:B------:R-:W-:Y:S01]  /*41d0*/  ULDC.64 UR16, c[0x0][0x2e8] ;  /* 0x0000ba0000107ab9 */ /* 0x000fe20000000a00 */
[----:B------:R-:W-:Y:S01]  /*41e0*/  IADD3 R20, P6, R12, UR18, RZ ;  /* 0x000000120c147c10 */ /* 0x000fe2000ffde0ff */
        /* <DEDUP_REMOVED lines=13> */
[----:B-1----:R-:W-:Y:S01]  /*42c0*/  FADD.FTZ R18, R18, R37 ;  /* 0x0000002512127221 */ /* 0x002fe20000010000 */
[----:B------:R-:W-:Y:S01]  /*42d0*/  IADD3.X R37, R7, UR19, RZ, P6, !PT ;  /* 0x0000001307257c10 */ /* 0x000fe2000b7fe4ff */
[----:B------:R-:W-:Y:S01]  /*42e0*/  ULDC.64 UR18, c[0x0][0x2e0] ;  /* 0x0000b80000127ab9 */ /* 0x000fe20000000a00 */
[----:B------:R-:W1:Y:S01]  /*42f0*/  LDS R33, [R0+0x1000] ;  /* 0x0010000000217984 */ /* 0x000e620000000800 */
[----:B--2---:R-:W-:Y:S01]  /*4300*/  FADD.FTZ R16, RZ, R16 ;  /* 0x00000010ff107221 */ /* 0x004fe20000010000 */
[----:B------:R-:W-:Y:S02]  /*4310*/  IADD3 R14, P6, R12, UR16, RZ ;  /* 0x000000100c0e7c10 */ /* 0x000fe4000ffde0ff */
[----:B------:R-:W2:Y:S01]  /*4320*/  LDS R39, [R0+0x1800] ;  /* 0x0018000000277984 */ /* 0x000ea20000000800 */
[----:B---3--:R-:W-:-:S03]  /*4330*/  FADD.FTZ R28, RZ, R28 ;  /* 0x0000001cff1c7221 */ /* 0x008fc60000010000 */
[----:B------:R-:W3:Y:S01]  /*4340*/  LDS R65, [R0+0x2e00] ;  /* 0x002e000000417984 */ /* 0x000ee20000000800 */
[----:B----4-:R-:W-:-:S03]  /*4350*/  FADD.FTZ R4, RZ, R4 ;  /* 0x00000004ff047221 */ /* 0x010fc60000010000 */
[----:B------:R-:W4:Y:S01]  /*4360*/  LDS R6, [R0+0x1a00] ;  /* 0x001a000000067984 */ /* 0x000f220000000800 */
[----:B------:R-:W-:Y:S01]  /*4370*/  FADD.FTZ R16, R16, R35 ;  /* 0x0000002310107221 */ /* 0x000fe20000010000 */
[----:B------:R-:W-:Y:S02]  /*4380*/  IADD3.X R35, R7, UR17, RZ, P6, !PT ;  /* 0x0000001107237c10 */ /* 0x000fe4000b7fe4ff */
[----:B------:R-:W4:Y:S01]  /*4390*/  LDS R41, [R0+0x1c00] ;  /* 0x001c000000297984 */ /* 0x000f220000000800 */
[----:B------:R-:W-:Y:S01]  /*43a0*/  FADD.FTZ R28, R28, R59 ;  /* 0x0000003b1c1c7221 */ /* 0x000fe20000010000 */
[----:B------:R-:W-:Y:S02]  /*43b0*/  IADD3 R12, P6, R12, UR18, RZ ;  /* 0x000000120c0c7c10 */ /* 0x000fe4000ffde0ff */
[----:B------:R-:W4:Y:S01]  /*43c0*/  LDS R43, [R0+0x1e00] ;  /* 0x001e0000002b7984 */ /* 0x000f220000000800 */
[----:B------:R-:W-:-:S03]  /*43d0*/  FADD.FTZ R5, RZ, R5 ;  /* 0x00000005ff057221 */ /* 0x000fc60000010000 */
[----:B------:R-:W4:Y:S01]  /*43e0*/  LDS R45, [R0+0x2000] ;  /* 0x00200000002d7984 */ /* 0x000f220000000800 */
[----:B------:R-:W-:-:S03]  /*43f0*/  FADD.FTZ R4, R4, R57 ;  /* 0x0000003904047221 */ /* 0x000fc60000010000 */
[----:B------:R-:W4:Y:S01]  /*4400*/  LDS R63, [R0+0x2400] ;  /* 0x00240000003f7984 */ /* 0x000f220000000800 */
[----:B------:R-:W-:Y:S01]  /*4410*/  FADD.FTZ R8, RZ, R8 ;  /* 0x00000008ff087221 */ /* 0x000fe20000010000 */
[----:B------:R-:W-:Y:S02]  /*4420*/  FADD.FTZ R28, R28, R61 ;  /* 0x0000003d1c1c7221 */ /* 0x000fe40000010000 */
[----:B------:R-:W4:Y:S01]  /*4430*/  LDS R57, [R0+0x2600] ;  /* 0x0026000000397984 */ /* 0x000f220000000800 */
[----:B0-----:R-:W-:-:S03]  /*4440*/  FADD.FTZ R5, R5, R30 ;  /* 0x0000001e05057221 */ /* 0x001fc60000010000 */
[----:B------:R-:W0:Y:S01]  /*4450*/  LDS R10, [R0+0x2800] ;  /* 0x00280000000a7984 */ /* 0x000e220000000800 */
[----:B-1----:R-:W-:Y:S01]  /*4460*/  FADD.FTZ R8, R8, R33 ;  /* 0x0000002108087221 */ /* 0x002fe20000010000 */
[----:B------:R-:W-:Y:S02]  /*4470*/  IADD3.X R33, R7, UR19, RZ, P6, !PT ;  /* 0x0000001307217c10 */ /* 0x000fe4000b7fe4ff */
[----:B------:R-:W1:Y:S01]  /*4480*/  LDS R59, [R0+0x2a00] ;  /* 0x002a0000003b7984 */ /* 0x000e620000000800 */
[----:B--2---:R-:W-:-:S03]  /*4490*/  FADD.FTZ R4, R4, R39 ;  /* 0x0000002704047221 */ /* 0x004fc60000010000 */
[----:B------:R4:W2:Y:S01]  /*44a0*/  LDS R61, [R0+0x2c00] ;  /* 0x002c0000003d7984 */ /* 0x0008a20000000800 */
[----:B---3--:R-:W-:Y:S01]  /*44b0*/  FADD.FTZ R65, R28, R65 ;  /* 0x000000411c417221 */ /* 0x008fe20000010000 */
[----:B----4-:R-:W-:Y:S01]  /*44c0*/  FADD.FTZ R0, R5, R6 ;  /* 0x0000000605007221 */ /* 0x010fe20000010000 */
[----:B------:R-:W-:Y:S01]  /*44d0*/  FADD.FTZ R41, R8, R41 ;  /* 0x0000002908297221 */ /* 0x000fe20000010000 */
[----:B------:R-:W-:Y:S01]  /*44e0*/  FADD.FTZ R16, R16, R43 ;  /* 0x0000002b10107221 */ /* 0x000fe20000010000 */
[----:B------:R-:W-:Y:S01]  /*44f0*/  FADD.FTZ R18, R18, R45 ;  /* 0x0000002d12127221 */ /* 0x000fe20000010000 */
[----:B------:R-:W-:Y:S01]  /*4500*/  FADD.FTZ R63, R4, R63 ;  /* 0x0000003f043f7221 */ /* 0x000fe20000010000 */
[----:B------:R-:W-:Y:S06]  /*4510*/  @!P5 BRA `(.L_x_347) ;  /* 0x000000000050d947 */ /* 0x000fec0003800000 */
[----:B------:R-:W-:Y:S02]  /*4520*/  MOV R4, R22 ;  /* 0x0000001600047202 */ /* 0x000fe40000000f00 */
[----:B------:R-:W-:Y:S02]  /*4530*/  MOV R5, R67 ;  /* 0x0000004300057202 */ /* 0x000fe40000000f00 */
[----:B------:R-:W-:Y:S02]  /*4540*/  MOV R6, R20 ;  /* 0x0000001400067202 */ /* 0x000fe40000000f00 */
[----:B------:R-:W-:Y:S01]  /*4550*/  MOV R7, R37 ;  /* 0x0000002500077202 */ /* 0x000fe20000000f00 */
[----:B------:R3:W-:Y:S01]  /*4560*/  STG.E desc[UR4][R4.64], R21 ;  /* 0x0000001504007986 */ /* 0x0007e2000c101904 */
[----:B------:R-:W-:Y:S02]  /*4570*/  MOV R8, R14 ;  /* 0x0000000e00087202 */ /* 0x000fe40000000f00 */
[----:B------:R-:W-:Y:S01]  /*4580*/  MOV R9, R35 ;  /* 0x0000002300097202 */ /* 0x000fe20000000f00 */
[----:B------:R4:W-:Y:S01]  /*4590*/  STG.E desc[UR4][R6.64], R11 ;  /* 0x0000000b06007986 */ /* 0x0009e2000c101904 */
[----:B------:R-:W-:-:S02]  /*45a0*/  IADD3 R22, P6, R22, 0x200, RZ ;  /* 0x0000020016167810 */ /* 0x000fc40007fde0ff */
[----:B------:R-:W-:Y:S01]  /*45b0*/  IADD3 R20, P5, R20, 0x200, RZ ;  /* 0x0000020014147810 */ /* 0x000fe20007fbe0ff */
[----:B------:R4:W-:Y:S01]  /*45c0*/  STG.E desc[UR4][R8.64], R63 ;  /* 0x0000003f08007986 */ /* 0x0009e2000c101904 */
[----:B------:R-:W-:Y:S02]  /*45d0*/  IADD3.X R67, RZ, R67, RZ, P6, !PT ;  /* 0x00000043ff437210 */ /* 0x000fe400037fe4ff */
[----:B------:R-:W-:Y:S02]  /*45e0*/  IADD3.X R37, RZ, R37, RZ, P5, !PT ;  /* 0x00000025ff257210 */ /* 0x000fe40002ffe4ff */
[----:B---3--:R-:W-:Y:S02]  /*45f0*/  MOV R4, R12 ;  /* 0x0000000c00047202 */ /* 0x008fe40000000f00 */
[----:B------:R-:W-:Y:S02]  /*4600*/  MOV R5, R33 ;  /* 0x0000002100057202 */ /* 0x000fe40000000f00 */
[----:B------:R-:W-:-:S02]  /*4610*/  IADD3 R14, P6, R14, 0x200, RZ ;  /* 0x000002000e0e7810 */ /* 0x000fc40007fde0ff */
[----:B------:R-:W-:Y:S01]  /*4620*/  IADD3 R12, P5, R12, 0x200, RZ ;  /* 0x000002000c0c7810 */ /* 0x000fe20007fbe0ff */
[----:B------:R4:W-:Y:S01]  /*4630*/  STG.E desc[UR4][R4.64], R47 ;  /* 0x0000002f04007986 */ /* 0x0009e2000c101904 */
[----:B------:R-:W-:Y:S02]  /*4640*/  IADD3.X R35, RZ, R35, RZ, P6, !PT ;  /* 0x00000023ff237210 */ /* 0x000fe400037fe4ff */
[----:B------:R-:W-:-:S09]  /*4650*/  IADD3.X R33, RZ, R33, RZ, P5, !PT ;  /* 0x00000021ff217210 */ /* 0x000fd20002ffe4ff */
.L_x_347:
[----:B------:R-:W-:Y:S05]  /*4660*/  BSYNC B0 ;  /* 0x0000000000007941 */ /* 0x000fea0003800000 */
.L_x_346:
[----:B------:R-:W-:Y:S01]  /*4670*/  BSSY B0, `(.L_x_348) ;  /* 0x0000017000007945 */ /* 0x000fe20003800000 */
[----:B------:R-:W-:-:S03]  /*4680*/  FADD.FTZ R57, R0, R57 ;  /* 0x0000003900397221 */ /* 0x000fc60000010000 */
[----:B------:R-:W-:Y:S05]  /*4690*/  @!P0 BRA `(.L_x_349) ;  /* 0x0000000000508947 */ /* 0x000fea0003800000 */
[----:B----4-:R-:W-:Y:S02]  /*46a0*/  MOV R4, R22 ;  /* 0x0000001600047202 */ /* 0x010fe40000000f00 */
        /* <DEDUP_REMOVED lines=11> */
[----:B------:R-:W-:Y:S02]  /*4760*/  IADD3 R14, P0, R14, 0x200, RZ ;  /* 0x000002000e0e7810 */ /* 0x000fe40007f1e0ff */
[----:B---3--:R-:W-:Y:S02]  /*4770*/  MOV R4, R12 ;  /* 0x0000000c00047202 */ /* 0x008fe40000000f00 */
[----:B------:R-:W-:Y:S02]  /*4780*/  MOV R5, R33 ;  /* 0x0000002100057202 */ /* 0x000fe40000000f00 */
[----:B------:R-:W-:-:S02]  /*4790*/  IADD3 R12, P6, R12, 0x200, RZ ;  /* 0x000002000c0c7810 */ /* 0x000fc40007fde0ff */
[----:B------:R-:W-:Y:S01]  /*47a0*/  IADD3.X R37, RZ, R37, RZ, P5, !PT ;  /* 0x00000025ff257210 */ /* 0x000fe20002ffe4ff */
[----:B------:R4:W-:Y:S01]  /*47b0*/  STG.E desc[UR4][R4.64], R49 ;  /* 0x0000003104007986 */ /* 0x0009e2000c101904 */
[----:B------:R-:W-:Y:S02]  /*47c0*/  IADD3.X R35, RZ, R35, RZ, P0, !PT ;  /* 0x00000023ff237210 */ /* 0x000fe400007fe4ff */
[----:B------:R-:W-:-:S07]  /*47d0*/  IADD3.X R33, RZ, R33, RZ, P6, !PT ;  /* 0x00000021ff217210 */ /* 0x000fce00037fe4ff */
.L_x_349:
[----:B------:R-:W-:Y:S05]  /*47e0*/  BSYNC B0 ;  /* 0x0000000000007941 */ /* 0x000fea0003800000 */
.L_x_348:
[----:B------:R-:W-:Y:S01]  /*47f0*/  BSSY B0, `(.L_x_350) ;  /* 0x0000017000007945 */ /* 0x000fe20003800000 */
[----:B0-----:R-:W-:-:S03]  /*4800*/  FADD.FTZ R41, R41, R10 ;  /* 0x0000000a29297221 */ /* 0x001fc60000010000 */
        /* <DEDUP_REMOVED lines=12> */
[----:B------:R-:W-:Y:S02]  /*48d0*/  IADD3 R14, P5, R14, 0x200, RZ ;  /* 0x000002000e0e7810 */ /* 0x000fe40007fbe0ff */
[----:B------:R-:W-:Y:S02]  /*48e0*/  IADD3.X R67, RZ, R67, RZ, P0, !PT ;  /* 0x00000043ff437210 */ /* 0x000fe400007fe4ff */
[----:B0-----:R-:W-:Y:S02]  /*48f0*/  MOV R4, R12 ;  /* 0x0000000c00047202 */ /* 0x001fe40000000f00 */
[----:B------:R-:W-:Y:S02]  /*4900*/  MOV R5, R33 ;  /* 0x0000002100057202 */ /* 0x000fe40000000f00 */
[----:B------:R-:W-:-:S02]  /*4910*/  IADD3 R12, P6, R12, 0x200, RZ ;  /* 0x000002000c0c7810 */ /* 0x000fc40007fde0ff */
[----:B------:R-:W-:Y:S01]  /*4920*/  IADD3.X R37, RZ, R37, RZ, P1, !PT ;  /* 0x00000025ff257210 */ /* 0x000fe20000ffe4ff */
[----:B------:R3:W-:Y:S01]  /*4930*/  STG.E desc[UR4][R4.64], R53 ;  /* 0x0000003504007986 */ /* 0x0007e2000c101904 */
[----:B------:R-:W-:Y:S02]  /*4940*/  IADD3.X R35, RZ, R35, RZ, P5, !PT ;  /* 0x00000023ff237210 */ /* 0x000fe40002ffe4ff */
[----:B------:R-:W-:-:S07]  /*4950*/  IADD3.X R33, RZ, R33, RZ, P6, !PT ;  /* 0x00000021ff217210 */ /* 0x000fce00037fe4ff */
.L_x_351:
[----:B------:R-:W-:Y:S05]  /*4960*/  BSYNC B0 ;  /* 0x0000000000007941 */ /* 0x000fea0003800000 */
.L_x_350:
[----:B------:R-:W-:Y:S01]  /*4970*/  BSSY B0, `(.L_x_352) ;  /* 0x0000017000007945 */ /* 0x000fe20003800000 */
[----:B-1----:R-:W-:-:S03]  /*4980*/  FADD.FTZ R59, R16, R59 ;  /* 0x0000003b103b7221 */ /* 0x002fc60000010000 */
[----:B------:R-:W-:Y:S05]  /*4990*/  @!P2 BRA `(.L_x_353) ;  /* 0x000000000050a947 */ /* 0x000fea0003800000 */
[----:B---34-:R-:W-:Y:S02]  /*49a0*/  MOV R4, R22 ;  /* 0x0000001600047202 */ /* 0x018fe40000000f00 */
        /* <DEDUP_REMOVED lines=19> */
.L_x_353:
[----:B------:R-:W-:Y:S05]  /*4ae0*/  BSYNC B0 ;  /* 0x0000000000007941 */ /* 0x000fea0003800000 */
.L_x_352:
[----:B------:R-:W-:Y:S01]  /*4af0*/  BSSY B0, `(.L_x_354) ;  /* 0x0000017000007945 */ /* 0x000fe20003800000 */
[----:B--2---:R-:W-:-:S03]  /*4b00*/  FADD.FTZ R61, R18, R61 ;  /* 0x0000003d123d7221 */ /* 0x004fc60000010000 */
[----:B------:R-:W-:Y:S05]  /*4b10*/  @!P3 BRA `(.L_x_355) ;  /* 0x000000000050b947 */ /* 0x000fea0003800000 */
[----:B-1-34-:R-:W-:Y:S02]  /*4b20*/  MOV R4, R22 ;  /* 0x0000001600047202 */ /* 0x01afe40000000f00 */
        /* <DEDUP_REMOVED lines=19> */
.L_x_355:
[----:B------:R-:W-:Y:S05]  /*4c60*/  BSYNC B0 ;  /* 0x0000000000007941 */ /* 0x000fea0003800000 */
.L_x_354:
[----:B-1234-:R-:W-:Y:S02]  /*4c70*/  MOV R4, R22 ;  /* 0x0000001600047202 */ /* 0x01efe40000000f00 */
[----:B------:R-:W-:Y:S01]  /*4c80*/  MOV R5, R67 ;  /* 0x0000004300057202 */ /* 0x000fe20000000f00 */
[----:B------:R-:W-:Y:S06]  /*4c90*/  @!P4 EXIT ;  /* 0x000000000000c94d */ /* 0x000fec0003800000 */
[----:B------:R0:W-:Y:S01]  /*4ca0*/  STG.E desc[UR4][R4.64], R19 ;  /* 0x0000001304007986 */ /* 0x0001e2000c101904 */
[----:B------:R-:W-:Y:S02]  /*4cb0*/  MOV R3, R35 ;  /* 0x0000002300037202 */ /* 0x000fe40000000f00 */
[----:B0-----:R-:W-:Y:S02]  /*4cc0*/  MOV R4, R20 ;  /* 0x0000001400047202 */ /* 0x001fe40000000f00 */
[----:B------:R-:W-:-:S05]  /*4cd0*/  MOV R5, R37 ;  /* 0x0000002500057202 */ /* 0x000fca0000000f00 */
[----:B------:R0:W-:Y:S02]  /*4ce0*/  STG.E desc[UR4][R4.64], R2 ;  /* 0x0000000204007986 */ /* 0x0001e4000c101904 */
[----:B0-----:R-:W-:Y:S02]  /*4cf0*/  MOV R2, R14 ;  /* 0x0000000e00027202 */ /* 0x001fe40000000f00 */
[----:B------:R-:W-:Y:S02]  /*4d00*/  MOV R4, R12 ;  /* 0x0000000c00047202 */ /* 0x000fe40000000f00 */
[----:B------:R-:W-:Y:S01]  /*4d10*/  MOV R5, R33 ;  /* 0x0000002100057202 */ /* 0x000fe20000000f00 */
[----:B------:R-:W-:Y:S04]  /*4d20*/  STG.E desc[UR4][R2.64], R65 ;  /* 0x0000004102007986 */ /* 0x000fe8000c101904 */
[----:B------:R-:W-:Y:S01]  /*4d30*/  STG.E desc[UR4][R4.64], R55 ;  /* 0x0000003704007986 */ /* 0x000fe2000c101904 */
[----:B------:R-:W-:Y:S05]  /*4d40*/  EXIT ;  /* 0x000000000000794d */ /* 0x000fea0003800000 */
.L_x_338:
[----:B------:R-:W-:Y:S01]  /*4d50*/  HFMA2.MMA R158, -RZ, RZ, 0, 5.9604644775390625e-08 ;  /* 0x00000001ff9e7435 */ /* 0x000fe200000001ff */
[----:B------:R-:W-:Y:S01]  /*4d60*/  BSSY B1, `(.L_x_356) ;  /* 0x0000006000017945 */ /* 0x000fe20003800000 */
[----:B------:R-:W-:Y:S02]  /*4d70*/  MOV R159, 0x1f ;  /* 0x0000001f009f7802 */ /* 0x000fe40000000f00 */
[----:B------:R-:W-:-:S07]  /*4d80*/  MOV R156, 0xffffffff ;  /* 0xffffffff009c7802 */ /* 0x000fce0000000f00 */
[----:B-----5:R-:W-:Y:S05]  /*4d90*/  WARPSYNC.COLLECTIVE R156, `(.L_x_357) ;  /* 0x000000009c087348 */ /* 0x020fea0003c00000 */
[----:B------:R0:W1:Y:S02]  /*4da0*/  SHFL.BFLY P0, R157, R235, R158, R159 ;  /* 0x0c00009eeb9d7389 */ /* 0x000064000000009f */
[----:B01---5:R-:W-:Y:S01]  /*4db0*/  ENDCOLLECTIVE ;  /* 0x000000000000791b */ /* 0x023fe20003800000 */
.L_x_357:
[----:B------:R-:W-:Y:S05]  /*4dc0*/  BSYNC B1 ;  /* 0x0000000000017941 */ /* 0x000fea0003800000 */
.L_x_356:
[----:B------:R-:W-:Y:S01]  /*4dd0*/  MOV R148, R157 ;  /* 0x0000009d00947202 */ /* 0x000fe20000000f00 */
[----:B------:R-:W-:Y:S01]  /*4de0*/  HFMA2.MMA R158, -RZ, RZ, 0, 5.9604644775390625e-08 ;  /* 0x00000001ff9e7435 */ /* 0x000fe200000001ff */
[----:B------:R-:W-:Y:S02]  /*4df0*/  MOV R159, 0x1f ;  /* 0x0000001f009f7802 */ /* 0x000fe40000000f00 */
[----:B------:R-:W-:Y:S01]  /*4e00*/  MOV R156, 0xffffffff ;  /* 0xffffffff009c7802 */ /* 0x000fe20000000f00 */
[----:B------:R-:W-:Y:S01]  /*4e10*/  FADD.FTZ R148, R148, R235 ;  /* 0x000000eb94947221 */ /* 0x000fe20000010000 */
[----:B------:R-:W-:-:S07]  /*4e20*/  MOV R235, R236 ;  /* 0x000000ec00eb7202 */ /* 0x000fce0000000f00 */
[----:B------:R-:W-:Y:S05]  /*4e30*/  WARPSYNC.COLLECTIVE R156, `(.L_x_358) ;  /* 0x000000009c087348 */ /* 0x000fea0003c00000 */
[----:B------:R0:W1:Y:S02]  /*4e40*/  SHFL.BFLY P0, R157, R235, R158, R159 ;  /* 0x0c00009eeb9d7389 */ /* 0x000064000000009f */
[----:B01----:R-:W-:Y:S01]  /*4e50*/  ENDCOLLECTIVE ;  /* 0x000000000000791b */ /* 0x003fe20003800000 */
.L_x_358:
[----:B------:R-:W-:Y:S01]  /*4e60*/  HFMA2.MMA R158, -RZ, RZ, 0, 1.1920928955078125e-07 ;  /* 0x00000002ff9e7435 */ /* 0x000fe200000001ff */
[----:B------:R-:W-:Y:S02]  /*4e70*/  MOV R235, R148 ;  /* 0x0000009400eb7202 */ /* 0x000fe40000000f00 */
[----:B------:R-:W-:-:S08]  /*4e80*/  MOV R149, R157 ;  /* 0x0000009d00957202 */ /* 0x000fd00000000f00 */
[----:B------:R-:W-:Y:S05]  /*4e90*/  WARPSYNC.COLLECTIVE R156, `(.L_x_359) ;  /* 0x000000009c087348 */ /* 0x000fea0003c00000 */
[----:B------:R0:W1:Y:S02]  /*4ea0*/  SHFL.BFLY P0, R157, R235, R158, R159 ;  /* 0x0c00009eeb9d7389 */ /* 0x000064000000009f */
[----:B01----:R-:W-:Y:S01]  /*4eb0*/  ENDCOLLECTIVE ;  /* 0x000000000000791b */ /* 0x003fe20003800000 */
.L_x_359:
[----:B------:R-:W-:-:S05]  /*4ec0*/  FADD.FTZ R149, R149, R236 ;  /* 0x000000ec95957221 */ /* 0x000fca0000010000 */
[----:B------:R-:W-:Y:S02]  /*4ed0*/  MOV R235, R149 ;  /* 0x0000009500eb7202 */ /* 0x000fe40000000f00 */
[----:B------:R-:W-:-:S07]  /*4ee0*/  MOV R151, R157 ;  /* 0x0000009d00977202 */ /* 0x000fce0000000f00 */
[----:B------:R-:W-:Y:S05]  /*4ef0*/  WARPSYNC.COLLECTIVE R156, `(.L_x_360) ;  /* 0x000000009c087348 */ /* 0x000fea0003c00000 */
[----:B------:R0:W1:Y:S02]  /*4f00*/  SHFL.BFLY P0, R157, R235, R158, R159 ;  /* 0x0c00009eeb9d7389 */ /* 0x000064000000009f */
[----:B01----:R-:W-:Y:S01]  /*4f10*/  ENDCOLLECTIVE ;  /* 0x000000000000791b */ /* 0x003fe20003800000 */
.L_x_360:
[----:B------:R-:W-:Y:S01]  /*4f20*/  FADD.FTZ R151, R148, R151 ;  /* 0x0000009794977221 */ /* 0x000fe20000010000 */
[----:B------:R-:W-:-:S04]  /*4f30*/  HFMA2.MMA R158, -RZ, RZ, 0, 2.384185791015625e-07 ;  /* 0x00000004ff9e7435 */ /* 0x000fc800000001ff */
[----:B------:R-:W-:Y:S02]  /*4f40*/  MOV R235, R151 ;  /* 0x0000009700eb7202 */ /* 0x000fe40000000f00 */
[----:B------:R-:W-:-:S07]  /*4f50*/  MOV R150, R157 ;  /* 0x0000009d00967202 */ /* 0x000fce0000000f00 */
[----:B------:R-:W-:Y:S05]  /*4f60*/  WARPSYNC.COLLECTIVE R156, `(.L_x_361) ;  /* 0x000000009c087348 */ /* 0x000fea0003c00000 */
[----:B------:R0:W1:Y:S02]  /*4f70*/  SHFL.BFLY P0, R157, R235, R158, R159 ;  /* 0x0c00009eeb9d7389 */ /* 0x000064000000009f */
[----:B01----:R-:W-:Y:S01]  /*4f80*/  ENDCOLLECTIVE ;  /* 0x000000000000791b */ /* 0x003fe20003800000 */
.L_x_361:
[----:B------:R-:W-:-:S05]  /*4f90*/  FADD.FTZ R150, R149, R150 ;  /* 0x0000009695967221 */ /* 0x000fca0000010000 */
[----:B------:R-:W-:Y:S02]  /*4fa0*/  MOV R235, R150 ;  /* 0x0000009600eb7202 */ /* 0x000fe40000000f00 */
[----:B------:R-:W-:-:S07]  /*4fb0*/  MOV R152, R157 ;  /* 0x0000009d00987202 */ /* 0x000fce0000000f00 */
[----:B------:R-:W-:Y:S05]  /*4fc0*/  WARPSYNC.COLLECTIVE R156, `(.L_x_362) ;  /* 0x000000009c087348 */ /* 0x000fea0003c00000 */
[----:B------:R0:W1:Y:S02]  /*4fd0*/  SHFL.BFLY P0, R157, R235, R158, R159 ;  /* 0x0c00009eeb9d7389 */ /* 0x000064000000009f */
[----:B01----:R-:W-:Y:S01]  /*4fe0*/  ENDCOLLECTIVE ;  /* 0x000000000000791b */ /* 0x003fe20003800000 */
.L_x_362:
[----:B------:R-:W-:Y:S01]  /*4ff0*/  FADD.FTZ R152, R151, R152 ;  /* 0x0000009897987221 */ /* 0x000fe20000010000 */
[----:B------:R-:W-:-:S04]  /*5000*/  HFMA2.MMA R158, -RZ, RZ, 0, 4.76837158203125e-07 ;  /* 0x00000008ff9e7435 */ /* 0x000fc800000001ff */
[----:B------:R-:W-:Y:S02]  /*5010*/  MOV R235, R152 ;  /* 0x0000009800eb7202 */ /* 0x000fe40000000f00 */
[----:B------:R-:W-:-:S07]  /*5020*/  MOV R153, R157 ;  /* 0x0000009d00997202 */ /* 0x000fce0000000f00 */
[----:B------:R-:W-:Y:S05]  /*5030*/  WARPSYNC.COLLECTIVE R156, `(.L_x_363) ;  /* 0x000000009c087348 */ /* 0x000fea0003c00000 */
[----:B------:R0:W1:Y:S02]  /*5040*/  SHFL.BFLY P0, R157, R235, R158, R159 ;  /* 0x0c00009eeb9d7389 */ /* 0x000064000000009f */
[----:B01----:R-:W-:Y:S01]  /*5050*/  ENDCOLLECTIVE ;  /* 0x000000000000791b */ /* 0x003fe20003800000 */
.L_x_363:
[----:B------:R-:W-:-:S05]  /*5060*/  FADD.FTZ R153, R150, R153 ;  /* 0x0000009996997221 */ /* 0x000fca0000010000 */
[----:B------:R-:W-:Y:S02]  /*5070*/  MOV R235, R153 ;  /* 0x0000009900eb7202 */ /* 0x000fe40000000f00 */
[----:B------:R-:W-:-:S07]  /*5080*/  MOV R155, R157 ;  /* 0x0000009d009b7202 */ /* 0x000fce0000000f00 */
[----:B------:R-:W-:Y:S05]  /*5090*/  WARPSYNC.COLLECTIVE R156, `(.L_x_364) ;  /* 0x000000009c087348 */ /* 0x000fea0003c00000 */
[----:B------:R0:W1:Y:S02]  /*50a0*/  SHFL.BFLY P0, R157, R235, R158, R159 ;  /* 0x0c00009eeb9d7389 */ /* 0x000064000000009f */
[----:B01----:R-:W-:Y:S01]  /*50b0*/  ENDCOLLECTIVE ;  /* 0x000000000000791b */ /* 0x003fe20003800000 */
.L_x_364:
[----:B------:R-:W-:Y:S01]  /*50c0*/  FADD.FTZ R155, R152, R155 ;  /* 0x0000009b989b7221 */ /* 0x000fe20000010000 */
[----:B------:R-:W-:-:S04]  /*50d0*/  HFMA2.MMA R158, -RZ, RZ, 0, 9.5367431640625e-07 ;  /* 0x00000010ff9e7435 */ /* 0x000fc800000001ff */
[----:B------:R-:W-:Y:S02]  /*50e0*/  MOV R235, R155 ;  /* 0x0000009b00eb7202 */ /* 0x000fe40000000f00 */
[----:B------:R-:W-:-:S07]  /*50f0*/  MOV R154, R157 ;  /* 0x0000009d009a7202 */ /* 0x000fce0000000f00 */
[----:B------:R-:W-:Y:S05]  /*5100*/  WARPSYNC.COLLECTIVE R156, `(.L_x_365) ;  /* 0x000000009c087348 */ /* 0x000fea0003c00000 */
[----:B------:R0:W1:Y:S02]  /*5110*/  SHFL.BFLY P0, R157, R235, R158, R159 ;  /* 0x0c00009eeb9d7389 */ /* 0x000064000000009f */
[----:B01----:R-:W-:Y:S01]  /*5120*/  ENDCOLLECTIVE ;  /* 0x000000000000791b */ /* 0x003fe20003800000 */
.L_x_365:
[----:B------:R-:W-:-:S05]  /*5130*/  FADD.FTZ R154, R153, R154 ;  /* 0x0000009a999a7221 */ /* 0x000fca0000010000 */
[----:B------:R-:W-:Y:S02]  /*5140*/  MOV R235, R154 ;  /* 0x0000009a00eb7202 */ /* 0x000fe40000000f00 */
[----:B------:R-:W-:-:S07]  /*5150*/  MOV R148, R157 ;  /* 0x0000009d00947202 */ /* 0x000fce0000000f00 */
[----:B------:R-:W-:Y:S05]  /*5160*/  WARPSYNC.COLLECTIVE R156, `(.L_x_366) ;  /* 0x000000009c087348 */ /* 0x000fea0003c00000 */
[----:B------:R0:W1:Y:S02]  /*5170*/  SHFL.BFLY P0, R157, R235, R158, R159 ;  /* 0x0c00009eeb9d7389 */ /* 0x000064000000009f */
[----:B01----:R-:W-:Y:S01]  /*5180*/  ENDCOLLECTIVE ;  /* 0x000000000000791b */ /* 0x003fe20003800000 */
.L_x_366:
[----:B------:R-:W-:Y:S01]  /*5190*/  MOV R149, R157 ;  /* 0x0000009d00957202 */ /* 0x000fe20000000f00 */
[----:B------:R-:W-:Y:S06]  /*51a0*/  BRA `(.L_x_367) ;  /* 0xffffffd0002c7947 */ /* 0x000fec000383ffff */
.L_x_368:
        /* <DEDUP_REMOVED lines=13> */
.L_x_3442:


//--------------------- .text._ZN10layer_norm31ln_parallel_residual_bwd_kernelINS_13Kernel_traitsI6__halfS2_S2_S2_fjLj768ELj1ELj4ELj1ELj16ENS_18Kernel_traits_baseILj768ES2_S2_S2_S2_fjLj128EEEEELb0ELb0ELb1EEEvNS_9BwdParamsE --------------------------
	.section	.text._ZN10layer_norm31ln_parallel_residual_bwd_kernelINS_13Kernel_traitsI6__halfS2_S2_S2_fjLj768ELj1ELj4ELj1ELj16ENS_18Kernel_traits_baseILj768ES2_S2_S2_S2_fjLj128EEEEELb0ELb0ELb1EEEvNS_9BwdParamsE,"ax",@progbits
	.align	128
        .global         _ZN10layer_norm31ln_parallel_residual_bwd_kernelINS_13Kernel_traitsI6__halfS2_S2_S2_fjLj768ELj1ELj4ELj1ELj16ENS_18Kernel_traits_baseILj768ES2_S2_S2_S2_fjLj128EEEEELb0ELb0ELb1EEEvNS_9BwdParamsE
        .type           _ZN10layer_norm31ln_parallel_residual_bwd_kernelINS_13Kernel_traitsI6__halfS2_S2_S2_fjLj768ELj1ELj4ELj1ELj16ENS_18Kernel_traits_baseILj768ES2_S2_S2_S2_fjLj128EEEEELb0ELb0ELb1EEEvNS_9BwdParamsE,@function
        .size           _ZN10layer_norm31ln_parallel_residual_bwd_kernelINS_13Kernel_traitsI6__halfS2_S2_S2_fjLj768ELj1ELj4ELj1ELj16ENS_18Kernel_traits_baseILj768ES2_S2_S2_S2_fjLj128EEEEELb0ELb0ELb1EEEvNS_9BwdParamsE,(.L_x_3443 - _ZN10layer_norm31ln_parallel_residual_bwd_kernelINS_13Kernel_traitsI6__halfS2_S2_S2_fjLj768ELj1ELj4ELj1ELj16ENS_18Kernel_traits_baseILj768ES2_S2_S2_S2_fjLj128EEEEELb0ELb0ELb1EEEvNS_9BwdParamsE)
        .other          _ZN10layer_norm31ln_parallel_residual_bwd_kernelINS_13Kernel_traitsI6__halfS2_S2_S2_fjLj768ELj1ELj4ELj1ELj16ENS_18Kernel_traits_baseILj768ES2_S2_S2_S2_fjLj128EEEEELb0ELb0ELb1EEEvNS_9BwdParamsE,@"STO_CUDA_ENTRY STV_DEFAULT"
_ZN10layer_norm31ln_parallel_residual_bwd_kernelINS_13Kernel_traitsI6__halfS2_S2_S2_fjLj768ELj1ELj4ELj1ELj16ENS_18Kernel_traits_baseILj768ES2_S2_S2_S2_fjLj128EEEEELb0ELb0ELb1EEEvNS_9BwdParamsE:
.text._ZN10layer_norm31ln_parallel_residual_bwd_kernelINS_13Kernel_traitsI6__halfS2_S2_S2_fjLj768ELj1ELj4ELj1ELj16ENS_18Kernel_traits_baseILj768ES2_S2_S2_S2_fjLj128EEEEELb0ELb0ELb1EEEvNS_9BwdParamsE:
        /* <DEDUP_REMOVED lines=63> */
.L_x_370:
        /* <DEDUP_REMOVED lines=55> */
[----:B------:R-:W-:-:S02]  /*0760*/  MOV R208, RZ ;  /* 0x000000ff00d07202 */ /* 0x000fc40000000f00 */
[----:B------:R-:W-:Y:S01]  /*0770*/  LOP3.LUT R90, R0, 0x1f, RZ, 0xc0, !PT ;  /* 0x0000001f005a7812 */ /* 0x000fe200078ec0ff */
[--C-:B--2---:R-:W-:Y:S02]  /*0780*/  HADD2.F32 R159, -RZ, R8.reuse.H0_H0 ;  /* 0x20000008ff9f7230 */ /* 0x104fe40000004100 */
[----:B------:R-:W-:Y:S02]  /*0790*/  HADD2.F32 R160, -RZ, R8.H1_H1 ;  /* 0x30000008ffa07230 */ /* 0x000fe40000004100 */
[--C-:B------:R-:W-:Y:S02]  /*07a0*/  HADD2.F32 R161, -RZ, R9.reuse.H0_H0 ;  /* 0x20000009ffa17230 */ /* 0x100fe40000004100 */
[----:B------:R-:W-:Y:S01]  /*07b0*/  HADD2.F32 R162, -RZ, R9.H1_H1 ;  /* 0x30000009ffa27230 */ /* 0x000fe20000004100 */
[----:B------:R-:W-:Y:S01]  /*07c0*/  CS2R R8, SRZ ;  /* 0x0000000000087805 */ /* 0x000fe2000001ff00 */
[--C-:B------:R-:W-:Y:S02]  /*07d0*/  HADD2.F32 R163, -RZ, R10.reuse.H0_H0 ;  /* 0x2000000affa37230 */ /* 0x100fe40000004100 */
[----:B------:R-:W-:-:S02]  /*07e0*/  HADD2.F32 R164, -RZ, R10.H1_H1 ;  /* 0x3000000affa47230 */ /* 0x000fc40000004100 */
[--C-:B------:R-:W-:Y:S02]  /*07f0*/  HADD2.F32 R165, -RZ, R11.reuse.H0_H0 ;  /* 0x2000000bffa57230 */ /* 0x100fe40000004100 */
[----:B------:R-:W-:Y:S01]  /*0800*/  HADD2.F32 R166, -RZ, R11.H1_H1 ;  /* 0x3000000bffa67230 */ /* 0x000fe20000004100 */
[----:B------:R-:W-:Y:S01]  /*0810*/  CS2R R10, SRZ ;  /* 0x00000000000a7805 */ /* 0x000fe2000001ff00 */
[--C-:B----4-:R-:W-:Y:S02]  /*0820*/  HADD2.F32 R167, -RZ, R12.reuse.H0_H0 ;  /* 0x2000000cffa77230 */ /* 0x110fe40000004100 */
[----:B------:R-:W-:Y:S02]  /*0830*/  HADD2.F32 R168, -RZ, R12.H1_H1 ;  /* 0x3000000cffa87230 */ /* 0x000fe40000004100 */
[--C-:B------:R-:W-:Y:S02]  /*0840*/  HADD2.F32 R169, -RZ, R13.reuse.H0_H0 ;  /* 0x2000000dffa97230 */ /* 0x100fe40000004100 */
[----:B------:R-:W-:Y:S01]  /*0850*/  HADD2.F32 R170, -RZ, R13.H1_H1 ;  /* 0x3000000dffaa7230 */ /* 0x000fe20000004100 */
[----:B------:R-:W-:Y:S01]  /*0860*/  CS2R R12, SRZ ;  /* 0x00000000000c7805 */ /* 0x000fe2000001ff00 */
[----:B------:R-:W-:-:S02]  /*0870*/  HADD2.F32 R171, -RZ, R14.H0_H0 ;  /* 0x2000000effab7230 */ /* 0x000fc40000004100 */
[----:B------:R-:W-:Y:S02]  /*0880*/  HADD2.F32 R172, -RZ, R14.H1_H1 ;  /* 0x3000000effac7230 */ /* 0x000fe40000004100 */
[--C-:B------:R-:W-:Y:S02]  /*0890*/  HADD2.F32 R173, -RZ, R15.reuse.H0_H0 ;  /* 0x2000000fffad7230 */ /* 0x100fe40000004100 */
[----:B------:R-:W-:Y:S01]  /*08a0*/  HADD2.F32 R174, -RZ, R15.H1_H1 ;  /* 0x3000000fffae7230 */ /* 0x000fe20000004100 */
[----:B------:R-:W-:Y:S01]  /*08b0*/  CS2R R14, SRZ ;  /* 0x00000000000e7805 */ /* 0x000fe2000001ff00 */
[--C-:B---3--:R-:W-:Y:S02]  /*08c0*/  HADD2.F32 R175, -RZ, R16.reuse.H0_H0 ;  /* 0x20000010ffaf7230 */ /* 0x108fe40000004100 */
[----:B------:R-:W-:Y:S02]  /*08d0*/  HADD2.F32 R176, -RZ, R16.H1_H1 ;  /* 0x30000010ffb07230 */ /* 0x000fe40000004100 */
[----:B------:R-:W-:-:S02]  /*08e0*/  HADD2.F32 R177, -RZ, R17.H0_H0 ;  /* 0x20000011ffb17230 */ /* 0x000fc40000004100 */
[----:B------:R-:W-:Y:S01]  /*08f0*/  HADD2.F32 R178, -RZ, R17.H1_H1 ;  /* 0x30000011ffb27230 */ /* 0x000fe20000004100 */
[----:B------:R-:W-:Y:S01]  /*0900*/  CS2R R16, SRZ ;  /* 0x0000000000107805 */ /* 0x000fe2000001ff00 */
[--C-:B------:R-:W-:Y:S02]  /*0910*/  HADD2.F32 R179, -RZ, R18.reuse.H0_H0 ;  /* 0x20000012ffb37230 */ /* 0x100fe40000004100 */
[----:B------:R-:W-:Y:S02]  /*0920*/  HADD2.F32 R180, -RZ, R18.H1_H1 ;  /* 0x30000012ffb47230 */ /* 0x000fe40000004100 */
[--C-:B------:R-:W-:Y:S02]  /*0930*/  HADD2.F32 R181, -RZ, R19.reuse.H0_H0 ;  /* 0x20000013ffb57230 */ /* 0x100fe40000004100 */
[----:B------:R-:W-:Y:S01]  /*0940*/  HADD2.F32 R182, -RZ, R19.H1_H1 ;  /* 0x30000013ffb67230 */ /* 0x000fe20000004100 */
[----:B------:R-:W-:Y:S01]  /*0950*/  CS2R R18, SRZ ;  /* 0x0000000000127805 */ /* 0x000fe2000001ff00 */
[----:B-----5:R-:W-:-:S02]  /*0960*/  HADD2.F32 R183, -RZ, R20.H0_H0 ;  /* 0x20000014ffb77230 */ /* 0x020fc40000004100 */
[----:B------:R-:W-:Y:S02]  /*0970*/  HADD2.F32 R184, -RZ, R20.H1_H1 ;  /* 0x30000014ffb87230 */ /* 0x000fe40000004100 */
[--C-:B------:R-:W-:Y:S02]  /*0980*/  HADD2.F32 R185, -RZ, R21.reuse.H0_H0 ;  /* 0x20000015ffb97230 */ /* 0x100fe40000004100 */
[----:B------:R-:W-:Y:S01]  /*0990*/  HADD2.F32 R186, -RZ, R21.H1_H1 ;  /* 0x30000015ffba7230 */ /* 0x000fe20000004100 */
[----:B------:R-:W-:Y:S01]  /*09a0*/  CS2R R20, SRZ ;  /* 0x0000000000147805 */ /* 0x000fe2000001ff00 */
[--C-:B------:R-:W-:Y:S02]  /*09b0*/  HADD2.F32 R187, -RZ, R22.reuse.H0_H0 ;  /* 0x20000016ffbb7230 */ /* 0x100fe40000004100 */
        /* <DEDUP_REMOVED lines=23> */
[----:B------:R-:W-:-:S07]  /*0b30*/  CS2R R30, SRZ ;  /* 0x00000000001e7805 */ /* 0x000fce000001ff00 */
.L_x_374:
[----:B------:R-:W0:Y:S01]  /*0b40*/  LDC.64 R98, c[0x0][0x250] ;  /* 0x00009400ff627b82 */ /* 0x000e220000000a00 */
[----:B-1----:R-:W-:-:S05]  /*0b50*/  IMAD R72, R209, UR8, RZ ;  /* 0x00000008d1487c24 */ /* 0x002fca000f8e02ff */
[----:B------:R-:W-:Y:S02]  /*0b60*/  SHF.R.S32.HI R73, RZ, 0x1f, R72 ;  /* 0x0000001fff497819 */ /* 0x000fe40000011448 */
[----:B------:R-:W1:Y:S02]  /*0b70*/  LDC.64 R104, c[0x0][0x2c0] ;  /* 0x0000b000ff687b82 */ /* 0x000e640000000a00 */
[----:B------:R-:W-:-:S04]  /*0b80*/  LEA.HI R73, R73, R72, RZ, 0x3 ;  /* 0x0000004849497211 */ /* 0x000fc800078f18ff */
[----:B------:R-:W-:Y:S02]  /*0b90*/  LEA.HI.SX32 R215, R73, R90, 0x1d ;  /* 0x0000005a49d77211 */ /* 0x000fe400078feaff */
[----:B------:R-:W2:Y:S08]  /*0ba0*/  LDC.64 R100, c[0x0][0x2b8] ;  /* 0x0000ae00ff647b82 */ /* 0x000eb00000000a00 */
[----:B------:R-:W3:Y:S08]  /*0bb0*/  LDC.64 R96, c[0x0][0x238] ;  /* 0x00008e00ff607b82 */ /* 0x000ef00000000a00 */
[----:B------:R-:W4:Y:S01]  /*0bc0*/  LDC.64 R84, c[0x0][0x258] ;  /* 0x00009600ff547b82 */ /* 0x000f220000000a00 */
[----:B0-----:R-:W-:-:S04]  /*0bd0*/  IMAD.WIDE R98, R209, 0x4, R98 ;  /* 0x00000004d1627825 */ /* 0x001fc800078e0262 */
[C---:B-1----:R-:W-:Y:S01]  /*0be0*/  IMAD.WIDE.U32 R80, R215.reuse, 0x10, R104 ;  /* 0x00000010d7507825 */ /* 0x042fe200078e0068 */
[----:B------:R-:W4:Y:S02]  /*0bf0*/  LDG.E R212, desc[UR4][R98.64] ;  /* 0x0000000462d47981 */ /* 0x000f24000c1e1900 */
[----:B------:R-:W0:Y:S01]  /*0c00*/  @P0 LDC.64 R152, c[0x0][0x2c8] ;  /* 0x0000b200ff980b82 */ /* 0x000e220000000a00 */
[C---:B--2---:R-:W-:Y:S02]  /*0c10*/  IMAD.WIDE.U32 R76, R215.reuse, 0x10, R100 ;  /* 0x00000010d74c7825 */ /* 0x044fe400078e0064 */
[----:B------:R-:W2:Y:S04]  /*0c20*/  LDG.E.128 R80, desc[UR4][R80.64] ;  /* 0x0000000450507981 */ /* 0x000ea8000c1e1d00 */
[----:B------:R-:W2:Y:S01]  /*0c30*/  LDG.E.128 R76, desc[UR4][R76.64] ;  /* 0x000000044c4c7981 */ /* 0x000ea2000c1e1d00 */
[----:B---3--:R-:W-:Y:S01]  /*0c40*/  IMAD.WIDE.U32 R72, R215, 0x10, R96 ;  /* 0x00000010d7487825 */ /* 0x008fe200078e0060 */
[----:B------:R-:W1:Y:S05]  /*0c50*/  @P0 LDC.64 R154, c[0x0][0x2c8] ;  /* 0x0000b200ff9a0b82 */ /* 0x000e6a0000000a00 */
[----:B------:R-:W3:Y:S01]  /*0c60*/  LDG.E.128 R72, desc[UR4][R72.64] ;  /* 0x0000000448487981 */ /* 0x000ee2000c1e1d00 */
[----:B----4-:R-:W-:Y:S01]  /*0c70*/  IMAD.WIDE R102, R209, 0x4, R84 ;  /* 0x00000004d1667825 */ /* 0x010fe200078e0254 */
[----:B------:R-:W-:Y:S01]  /*0c80*/  IADD3 R211, R215, 0x20, RZ ;  /* 0x00000020d7d37810 */ /* 0x000fe20007ffe0ff */
[----:B------:R-:W4:Y:S03]  /*0c90*/  @P0 LDC.64 R156, c[0x0][0x2c8] ;  /* 0x0000b200ff9c0b82 */ /* 0x000f260000000a00 */
[----:B------:R-:W3:Y:S01]  /*0ca0*/  LDG.E R210, desc[UR4][R102.64] ;  /* 0x0000000466d27981 */ /* 0x000ee2000c1e1900 */
        /* <DEDUP_REMOVED lines=15> */
[----:B0-----:R-:W-:-:S05]  /*0da0*/  @P0 IMAD.WIDE.U32 R152, R215, 0x10, R152 ;  /* 0x00000010d7980825 */ /* 0x001fca00078e0098 */
[----:B------:R0:W5:Y:S01]  /*0db0*/  @P0 LDG.E.128 R52, desc[UR4][R152.64] ;  /* 0x0000000498340981 */ /* 0x000162000c1e1d00 */
[----:B-1----:R-:W-:-:S04]  /*0dc0*/  @P0 IMAD.WIDE.U32 R154, R211, 0x10, R154 ;  /* 0x00000010d39a0825 */ /* 0x002fc800078e009a */
[----:B----4-:R-:W-:Y:S01]  /*0dd0*/  @P0 IMAD.WIDE.U32 R156, R213, 0x10, R156 ;  /* 0x00000010d59c0825 */ /* 0x010fe200078e009c */
[----:B------:R1:W5:Y:S04]  /*0de0*/  @P0 LDG.E.128 R56, desc[UR4][R154.64] ;  /* 0x000000049a380981 */ /* 0x000368000c1e1d00 */
[----:B------:R4:W5:Y:S01]  /*0df0*/  @P0 LDG.E.128 R60, desc[UR4][R156.64] ;  /* 0x000000049c3c0981 */ /* 0x000962000c1e1d00 */
[----:B------:R-:W-:Y:S01]  /*0e00*/  UMOV UR6, 0xffffffff ;  /* 0xffffffff00067882 */ /* 0x000fe20000000000 */
[----:B------:R-:W-:Y:S01]  /*0e10*/  FSEL R218, R212, RZ, !P1 ;  /* 0x000000ffd4da7208 */ /* 0x000fe20004800000 */
[----:B--2---:R-:W-:Y:S02]  /*0e20*/  HADD2.F32 R212, -RZ, R80.H0_H0 ;  /* 0x20000050ffd47230 */ /* 0x004fe40000004100 */
[----:B------:R-:W-:-:S02]  /*0e30*/  HADD2.F32 R214, -RZ, R81.H0_H0 ;  /* 0x20000051ffd67230 */ /* 0x000fc40000004100 */
[--C-:B------:R-:W-:Y:S02]  /*0e40*/  HADD2.F32 R235, -RZ, R76.reuse.H0_H0 ;  /* 0x2000004cffeb7230 */ /* 0x100fe40000004100 */
[----:B------:R-:W-:Y:S02]  /*0e50*/  HADD2.F32 R239, -RZ, R76.H1_H1 ;  /* 0x3000004cffef7230 */ /* 0x000fe40000004100 */
[----:B------:R-:W-:Y:S01]  /*0e60*/  FMUL.FTZ R76, R167, R212 ;  /* 0x000000d4a74c7220 */ /* 0x000fe20000410000 */
[----:B---3--:R-:W-:Y:S02]  /*0e70*/  HADD2.F32 R223, -RZ, R74.H0_H0 ;  /* 0x2000004affdf7230 */ /* 0x008fe40000004100 */
[----:B------:R-:W-:Y:S02]  /*0e80*/  HADD2.F32 R233, -RZ, R72.H0_H0 ;  /* 0x20000048ffe97230 */ /* 0x000fe40000004100 */
[----:B0-----:R-:W-:Y:S01]  /*0e90*/  FFMA.FTZ R153, R159, R235, R76 ;  /* 0x000000eb9f997223 */ /* 0x001fe2000001004c */
[----:B------:R-:W-:-:S02]  /*0ea0*/  HADD2.F32 R241, -RZ, R73.H0_H0 ;  /* 0x20000049fff17230 */ /* 0x000fc40000004100 */
[----:B------:R-:W-:Y:S01]  /*0eb0*/  FMUL.FTZ R76, R169, R214 ;  /* 0x000000d6a94c7220 */ /* 0x000fe20000410000 */
[----:B------:R-:W-:Y:S02]  /*0ec0*/  HADD2.F32 R225, -RZ, R73.H1_H1 ;  /* 0x30000049ffe17230 */ /* 0x000fe40000004100 */
[----:B------:R-:W-:Y:S01]  /*0ed0*/  FADD.FTZ R223, -R218, R223 ;  /* 0x000000dfdadf7221 */ /* 0x000fe20000010100 */
[----:B------:R-:W-:Y:S02]  /*0ee0*/  HADD2.F32 R222, -RZ, R77.H0_H0 ;  /* 0x2000004dffde7230 */ /* 0x000fe40000004100 */
[----:B------:R-:W-:Y:S02]  /*0ef0*/  HADD2.F32 R221, -RZ, R74.H1_H1 ;  /* 0x3000004affdd7230 */ /* 0x000fe40000004100 */
[----:B------:R-:W-:Y:S02]  /*0f00*/  HADD2.F32 R73, -RZ, R75.H0_H0 ;  /* 0x2000004bff497230 */ /* 0x000fe40000004100 */
[----:B------:R-:W-:-:S02]  /*0f10*/  HADD2.F32 R216, -RZ, R82.H0_H0 ;  /* 0x20000052ffd87230 */ /* 0x000fc40000004100 */
[----:B------:R-:W-:Y:S02]  /*0f20*/  HADD2.F32 R219, -RZ, R75.H1_H1 ;  /* 0x3000004bffdb7230 */ /* 0x000fe40000004100 */
[--C-:B------:R-:W-:Y:S02]  /*0f30*/  HADD2.F32 R74, -RZ, R79.reuse.H0_H0 ;  /* 0x2000004fff4a7230 */ /* 0x100fe40000004100 */
[----:B------:R-:W-:Y:S02]  /*0f40*/  HADD2.F32 R227, -RZ, R79.H1_H1 ;  /* 0x3000004fffe37230 */ /* 0x000fe40000004100 */
[----:B------:R-:W-:Y:S01]  /*0f50*/  FADD.FTZ R79, R233, -R218 ;  /* 0x800000dae94f7221 */ /* 0x000fe20000010000 */
[----:B------:R-:W-:Y:S02]  /*0f60*/  HADD2.F32 R243, -RZ, R77.H1_H1 ;  /* 0x3000004dfff37230 */ /* 0x000fe40000004100 */
[----:B------:R-:W-:Y:S02]  /*0f70*/  HADD2.F32 R77, -RZ, R78.H0_H0 ;  /* 0x2000004eff4d7230 */ /* 0x000fe40000004100 */
[----:B------:R-:W-:-:S02]  /*0f80*/  HADD2.F32 R231, -RZ, R81.H1_H1 ;  /* 0x30000051ffe77230 */ /* 0x000fc40000004100 */
[----:B------:R-:W-:Y:S01]  /*0f90*/  FFMA.FTZ R81, R161, R222, R76 ;  /* 0x000000dea1517223 */ /* 0x000fe2000001004c */
[----:B------:R-:W-:Y:S02]  /*0fa0*/  HADD2.F32 R233, -RZ, R82.H1_H1 ;  /* 0x30000052ffe97230 */ /* 0x000fe40000004100 */
[----:B------:R-:W-:Y:S01]  /*0fb0*/  FMUL.FTZ R82, R210, R223 ;  /* 0x000000dfd2527220 */ /* 0x000fe20000410000 */
[----:B------:R-:W-:Y:S02]  /*0fc0*/  HADD2.F32 R245, -RZ, R83.H1_H1 ;  /* 0x30000053fff57230 */ /* 0x000fe40000004100 */
[----:B------:R-:W-:Y:S01]  /*0fd0*/  FMUL.FTZ R76, R171, R216 ;  /* 0x000000d8ab4c7220 */ /* 0x000fe20000410000 */
[C---:B------:R-:W-:Y:S01]  /*0fe0*/  FADD.FTZ R73, -R218.reuse, R73 ;  /* 0x00000049da497221 */ /* 0x040fe20000010100 */
[----:B------:R-:W-:Y:S02]  /*0ff0*/  HADD2.F32 R237, -RZ, R72.H1_H1 ;  /* 0x30000048ffed7230 */ /* 0x000fe40000004100 */
[----:B------:R-:W-:Y:S01]  /*1000*/  FADD.FTZ R219, -R218, R219 ;  /* 0x000000dbdadb7221 */ /* 0x000fe20000010100 */
[----:B------:R-:W-:-:S02]  /*1010*/  HADD2.F32 R75, -RZ, R78.H1_H1 ;  /* 0x3000004eff4b7230 */ /* 0x000fc40000004100 */
[----:B------:R-:W-:Y:S01]  /*1020*/  FADD.FTZ R136, R77, R136 ;  /* 0x000000884d887221 */ /* 0x000fe20000010000 */
[-C--:B------:R-:W-:Y:S01]  /*1030*/  FFMA.FTZ R137, R82, R77.reuse, R137 ;  /* 0x0000004d52897223 */ /* 0x080fe20000010089 */
[----:B------:R-:W-:Y:S01]  /*1040*/  FADD.FTZ R241, -R218, R241 ;  /* 0x000000f1daf17221 */ /* 0x000fe20000010100 */
[----:B------:R-:W-:Y:S01]  /*1050*/  FFMA.FTZ R77, R163, R77, R76 ;  /* 0x0000004da34d7223 */ /* 0x000fe2000001004c */
[----:B------:R-:W-:Y:S01]  /*1060*/  FMUL.FTZ R78, R210, R73 ;  /* 0x00000049d24e7220 */ /* 0x000fe20000410000 */
[C---:B------:R-:W-:Y:S01]  /*1070*/  FADD.FTZ R225, -R218.reuse, R225 ;  /* 0x000000e1dae17221 */ /* 0x040fe20000010100 */
[----:B------:R-:W-:Y:S01]  /*1080*/  FADD.FTZ R221, -R218, R221 ;  /* 0x000000dddadd7221 */ /* 0x000fe20000010100 */
[----:B------:R-:W-:Y:S01]  /*1090*/  FMUL.FTZ R73, R174, R245 ;  /* 0x000000f5ae497220 */ /* 0x000fe20000410000 */
[----:B------:R-:W-:Y:S01]  /*10a0*/  FMUL.FTZ R76, R210, R219 ;  /* 0x000000dbd24c7220 */ /* 0x000fe20000410000 */
[----:B------:R-:W-:Y:S01]  /*10b0*/  FADD.FTZ R237, -R218, R237 ;  /* 0x000000eddaed7221 */ /* 0x000fe20000010100 */
[----:B------:R-:W-:-:S02]  /*10c0*/  HADD2.F32 R229, -RZ, R80.H1_H1 ;  /* 0x30000050ffe57230 */ /* 0x000fc40000004100 */
[C---:B-1----:R-:W-:Y:S01]  /*10d0*/  FMUL.FTZ R154, R210.reuse, R241 ;  /* 0x000000f1d29a7220 */ /* 0x042fe20000410000 */
[C---:B------:R-:W-:Y:S01]  /*10e0*/  FMUL.FTZ R152, R210.reuse, R225 ;  /* 0x000000e1d2987220 */ /* 0x040fe20000410000 */
[----:B------:R-:W-:Y:S01]  /*10f0*/  FMUL.FTZ R80, R210, R221 ;  /* 0x000000ddd2507220 */ /* 0x000fe20000410000 */
[----:B------:R-:W-:Y:S01]  /*1100*/  FADD.FTZ R124, R227, R124 ;  /* 0x0000007ce37c7221 */ /* 0x000fe20000010000 */
[-C--:B------:R-:W-:Y:S01]  /*1110*/  FFMA.FTZ R125, R76, R227.reuse, R125 ;  /* 0x000000e34c7d7223 */ /* 0x080fe2000001007d */
[----:B------:R-:W-:Y:S01]  /*1120*/  FFMA.FTZ R73, R166, R227, R73 ;  /* 0x000000e3a6497223 */ /* 0x000fe20000010049 */
[C---:B----4-:R-:W-:Y:S01]  /*1130*/  FMUL.FTZ R156, R210.reuse, R237 ;  /* 0x000000edd29c7220 */ /* 0x050fe20000410000 */
[----:B------:R-:W-:Y:S02]  /*1140*/  HADD2.F32 R227, -RZ, R84.H0_H0 ;  /* 0x20000054ffe37230 */ /* 0x000fe40000004100 */
[----:B------:R-:W-:Y:S01]  /*1150*/  FMUL.FTZ R72, R210, R79 ;  /* 0x0000004fd2487220 */ /* 0x000fe20000410000 */
[----:B------:R-:W-:Y:S01]  /*1160*/  FMUL.FTZ R155, R172, R233 ;  /* 0x000000e9ac9b7220 */ /* 0x000fe20000410000 */
[----:B------:R-:W-:Y:S01]  /*1170*/  FADD.FTZ R142, R214, R142 ;  /* 0x0000008ed68e7221 */ /* 0x000fe20000010000 */
[----:B------:R-:W-:Y:S01]  /*1180*/  FFMA.FTZ R143, R154, R214, R143 ;  /* 0x000000d69a8f7223 */ /* 0x000fe2000001008f */
[----:B------:R-:W-:-:S02]  /*1190*/  HADD2.F32 R220, -RZ, R83.H0_H0 ;  /* 0x20000053ffdc7230 */ /* 0x000fc40000004100 */
[-C--:B------:R-:W-:Y:S01]  /*11a0*/  FMUL.FTZ R79, R170, R231.reuse ;  /* 0x000000e7aa4f7220 */ /* 0x080fe20000410000 */
[----:B------:R-:W-:Y:S01]  /*11b0*/  FADD.FTZ R138, R231, R138 ;  /* 0x0000008ae78a7221 */ /* 0x000fe20000010000 */
[----:B------:R-:W-:Y:S01]  /*11c0*/  FFMA.FTZ R139, R152, R231, R139 ;  /* 0x000000e7988b7223 */ /* 0x000fe2000001008b */
[----:B------:R-:W-:Y:S01]  /*11d0*/  FADD.FTZ R130, R233, R130 ;  /* 0x00000082e9827221 */ /* 0x000fe20000010000 */
[----:B------:R-:W-:Y:S01]  /*11e0*/  FFMA.FTZ R131, R80, R233, R131 ;  /* 0x000000e950837223 */ /* 0x000fe20000010083 */
[--C-:B------:R-:W-:Y:S02]  /*11f0*/  HADD2.F32 R228, -RZ, R90.reuse.H0_H0 ;  /* 0x2000005affe47230 */ /* 0x100fe40000004100 */
[-C--:B------:R-:W-:Y:S01]  /*1200*/  FMUL.FTZ R83, R168, R229.reuse ;  /* 0x000000e5a8537220 */ /* 0x080fe20000410000 */
[----:B------:R-:W-:Y:S02]  /*1210*/  HADD2.F32 R214, -RZ, R90.H1_H1 ;  /* 0x3000005affd67230 */ /* 0x000fe40000004100 */
[----:B------:R-:W-:Y:S01]  /*1220*/  FADD.FTZ R146, R229, R146 ;  /* 0x00000092e5927221 */ /* 0x000fe20000010000 */
[----:B------:R-:W-:Y:S01]  /*1230*/  FFMA.FTZ R147, R156, R229, R147 ;  /* 0x000000e59c937223 */ /* 0x000fe20000010093 */
[----:B------:R-:W-:-:S02]  /*1240*/  HADD2.F32 R231, -RZ, R85.H0_H0 ;  /* 0x20000055ffe77230 */ /* 0x000fc40000004100 */
[----:B------:R-:W-:Y:S01]  /*1250*/  FADD.FTZ R132, R75, R132 ;  /* 0x000000844b847221 */ /* 0x000fe20000010000 */
[----:B------:R-:W-:Y:S02]  /*1260*/  HADD2.F32 R233, -RZ, R85.H1_H1 ;  /* 0x30000055ffe97230 */ /* 0x000fe40000004100 */
[-C--:B------:R-:W-:Y:S01]  /*1270*/  FFMA.FTZ R133, R80, R75.reuse, R133 ;  /* 0x0000004b50857223 */ /* 0x080fe20000010085 */
[----:B------:R-:W-:Y:S02]  /*1280*/  HADD2.F32 R90, -RZ, R92.H0_H0 ;  /* 0x2000005cff5a7230 */ /* 0x000fe40000004100 */
[----:B------:R-:W-:Y:S01]  /*1290*/  FADD.FTZ R85, -R218, R227 ;  /* 0x000000e3da557221 */ /* 0x000fe20000010100 */
[----:B------:R-:W-:Y:S02]  /*12a0*/  HADD2.F32 R229, -RZ, R84.H1_H1 ;  /* 0x30000054ffe57230 */ /* 0x000fe40000004100 */
[----:B------:R-:W-:Y:S01]  /*12b0*/  FFMA.FTZ R75, R164, R75, R155 ;  /* 0x0000004ba44b7223 */ /* 0x000fe2000001009b */
[----:B------:R-:W-:-:S02]  /*12c0*/  HADD2.F32 R237, -RZ, R86.H0_H0 ;  /* 0x20000056ffed7230 */ /* 0x000fc40000004100 */
[----:B------:R-:W-:Y:S02]  /*12d0*/  HADD2.F32 R225, -RZ, R86.H1_H1 ;  /* 0x30000056ffe17230 */ /* 0x000fe40000004100 */
[--C-:B------:R-:W-:Y:S02]  /*12e0*/  HADD2.F32 R155, -RZ, R87.reuse.H0_H0 ;  /* 0x20000057ff9b7230 */ /* 0x100fe40000004100 */
[----:B------:R-:W-:Y:S02]  /*12f0*/  HADD2.F32 R157, -RZ, R87.H1_H1 ;  /* 0x30000057ff9d7230 */ /* 0x000fe40000004100 */
[----:B------:R-:W-:Y:S01]  /*1300*/  FADD.FTZ R144, R222, R144 ;  /* 0x00000090de907221 */ /* 0x000fe20000010000 */
[--C-:B------:R-:W-:Y:S02]  /*1310*/  HADD2.F32 R86, -RZ, R88.reuse.H0_H0 ;  /* 0x20000058ff567230 */ /* 0x100fe40000004100 */
[----:B------:R-:W-:Y:S01]  /*1320*/  FFMA.FTZ R145, R154, R222, R145 ;  /* 0x000000de9a917223 */ /* 0x000fe20000010091 */
[----:B------:R-:W-:-:S02]  /*1330*/  HADD2.F32 R87, -RZ, R88.H1_H1 ;  /* 0x30000058ff577230 */ /* 0x000fc40000004100 */
[----:B------:R-:W-:Y:S01]  /*1340*/  FMUL.FTZ R84, R210, R85 ;  /* 0x00000055d2547220 */ /* 0x000fe20000410000 */
[----:B------:R-:W-:Y:S01]  /*1350*/  FMUL.FTZ R88, R183, R90 ;  /* 0x0000005ab7587220 */ /* 0x000fe20000410000 */
[-C--:B------:R-:W-:Y:S01]  /*1360*/  FMUL.FTZ R222, R173, R220.reuse ;  /* 0x000000dcadde7220 */ /* 0x080fe20000410000 */
[----:B------:R-:W-:Y:S01]  /*1370*/  FADD.FTZ R126, R220, R126 ;  /* 0x0000007edc7e7221 */ /* 0x000fe20000010000 */
[----:B------:R-:W-:Y:S01]  /*1380*/  FFMA.FTZ R127, R78, R220, R127 ;  /* 0x000000dc4e7f7223 */ /* 0x000fe2000001007f */
[----:B------:R-:W-:Y:S02]  /*1390*/  HADD2.F32 R221, -RZ, R92.H1_H1 ;  /* 0x3000005cffdd7230 */ /* 0x000fe40000004100 */
[C---:B------:R-:W-:Y:S01]  /*13a0*/  FADD.FTZ R229, -R218.reuse, R229 ;  /* 0x000000e5dae57221 */ /* 0x040fe20000010100 */
[----:B------:R-:W-:Y:S02]  /*13b0*/  HADD2.F32 R220, -RZ, R93.H0_H0 ;  /* 0x2000005dffdc7230 */ /* 0x000fe40000004100 */
[----:B------:R-:W-:Y:S01]  /*13c0*/  FADD.FTZ R231, -R218, R231 ;  /* 0x000000e7dae77221 */ /* 0x000fe20000010100 */
[----:B------:R-:W-:Y:S01]  /*13d0*/  FADD.FTZ R158, R235, R158 ;  /* 0x0000009eeb9e7221 */ /* 0x000fe20000010000 */
[----:B------:R-:W-:Y:S01]  /*13e0*/  FFMA.FTZ R208, R72, R235, R208 ;  /* 0x000000eb48d07223 */ /* 0x000fe200000100d0 */
[----:B------:R-:W-:Y:S01]  /*13f0*/  FADD.FTZ R150, R212, R150 ;  /* 0x00000096d4967221 */ /* 0x000fe20000010000 */
[----:B------:R-:W-:Y:S01]  /*1400*/  FFMA.FTZ R151, R72, R212, R151 ;  /* 0x000000d448977223 */ /* 0x000fe20000010097 */
[----:B------:R-:W-:Y:S01]  /*1410*/  FADD.FTZ R120, R86, R120 ;  /* 0x0000007856787221 */ /* 0x000fe20000010000 */
[-C--:B------:R-:W-:Y:S01]  /*1420*/  FFMA.FTZ R121, R84, R86.reuse, R121 ;  /* 0x0000005654797223 */ /* 0x080fe20000010079 */
[----:B------:R-:W-:Y:S01]  /*1430*/  FFMA.FTZ R85, R175, R86, R88 ;  /* 0x00000056af557223 */ /* 0x000fe20000010058 */
[----:B------:R-:W-:-:S02]  /*1440*/  HADD2.F32 R212, -RZ, R89.H0_H0 ;  /* 0x20000059ffd47230 */ /* 0x000fc40000004100 */
[----:B------:R-:W-:Y:S01]  /*1450*/  FMUL.FTZ R86, R210, R229 ;  /* 0x000000e5d2567220 */ /* 0x000fe20000410000 */
[----:B------:R-:W-:Y:S02]  /*1460*/  HADD2.F32 R235, -RZ, R89.H1_H1 ;  /* 0x30000059ffeb7230 */ /* 0x000fe40000004100 */
[----:B------:R-:W-:Y:S01]  /*1470*/  FMUL.FTZ R89, R184, R221 ;  /* 0x000000ddb8597220 */ /* 0x000fe20000410000 */
[----:B------:R-:W-:Y:S02]  /*1480*/  HADD2.F32 R226, -RZ, R94.H1_H1 ;  /* 0x3000005effe27230 */ /* 0x000fe40000004100 */
[----:B------:R-:W-:Y:S01]  /*1490*/  FMUL.FTZ R88, R210, R231 ;  /* 0x000000e7d2587220 */ /* 0x000fe20000410000 */
[----:B------:R-:W-:Y:S01]  /*14a0*/  FMUL.FTZ R92, R185, R220 ;  /* 0x000000dcb95c7220 */ /* 0x000fe20000410000 */
[----:B------:R-:W-:Y:S01]  /*14b0*/  FADD.FTZ R225, -R218, R225 ;  /* 0x000000e1dae17221 */ /* 0x000fe20000010100 */
[----:B------:R-:W-:Y:S01]  /*14c0*/  FADD.FTZ R116, R87, R116 ;  /* 0x0000007457747221 */ /* 0x000fe20000010000 */
[-C--:B------:R-:W-:Y:S01]  /*14d0*/  FFMA.FTZ R117, R86, R87.reuse, R117 ;  /* 0x0000005756757223 */ /* 0x080fe20000010075 */
[----:B------:R-:W-:Y:S01]  /*14e0*/  FFMA.FTZ R87, R176, R87, R89 ;  /* 0x00000057b0577223 */ /* 0x000fe20000010059 */
[----:B------:R-:W-:-:S02]  /*14f0*/  HADD2.F32 R224, -RZ, R95.H0_H0 ;  /* 0x2000005fffe07230 */ /* 0x000fc40000004100 */
[----:B------:R-:W-:Y:S01]  /*1500*/  FADD.FTZ R112, R212, R112 ;  /* 0x00000070d4707221 */ /* 0x000fe20000010000 */
[----:B------:R-:W-:Y:S02]  /*1510*/  HADD2.F32 R227, -RZ, R95.H1_H1 ;  /* 0x3000005fffe37230 */ /* 0x000fe40000004100 */
[-C--:B------:R-:W-:Y:S01]  /*1520*/  FFMA.FTZ R113, R88, R212.reuse, R113 ;  /* 0x000000d458717223 */ /* 0x080fe20000010071 */
[----:B------:R-:W-:Y:S01]  /*1530*/  FFMA.FTZ R89, R177, R212, R92 ;  /* 0x000000d4b1597223 */ /* 0x000fe2000001005c */
[----:B------:R-:W-:Y:S02]  /*1540*/  HADD2.F32 R223, -RZ, R93.H1_H1 ;  /* 0x3000005dffdf7230 */ /* 0x000fe40000004100 */
[----:B------:R-:W-:Y:S01]  /*1550*/  FMUL.FTZ R212, R210, R225 ;  /* 0x000000e1d2d47220 */ /* 0x000fe20000410000 */
[----:B------:R-:W-:Y:S01]  /*1560*/  FMUL.FTZ R95, R188, R226 ;  /* 0x000000e2bc5f7220 */ /* 0x000fe20000410000 */
[C---:B------:R-:W-:Y:S01]  /*1570*/  FADD.FTZ R233, -R218.reuse, R233 ;  /* 0x000000e9dae97221 */ /* 0x040fe20000010100 */
[----:B------:R-:W-:Y:S01]  /*1580*/  FADD.FTZ R157, -R218, R157 ;  /* 0x0000009dda9d7221 */ /* 0x000fe20000010100 */
[----:B------:R-:W-:Y:S01]  /*1590*/  FADD.FTZ R134, R216, R134 ;  /* 0x00000086d8867221 */ /* 0x000fe20000010000 */
[----:B------:R-:W-:Y:S01]  /*15a0*/  FFMA.FTZ R135, R82, R216, R135 ;  /* 0x000000d852877223 */ /* 0x000fe20000010087 */
[----:B------:R-:W-:-:S02]  /*15b0*/  HADD2.F32 R216, -RZ, R91.H0_H0 ;  /* 0x2000005bffd87230 */ /* 0x000fc40000004100 */
[----:B------:R-:W-:Y:S01]  /*15c0*/  FADD.FTZ R37, R214, R37 ;  /* 0x00000025d6257221 */ /* 0x000fe20000010000 */
[----:B------:R-:W-:Y:S02]  /*15d0*/  HADD2.F32 R219, -RZ, R91.H1_H1 ;  /* 0x3000005bffdb7230 */ /* 0x000fe40000004100 */
[-C--:B------:R-:W-:Y:S01]  /*15e0*/  FFMA.FTZ R49, R212, R214.reuse, R49 ;  /* 0x000000d6d4317223 */ /* 0x080fe20000010031 */
[----:B------:R-:W-:Y:S01]  /*15f0*/  FFMA.FTZ R95, R180, R214, R95 ;  /* 0x000000d6b45f7223 */ /* 0x000fe2000001005f */
[----:B------:R-:W-:Y:S01]  /*1600*/  FMUL.FTZ R92, R210, R233 ;  /* 0x000000e9d25c7220 */ /* 0x000fe20000410000 */
[----:B------:R-:W-:Y:S01]  /*1610*/  FMUL.FTZ R91, R186, R223 ;  /* 0x000000dfba5b7220 */ /* 0x000fe20000410000 */
[----:B------:R-:W-:Y:S01]  /*1620*/  FMUL.FTZ R225, R190, R227 ;  /* 0x000000e3bee17220 */ /* 0x000fe20000410000 */
        /* <DEDUP_REMOVED lines=9> */
[----:B------:R-:W-:-:S02]  /*16c0*/  HADD2.F32 R219, -RZ, R96.H0_H0 ;  /* 0x20000060ffdb7230 */ /* 0x000fc40000004100 */
[--C-:B------:R-:W-:Y:S02]  /*16d0*/  HADD2.F32 R235, -RZ, R97.reuse.H0_H0 ;  /* 0x20000061ffeb7230 */ /* 0x100fe40000004100 */
[----:B------:R-:W-:Y:S02]  /*16e0*/  HADD2.F32 R233, -RZ, R97.H1_H1 ;  /* 0x30000061ffe97230 */ /* 0x000fe40000004100 */
[----:B------:R-:W-:Y:S02]  /*16f0*/  HADD2.F32 R221, -RZ, R96.H1_H1 ;  /* 0x30000060ffdd7230 */ /* 0x000fe40000004100 */
[--C-:B------:R-:W-:Y:S02]  /*1700*/  HADD2.F32 R97, -RZ, R99.reuse.H0_H0 ;  /* 0x20000063ff617230 */ /* 0x100fe40000004100 */
[----:B------:R-:W-:Y:S01]  /*1710*/  FADD.FTZ R128, R74, R128 ;  /* 0x000000804a807221 */ /* 0x000fe20000010000 */
[----:B------:R-:W-:Y:S02]  /*1720*/  HADD2.F32 R99, -RZ, R99.H1_H1 ;  /* 0x30000063ff637230 */ /* 0x000fe40000004100 */
[-C--:B------:R-:W-:Y:S01]  /*1730*/  FFMA.FTZ R129, R78, R74.reuse, R129 ;  /* 0x0000004a4e817223 */ /* 0x080fe20000010081 */
[----:B------:R-:W-:Y:S01]  /*1740*/  FFMA.FTZ R74, R165, R74, R222 ;  /* 0x0000004aa54a7223 */ /* 0x000fe200000100de */
[----:B------:R-:W-:Y:S01]  /*1750*/  FADD.FTZ R93, -R218, R237 ;  /* 0x000000edda5d7221 */ /* 0x000fe20000010100 */
[----:B------:R-:W-:Y:S01]  /*1760*/  FADD.FTZ R148, R239, R148 ;  /* 0x00000094ef947221 */ /* 0x000fe20000010000 */
[-C--:B------:R-:W-:Y:S01]  /*1770*/  FFMA.FTZ R149, R156, R239.reuse, R149 ;  /* 0x000000ef9c957223 */ /* 0x080fe20000010095 */
[----:B------:R-:W-:Y:S01]  /*1780*/  FFMA.FTZ R83, R160, R239, R83 ;  /* 0x000000efa0537223 */ /* 0x000fe20000010053 */
[----:B------:R-:W-:-:S02]  /*1790*/  HADD2.F32 R222, -RZ, R94.H0_H0 ;  /* 0x2000005effde7230 */ /* 0x000fc40000004100 */
[C---:B------:R-:W-:Y:S01]  /*17a0*/  FADD.FTZ R237, -R218.reuse, R219 ;  /* 0x000000dbdaed7221 */ /* 0x040fe20000010100 */
[--C-:B------:R-:W-:Y:S02]  /*17b0*/  HADD2.F32 R231, -RZ, R98.reuse.H0_H0 ;  /* 0x20000062ffe77230 */ /* 0x100fe40000004100 */
[C---:B------:R-:W-:Y:S01]  /*17c0*/  FADD.FTZ R239, -R218.reuse, R221 ;  /* 0x000000dddaef7221 */ /* 0x040fe20000010100 */
[----:B------:R-:W-:Y:S02]  /*17d0*/  HADD2.F32 R229, -RZ, R98.H1_H1 ;  /* 0x30000062ffe57230 */ /* 0x000fe40000004100 */
[C---:B------:R-:W-:Y:S01]  /*17e0*/  FADD.FTZ R219, -R218.reuse, R97 ;  /* 0x00000061dadb7221 */ /* 0x040fe20000010100 */
[C---:B------:R-:W-:Y:S01]  /*17f0*/  FADD.FTZ R155, -R218.reuse, R155 ;  /* 0x0000009bda9b7221 */ /* 0x040fe20000010100 */
[----:B------:R-:W-:Y:S01]  /*1800*/  FADD.FTZ R97, -R218, R99 ;  /* 0x00000063da617221 */ /* 0x000fe20000010100 */
[--C-:B------:R-:W-:Y:S02]  /*1810*/  HADD2.F32 R221, -RZ, R104.reuse.H1_H1 ;  /* 0x30000068ffdd7230 */ /* 0x100fe40000004100 */
[----:B------:R-:W-:Y:S01]  /*1820*/  FADD.FTZ R110, R220, R110 ;  /* 0x0000006edc6e7221 */ /* 0x000fe20000010000 */
[----:B------:R-:W-:-:S02]  /*1830*/  HADD2.F32 R99, -RZ, R104.H0_H0 ;  /* 0x20000068ff637230 */ /* 0x000fc40000004100 */
[----:B------:R-:W-:Y:S01]  /*1840*/  FFMA.FTZ R111, R88, R220, R111 ;  /* 0x000000dc586f7223 */ /* 0x000fe2000001006f */
[C---:B------:R-:W-:Y:S01]  /*1850*/  FMUL.FTZ R93, R210.reuse, R93 ;  /* 0x0000005dd25d7220 */ /* 0x040fe20000410000 */
[----:B------:R-:W-:Y:S01]  /*1860*/  FMUL.FTZ R94, R187, R222 ;  /* 0x000000debb5e7220 */ /* 0x000fe20000410000 */
[--C-:B------:R-:W-:Y:S02]  /*1870*/  HADD2.F32 R220, -RZ, R100.reuse.H0_H0 ;  /* 0x20000064ffdc7230 */ /* 0x100fe40000004100 */
[----:B------:R-:W-:Y:S01]  /*1880*/  FMUL.FTZ R155, R210, R155 ;  /* 0x0000009bd29b7220 */ /* 0x000fe20000410000 */
[----:B------:R-:W-:Y:S02]  /*1890*/  HADD2.F32 R230, -RZ, R100.H1_H1 ;  /* 0x30000064ffe67230 */ /* 0x000fe40000004100 */
[C---:B------:R-:W-:Y:S01]  /*18a0*/  FADD.FTZ R235, -R218.reuse, R235 ;  /* 0x000000ebdaeb7221 */ /* 0x040fe20000010100 */
[C---:B------:R-:W-:Y:S01]  /*18b0*/  FADD.FTZ R233, -R218.reuse, R233 ;  /* 0x000000e9dae97221 */ /* 0x040fe20000010100 */
[C---:B------:R-:W-:Y:S01]  /*18c0*/  FADD.FTZ R231, -R218.reuse, R231 ;  /* 0x000000e7dae77221 */ /* 0x040fe20000010100 */
[----:B------:R-:W-:Y:S01]  /*18d0*/  FADD.FTZ R229, -R218, R229 ;  /* 0x000000e5dae57221 */ /* 0x000fe20000010100 */
[----:B------:R-:W-:-:S02]  /*18e0*/  HADD2.F32 R100, -RZ, R101.H0_H0 ;  /* 0x20000065ff647230 */ /* 0x000fc40000004100 */
[----:B------:R-:W-:Y:S02]  /*18f0*/  HADD2.F32 R98, -RZ, R101.H1_H1 ;  /* 0x30000065ff627230 */ /* 0x000fe40000004100 */
[----:B------:R-:W-:Y:S01]  /*1900*/  FMUL.FTZ R101, R200, R221 ;  /* 0x000000ddc8657220 */ /* 0x000fe20000410000 */
[--C-:B------:R-:W-:Y:S02]  /*1910*/  HADD2.F32 R96, -RZ, R102.reuse.H0_H0 ;  /* 0x20000066ff607230 */ /* 0x100fe40000004100 */
[----:B------:R-:W-:Y:S02]  /*1920*/  HADD2.F32 R218, -RZ, R102.H1_H1 ;  /* 0x30000066ffda7230 */ /* 0x000fe40000004100 */
[----:B------:R-:W-:Y:S01]  /*1930*/  FMUL.FTZ R102, R199, R99 ;  /* 0x00000063c7667220 */ /* 0x000fe20000410000 */
[----:B------:R-:W-:Y:S01]  /*1940*/  FADD.FTZ R36, R228, R36 ;  /* 0x00000024e4247221 */ /* 0x000fe20000010000 */
[-C--:B------:R-:W-:Y:S01]  /*1950*/  FFMA.FTZ R48, R93, R228.reuse, R48 ;  /* 0x000000e45d307223 */ /* 0x080fe20000010030 */
        /* <DEDUP_REMOVED lines=8> */
[----:B------:R-:W-:-:S02]  /*19e0*/  HADD2.F32 R223, -RZ, R105.H0_H0 ;  /* 0x20000069ffdf7230 */ /* 0x000fc40000004100 */
[----:B------:R-:W-:Y:S01]  /*19f0*/  FFMA.FTZ R104, R192, R230, R101 ;  /* 0x000000e6c0687223 */ /* 0x000fe20000010065 */
[----:B------:R-:W-:Y:S02]  /*1a00*/  HADD2.F32 R225, -RZ, R105.H1_H1 ;  /* 0x30000069ffe17230 */ /* 0x000fe40000004100 */
[----:B------:R-:W-:Y:S01]  /*1a10*/  FFMA.FTZ R105, R191, R220, R102 ;  /* 0x000000dcbf697223 */ /* 0x000fe20000010066 */
[--C-:B------:R-:W-:Y:S02]  /*1a20*/  HADD2.F32 R224, -RZ, R107.reuse.H0_H0 ;  /* 0x2000006bffe07230 */ /* 0x100fe40000004100 */
[----:B------:R-:W-:Y:S01]  /*1a30*/  FFMA.FTZ R101, R72, R153, RZ ;  /* 0x0000009948657223 */ /* 0x000fe200000100ff */
[----:B------:R-:W-:Y:S02]  /*1a40*/  HADD2.F32 R226, -RZ, R107.H1_H1 ;  /* 0x3000006bffe27230 */ /* 0x000fe40000004100 */
[----:B------:R-:W-:Y:S01]  /*1a50*/  FMUL.FTZ R107, R210, R237 ;  /* 0x000000edd26b7220 */ /* 0x000fe20000410000 */
[----:B------:R-:W-:Y:S01]  /*1a60*/  FADD.FTZ R34, R216, R34 ;  /* 0x00000022d8227221 */ /* 0x000fe20000010000 */
[-C--:B------:R-:W-:Y:S01]  /*1a70*/  FFMA.FTZ R46, R155, R216.reuse, R46 ;  /* 0x000000d89b2e7223 */ /* 0x080fe2000001002e */
[----:B------:R-:W-:Y:S01]  /*1a80*/  FADD.FTZ R102, RZ, R153 ;  /* 0x00000099ff667221 */ /* 0x000fe20000010000 */
[----:B------:R-:W-:Y:S01]  /*1a90*/  FFMA.FTZ R216, R181, R216, R228 ;  /* 0x000000d8b5d87223 */ /* 0x000fe200000100e4 */
[----:B------:R-:W-:Y:S01]  /*1aa0*/  FADD.FTZ R11, R227, R11 ;  /* 0x0000000be30b7221 */ /* 0x000fe20000010000 */
[----:B------:R-:W-:Y:S01]  /*1ab0*/  FFMA.FTZ R23, R214, R227, R23 ;  /* 0x000000e3d6177223 */ /* 0x000fe20000010017 */
[----:B------:R-:W-:-:S02]  /*1ac0*/  HADD2.F32 R227, -RZ, R106.H0_H0 ;  /* 0x2000006affe37230 */ /* 0x000fc40000004100 */
[----:B------:R-:W-:Y:S01]  /*1ad0*/  FADD.FTZ R32, R220, R32 ;  /* 0x00000020dc207221 */ /* 0x000fe20000010000 */
[----:B------:R-:W-:Y:S02]  /*1ae0*/  HADD2.F32 R228, -RZ, R106.H1_H1 ;  /* 0x3000006affe47230 */ /* 0x000fe40000004100 */
[----:B------:R-:W-:Y:S01]  /*1af0*/  FMUL.FTZ R106, R210, R239 ;  /* 0x000000efd26a7220 */ /* 0x000fe20000410000 */
[----:B------:R-:W-:Y:S01]  /*1b00*/  FFMA.FTZ R44, R107, R220, R44 ;  /* 0x000000dc6b2c7223 */ /* 0x000fe2000001002c */
[----:B------:R-:W-:Y:S01]  /*1b10*/  FFMA.FTZ R101, R156, R83, R101 ;  /* 0x000000539c657223 */ /* 0x000fe20000010065 */
[----:B------:R-:W-:Y:S01]  /*1b20*/  FADD.FTZ R220, R83, R102 ;  /* 0x0000006653dc7221 */ /* 0x000fe20000010000 */
[----:B------:R-:W-:Y:S01]  /*1b30*/  FADD.FTZ R118, R90, R118 ;  /* 0x000000765a767221 */ /* 0x000fe20000010000 */
[----:B------:R-:W-:Y:S01]  /*1b40*/  FFMA.FTZ R119, R84, R90, R119 ;  /* 0x0000005a54777223 */ /* 0x000fe20000010077 */
[----:B------:R-:W-:Y:S01]  /*1b50*/  FADD.FTZ R12, R222, R12 ;  /* 0x0000000cde0c7221 */ /* 0x000fe20000010000 */
[----:B------:R-:W-:Y:S01]  /*1b60*/  FFMA.FTZ R24, R93, R222, R24 ;  /* 0x000000de5d187223 */ /* 0x000fe20000010018 */
[----:B------:R-:W-:Y:S01]  /*1b70*/  FFMA.FTZ R79, R162, R243, R79 ;  /* 0x000000f3a24f7223 */ /* 0x000fe2000001004f */
[----:B------:R-:W-:-:S02]  /*1b80*/  HADD2.F32 R222, -RZ, R103.H0_H0 ;  /* 0x20000067ffde7230 */ /* 0x000fc40000004100 */
[----:B------:R-:W-:Y:S01]  /*1b90*/  FADD.FTZ R33, R230, R33 ;  /* 0x00000021e6217221 */ /* 0x000fe20000010000 */
[----:B------:R-:W-:Y:S02]  /*1ba0*/  HADD2.F32 R90, -RZ, R103.H1_H1 ;  /* 0x30000067ff5a7230 */ /* 0x000fe40000004100 */
[----:B------:R-:W-:Y:S01]  /*1bb0*/  FFMA.FTZ R45, R106, R230, R45 ;  /* 0x000000e66a2d7223 */ /* 0x000fe2000001002d */
        /* <DEDUP_REMOVED lines=27> */
[----:B------:R-:W-:-:S02]  /*1d70*/  FMUL.FTZ R220, R210, R229 ;  /* 0x000000e5d2dc7220 */ /* 0x000fc40000410000 */
[----:B------:R-:W-:Y:S01]  /*1d80*/  FFMA.FTZ R229, R84, R85, R233 ;  /* 0x0000005554e57223 */ /* 0x000fe200000100e9 */
[----:B------:R-:W-:-:S03]  /*1d90*/  FADD.FTZ R230, R85, R230 ;  /* 0x000000e655e67221 */ /* 0x000fc60000010000 */
[----:B------:R-:W-:Y:S01]  /*1da0*/  FFMA.FTZ R229, R86, R87, R229 ;  /* 0x0000005756e57223 */ /* 0x000fe200000100e5 */
[----:B------:R-:W-:Y:S01]  /*1db0*/  FADD.FTZ R230, R87, R230 ;  /* 0x000000e657e67221 */ /* 0x000fe20000010000 */
[----:B------:R-:W-:Y:S02]  /*1dc0*/  FMUL.FTZ R231, R204, R228 ;  /* 0x000000e4cce77220 */ /* 0x000fe40000410000 */
[----:B------:R-:W-:Y:S01]  /*1dd0*/  FFMA.FTZ R229, R88, R89, R229 ;  /* 0x0000005958e57223 */ /* 0x000fe200000100e5 */
[----:B------:R-:W-:Y:S01]  /*1de0*/  FADD.FTZ R232, R89, R230 ;  /* 0x000000e659e87221 */ /* 0x000fe20000010000 */
[----:B------:R-:W-:Y:S01]  /*1df0*/  FADD.FTZ R29, R218, R29 ;  /* 0x0000001dda1d7221 */ /* 0x000fe20000010000 */
[-C--:B------:R-:W-:Y:S01]  /*1e00*/  FFMA.FTZ R41, R220, R218.reuse, R41 ;  /* 0x000000dadc297223 */ /* 0x080fe20000010029 */
[----:B------:R-:W-:Y:S01]  /*1e10*/  FMUL.FTZ R219, R210, R219 ;  /* 0x000000dbd2db7220 */ /* 0x000fe20000410000 */
[----:B------:R-:W-:Y:S01]  /*1e20*/  FFMA.FTZ R218, R196, R218, R231 ;  /* 0x000000dac4da7223 */ /* 0x000fe200000100e7 */
        /* <DEDUP_REMOVED lines=10> */
[----:B------:R-:W-:Y:S01]  /*1ed0*/  FADD.FTZ R97, R95, R234 ;  /* 0x000000ea5f617221 */ /* 0x000fe20000010000 */
[----:B------:R-:W-:Y:S02]  /*1ee0*/  FMUL.FTZ R231, R206, R226 ;  /* 0x000000e2cee77220 */ /* 0x000fe40000410000 */
[----:B------:R-:W-:Y:S01]  /*1ef0*/  FFMA.FTZ R229, R155, R216, R232 ;  /* 0x000000d89be57223 */ /* 0x000fe200000100e8 */
[----:B------:R-:W-:Y:S01]  /*1f00*/  FADD.FTZ R232, R216, R97 ;  /* 0x00000061d8e87221 */ /* 0x000fe20000010000 */
[----:B------:R-:W-:Y:S01]  /*1f10*/  FADD.FTZ R27, R90, R27 ;  /* 0x0000001b5a1b7221 */ /* 0x000fe20000010000 */
[-C--:B------:R-:W-:Y:S01]  /*1f20*/  FFMA.FTZ R39, R230, R90.reuse, R39 ;  /* 0x0000005ae6277223 */ /* 0x080fe20000010027 */
[----:B------:R-:W-:Y:S01]  /*1f30*/  FFMA.FTZ R97, R198, R90, R231 ;  /* 0x0000005ac6617223 */ /* 0x000fe200000100e7 */
[----:B------:R-:W-:Y:S01]  /*1f40*/  FFMA.FTZ R90, R214, R157, R229 ;  /* 0x0000009dd65a7223 */ /* 0x000fe200000100e5 */
[----:B------:R-:W-:Y:S01]  /*1f50*/  FADD.FTZ R232, R157, R232 ;  /* 0x000000e89de87221 */ /* 0x000fe20000010000 */
[----:B------:R-:W-:Y:S01]  /*1f60*/  FADD.FTZ R8, R99, R8 ;  /* 0x0000000863087221 */ /* 0x000fe20000010000 */
[C---:B------:R-:W-:Y:S01]  /*1f70*/  FFMA.FTZ R20, R107.reuse, R99, R20 ;  /* 0x000000636b147223 */ /* 0x040fe20000010014 */
        /* <DEDUP_REMOVED lines=13> */
[----:B------:R-:W-:Y:S01]  /*2050*/  FFMA.FTZ R17, R220, R228, R17 ;  /* 0x000000e4dc117223 */ /* 0x000fe20000010011 */
[----:B------:R-:W-:Y:S01]  /*2060*/  FADD.FTZ R2, R224, R2 ;  /* 0x00000002e0027221 */ /* 0x000fe20000010000 */
[C---:B------:R-:W-:Y:S01]  /*2070*/  FFMA.FTZ R14, R219.reuse, R224, R14 ;  /* 0x000000e0db0e7223 */ /* 0x040fe2000001000e */
        /* <DEDUP_REMOVED lines=38> */
.L_x_386:
        /* <DEDUP_REMOVED lines=14> */
[----:B------:R-:W-:Y:S01]  /*23c0*/  FADD.FTZ R83, R83, -R156 ;  /* 0x8000009c53537221 */ /* 0x000fe20000010000 */
[----:B------:R-:W-:Y:S01]  /*23d0*/  FADD.FTZ R75, R75, -R80 ;  /* 0x800000504b4b7221 */ /* 0x000fe20000010000 */
[-CC-:B------:R-:W-:Y:S01]  /*23e0*/  FFMA.FTZ R221, R93, R227.reuse, R233.reuse ;  /* 0x000000e35ddd7223 */ /* 0x180fe200000100e9 */
[-C--:B------:R-:W-:Y:S01]  /*23f0*/  FFMA.FTZ R78, R107, R227.reuse, R233 ;  /* 0x000000e36b4e7223 */ /* 0x080fe200000100e9 */
[----:B------:R-:W-:Y:S01]  /*2400*/  FADD.FTZ R99, R74, -R99 ;  /* 0x800000634a637221 */ /* 0x000fe20000010000 */
[----:B------:R-:W-:Y:S01]  /*2410*/  FADD.FTZ R81, R81, -R154 ;  /* 0x8000009a51517221 */ /* 0x000fe20000010000 */
[----:B------:R-:W-:Y:S01]  /*2420*/  FADD.FTZ R93, R77, -R82 ;  /* 0x800000524d5d7221 */ /* 0x000fe20000010000 */
[-CC-:B------:R-:W-:Y:S01]  /*2430*/  FFMA.FTZ R72, R72, R227.reuse, R233.reuse ;  /* 0x000000e348487223 */ /* 0x180fe200000100e9 */
[----:B------:R-:W-:Y:S01]  /*2440*/  FFMA.FTZ R152, R152, R227, R233 ;  /* 0x000000e398987223 */ /* 0x000fe200000100e9 */
[----:B------:R-:W-:Y:S01]  /*2450*/  FADD.FTZ R73, R73, -R76 ;  /* 0x8000004c49497221 */ /* 0x000fe20000010000 */
[C---:B------:R-:W-:Y:S01]  /*2460*/  FMUL.FTZ R77, R210.reuse, R83 ;  /* 0x00000053d24d7220 */ /* 0x040fe20000410000 */
[----:B------:R-:W-:Y:S01]  /*2470*/  FMUL.FTZ R83, R210, R75 ;  /* 0x0000004bd2537220 */ /* 0x000fe20000410000 */
[----:B-----5:R-:W-:-:S02]  /*2480*/  @P0 HADD2.F32 R80, -RZ, R55.H0_H0 ;  /* 0x20000037ff500230 */ /* 0x020fc40000004100 */
[----:B------:R-:W-:Y:S01]  /*2490*/  FADD.FTZ R107, R105, -R78 ;  /* 0x8000004e696b7221 */ /* 0x000fe20000010000 */
[----:B------:R-:W-:Y:S01]  /*24a0*/  FMUL.FTZ R75, R210, R99 ;  /* 0x00000063d24b7220 */ /* 0x000fe20000410000 */
[----:B------:R-:W-:Y:S01]  /*24b0*/  FFMA.FTZ R214, R214, R227, R233 ;  /* 0x000000e3d6d67223 */ /* 0x000fe200000100e9 */
[C---:B------:R-:W-:Y:S01]  /*24c0*/  FMUL.FTZ R78, R210.reuse, R81 ;  /* 0x00000051d24e7220 */ /* 0x040fe20000410000 */
[----:B------:R-:W-:Y:S01]  /*24d0*/  FADD.FTZ R153, R153, -R72 ;  /* 0x8000004899997221 */ /* 0x000fe20000010000 */
[----:B------:R-:W-:Y:S01]  /*24e0*/  FADD.FTZ R79, R79, -R152 ;  /* 0x800000984f4f7221 */ /* 0x000fe20000010000 */
[C---:B------:R-:W-:Y:S01]  /*24f0*/  FMUL.FTZ R82, R210.reuse, R73 ;  /* 0x00000049d2527220 */ /* 0x040fe20000410000 */
[--C-:B------:R-:W-:Y:S02]  /*2500*/  @P0 HADD2.F32 R81, -RZ, R54.reuse.H0_H0 ;  /* 0x20000036ff510230 */ /* 0x100fe40000004100 */
[----:B------:R-:W-:Y:S01]  /*2510*/  FMUL.FTZ R74, R210, R93 ;  /* 0x0000005dd24a7220 */ /* 0x000fe20000410000 */
[----:B------:R-:W-:-:S02]  /*2520*/  @P0 HADD2.F32 R72, -RZ, R54.H1_H1 ;  /* 0x30000036ff480230 */ /* 0x000fc40000004100 */
[-CC-:B------:R-:W-:Y:S01]  /*2530*/  FFMA.FTZ R212, R212, R227.reuse, R233.reuse ;  /* 0x000000e3d4d47223 */ /* 0x180fe200000100e9 */
[--C-:B------:R-:W-:Y:S02]  /*2540*/  @P0 HADD2.F32 R73, -RZ, R53.reuse.H0_H0 ;  /* 0x20000035ff490230 */ /* 0x100fe40000004100 */
[--C-:B------:R-:W-:Y:S01]  /*2550*/  FFMA.FTZ R223, R106, R227, R233.reuse ;  /* 0x000000e36adf7223 */ /* 0x100fe200000100e9 */
[----:B------:R-:W-:Y:S01]  /*2560*/  @P0 FADD.FTZ R75, R75, R80 ;  /* 0x000000504b4b0221 */ /* 0x000fe20000010000 */
[----:B------:R-:W-:Y:S01]  /*2570*/  FADD.FTZ R157, R157, -R214 ;  /* 0x800000d69d9d7221 */ /* 0x000fe20000010000 */
[----:B------:R-:W-:Y:S02]  /*2580*/  @P0 HADD2.F32 R80, -RZ, R53.H1_H1 ;  /* 0x30000035ff500230 */ /* 0x000fe40000004100 */
[----:B------:R-:W-:Y:S01]  /*2590*/  FMUL.FTZ R79, R210, R79 ;  /* 0x0000004fd24f7220 */ /* 0x000fe20000410000 */
[-CC-:B------:R-:W-:Y:S01]  /*25a0*/  FFMA.FTZ R84, R84, R227.reuse, R233.reuse ;  /* 0x000000e354547223 */ /* 0x180fe200000100e9 */
[-C--:B------:R-:W-:Y:S01]  /*25b0*/  FFMA.FTZ R103, R103, R227.reuse, R233 ;  /* 0x000000e367677223 */ /* 0x080fe200000100e9 */
[----:B------:R-:W-:Y:S01]  /*25c0*/  @P0 FADD.FTZ R74, R74, R81 ;  /* 0x000000514a4a0221 */ /* 0x000fe20000010000 */
[-CC-:B------:R-:W-:Y:S01]  /*25d0*/  FFMA.FTZ R88, R88, R227.reuse, R233.reuse ;  /* 0x000000e358587223 */ /* 0x180fe200000100e9 */
[----:B------:R-:W-:Y:S01]  /*25e0*/  FFMA.FTZ R92, R92, R227, R233 ;  /* 0x000000e35c5c7223 */ /* 0x000fe200000100e9 */
[----:B------:R-:W-:Y:S01]  /*25f0*/  FADD.FTZ R95, R95, -R212 ;  /* 0x800000d45f5f7221 */ /* 0x000fe20000010000 */
[----:B------:R-:W-:Y:S01]  /*2600*/  FADD.FTZ R223, R104, -R223 ;  /* 0x800000df68df7221 */ /* 0x000fe20000010000 */
[----:B------:R-:W-:Y:S01]  /*2610*/  @P0 FADD.FTZ R83, R83, R72 ;  /* 0x0000004853530221 */ /* 0x000fe20000010000 */
[----:B------:R-:W-:Y:S01]  /*2620*/  @P0 FADD.FTZ R78, R78, R73 ;  /* 0x000000494e4e0221 */ /* 0x000fe20000010000 */
[----:B------:R-:W-:-:S02]  /*2630*/  @P0 HADD2.F32 R81, -RZ, R59.H1_H1 ;  /* 0x3000003bff510230 */ /* 0x000fc40000004100 */
[C---:B------:R-:W-:Y:S01]  /*2640*/  FMUL.FTZ R104, R210.reuse, R157 ;  /* 0x0000009dd2687220 */ /* 0x040fe20000410000 */
[--C-:B------:R-:W-:Y:S02]  /*2650*/  @P0 HADD2.F32 R73, -RZ, R52.reuse.H0_H0 ;  /* 0x20000034ff490230 */ /* 0x100fe40000004100 */
[--C-:B------:R-:W-:Y:S01]  /*2660*/  FFMA.FTZ R231, R219, R227, R233.reuse ;  /* 0x000000e3dbe77223 */ /* 0x100fe200000100e9 */
[----:B------:R-:W-:Y:S02]  /*2670*/  @P0 HADD2.F32 R72, -RZ, R52.H1_H1 ;  /* 0x30000034ff480230 */ /* 0x000fe40000004100 */
[----:B------:R-:W-:Y:S01]  /*2680*/  FMUL.FTZ R76, R210, R153 ;  /* 0x00000099d24c7220 */ /* 0x000fe20000410000 */
[----:B------:R-:W-:Y:S01]  /*2690*/  @P0 FADD.FTZ R79, R79, R80 ;  /* 0x000000504f4f0221 */ /* 0x000fe20000010000 */
[-CC-:B------:R-:W-:Y:S01]  /*26a0*/  FFMA.FTZ R225, R100, R227.reuse, R233.reuse ;  /* 0x000000e364e17223 */ /* 0x180fe200000100e9 */
[----:B------:R-:W-:Y:S01]  /*26b0*/  FFMA.FTZ R101, R101, R227, R233 ;  /* 0x000000e365657223 */ /* 0x000fe200000100e9 */
[----:B------:R-:W-:Y:S01]  /*26c0*/  FADD.FTZ R85, R85, -R84 ;  /* 0x8000005455557221 */ /* 0x000fe20000010000 */
[----:B------:R-:W-:Y:S01]  /*26d0*/  FADD.FTZ R221, R94, -R221 ;  /* 0x800000dd5edd7221 */ /* 0x000fe20000010000 */
[----:B------:R-:W-:Y:S01]  /*26e0*/  FADD.FTZ R219, R102, -R103 ;  /* 0x8000006766db7221 */ /* 0x000fe20000010000 */
[----:B------:R-:W-:-:S02]  /*26f0*/  @P0 HADD2.F32 R80, -RZ, R58.H1_H1 ;  /* 0x3000003aff500230 */ /* 0x000fc40000004100 */
[----:B------:R-:W-:Y:S01]  /*2700*/  FFMA.FTZ R155, R155, R227, R233 ;  /* 0x000000e39b9b7223 */ /* 0x000fe200000100e9 */
[----:B------:R-:W-:Y:S01]  /*2710*/  FADD.FTZ R89, R89, -R88 ;  /* 0x8000005859597221 */ /* 0x000fe20000010000 */
[----:B------:R-:W-:Y:S01]  /*2720*/  FADD.FTZ R91, R91, -R92 ;  /* 0x8000005c5b5b7221 */ /* 0x000fe20000010000 */
[----:B------:R-:W-:Y:S01]  /*2730*/  FMUL.FTZ R103, R210, R95 ;  /* 0x0000005fd2677220 */ /* 0x000fe20000410000 */
[----:B------:R-:W-:Y:S01]  /*2740*/  @P0 FADD.FTZ R104, R104, R81 ;  /* 0x0000005168680221 */ /* 0x000fe20000010000 */
[-CC-:B------:R-:W-:Y:S01]  /*2750*/  FFMA.FTZ R86, R86, R227.reuse, R233.reuse ;  /* 0x000000e356567223 */ /* 0x180fe200000100e9 */
[-CC-:B------:R-:W-:Y:S01]  /*2760*/  FFMA.FTZ R229, R220, R227.reuse, R233.reuse ;  /* 0x000000e3dce57223 */ /* 0x180fe200000100e9 */
[----:B------:R-:W-:Y:S01]  /*2770*/  FFMA.FTZ R230, R230, R227, R233 ;  /* 0x000000e3e6e67223 */ /* 0x000fe200000100e9 */
[----:B------:R-:W-:Y:S01]  /*2780*/  FADD.FTZ R231, R222, -R231 ;  /* 0x800000e7dee77221 */ /* 0x000fe20000010000 */
[----:B------:R-:W-:Y:S01]  /*2790*/  @P0 FADD.FTZ R76, R76, R73 ;  /* 0x000000494c4c0221 */ /* 0x000fe20000010000 */
[----:B------:R-:W-:Y:S01]  /*27a0*/  @P0 FADD.FTZ R77, R77, R72 ;  /* 0x000000484d4d0221 */ /* 0x000fe20000010000 */
[----:B------:R-:W-:Y:S01]  /*27b0*/  @P0 HADD2.F32 R81, -RZ, R58.H0_H0 ;  /* 0x2000003aff510230 */ /* 0x000fe20000004100 */
[----:B------:R-:W-:Y:S01]  /*27c0*/  ISETP.NE.AND.EX P1, PT, RZ, UR11, PT, P1 ;  /* 0x0000000bff007c0c */ /* 0x000fe2000bf25310 */
[----:B------:R-:W-:Y:S01]  /*27d0*/  FADD.FTZ R225, R98, -R225 ;  /* 0x800000e162e17221 */ /* 0x000fe20000010000 */
[----:B------:R-:W-:Y:S01]  /*27e0*/  FADD.FTZ R227, R96, -R101 ;  /* 0x8000006560e37221 */ /* 0x000fe20000010000 */
[C---:B------:R-:W-:Y:S01]  /*27f0*/  FMUL.FTZ R94, R210.reuse, R85 ;  /* 0x00000055d25e7220 */ /* 0x040fe20000410000 */
[----:B------:R-:W-:Y:S01]  /*2800*/  FMUL.FTZ R102, R210, R221 ;  /* 0x000000ddd2667220 */ /* 0x000fe20000410000 */
[----:B------:R-:W-:-:S02]  /*2810*/  @P0 HADD2.F32 R73, -RZ, R57.H0_H0 ;  /* 0x20000039ff490230 */ /* 0x000fc40000004100 */
[----:B------:R-:W-:Y:S01]  /*2820*/  FADD.FTZ R155, R216, -R155 ;  /* 0x8000009bd89b7221 */ /* 0x000fe20000010000 */
[----:B------:R-:W-:Y:S02]  /*2830*/  @P0 HADD2.F32 R72, -RZ, R57.H1_H1 ;  /* 0x30000039ff480230 */ /* 0x000fe40000004100 */
[C---:B------:R-:W-:Y:S01]  /*2840*/  FMUL.FTZ R98, R210.reuse, R89 ;  /* 0x00000059d2627220 */ /* 0x040fe20000410000 */
[----:B------:R-:W-:Y:S01]  /*2850*/  FMUL.FTZ R101, R210, R91 ;  /* 0x0000005bd2657220 */ /* 0x000fe20000410000 */
[----:B------:R-:W-:Y:S02]  /*2860*/  @P0 HADD2.F32 R85, -RZ, R55.H1_H1 ;  /* 0x30000037ff550230 */ /* 0x000fe40000004100 */
[----:B------:R-:W-:Y:S01]  /*2870*/  @P0 FADD.FTZ R103, R103, R80 ;  /* 0x0000005067670221 */ /* 0x000fe20000010000 */
[----:B------:R-:W-:Y:S02]  /*2880*/  @P0 HADD2.F32 R80, -RZ, R63.H0_H0 ;  /* 0x2000003fff500230 */ /* 0x000fe40000004100 */
[----:B------:R-:W-:Y:S01]  /*2890*/  FADD.FTZ R87, R87, -R86 ;  /* 0x8000005657577221 */ /* 0x000fe20000010000 */
[----:B------:R-:W-:Y:S01]  /*28a0*/  FADD.FTZ R229, R218, -R229 ;  /* 0x800000e5dae57221 */ /* 0x000fe20000010000 */
[----:B------:R-:W-:Y:S01]  /*28b0*/  FMUL.FTZ R91, R210, R231 ;  /* 0x000000e7d25b7220 */ /* 0x000fe20000410000 */
[----:B------:R-:W-:Y:S01]  /*28c0*/  FADD.FTZ R233, R97, -R230 ;  /* 0x800000e661e97221 */ /* 0x000fe20000010000 */
[----:B------:R-:W-:-:S02]  /*28d0*/  @P0 HADD2.F32 R84, -RZ, R59.H0_H0 ;  /* 0x2000003bff540230 */ /* 0x000fc40000004100 */
[----:B------:R-:W-:Y:S01]  /*28e0*/  @P0 FADD.FTZ R102, R102, R81 ;  /* 0x0000005166660221 */ /* 0x000fe20000010000 */
[----:B------:R-:W-:Y:S01]  /*28f0*/  FMUL.FTZ R105, R210, R155 ;  /* 0x0000009bd2697220 */ /* 0x000fe20000410000 */
[----:B------:R-:W-:Y:S01]  /*2900*/  @P0 FADD.FTZ R98, R98, R73 ;  /* 0x0000004962620221 */ /* 0x000fe20000010000 */
[----:B------:R-:W-:Y:S01]  /*2910*/  @P0 FADD.FTZ R101, R101, R72 ;  /* 0x0000004865650221 */ /* 0x000fe20000010000 */
[----:B------:R-:W-:Y:S02]  /*2920*/  @P0 HADD2.F32 R81, -RZ, R62.H0_H0 ;  /* 0x2000003eff510230 */ /* 0x000fe40000004100 */
[----:B------:R-:W-:Y:S01]  /*2930*/  FMUL.FTZ R100, R210, R227 ;  /* 0x000000e3d2647220 */ /* 0x000fe20000410000 */
[----:B------:R-:W-:Y:S01]  /*2940*/  @P0 FADD.FTZ R82, R82, R85 ;  /* 0x0000005552520221 */ /* 0x000fe20000010000 */
[--C-:B------:R-:W-:Y:S02]  /*2950*/  @P0 HADD2.F32 R73, -RZ, R56.reuse.H0_H0 ;  /* 0x20000038ff490230 */ /* 0x100fe40000004100 */
[----:B------:R-:W-:Y:S01]  /*2960*/  FMUL.FTZ R97, R210, R87 ;  /* 0x00000057d2617220 */ /* 0x000fe20000410000 */
[----:B------:R-:W-:-:S02]  /*2970*/  @P0 HADD2.F32 R72, -RZ, R56.H1_H1 ;  /* 0x30000038ff480230 */ /* 0x000fc40000004100 */
[C---:B------:R-:W-:Y:S01]  /*2980*/  FMUL.FTZ R93, R210.reuse, R107 ;  /* 0x0000006bd25d7220 */ /* 0x040fe20000410000 */
[C---:B------:R-:W-:Y:S01]  /*2990*/  FMUL.FTZ R92, R210.reuse, R223 ;  /* 0x000000dfd25c7220 */ /* 0x040fe20000410000 */
[C---:B------:R-:W-:Y:S01]  /*29a0*/  FMUL.FTZ R96, R210.reuse, R219 ;  /* 0x000000dbd2607220 */ /* 0x040fe20000410000 */
[C---:B------:R-:W-:Y:S01]  /*29b0*/  FMUL.FTZ R95, R210.reuse, R225 ;  /* 0x000000e1d25f7220 */ /* 0x040fe20000410000 */
[C---:B------:R-:W-:Y:S01]  /*29c0*/  FMUL.FTZ R99, R210.reuse, R229 ;  /* 0x000000e5d2637220 */ /* 0x040fe20000410000 */
[----:B------:R-:W-:Y:S02]  /*29d0*/  @P0 HADD2.F32 R85, -RZ, R63.H1_H1 ;  /* 0x3000003fff550230 */ /* 0x000fe40000004100 */
[----:B------:R-:W-:Y:S01]  /*29e0*/  @P0 FADD.FTZ R91, R91, R80 ;  /* 0x000000505b5b0221 */ /* 0x000fe20000010000 */
[----:B------:R-:W-:Y:S01]  /*29f0*/  FMUL.FTZ R210, R210, R233 ;  /* 0x000000e9d2d27220 */ /* 0x000fe20000410000 */
[----:B------:R-:W-:Y:S02]  /*2a00*/  @P0 HADD2.F32 R80, -RZ, R60.H0_H0 ;  /* 0x2000003cff500230 */ /* 0x000fe40000004100 */
[----:B------:R-:W-:Y:S01]  /*2a10*/  @P0 FADD.FTZ R105, R105, R84 ;  /* 0x0000005469690221 */ /* 0x000fe20000010000 */
[----:B------:R-:W-:-:S02]  /*2a20*/  @P0 HADD2.F32 R86, -RZ, R62.H1_H1 ;  /* 0x3000003eff560230 */ /* 0x000fc40000004100 */
[----:B------:R-:W-:Y:S01]  /*2a30*/  @P0 FADD.FTZ R100, R100, R81 ;  /* 0x0000005164640221 */ /* 0x000fe20000010000 */
[--C-:B------:R-:W-:Y:S02]  /*2a40*/  @P0 HADD2.F32 R84, -RZ, R61.reuse.H1_H1 ;  /* 0x3000003dff540230 */ /* 0x100fe40000004100 */
[----:B------:R-:W-:Y:S01]  /*2a50*/  @P0 FADD.FTZ R94, R94, R73 ;  /* 0x000000495e5e0221 */ /* 0x000fe20000010000 */
[----:B------:R-:W-:Y:S01]  /*2a60*/  @P0 FADD.FTZ R97, R97, R72 ;  /* 0x0000004861610221 */ /* 0x000fe20000010000 */
[----:B------:R-:W-:Y:S02]  /*2a70*/  @P0 HADD2.F32 R81, -RZ, R60.H1_H1 ;  /* 0x3000003cff510230 */ /* 0x000fe40000004100 */
[----:B------:R-:W-:Y:S01]  /*2a80*/  @P0 FADD.FTZ R210, R210, R85 ;  /* 0x00000055d2d20221 */ /* 0x000fe20000010000 */
[----:B------:R-:W0:Y:S01]  /*2a90*/  @P1 LDC.64 R72, c[0x0][0x308] ;  /* 0x0000c200ff481b82 */ /* 0x000e220000000a00 */
[----:B------:R-:W-:Y:S02]  /*2aa0*/  @P0 HADD2.F32 R85, -RZ, R61.H0_H0 ;  /* 0x2000003dff550230 */ /* 0x000fe40000004100 */
[----:B------:R-:W-:Y:S01]  /*2ab0*/  @P0 FADD.FTZ R93, R93, R80 ;  /* 0x000000505d5d0221 */ /* 0x000fe20000010000 */
[----:B------:R-:W-:Y:S01]  /*2ac0*/  @P0 FADD.FTZ R99, R99, R86 ;  /* 0x0000005663630221 */ /* 0x000fe20000010000 */
[----:B------:R-:W-:Y:S01]  /*2ad0*/  @P1 F2FP.F16.F32.PACK_AB R80, RZ, R76 ;  /* 0x0000004cff50123e */ /* 0x000fe200000000ff */
[----:B------:R-:W-:Y:S01]  /*2ae0*/  @P0 FADD.FTZ R95, R95, R84 ;  /* 0x000000545f5f0221 */ /* 0x000fe20000010000 */
[----:B------:R-:W-:Y:S01]  /*2af0*/  @P1 F2FP.F16.F32.PACK_AB R86, RZ, R74 ;  /* 0x0000004aff56123e */ /* 0x000fe200000000ff */
[----:B------:R-:W-:Y:S01]  /*2b00*/  @P0 FADD.FTZ R92, R92, R81 ;  /* 0x000000515c5c0221 */ /* 0x000fe20000010000 */
[----:B------:R-:W-:Y:S01]  /*2b10*/  @P1 F2FP.F16.F32.PACK_AB R84, RZ, R78 ;  /* 0x0000004eff54123e */ /* 0x000fe200000000ff */
[----:B------:R-:W-:Y:S01]  /*2b20*/  @P0 FADD.FTZ R96, R96, R85 ;  /* 0x0000005560600221 */ /* 0x000fe20000010000 */
[----:B------:R-:W-:-:S02]  /*2b30*/  @P1 F2FP.F16.F32.PACK_AB R81, RZ, R77 ;  /* 0x0000004dff51123e */ /* 0x000fc400000000ff */
[----:B------:R-:W-:Y:S02]  /*2b40*/  @P1 F2FP.F16.F32.PACK_AB R87, RZ, R83 ;  /* 0x00000053ff57123e */ /* 0x000fe400000000ff */
[----:B------:R-:W-:Y:S02]  /*2b50*/  @P1 PRMT R64, R80, 0x7610, R64 ;  /* 0x0000761050401816 */ /* 0x000fe40000000040 */
[----:B------:R-:W-:Y:S02]  /*2b60*/  @P1 F2FP.F16.F32.PACK_AB R85, RZ, R79 ;  /* 0x0000004fff55123e */ /* 0x000fe400000000ff */
[----:B------:R-:W-:Y:S02]  /*2b70*/  @P1 PRMT R66, R86, 0x7610, R66 ;  /* 0x0000761056421816 */ /* 0x000fe40000000042 */
[----:B------:R-:W-:Y:S02]  /*2b80*/  @P1 PRMT R65, R84, 0x7610, R65 ;  /* 0x0000761054411816 */ /* 0x000fe40000000041 */
[----:B------:R-:W-:-:S02]  /*2b90*/  @P1 PRMT R64, R64, 0x5410, R81 ;  /* 0x0000541040401816 */ /* 0x000fc40000000051 */
[----:B------:R-:W-:Y:S01]  /*2ba0*/  @P1 PRMT R66, R66, 0x5410, R87 ;  /* 0x0000541042421816 */ /* 0x000fe20000000057 */
[----:B------:R-:W1:Y:S01]  /*2bb0*/  LDC.64 R80, c[0x0][0x2f8] ;  /* 0x0000be00ff507b82 */ /* 0x000e620000000a00 */
[----:B------:R-:W-:Y:S01]  /*2bc0*/  @P1 PRMT R65, R65, 0x5410, R85 ;  /* 0x0000541041411816 */ /* 0x000fe20000000055 */
[----:B0-----:R-:W-:Y:S01]  /*2bd0*/  @P1 IMAD.WIDE.U32 R72, R215, 0x10, R72 ;  /* 0x00000010d7481825 */ /* 0x001fe200078e0048 */
[----:B------:R-:W-:Y:S02]  /*2be0*/  @P1 F2FP.F16.F32.PACK_AB R88, RZ, R75 ;  /* 0x0000004bff58123e */ /* 0x000fe400000000ff */
[----:B------:R-:W-:Y:S02]  /*2bf0*/  @P1 F2FP.F16.F32.PACK_AB R89, RZ, R82 ;  /* 0x00000052ff59123e */ /* 0x000fe400000000ff */
[----:B------:R-:W-:Y:S01]  /*2c00*/  @P1 PRMT R67, R88, 0x7610, R67 ;  /* 0x0000761058431816 */ /* 0x000fe20000000043 */
[----:B------:R-:W0:Y:S01]  /*2c10*/  @P2 LDC.64 R86, c[0x0][0x300] ;  /* 0x0000c000ff562b82 */ /* 0x000e220000000a00 */
[----:B------:R-:W-:-:S02]  /*2c20*/  @P1 F2FP.F16.F32.PACK_AB R88, RZ, R94 ;  /* 0x0000005eff58123e */ /* 0x000fc400000000ff */
[----:B------:R-:W-:Y:S02]  /*2c30*/  @P1 PRMT R67, R67, 0x5410, R89 ;  /* 0x0000541043431816 */ /* 0x000fe40000000059 */
[----:B------:R-:W-:Y:S02]  /*2c40*/  @P2 F2FP.F16.F32.PACK_AB R219, RZ, R75 ;  /* 0x0000004bffdb223e */ /* 0x000fe400000000ff */
[----:B------:R-:W-:Y:S01]  /*2c50*/  @P2 F2FP.F16.F32.PACK_AB R216, RZ, R74 ;  /* 0x0000004affd8223e */ /* 0x000fe200000000ff */
[----:B------:R-:W2:Y:S01]  /*2c60*/  @P1 LDC.64 R84, c[0x0][0x308] ;  /* 0x0000c200ff541b82 */ /* 0x000ea20000000a00 */
[----:B------:R-:W-:Y:S01]  /*2c70*/  @P2 F2FP.F16.F32.PACK_AB R212, RZ, R78 ;  /* 0x0000004effd4223e */ /* 0x000fe200000000ff */
[----:B------:R3:W-:Y:S01]  /*2c80*/  @P1 STG.E.128 desc[UR4][R72.64], R64 ;  /* 0x0000004048001986 */ /* 0x0007e2000c101d04 */
[----:B------:R-:W-:Y:S02]  /*2c90*/  @P2 F2FP.F16.F32.PACK_AB R156, RZ, R76 ;  /* 0x0000004cff9c223e */ /* 0x000fe400000000ff */
[----:B------:R-:W-:-:S02]  /*2ca0*/  @P1 F2FP.F16.F32.PACK_AB R154, RZ, R105 ;  /* 0x00000069ff9a123e */ /* 0x000fc400000000ff */
[----:B------:R-:W-:Y:S02]  /*2cb0*/  @P1 F2FP.F16.F32.PACK_AB R152, RZ, R102 ;  /* 0x00000066ff98123e */ /* 0x000fe400000000ff */
[----:B------:R-:W-:Y:S02]  /*2cc0*/  @P1 F2FP.F16.F32.PACK_AB R106, RZ, R98 ;  /* 0x00000062ff6a123e */ /* 0x000fe400000000ff */
[----:B------:R-:W-:Y:S02]  /*2cd0*/  @P1 F2FP.F16.F32.PACK_AB R89, RZ, R97 ;  /* 0x00000061ff59123e */ /* 0x000fe400000000ff */
[----:B------:R-:W-:Y:S02]  /*2ce0*/  @P2 F2FP.F16.F32.PACK_AB R220, RZ, R82 ;  /* 0x00000052ffdc223e */ /* 0x000fe400000000ff */
[----:B------:R-:W-:Y:S01]  /*2cf0*/  @P2 F2FP.F16.F32.PACK_AB R218, RZ, R83 ;  /* 0x00000053ffda223e */ /* 0x000fe200000000ff */
[----:B0-----:R-:W-:Y:S01]  /*2d00*/  @P2 IMAD.WIDE.U32 R86, R215, 0x10, R86 ;  /* 0x00000010d7562825 */ /* 0x001fe200078e0056 */
[----:B------:R-:W-:-:S02]  /*2d10*/  @P2 F2FP.F16.F32.PACK_AB R214, RZ, R79 ;  /* 0x0000004fffd6223e */ /* 0x000fc400000000ff */
[----:B------:R-:W-:Y:S02]  /*2d20*/  @P2 F2FP.F16.F32.PACK_AB R157, RZ, R77 ;  /* 0x0000004dff9d223e */ /* 0x000fe400000000ff */
[----:B---3--:R-:W-:Y:S02]  /*2d30*/  @P1 PRMT R64, R88, 0x7610, R64 ;  /* 0x0000761058401816 */ /* 0x008fe40000000040 */
[----:B------:R-:W-:Y:S01]  /*2d40*/  @P2 PRMT R71, R219, 0x7610, R71 ;  /* 0x00007610db472816 */ /* 0x000fe20000000047 */
[----:B--2---:R-:W-:Y:S01]  /*2d50*/  @P1 IMAD.WIDE.U32 R84, R211, 0x10, R84 ;  /* 0x00000010d3541825 */ /* 0x004fe200078e0054 */
[----:B------:R-:W-:Y:S02]  /*2d60*/  @P2 PRMT R70, R216, 0x7610, R70 ;  /* 0x00007610d8462816 */ /* 0x000fe40000000046 */
[----:B------:R-:W-:Y:S02]  /*2d70*/  @P2 PRMT R69, R212, 0x7610, R69 ;  /* 0x00007610d4452816 */ /* 0x000fe40000000045 */
[----:B------:R-:W-:-:S02]  /*2d80*/  @P2 PRMT R68, R156, 0x7610, R68 ;  /* 0x000076109c442816 */ /* 0x000fc40000000044 */
[----:B------:R-:W-:Y:S02]  /*2d90*/  @P1 F2FP.F16.F32.PACK_AB R155, RZ, R104 ;  /* 0x00000068ff9b123e */ /* 0x000fe400000000ff */
[----:B------:R-:W-:Y:S02]  /*2da0*/  @P1 F2FP.F16.F32.PACK_AB R153, RZ, R103 ;  /* 0x00000067ff99123e */ /* 0x000fe400000000ff */
[----:B------:R-:W-:Y:S02]  /*2db0*/  @P1 F2FP.F16.F32.PACK_AB R107, RZ, R101 ;  /* 0x00000065ff6b123e */ /* 0x000fe400000000ff */
[----:B------:R-:W-:Y:S02]  /*2dc0*/  @P1 PRMT R67, R154, 0x7610, R67 ;  /* 0x000076109a431816 */ /* 0x000fe40000000043 */
[----:B------:R-:W-:Y:S02]  /*2dd0*/  @P1 PRMT R66, R152, 0x7610, R66 ;  /* 0x0000761098421816 */ /* 0x000fe40000000042 */
[----:B------:R-:W-:-:S02]  /*2de0*/  @P1 PRMT R65, R106, 0x7610, R65 ;  /* 0x000076106a411816 */ /* 0x000fc40000000041 */
[----:B------:R-:W-:Y:S01]  /*2df0*/  @P1 PRMT R64, R64, 0x5410, R89 ;  /* 0x0000541040401816 */ /* 0x000fe20000000059 */
[--C-:B-1----:R-:W-:Y:S01]  /*2e00*/  IMAD.WIDE.U32 R88, R215, 0x10, R80.reuse ;  /* 0x00000010d7587825 */ /* 0x102fe200078e0050 */
[----:B------:R-:W-:Y:S02]  /*2e10*/  F2FP.F16.F32.PACK_AB R75, R82, R75 ;  /* 0x0000004b524b723e */ /* 0x000fe400000000ff */
[----:B------:R-:W-:Y:S01]  /*2e20*/  F2FP.F16.F32.PACK_AB R74, R83, R74 ;  /* 0x0000004a534a723e */ /* 0x000fe200000000ff */
[--C-:B------:R-:W-:Y:S01]  /*2e30*/  IMAD.WIDE.U32 R82, R211, 0x10, R80.reuse ;  /* 0x00000010d3527825 */ /* 0x100fe200078e0050 */
[----:B------:R-:W-:Y:S02]  /*2e40*/  F2FP.F16.F32.PACK_AB R73, R79, R78 ;  /* 0x0000004e4f49723e */ /* 0x000fe400000000ff */
[----:B------:R-:W-:Y:S01]  /*2e50*/  F2FP.F16.F32.PACK_AB R72, R77, R76 ;  /* 0x0000004c4d48723e */ /* 0x000fe200000000ff */
        /* <DEDUP_REMOVED lines=10> */
[-C--:B------:R-:W-:Y:S02]  /*2f00*/  F2FP.F16.F32.PACK_AB R79, R104, R105.reuse ;  /* 0x00000069684f723e */ /* 0x080fe400000000ff */
[----:B------:R-:W-:Y:S01]  /*2f10*/  F2FP.F16.F32.PACK_AB R78, R103, R102 ;  /* 0x00000066674e723e */ /* 0x000fe200000000ff */
[----:B------:R0:W-:Y:S01]  /*2f20*/  @P1 STG.E.128 desc[UR4][R84.64], R64 ;  /* 0x0000004054001986 */ /* 0x0001e2000c101d04 */
[----:B------:R-:W-:Y:S02]  /*2f30*/  F2FP.F16.F32.PACK_AB R77, R101, R98 ;  /* 0x00000062654d723e */ /* 0x000fe400000000ff */
[----:B------:R-:W-:Y:S02]  /*2f40*/  F2FP.F16.F32.PACK_AB R76, R97, R94 ;  /* 0x0000005e614c723e */ /* 0x000fe400000000ff */
[----:B------:R-:W-:Y:S02]  /*2f50*/  @P2 F2FP.F16.F32.PACK_AB R105, RZ, R105 ;  /* 0x00000069ff69223e */ /* 0x000fe400000000ff */
[----:B------:R-:W-:Y:S01]  /*2f60*/  @P2 F2FP.F16.F32.PACK_AB R102, RZ, R102 ;  /* 0x00000066ff66223e */ /* 0x000fe200000000ff */
[----:B------:R1:W-:Y:S01]  /*2f70*/  STG.E.128 desc[UR4][R82.64], R76 ;  /* 0x0000004c52007986 */ /* 0x0003e2000c101d04 */
[----:B------:R-:W-:-:S02]  /*2f80*/  @P2 F2FP.F16.F32.PACK_AB R98, RZ, R98 ;  /* 0x00000062ff62223e */ /* 0x000fc400000000ff */
[----:B------:R-:W-:Y:S02]  /*2f90*/  @P2 F2FP.F16.F32.PACK_AB R94, RZ, R94 ;  /* 0x0000005eff5e223e */ /* 0x000fe400000000ff */
[----:B------:R-:W-:Y:S02]  /*2fa0*/  @P2 F2FP.F16.F32.PACK_AB R104, RZ, R104 ;  /* 0x00000068ff68223e */ /* 0x000fe400000000ff */
[----:B------:R-:W-:Y:S02]  /*2fb0*/  @P2 F2FP.F16.F32.PACK_AB R103, RZ, R103 ;  /* 0x00000067ff67223e */ /* 0x000fe400000000ff */
[----:B------:R-:W-:Y:S02]  /*2fc0*/  @P2 F2FP.F16.F32.PACK_AB R101, RZ, R101 ;  /* 0x00000065ff65223e */ /* 0x000fe400000000ff */
[----:B0-----:R-:W-:Y:S02]  /*2fd0*/  @P1 F2FP.F16.F32.PACK_AB R85, RZ, R100 ;  /* 0x00000064ff55123e */ /* 0x001fe400000000ff */
[----:B------:R-:W-:-:S02]  /*2fe0*/  @P1 F2FP.F16.F32.PACK_AB R84, RZ, R96 ;  /* 0x00000060ff54123e */ /* 0x000fc400000000ff */
[----:B------:R-:W-:Y:S02]  /*2ff0*/  @P2 F2FP.F16.F32.PACK_AB R97, RZ, R97 ;  /* 0x00000061ff61223e */ /* 0x000fe400000000ff */
        /* <DEDUP_REMOVED lines=13> */
[----:B------:R-:W-:Y:S02]  /*30d0*/  @P1 F2FP.F16.F32.PACK_AB R75, RZ, R93 ;  /* 0x0000005dff4b123e */ /* 0x000fe400000000ff */
[----:B------:R-:W-:-:S02]  /*30e0*/  @P1 F2FP.F16.F32.PACK_AB R87, RZ, R95 ;  /* 0x0000005fff57123e */ /* 0x000fc400000000ff */
[----:B------:R-:W-:Y:S01]  /*30f0*/  @P1 F2FP.F16.F32.PACK_AB R86, RZ, R92 ;  /* 0x0000005cff56123e */ /* 0x000fe200000000ff */
[----:B0-----:R-:W-:Y:S01]  /*3100*/  @P2 IMAD.WIDE.U32 R84, R211, 0x10, R76 ;  /* 0x00000010d3542825 */ /* 0x001fe200078e004c */
[----:B------:R-:W-:Y:S01]  /*3110*/  @P1 PRMT R64, R75, 0x7610, R64 ;  /* 0x000076104b401816 */ /* 0x000fe20000000040 */
[----:B------:R-:W0:Y:S01]  /*3120*/  LDC.64 R76, c[0x0][0x210] ;  /* 0x00008400ff4c7b82 */ /* 0x000e220000000a00 */
[----:B------:R-:W-:Y:S02]  /*3130*/  @P1 F2FP.F16.F32.PACK_AB R88, RZ, R99 ;  /* 0x00000063ff58123e */ /* 0x000fe400000000ff */
[----:B------:R3:W-:Y:S01]  /*3140*/  @P2 STG.E.128 desc[UR4][R84.64], R68 ;  /* 0x0000004454002986 */ /* 0x0007e2000c101d04 */
[----:B------:R-:W-:Y:S02]  /*3150*/  @P1 PRMT R65, R65, 0x5410, R87 ;  /* 0x0000541041411816 */ /* 0x000fe40000000057 */
[----:B------:R-:W-:Y:S01]  /*3160*/  @P2 F2FP.F16.F32.PACK_AB R153, RZ, R100 ;  /* 0x00000064ff99223e */ /* 0x000fe200000000ff */
[----:B-1----:R-:W-:Y:S01]  /*3170*/  @P1 IMAD.WIDE.U32 R82, R213, 0x10, R82 ;  /* 0x00000010d5521825 */ /* 0x002fe200078e0052 */
[----:B------:R-:W-:-:S02]  /*3180*/  @P2 F2FP.F16.F32.PACK_AB R107, RZ, R96 ;  /* 0x00000060ff6b223e */ /* 0x000fc400000000ff */
[----:B------:R-:W-:Y:S02]  /*3190*/  @P2 F2FP.F16.F32.PACK_AB R89, RZ, R93 ;  /* 0x0000005dff59223e */ /* 0x000fe400000000ff */
[----:B------:R-:W-:Y:S02]  /*31a0*/  @P2 F2FP.F16.F32.PACK_AB R87, RZ, R91 ;  /* 0x0000005bff57223e */ /* 0x000fe400000000ff */
[----:B------:R-:W-:Y:S01]  /*31b0*/  @P1 PRMT R64, R64, 0x5410, R86 ;  /* 0x0000541040401816 */ /* 0x000fe20000000056 */
[----:B--2---:R-:W-:Y:S01]  /*31c0*/  @P2 IMAD.WIDE.U32 R78, R213, 0x10, R78 ;  /* 0x00000010d54e2825 */ /* 0x004fe200078e004e */
[----:B------:R-:W-:Y:S02]  /*31d0*/  @P1 F2FP.F16.F32.PACK_AB R86, RZ, R210 ;  /* 0x000000d2ff56123e */ /* 0x000fe400000000ff */
[----:B------:R-:W-:Y:S02]  /*31e0*/  @P1 PRMT R66, R66, 0x5410, R88 ;  /* 0x0000541042421816 */ /* 0x000fe40000000058 */
[----:B------:R-:W-:-:S02]  /*31f0*/  @P2 F2FP.F16.F32.PACK_AB R154, RZ, R99 ;  /* 0x00000063ff9a223e */ /* 0x000fc400000000ff */
[----:B---3--:R-:W-:Y:S02]  /*3200*/  @P1 F2FP.F16.F32.PACK_AB R85, RZ, R91 ;  /* 0x0000005bff55123e */ /* 0x008fe400000000ff */
[----:B------:R-:W-:Y:S02]  /*3210*/  @P2 F2FP.F16.F32.PACK_AB R152, RZ, R95 ;  /* 0x0000005fff98223e */ /* 0x000fe400000000ff */
[----:B------:R-:W-:Y:S02]  /*3220*/  @P1 PRMT R67, R85, 0x7610, R67 ;  /* 0x0000761055431816 */ /* 0x000fe40000000043 */
[----:B------:R-:W-:Y:S02]  /*3230*/  @P2 F2FP.F16.F32.PACK_AB R106, RZ, R92 ;  /* 0x0000005cff6a223e */ /* 0x000fe400000000ff */
[----:B------:R-:W-:Y:S02]  /*3240*/  @P2 F2FP.F16.F32.PACK_AB R88, RZ, R210 ;  /* 0x000000d2ff58223e */ /* 0x000fe400000000ff */
[----:B------:R-:W-:-:S02]  /*3250*/  @P2 PRMT R71, R87, 0x7610, R71 ;  /* 0x0000761057472816 */ /* 0x000fc40000000047 */
[----:B------:R-:W-:Y:S02]  /*3260*/  @P2 PRMT R70, R153, 0x7610, R70 ;  /* 0x0000761099462816 */ /* 0x000fe40000000046 */
[----:B------:R-:W-:Y:S02]  /*3270*/  @P2 PRMT R69, R107, 0x7610, R69 ;  /* 0x000076106b452816 */ /* 0x000fe40000000045 */
[----:B------:R-:W-:Y:S02]  /*3280*/  @P2 PRMT R68, R89, 0x7610, R68 ;  /* 0x0000761059442816 */ /* 0x000fe40000000044 */
[----:B------:R-:W-:Y:S02]  /*3290*/  @P1 PRMT R67, R67, 0x5410, R86 ;  /* 0x0000541043431816 */ /* 0x000fe40000000056 */
[----:B------:R-:W-:Y:S02]  /*32a0*/  F2FP.F16.F32.PACK_AB R74, R99, R100 ;  /* 0x00000064634a723e */ /* 0x000fe400000000ff */
[----:B------:R-:W-:Y:S01]  /*32b0*/  F2FP.F16.F32.PACK_AB R73, R95, R96 ;  /* 0x000000605f49723e */ /* 0x000fe200000000ff */
[----:B------:R1:W-:Y:S01]  /*32c0*/  @P1 STG.E.128 desc[UR4][R82.64], R64 ;  /* 0x0000004052001986 */ /* 0x0003e2000c101d04 */
[----:B------:R-:W-:-:S02]  /*32d0*/  F2FP.F16.F32.PACK_AB R72, R92, R93 ;  /* 0x0000005d5c48723e */ /* 0x000fc400000000ff */
[----:B------:R-:W-:Y:S02]  /*32e0*/  F2FP.F16.F32.PACK_AB R75, R210, R91 ;  /* 0x0000005bd24b723e */ /* 0x000fe400000000ff */
        /* <DEDUP_REMOVED lines=10> */
.L_x_372:
[----:B------:R-:W-:Y:S02]  /*3390*/  MOV R86, R111 ;  /* 0x0000006f00567202 */ /* 0x000fe40000000f00 */
[----:B------:R-:W-:Y:S02]  /*33a0*/  MOV R98, R110 ;  /* 0x0000006e00627202 */ /* 0x000fe40000000f00 */
[----:B------:R-:W-:Y:S02]  /*33b0*/  MOV R63, R109 ;  /* 0x0000006d003f7202 */ /* 0x000fe40000000f00 */
[----:B-1----:R-:W-:Y:S02]  /*33c0*/  MOV R75, R108 ;  /* 0x0000006c004b7202 */ /* 0x002fe40000000f00 */
        /* <DEDUP_REMOVED lines=73> */
[----:B------:R-:W-:-:S07]  /*3860*/  MOV R7, R3 ;  /* 0x0000000300077202 */ /* 0x000fce0000000f00 */
.L_x_371:
[----:B------:R-:W-:Y:S05]  /*3870*/  BSYNC B0 ;  /* 0x0000000000007941 */ /* 0x000fea0003800000 */
.L_x_369:
        /* <DEDUP_REMOVED lines=276> */
.L_x_373:
[----:B------:R-:W-:Y:S01]  /*49c0*/  HFMA2.MMA R231, -RZ, RZ, 0, 5.9604644775390625e-08 ;  /* 0x00000001ffe77435 */ /* 0x000fe200000001ff */
[----:B------:R-:W-:Y:S01]  /*49d0*/  BSSY B2, `(.L_x_375) ;  /* 0x0000007000027945 */ /* 0x000fe20003800000 */
[----:B------:R-:W-:Y:S02]  /*49e0*/  MOV R234, R224 ;  /* 0x000000e000ea7202 */ /* 0x000fe40000000f00 */
[----:B------:R-:W-:Y:S02]  /*49f0*/  MOV R236, 0x1f ;  /* 0x0000001f00ec7802 */ /* 0x000fe40000000f00 */
[----:B------:R-:W-:-:S07]  /*4a00*/  MOV R227, 0xffffffff ;  /* 0xffffffff00e37802 */ /* 0x000fce0000000f00 */
[----:B-----5:R-:W-:Y:S05]  /*4a10*/  WARPSYNC.COLLECTIVE R227, `(.L_x_376) ;  /* 0x00000000e3087348 */ /* 0x020fea0003c00000 */
[----:B------:R0:W1:Y:S02]  /*4a20*/  SHFL.BFLY P2, R229, R234, R231, R236 ;  /* 0x0c0000e7eae57389 */ /* 0x00006400000400ec */
[----:B01---5:R-:W-:Y:S01]  /*4a30*/  ENDCOLLECTIVE ;  /* 0x000000000000791b */ /* 0x023fe20003800000 */
.L_x_376:
[----:B------:R-:W-:Y:S05]  /*4a40*/  BSYNC B2 ;  /* 0x0000000000027941 */ /* 0x000fea0003800000 */
.L_x_375:
[----:B------:R-:W-:Y:S01]  /*4a50*/  HFMA2.MMA R231, -RZ, RZ, 0, 5.9604644775390625e-08 ;  /* 0x00000001ffe77435 */ /* 0x000fe200000001ff */
[----:B------:R-:W-:Y:S02]  /*4a60*/  MOV R234, R228 ;  /* 0x000000e400ea7202 */ /* 0x000fe40000000f00 */
[----:B------:R-:W-:Y:S02]  /*4a70*/  MOV R236, 0x1f ;  /* 0x0000001f00ec7802 */ /* 0x000fe40000000f00 */
[----:B------:R-:W-:Y:S02]  /*4a80*/  MOV R227, 0xffffffff ;  /* 0xffffffff00e37802 */ /* 0x000fe40000000f00 */
[----:B------:R-:W-:-:S07]  /*4a90*/  MOV R99, R229 ;  /* 0x000000e500637202 */ /* 0x000fce0000000f00 */
[----:B------:R-:W-:Y:S05]  /*4aa0*/  WARPSYNC.COLLECTIVE R227, `(.L_x_377) ;  /* 0x00000000e3087348 */ /* 0x000fea0003c00000 */
[----:B------:R0:W1:Y:S02]  /*4ab0*/  SHFL.BFLY P2, R229, R234, R231, R236 ;  /* 0x0c0000e7eae57389 */ /* 0x00006400000400ec */
[----:B01----:R-:W-:Y:S01]  /*4ac0*/  ENDCOLLECTIVE ;  /* 0x000000000000791b */ /* 0x003fe20003800000 */
.L_x_377:
[----:B------:R-:W-:Y:S01]  /*4ad0*/  FADD.FTZ R99, R224, R99 ;  /* 0x00000063e0637221 */ /* 0x000fe20000010000 */
[----:B------:R-:W-:-:S04]  /*4ae0*/  HFMA2.MMA R231, -RZ, RZ, 0, 1.1920928955078125e-07 ;  /* 0x00000002ffe77435 */ /* 0x000fc800000001ff */
[----:B------:R-:W-:Y:S02]  /*4af0*/  MOV R234, R99 ;  /* 0x0000006300ea7202 */ /* 0x000fe40000000f00 */
[----:B------:R-:W-:-:S07]  /*4b00*/  MOV R221, R229 ;  /* 0x000000e500dd7202 */ /* 0x000fce0000000f00 */
[----:B------:R-:W-:Y:S05]  /*4b10*/  WARPSYNC.COLLECTIVE R227, `(.L_x_378) ;  /* 0x00000000e3087348 */ /* 0x000fea0003c00000 */
[----:B------:R0:W1:Y:S02]  /*4b20*/  SHFL.BFLY P2, R229, R234, R231, R236 ;  /* 0x0c0000e7eae57389 */ /* 0x00006400000400ec */
[----:B01----:R-:W-:Y:S01]  /*4b30*/  ENDCOLLECTIVE ;  /* 0x000000000000791b */ /* 0x003fe20003800000 */
.L_x_378:
[----:B------:R-:W-:-:S05]  /*4b40*/  FADD.FTZ R221, R228, R221 ;  /* 0x000000dde4dd7221 */ /* 0x000fca0000010000 */
[----:B------:R-:W-:Y:S02]  /*4b50*/  MOV R234, R221 ;  /* 0x000000dd00ea7202 */ /* 0x000fe40000000f00 */
[----:B------:R-:W-:-:S07]  /*4b60*/  MOV R226, R229 ;  /* 0x000000e500e27202 */ /* 0x000fce0000000f00 */
[----:B------:R-:W-:Y:S05]  /*4b70*/  WARPSYNC.COLLECTIVE R227, `(.L_x_379) ;  /* 0x00000000e3087348 */ /* 0x000fea0003c00000 */
[----:B------:R0:W1:Y:S02]  /*4b80*/  SHFL.BFLY P2, R229, R234, R231, R236 ;  /* 0x0c0000e7eae57389 */ /* 0x00006400000400ec */
[----:B01----:R-:W-:Y:S01]  /*4b90*/  ENDCOLLECTIVE ;  /* 0x000000000000791b */ /* 0x003fe20003800000 */
.L_x_379:
[----:B------:R-:W-:Y:S01]  /*4ba0*/  FADD.FTZ R226, R99, R226 ;  /* 0x000000e263e27221 */ /* 0x000fe20000010000 */
[----:B------:R-:W-:-:S04]  /*4bb0*/  HFMA2.MMA R231, -RZ, RZ, 0, 2.384185791015625e-07 ;  /* 0x00000004ffe77435 */ /* 0x000fc800000001ff */
[----:B------:R-:W-:Y:S02]  /*4bc0*/  MOV R234, R226 ;  /* 0x000000e200ea7202 */ /* 0x000fe40000000f00 */
[----:B------:R-:W-:-:S07]  /*4bd0*/  MOV R232, R229 ;  /* 0x000000e500e87202 */ /* 0x000fce0000000f00 */
[----:B------:R-:W-:Y:S05]  /*4be0*/  WARPSYNC.COLLECTIVE R227, `(.L_x_380) ;  /* 0x00000000e3087348 */ /* 0x000fea0003c00000 */
[----:B------:R0:W1:Y:S02]  /*4bf0*/  SHFL.BFLY P2, R229, R234, R231, R236 ;  /* 0x0c0000e7eae57389 */ /* 0x00006400000400ec */
[----:B01----:R-:W-:Y:S01]  /*4c00*/  ENDCOLLECTIVE ;  /* 0x000000000000791b */ /* 0x003fe20003800000 */
.L_x_380:
[----:B------:R-:W-:-:S05]  /*4c10*/  FADD.FTZ R232, R221, R232 ;  /* 0x000000e8dde87221 */ /* 0x000fca0000010000 */
[----:B------:R-:W-:Y:S02]  /*4c20*/  MOV R234, R232 ;  /* 0x000000e800ea7202 */ /* 0x000fe40000000f00 */
[----:B------:R-:W-:-:S07]  /*4c30*/  MOV R223, R229 ;  /* 0x000000e500df7202 */ /* 0x000fce0000000f00 */
[----:B------:R-:W-:Y:S05]  /*4c40*/  WARPSYNC.COLLECTIVE R227, `(.L_x_381) ;  /* 0x00000000e3087348 */ /* 0x000fea0003c00000 */
[----:B------:R0:W1:Y:S02]  /*4c50*/  SHFL.BFLY P2, R229, R234, R231, R236 ;  /* 0x0c0000e7eae57389 */ /* 0x00006400000400ec */
[----:B01----:R-:W-:Y:S01]  /*4c60*/  ENDCOLLECTIVE ;  /* 0x000000000000791b */ /* 0x003fe20003800000 */
.L_x_381:
[----:B------:R-:W-:Y:S01]  /*4c70*/  FADD.FTZ R223, R226, R223 ;  /* 0x000000dfe2df7221 */ /* 0x000fe20000010000 */
[----:B------:R-:W-:-:S04]  /*4c80*/  HFMA2.MMA R231, -RZ, RZ, 0, 4.76837158203125e-07 ;  /* 0x00000008ffe77435 */ /* 0x000fc800000001ff */
[----:B------:R-:W-:Y:S02]  /*4c90*/  MOV R234, R223 ;  /* 0x000000df00ea7202 */ /* 0x000fe40000000f00 */
[----:B------:R-:W-:-:S07]  /*4ca0*/  MOV R225, R229 ;  /* 0x000000e500e17202 */ /* 0x000fce0000000f00 */
[----:B------:R-:W-:Y:S05]  /*4cb0*/  WARPSYNC.COLLECTIVE R227, `(.L_x_382) ;  /* 0x00000000e3087348 */ /* 0x000fea0003c00000 */
[----:B------:R0:W1:Y:S02]  /*4cc0*/  SHFL.BFLY P2, R229, R234, R231, R236 ;  /* 0x0c0000e7eae57389 */ /* 0x00006400000400ec */
[----:B01----:R-:W-:Y:S01]  /*4cd0*/  ENDCOLLECTIVE ;  /* 0x000000000000791b */ /* 0x003fe20003800000 */
.L_x_382:
[----:B------:R-:W-:-:S05]  /*4ce0*/  FADD.FTZ R225, R232, R225 ;  /* 0x000000e1e8e17221 */ /* 0x000fca0000010000 */
[----:B------:R-:W-:Y:S02]  /*4cf0*/  MOV R234, R225 ;  /* 0x000000e100ea7202 */ /* 0x000fe40000000f00 */
[----:B------:R-:W-:-:S07]  /*4d00*/  MOV R224, R229 ;  /* 0x000000e500e07202 */ /* 0x000fce0000000f00 */
[----:B------:R-:W-:Y:S05]  /*4d10*/  WARPSYNC.COLLECTIVE R227, `(.L_x_383) ;  /* 0x00000000e3087348 */ /* 0x000fea0003c00000 */
[----:B------:R0:W1:Y:S02]  /*4d20*/  SHFL.BFLY P2, R229, R234, R231, R236 ;  /* 0x0c0000e7eae57389 */ /* 0x00006400000400ec */
[----:B01----:R-:W-:Y:S01]  /*4d30*/  ENDCOLLECTIVE ;  /* 0x000000000000791b */ /* 0x003fe20003800000 */
.L_x_383:
[----:B------:R-:W-:Y:S01]  /*4d40*/  FADD.FTZ R99, R223, R224 ;  /* 0x000000e0df637221 */ /* 0x000fe20000010000 */
[----:B------:R-:W-:-:S04]  /*4d50*/  HFMA2.MMA R231, -RZ, RZ, 0, 9.5367431640625e-07 ;  /* 0x00000010ffe77435 */ /* 0x000fc800000001ff */
[----:B------:R-:W-:Y:S02]  /*4d60*/  MOV R234, R99 ;  /* 0x0000006300ea7202 */ /* 0x000fe40000000f00 */
[----:B------:R-:W-:-:S07]  /*4d70*/  MOV R228, R229 ;  /* 0x000000e500e47202 */ /* 0x000fce0000000f00 */
[----:B------:R-:W-:Y:S05]  /*4d80*/  WARPSYNC.COLLECTIVE R227, `(.L_x_384) ;  /* 0x00000000e3087348 */ /* 0x000fea0003c00000 */
[----:B------:R0:W1:Y:S02]  /*4d90*/  SHFL.BFLY P2, R229, R234, R231, R236 ;  /* 0x0c0000e7eae57389 */ /* 0x00006400000400ec */
[----:B01----:R-:W-:Y:S01]  /*4da0*/  ENDCOLLECTIVE ;  /* 0x000000000000791b */ /* 0x003fe20003800000 */
.L_x_384:
[----:B------:R-:W-:-:S05]  /*4db0*/  FADD.FTZ R221, R225, R228 ;  /* 0x000000e4e1dd7221 */ /* 0x000fca0000010000 */
[----:B------:R-:W-:Y:S02]  /*4dc0*/  MOV R234, R221 ;  /* 0x000000dd00ea7202 */ /* 0x000fe40000000f00 */
[----:B------:R-:W-:-:S07]  /*4dd0*/  MOV R224, R229 ;  /* 0x000000e500e07202 */ /* 0x000fce0000000f00 */
[----:B------:R-:W-:Y:S05]  /*4de0*/  WARPSYNC.COLLECTIVE R227, `(.L_x_385) ;  /* 0x00000000e3087348 */ /* 0x000fea0003c00000 */
[----:B------:R0:W1:Y:S02]  /*4df0*/  SHFL.BFLY P2, R229, R234, R231, R236 ;  /* 0x0c0000e7eae57389 */ /* 0x00006400000400ec */
[----:B01----:R-:W-:Y:S01]  /*4e00*/  ENDCOLLECTIVE ;  /* 0x000000000000791b */ /* 0x003fe20003800000 */
.L_x_385:
[----:B------:R-:W-:Y:S01]  /*4e10*/  MOV R226, R229 ;  /* 0x000000e500e27202 */ /* 0x000fe20000000f00 */
[----:B------:R-:W-:Y:S06]  /*4e20*/  BRA `(.L_x_386) ;  /* 0xffffffd4002c7947 */ /* 0x000fec000383ffff */
.L_x_387:
        /* <DEDUP_REMOVED lines=13> */
.L_x_3443:


//--------------------- .text._ZN10layer_norm31ln_parallel_residual_bwd_kernelINS_13Kernel_traitsI6__halfS2_S2_S2_fjLj768ELj1ELj4ELj1ELj16ENS_18Kernel_traits_baseILj768ES2_S2_S2_S2_fjLj128EEEEELb0ELb1ELb0EEEvNS_9BwdParamsE --------------------------
	.section	.text._ZN10layer_norm31ln_parallel_residual_bwd_kernelINS_13Kernel_traitsI6__halfS2_S2_S2_fjLj768ELj1ELj4ELj1ELj16ENS_18Kernel_traits_baseILj768ES2_S2_S2_S2_fjLj128EEEEELb0ELb1ELb0EEEvNS_9BwdParamsE,"ax",@progbits
	.align	128
        .global         _ZN10layer_norm31ln_parallel_residual_bwd_kernelINS_13Kernel_traitsI6__halfS2_S2_S2_fjLj768ELj1ELj4ELj1ELj16ENS_18Kernel_traits_baseILj768ES2_S2_S2_S2_fjLj128EEEEELb0ELb1ELb0EEEvNS_9BwdParamsE
        .type           _ZN10layer_norm31ln_parallel_residual_bwd_kernelINS_13Kernel_traitsI6__halfS2_S2_S2_fjLj768ELj1ELj4ELj1ELj16ENS_18Kernel_traits_baseILj768ES2_S2_S2_S2_fjLj128EEEEELb0ELb1ELb0EEEvNS_9BwdParamsE,@function
        .size           _ZN10layer_norm31ln_parallel_residual_bwd_kernelINS_13Kernel_traitsI6__halfS2_S2_S2_fjLj768ELj1ELj4ELj1ELj16ENS_18Kernel_traits_baseILj768ES2_S2_S2_S2_fjLj128EEEEELb0ELb1ELb0EEEvNS_9BwdParamsE,(.L_x_3444 - _ZN10layer_norm31ln_parallel_residual_bwd_kernelINS_13Kernel_traitsI6__halfS2_S2_S2_fjLj768ELj1ELj4ELj1ELj16ENS_18Kernel_traits_baseILj768ES2_S2_S2_S2_fjLj128EEEEELb0ELb1ELb0EEEvNS_9BwdParamsE)
        .other          _ZN10layer_norm31ln_parallel_residual_bwd_kernelINS_13Kernel_traitsI6__halfS2_S2_S2_fjLj768ELj1ELj4ELj1ELj16ENS_18Kernel_traits_baseILj768ES2_S2_S2_S2_fjLj128EEEEELb0ELb1ELb0EEEvNS_9BwdParamsE,@"STO_CUDA_ENTRY STV_DEFAULT"
_ZN10layer_norm31ln_parallel_residual_bwd_kernelINS_13Kernel_traitsI6__halfS2_S2_S2_fjLj768ELj1ELj4ELj1ELj16ENS_18Kernel_traits_baseILj768ES2_S2_S2_S2_fjLj128EEEEELb0ELb1ELb0EEEvNS_9BwdParamsE:
.text._ZN10layer_norm31ln_parallel_residual_bwd_kernelINS_13Kernel_traitsI6__halfS2_S2_S2_fjLj768ELj1ELj4ELj1ELj16ENS_18Kernel_traits_baseILj768ES2_S2_S2_S2_fjLj128EEEEELb0ELb1ELb0EEEvNS_9BwdParamsE:
        /* <DEDUP_REMOVED lines=26> */
[----:B------:R0:W5:Y:S01]  /*01a0*/  @P2 LDG.E.128 R16, desc[UR4][R2.64] ;  /* 0x0000000402102981 */ /* 0x000162000c1e1d00 */
[C---:B-1----:R-:W-:Y:S01]  /*01b0*/  @P3 IMAD.WIDE.U32 R6, R15.reuse, 0x10, R4 ;  /* 0x000000100f063825 */ /* 0x042fe200078e0004 */
[----:B------:R-:W-:-:S04]  /*01c0*/  @P3 IADD3 R15, R15, 0x20, RZ ;  /* 0x000000200f0f3810 */ /* 0x000fc80007ffe0ff */
[----:B------:R0:W5:Y:S01]  /*01d0*/  @P3 LDG.E.128 R8, desc[UR4][R6.64] ;  /* 0x0000000406083981 */ /* 0x000162000c1e1d00 */
[----:B--2---:R-:W-:-:S05]  /*01e0*/  @P4 IMAD.WIDE.U32 R4, R15, 0x10, R12 ;  /* 0x000000100f044825 */ /* 0x004fca00078e000c */
[----:B------:R0:W5:Y:S01]  /*01f0*/  @P4 LDG.E.128 R24, desc[UR4][R4.64] ;  /* 0x0000000404184981 */ /* 0x000162000c1e1d00 */
[----:B------:R-:W1:Y:S01]  /*0200*/  S2R R13, SR_CTAID.X ;  /* 0x00000000000d7919 */ /* 0x000e620000002500 */
[----:B------:R-:W-:Y:S01]  /*0210*/  SHF.R.U32.HI R0, RZ, 0x5, R14 ;  /* 0x00000005ff007819 */ /* 0x000fe2000001160e */
[----:B------:R-:W-:Y:S01]  /*0220*/  BSSY B0, `(.L_x_388) ;  /* 0x0000289000007945 */ /* 0x000fe20003800000 */
        /* <DEDUP_REMOVED lines=11> */
[----:B-1----:R-:W-:-:S04]  /*02e0*/  LEA R0, R13, R0, 0x2 ;  /* 0x000000000d007211 */ /* 0x002fc800078e10ff */
        /* <DEDUP_REMOVED lines=13> */
[----:B------:R-:W-:Y:S01]  /*03c0*/  CS2R R90, SRZ ;  /* 0x00000000005a7805 */ /* 0x000fe2000001ff00 */
[----:B0-----:R-:W-:Y:S06]  /*03d0*/  @P0 BRA `(.L_x_389) ;  /* 0x0000002400b40947 */ /* 0x001fec0003800000 */
[--C-:B-----5:R-:W-:Y:S01]  /*03e0*/  HADD2.F32 R102, -RZ, R16.reuse.H0_H0 ;  /* 0x20000010ff667230 */ /* 0x120fe20000004100 */
[----:B------:R-:W-:Y:S01]  /*03f0*/  ULDC.U8 UR6, c[0x0][0x2a0] ;  /* 0x0000a80000067ab9 */ /* 0x000fe20000000000 */
[----:B------:R-:W-:Y:S01]  /*0400*/  HADD2.F32 R101, -RZ, R16.H1_H1 ;  /* 0x30000010ff657230 */ /* 0x000fe20000004100 */
[----:B------:R-:W-:Y:S01]  /*0410*/  HFMA2.MMA R29, -RZ, RZ, 0, 0 ;  /* 0x00000000ff1d7435 */ /* 0x000fe200000001ff */
[--C-:B------:R-:W-:Y:S01]  /*0420*/  HADD2.F32 R100, -RZ, R17.reuse.H0_H0 ;  /* 0x20000011ff647230 */ /* 0x100fe20000004100 */
[----:B------:R-:W-:Y:S01]  /*0430*/  ISETP.NE.AND P5, PT, RZ, UR6, PT ;  /* 0x00000006ff007c0c */ /* 0x000fe2000bfa5270 */
        /* <DEDUP_REMOVED lines=11> */
[----:B------:R-:W-:Y:S02]  /*04f0*/  HADD2.F32 R19, -RZ, R19.H1_H1 ;  /* 0x30000013ff137230 */ /* 0x000fe40000004100 */
        /* <DEDUP_REMOVED lines=8> */
[----:B------:R-:W-:-:S07]  /*0580*/  HADD2.F32 R2, -RZ, R27.H1_H1 ;  /* 0x3000001bff027230 */ /* 0x000fce0000004100 */
.L_x_403:
        /* <DEDUP_REMOVED lines=8> */
[----:B------:R-:W-:Y:S02]  /*0610*/  MOV R155, RZ ;  /* 0x000000ff009b7202 */ /* 0x000fe40000000f00 */
[----:B------:R-:W-:Y:S01]  /*0620*/  MOV R156, RZ ;  /* 0x000000ff009c7202 */ /* 0x000fe20000000f00 */
        /* <DEDUP_REMOVED lines=19> */
[--C-:B--2---:R-:W-:Y:S02]  /*0760*/  HADD2.F32 R112, -RZ, R96.reuse.H0_H0 ;  /* 0x20000060ff707230 */ /* 0x104fe40000004100 */
[--C-:B------:R-:W-:Y:S02]  /*0770*/  HADD2.F32 R150, -RZ, R97.reuse.H0_H0 ;  /* 0x20000061ff967230 */ /* 0x100fe40000004100 */
[----:B------:R-:W-:Y:S02]  /*0780*/  HADD2.F32 R156, -RZ, R97.H1_H1 ;  /* 0x30000061ff9c7230 */ /* 0x000fe40000004100 */
[C---:B------:R-:W-:Y:S01]  /*0790*/  FADD.FTZ R3, -R153.reuse, R112 ;  /* 0x0000007099037221 */ /* 0x040fe20000010100 */
[----:B------:R-:W-:Y:S02]  /*07a0*/  HADD2.F32 R114, -RZ, R96.H1_H1 ;  /* 0x30000060ff727230 */ /* 0x000fe40000004100 */
[----:B------:R-:W-:Y:S01]  /*07b0*/  FADD.FTZ R149, -R153, R150 ;  /* 0x0000009699957221 */ /* 0x000fe20000010100 */
[----:B------:R-:W-:-:S02]  /*07c0*/  HADD2.F32 R158, -RZ, R98.H0_H0 ;  /* 0x20000062ff9e7230 */ /* 0x000fc40000004100 */
[C---:B-----5:R-:W-:Y:S01]  /*07d0*/  FMUL.FTZ R3, R106.reuse, R3 ;  /* 0x000000036a037220 */ /* 0x060fe20000410000 */
[----:B------:R-:W-:Y:S02]  /*07e0*/  HADD2.F32 R108, -RZ, R98.H1_H1 ;  /* 0x30000062ff6c7230 */ /* 0x000fe40000004100 */
[C---:B------:R-:W-:Y:S01]  /*07f0*/  FMUL.FTZ R149, R106.reuse, R149 ;  /* 0x000000956a957220 */ /* 0x040fe20000410000 */
[--C-:B------:R-:W-:Y:S02]  /*0800*/  HADD2.F32 R98, -RZ, R99.reuse.H0_H0 ;  /* 0x20000063ff627230 */ /* 0x100fe40000004100 */
[C---:B------:R-:W-:Y:S01]  /*0810*/  FADD.FTZ R143, -R153.reuse, R158 ;  /* 0x0000009e998f7221 */ /* 0x040fe20000010100 */
[----:B------:R-:W-:Y:S02]  /*0820*/  HADD2.F32 R96, -RZ, R99.H1_H1 ;  /* 0x30000063ff607230 */ /* 0x000fe40000004100 */
[C---:B------:R-:W-:Y:S01]  /*0830*/  FADD.FTZ R99, -R153.reuse, R114 ;  /* 0x0000007299637221 */ /* 0x040fe20000010100 */
[----:B0-----:R-:W-:Y:S01]  /*0840*/  FADD.FTZ R111, -R153, R98 ;  /* 0x00000062996f7221 */ /* 0x001fe20000010100 */
[----:B------:R-:W-:Y:S01]  /*0850*/  FMUL.FTZ R143, R106, R143 ;  /* 0x0000008f6a8f7220 */ /* 0x000fe20000410000 */
[----:B---3--:R-:W-:-:S02]  /*0860*/  HADD2.F32 R97, -RZ, R92.H0_H0 ;  /* 0x2000005cff617230 */ /* 0x008fc40000004100 */
[C---:B------:R-:W-:Y:S01]  /*0870*/  FMUL.FTZ R152, R106.reuse, R99 ;  /* 0x000000636a987220 */ /* 0x040fe20000410000 */
[----:B------:R-:W-:Y:S02]  /*0880*/  HADD2.F32 R148, -RZ, R92.H1_H1 ;  /* 0x3000005cff947230 */ /* 0x000fe40000004100 */
[----:B------:R-:W-:Y:S01]  /*0890*/  FMUL.FTZ R111, R106, R111 ;  /* 0x0000006f6a6f7220 */ /* 0x000fe20000410000 */
[--C-:B------:R-:W-:Y:S02]  /*08a0*/  HADD2.F32 R147, -RZ, R93.reuse.H0_H0 ;  /* 0x2000005dff937230 */ /* 0x100fe40000004100 */
[----:B------:R-:W-:Y:S01]  /*08b0*/  FMUL.FTZ R154, R102, R97 ;  /* 0x00000061669a7220 */ /* 0x000fe20000410000 */
[----:B------:R-:W-:Y:S02]  /*08c0*/  HADD2.F32 R110, -RZ, R93.H1_H1 ;  /* 0x3000005dff6e7230 */ /* 0x000fe40000004100 */
[----:B------:R-:W-:Y:S01]  /*08d0*/  FADD.FTZ R56, R56, R97 ;  /* 0x0000006138387221 */ /* 0x000fe20000010000 */
[----:B------:R-:W-:-:S02]  /*08e0*/  HADD2.F32 R93, -RZ, R95.H0_H0 ;  /* 0x2000005fff5d7230 */ /* 0x000fc40000004100 */
[----:B------:R-:W-:Y:S01]  /*08f0*/  FFMA.FTZ R28, R3, R97, R28 ;  /* 0x00000061031c7223 */ /* 0x000fe2000001001c */
[----:B------:R-:W-:Y:S02]  /*0900*/  HADD2.F32 R92, -RZ, R95.H1_H1 ;  /* 0x3000005fff5c7230 */ /* 0x000fe40000004100 */
[C---:B------:R-:W-:Y:S01]  /*0910*/  FADD.FTZ R95, -R153.reuse, R156 ;  /* 0x0000009c995f7221 */ /* 0x040fe20000010100 */
[----:B------:R-:W-:Y:S01]  /*0920*/  FADD.FTZ R97, -R153, R108 ;  /* 0x0000006c99617221 */ /* 0x000fe20000010100 */
[----:B------:R-:W-:Y:S01]  /*0930*/  FMUL.FTZ R151, R101, R148 ;  /* 0x0000009465977220 */ /* 0x000fe20000410000 */
[----:B------:R-:W-:Y:S01]  /*0940*/  FADD.FTZ R108, RZ, R154 ;  /* 0x0000009aff6c7221 */ /* 0x000fe20000010000 */
[----:B------:R-:W-:Y:S01]  /*0950*/  FMUL.FTZ R150, R106, R95 ;  /* 0x0000005f6a967220 */ /* 0x000fe20000410000 */
[----:B------:R-:W-:Y:S01]  /*0960*/  FFMA.FTZ R95, R3, R154, RZ ;  /* 0x0000009a035f7223 */ /* 0x000fe200000100ff */
        /* <DEDUP_REMOVED lines=8> */
[----:B------:R-:W-:-:S02]  /*09f0*/  HADD2.F32 R141, -RZ, R94.H0_H0 ;  /* 0x2000005eff8d7230 */ /* 0x000fc40000004100 */
[----:B------:R-:W-:Y:S01]  /*0a00*/  FADD.FTZ R57, R57, R148 ;  /* 0x0000009439397221 */ /* 0x000fe20000010000 */
[----:B------:R-:W-:Y:S02]  /*0a10*/  HADD2.F32 R94, -RZ, R94.H1_H1 ;  /* 0x3000005eff5e7230 */ /* 0x000fe40000004100 */
[----:B------:R-:W-:Y:S01]  /*0a20*/  FFMA.FTZ R29, R152, R148, R29 ;  /* 0x00000094981d7223 */ /* 0x000fe2000001001d */
[----:B------:R-:W-:Y:S01]  /*0a30*/  FMUL.FTZ R148, R106, R97 ;  /* 0x000000616a947220 */ /* 0x000fe20000410000 */
[----:B------:R-:W-:Y:S01]  /*0a40*/  FADD.FTZ R98, R98, R147 ;  /* 0x0000009362627221 */ /* 0x000fe20000010000 */
[----:B------:R-:W-:Y:S01]  /*0a50*/  FFMA.FTZ R95, R149, R147, R110 ;  /* 0x00000093955f7223 */ /* 0x000fe2000001006e */
        /* <DEDUP_REMOVED lines=13> */
[----:B------:R-:W-:Y:S01]  /*0b30*/  FADD.FTZ R97, -R153, R96 ;  /* 0x0000006099617221 */ /* 0x000fe20000010100 */
[----:B------:R-:W-:Y:S01]  /*0b40*/  FMUL.FTZ R112, R19, R92 ;  /* 0x0000005c13707220 */ /* 0x000fe20000410000 */
[----:B------:R-:W-:Y:S01]  /*0b50*/  FADD.FTZ R93, R93, R108 ;  /* 0x0000006c5d5d7221 */ /* 0x000fe20000010000 */
[----:B------:R-:W-:Y:S01]  /*0b60*/  FFMA.FTZ R94, R148, R108, R95 ;  /* 0x0000006c945e7223 */ /* 0x000fe2000001005f */
[----:B------:R-:W-:Y:S01]  /*0b70*/  FMUL.FTZ R114, R106, R97 ;  /* 0x000000616a727220 */ /* 0x000fe20000410000 */
[----:B------:R-:W-:Y:S01]  /*0b80*/  FADD.FTZ R63, R63, R92 ;  /* 0x0000005c3f3f7221 */ /* 0x000fe20000010000 */
[----:B------:R-:W-:Y:S01]  /*0b90*/  FADD.FTZ R93, R93, R110 ;  /* 0x0000006e5d5d7221 */ /* 0x000fe20000010000 */
[----:B------:R-:W-:Y:S01]  /*0ba0*/  FFMA.FTZ R95, R111, R110, R94 ;  /* 0x0000006e6f5f7223 */ /* 0x000fe2000001005e */
[----:B------:R-:W-:-:S02]  /*0bb0*/  FFMA.FTZ R35, R114, R92, R35 ;  /* 0x0000005c72237223 */ /* 0x000fc40000010023 */
[----:B------:R-:W-:Y:S01]  /*0bc0*/  FADD.FTZ R155, R93, R112 ;  /* 0x000000705d9b7221 */ /* 0x000fe20000010000 */
[----:B------:R-:W-:-:S07]  /*0bd0*/  FFMA.FTZ R156, R114, R112, R95 ;  /* 0x00000070729c7223 */ /* 0x000fce000001005f */
.L_x_391:
[----:B------:R-:W-:Y:S05]  /*0be0*/  BSYNC B1 ;  /* 0x0000000000017941 */ /* 0x000fea0003800000 */
.L_x_390:
        /* <DEDUP_REMOVED lines=15> */
[----:B------:R-:W-:Y:S02]  /*0ce0*/  HADD2.F32 R120, -RZ, R92.H1_H1 ;  /* 0x3000005cff787230 */ /* 0x000fe40000004100 */
[--C-:B------:R-:W-:Y:S02]  /*0cf0*/  HADD2.F32 R126, -RZ, R93.reuse.H0_H0 ;  /* 0x2000005dff7e7230 */ /* 0x100fe40000004100 */
[----:B------:R-:W-:Y:S01]  /*0d00*/  FADD.FTZ R109, -R153, R118 ;  /* 0x00000076996d7221 */ /* 0x000fe20000010100 */
[----:B------:R-:W-:Y:S02]  /*0d10*/  HADD2.F32 R128, -RZ, R93.H1_H1 ;  /* 0x3000005dff807230 */ /* 0x000fe40000004100 */
[----:B------:R-:W-:-:S02]  /*0d20*/  HADD2.F32 R158, -RZ, R94.H0_H0 ;  /* 0x2000005eff9e7230 */ /* 0x000fc40000004100 */
[C---:B------:R-:W-:Y:S01]  /*0d30*/  FADD.FTZ R115, -R153.reuse, R126 ;  /* 0x0000007e99737221 */ /* 0x040fe20000010100 */
[C---:B-----5:R-:W-:Y:S01]  /*0d40*/  FMUL.FTZ R109, R106.reuse, R109 ;  /* 0x0000006d6a6d7220 */ /* 0x060fe20000410000 */
[----:B------:R-:W-:Y:S02]  /*0d50*/  HADD2.F32 R124, -RZ, R94.H1_H1 ;  /* 0x3000005eff7c7230 */ /* 0x000fe40000004100 */
[----:B------:R-:W-:Y:S01]  /*0d60*/  FMUL.FTZ R115, R106, R115 ;  /* 0x000000736a737220 */ /* 0x000fe20000410000 */
[--C-:B------:R-:W-:Y:S02]  /*0d70*/  HADD2.F32 R94, -RZ, R95.reuse.H0_H0 ;  /* 0x2000005fff5e7230 */ /* 0x100fe40000004100 */
[----:B------:R-:W-:Y:S02]  /*0d80*/  HADD2.F32 R92, -RZ, R95.H1_H1 ;  /* 0x3000005fff5c7230 */ /* 0x000fe40000004100 */
[--C-:B---3--:R-:W-:Y:S02]  /*0d90*/  HADD2.F32 R117, -RZ, R97.reuse.H0_H0 ;  /* 0x20000061ff757230 */ /* 0x108fe40000004100 */
[----:B------:R-:W-:Y:S01]  /*0da0*/  FADD.FTZ R123, -R153, R94 ;  /* 0x0000005e997b7221 */ /* 0x000fe20000010100 */
[----:B------:R-:W-:-:S02]  /*0db0*/  HADD2.F32 R130, -RZ, R97.H1_H1 ;  /* 0x30000061ff827230 */ /* 0x000fc40000004100 */
[C---:B------:R-:W-:Y:S01]  /*0dc0*/  FADD.FTZ R97, -R153.reuse, R120 ;  /* 0x0000007899617221 */ /* 0x040fe20000010100 */
[--C-:B------:R-:W-:Y:S02]  /*0dd0*/  HADD2.F32 R113, -RZ, R96.reuse.H0_H0 ;  /* 0x20000060ff717230 */ /* 0x100fe40000004100 */
[----:B------:R-:W-:Y:S01]  /*0de0*/  FADD.FTZ R66, R66, R117 ;  /* 0x0000007542427221 */ /* 0x000fe20000010000 */
[----:B------:R-:W-:Y:S02]  /*0df0*/  HADD2.F32 R122, -RZ, R96.H1_H1 ;  /* 0x30000060ff7a7230 */ /* 0x000fe40000004100 */
[----:B------:R-:W-:Y:S01]  /*0e00*/  FMUL.FTZ R116, R106, R97 ;  /* 0x000000616a747220 */ /* 0x000fe20000410000 */
[--C-:B------:R-:W-:Y:S02]  /*0e10*/  HADD2.F32 R93, -RZ, R99.reuse.H0_H0 ;  /* 0x20000063ff5d7230 */ /* 0x100fe40000004100 */
[----:B------:R-:W-:Y:S01]  /*0e20*/  FADD.FTZ R97, -R153, R128 ;  /* 0x0000008099617221 */ /* 0x000fe20000010100 */
[----:B------:R-:W-:-:S02]  /*0e30*/  HADD2.F32 R96, -RZ, R99.H1_H1 ;  /* 0x30000063ff607230 */ /* 0x000fc40000004100 */
[----:B------:R-:W-:Y:S01]  /*0e40*/  FADD.FTZ R99, -R153, R158 ;  /* 0x0000009e99637221 */ /* 0x000fe20000010100 */
[----:B------:R-:W-:Y:S01]  /*0e50*/  FADD.FTZ R64, R64, R113 ;  /* 0x0000007140407221 */ /* 0x000fe20000010000 */
[-C--:B------:R-:W-:Y:S01]  /*0e60*/  FFMA.FTZ R36, R109, R113.reuse, R36 ;  /* 0x000000716d247223 */ /* 0x080fe20000010024 */
[----:B------:R-:W-:Y:S01]  /*0e70*/  FMUL.FTZ R118, R18, R113 ;  /* 0x0000007112767220 */ /* 0x000fe20000410000 */
[----:B------:R-:W-:Y:S01]  /*0e80*/  FADD.FTZ R65, R65, R122 ;  /* 0x0000007a41417221 */ /* 0x000fe20000010000 */
[-C--:B------:R-:W-:Y:S01]  /*0e90*/  FFMA.FTZ R37, R116, R122.reuse, R37 ;  /* 0x0000007a74257223 */ /* 0x080fe20000010025 */
[----:B------:R-:W-:Y:S01]  /*0ea0*/  FMUL.FTZ R113, R17, R122 ;  /* 0x0000007a11717220 */ /* 0x000fe20000410000 */
[--C-:B------:R-:W-:Y:S02]  /*0eb0*/  HADD2.F32 R95, -RZ, R98.reuse.H0_H0 ;  /* 0x20000062ff5f7230 */ /* 0x100fe40000004100 */
[----:B------:R-:W-:Y:S01]  /*0ec0*/  FMUL.FTZ R120, R106, R97 ;  /* 0x000000616a787220 */ /* 0x000fe20000410000 */
[-C--:B------:R-:W-:Y:S01]  /*0ed0*/  FFMA.FTZ R38, R115, R117.reuse, R38 ;  /* 0x0000007573267223 */ /* 0x080fe20000010026 */
[----:B------:R-:W-:Y:S01]  /*0ee0*/  FMUL.FTZ R122, R16, R117 ;  /* 0x00000075107a7220 */ /* 0x000fe20000410000 */
[----:B------:R-:W-:Y:S01]  /*0ef0*/  FMUL.FTZ R117, R106, R99 ;  /* 0x000000636a757220 */ /* 0x000fe20000410000 */
[----:B------:R-:W-:Y:S01]  /*0f00*/  FADD.FTZ R97, -R153, R124 ;  /* 0x0000007c99617221 */ /* 0x000fe20000010100 */
[----:B------:R-:W-:-:S02]  /*0f10*/  HADD2.F32 R98, -RZ, R98.H1_H1 ;  /* 0x30000062ff627230 */ /* 0x000fc40000004100 */
        /* <DEDUP_REMOVED lines=15> */
[----:B------:R-:W-:Y:S01]  /*1010*/  FADD.FTZ R99, -R153, R92 ;  /* 0x0000005c99637221 */ /* 0x000fe20000010100 */
        /* <DEDUP_REMOVED lines=18> */
[----:B------:R-:W-:-:S07]  /*1140*/  FFMA.FTZ R156, R130, R125, R93 ;  /* 0x0000007d829c7223 */ /* 0x000fce000001005d */
.L_x_393:
[----:B------:R-:W-:Y:S05]  /*1150*/  BSYNC B1 ;  /* 0x0000000000017941 */ /* 0x000fea0003800000 */
.L_x_392:
        /* <DEDUP_REMOVED lines=13> */
[--C-:B--2---:R-:W-:Y:S02]  /*1230*/  HADD2.F32 R134, -RZ, R92.reuse.H0_H0 ;  /* 0x2000005cff867230 */ /* 0x104fe40000004100 */
[----:B------:R-:W-:Y:S02]  /*1240*/  HADD2.F32 R136, -RZ, R92.H1_H1 ;  /* 0x3000005cff887230 */ /* 0x000fe40000004100 */
[--C-:B------:R-:W-:Y:S02]  /*1250*/  HADD2.F32 R92, -RZ, R93.reuse.H1_H1 ;  /* 0x3000005dff5c7230 */ /* 0x100fe40000004100 */
[C---:B------:R-:W-:Y:S01]  /*1260*/  FADD.FTZ R107, -R153.reuse, R134 ;  /* 0x00000086996b7221 */ /* 0x040fe20000010100 */
[----:B------:R-:W-:Y:S02]  /*1270*/  HADD2.F32 R138, -RZ, R93.H0_H0 ;  /* 0x2000005dff8a7230 */ /* 0x000fe40000004100 */
[----:B------:R-:W-:Y:S01]  /*1280*/  FADD.FTZ R129, -R153, R136 ;  /* 0x0000008899817221 */ /* 0x000fe20000010100 */
[----:B------:R-:W-:-:S02]  /*1290*/  HADD2.F32 R140, -RZ, R94.H0_H0 ;  /* 0x2000005eff8c7230 */ /* 0x000fc40000004100 */
[C---:B------:R-:W-:Y:S01]  /*12a0*/  FADD.FTZ R135, -R153.reuse, R92 ;  /* 0x0000005c99877221 */ /* 0x040fe20000010100 */
[C---:B-----5:R-:W-:Y:S01]  /*12b0*/  FMUL.FTZ R107, R106.reuse, R107 ;  /* 0x0000006b6a6b7220 */ /* 0x060fe20000410000 */
[C---:B------:R-:W-:Y:S01]  /*12c0*/  FADD.FTZ R131, -R153.reuse, R138 ;  /* 0x0000008a99837221 */ /* 0x040fe20000010100 */
[----:B------:R-:W-:Y:S02]  /*12d0*/  HADD2.F32 R94, -RZ, R94.H1_H1 ;  /* 0x3000005eff5e7230 */ /* 0x000fe40000004100 */
[C---:B------:R-:W-:Y:S01]  /*12e0*/  FMUL.FTZ R136, R106.reuse, R135 ;  /* 0x000000876a887220 */ /* 0x040fe20000410000 */
[----:B0-----:R-:W-:Y:S01]  /*12f0*/  FMUL.FTZ R132, R106, R129 ;  /* 0x000000816a847220 */ /* 0x001fe20000410000 */
[--C-:B------:R-:W-:Y:S02]  /*1300*/  HADD2.F32 R142, -RZ, R95.reuse.H0_H0 ;  /* 0x2000005fff8e7230 */ /* 0x100fe40000004100 */
[----:B------:R-:W-:Y:S01]  /*1310*/  FADD.FTZ R139, -R153, R140 ;  /* 0x0000008c998b7221 */ /* 0x000fe20000010100 */
[----:B------:R-:W-:-:S02]  /*1320*/  HADD2.F32 R144, -RZ, R95.H1_H1 ;  /* 0x3000005fff907230 */ /* 0x000fc40000004100 */
[C---:B------:R-:W-:Y:S01]  /*1330*/  FADD.FTZ R95, -R153.reuse, R94 ;  /* 0x0000005e995f7221 */ /* 0x040fe20000010100 */
[--C-:B---3--:R-:W-:Y:S02]  /*1340*/  HADD2.F32 R127, -RZ, R96.reuse.H0_H0 ;  /* 0x20000060ff7f7230 */ /* 0x108fe40000004100 */
[----:B------:R-:W-:Y:S01]  /*1350*/  FADD.FTZ R137, -R153, R142 ;  /* 0x0000008e99897221 */ /* 0x000fe20000010100 */
[--C-:B------:R-:W-:Y:S02]  /*1360*/  HADD2.F32 R92, -RZ, R97.reuse.H1_H1 ;  /* 0x30000061ff5c7230 */ /* 0x100fe40000004100 */
[----:B------:R-:W-:Y:S01]  /*1370*/  FMUL.FTZ R142, R106, R95 ;  /* 0x0000005f6a8e7220 */ /* 0x000fe20000410000 */
[----:B------:R-:W-:Y:S02]  /*1380*/  HADD2.F32 R96, -RZ, R96.H1_H1 ;  /* 0x30000060ff607230 */ /* 0x000fe40000004100 */
[-C--:B------:R-:W-:Y:S01]  /*1390*/  FMUL.FTZ R134, R10, R127.reuse ;  /* 0x0000007f0a867220 */ /* 0x080fe20000410000 */
[----:B------:R-:W-:Y:S01]  /*13a0*/  FADD.FTZ R52, R52, R127 ;  /* 0x0000007f34347221 */ /* 0x000fe20000010000 */
[----:B------:R-:W-:Y:S01]  /*13b0*/  FFMA.FTZ R84, R107, R127, R84 ;  /* 0x0000007f6b547223 */ /* 0x000fe20000010054 */
[----:B------:R-:W-:Y:S01]  /*13c0*/  FMUL.FTZ R127, R106, R131 ;  /* 0x000000836a7f7220 */ /* 0x000fe20000410000 */
[----:B------:R-:W-:Y:S01]  /*13d0*/  FADD.FTZ R55, R55, R92 ;  /* 0x0000005c37377221 */ /* 0x000fe20000010000 */
[-C--:B------:R-:W-:Y:S01]  /*13e0*/  FFMA.FTZ R87, R136, R92.reuse, R87 ;  /* 0x0000005c88577223 */ /* 0x080fe20000010057 */
[----:B------:R-:W-:Y:S01]  /*13f0*/  FMUL.FTZ R131, R7, R92 ;  /* 0x0000005c07837220 */ /* 0x000fe20000410000 */
[----:B------:R-:W-:-:S02]  /*1400*/  HADD2.F32 R133, -RZ, R97.H0_H0 ;  /* 0x20000061ff857230 */ /* 0x000fc40000004100 */
[----:B------:R-:W-:Y:S01]  /*1410*/  FMUL.FTZ R129, R9, R96 ;  /* 0x0000006009817220 */ /* 0x000fe20000410000 */
[----:B------:R-:W-:Y:S01]  /*1420*/  FADD.FTZ R92, R155, R134 ;  /* 0x000000869b5c7221 */ /* 0x000fe20000010000 */
[----:B------:R-:W-:Y:S01]  /*1430*/  FFMA.FTZ R97, R107, R134, R156 ;  /* 0x000000866b617223 */ /* 0x000fe2000001009c */
[--C-:B------:R-:W-:Y:S02]  /*1440*/  HADD2.F32 R157, -RZ, R98.reuse.H0_H0 ;  /* 0x20000062ff9d7230 */ /* 0x100fe40000004100 */
[----:B------:R-:W-:Y:S01]  /*1450*/  FMUL.FTZ R138, R8, R133 ;  /* 0x00000085088a7220 */ /* 0x000fe20000410000 */
[----:B------:R-:W-:Y:S01]  /*1460*/  FADD.FTZ R135, R92, R129 ;  /* 0x000000815c877221 */ /* 0x000fe20000010000 */
[----:B------:R-:W-:Y:S01]  /*1470*/  FFMA.FTZ R92, R132, R129, R97 ;  /* 0x00000081845c7223 */ /* 0x000fe20000010061 */
[----:B------:R-:W-:Y:S02]  /*1480*/  HADD2.F32 R98, -RZ, R98.H1_H1 ;  /* 0x30000062ff627230 */ /* 0x000fe40000004100 */
[----:B------:R-:W-:Y:S01]  /*1490*/  FADD.FTZ R54, R54, R133 ;  /* 0x0000008536367221 */ /* 0x000fe20000010000 */
[----:B------:R-:W-:Y:S01]  /*14a0*/  FADD.FTZ R94, R135, R138 ;  /* 0x0000008a875e7221 */ /* 0x000fe20000010000 */
[C---:B------:R-:W-:Y:S01]  /*14b0*/  FFMA.FTZ R95, R127.reuse, R138, R92 ;  /* 0x0000008a7f5f7223 */ /* 0x040fe2000001005c */
[----:B------:R-:W-:Y:S01]  /*14c0*/  FFMA.FTZ R86, R127, R133, R86 ;  /* 0x000000857f567223 */ /* 0x000fe20000010056 */
[----:B------:R-:W-:Y:S01]  /*14d0*/  FMUL.FTZ R133, R106, R139 ;  /* 0x0000008b6a857220 */ /* 0x000fe20000410000 */
[----:B------:R-:W-:Y:S01]  /*14e0*/  FMUL.FTZ R140, R6, R157 ;  /* 0x0000009d068c7220 */ /* 0x000fe20000410000 */
[----:B------:R-:W-:Y:S01]  /*14f0*/  FADD.FTZ R97, R94, R131 ;  /* 0x000000835e617221 */ /* 0x000fe20000010000 */
[----:B------:R-:W-:Y:S01]  /*1500*/  FFMA.FTZ R92, R136, R131, R95 ;  /* 0x00000083885c7223 */ /* 0x000fe2000001005f */
[----:B------:R-:W-:-:S02]  /*1510*/  HADD2.F32 R93, -RZ, R99.H0_H0 ;  /* 0x20000063ff5d7230 */ /* 0x000fc40000004100 */
[----:B------:R-:W-:Y:S01]  /*1520*/  FMUL.FTZ R137, R106, R137 ;  /* 0x000000896a897220 */ /* 0x000fe20000410000 */
[----:B------:R-:W-:Y:S01]  /*1530*/  FMUL.FTZ R135, R5, R98 ;  /* 0x0000006205877220 */ /* 0x000fe20000410000 */
[----:B------:R-:W-:Y:S01]  /*1540*/  FADD.FTZ R94, R97, R140 ;  /* 0x0000008c615e7221 */ /* 0x000fe20000010000 */
[----:B------:R-:W-:Y:S01]  /*1550*/  FFMA.FTZ R95, R133, R140, R92 ;  /* 0x0000008c855f7223 */ /* 0x000fe2000001005c */
[----:B------:R-:W-:Y:S01]  /*1560*/  FADD.FTZ R153, -R153, R144 ;  /* 0x0000009099997221 */ /* 0x000fe20000010100 */
[----:B------:R-:W-:Y:S02]  /*1570*/  HADD2.F32 R99, -RZ, R99.H1_H1 ;  /* 0x30000063ff637230 */ /* 0x000fe40000004100 */
        /* <DEDUP_REMOVED lines=19> */
.L_x_395:
[----:B------:R-:W-:Y:S05]  /*16b0*/  BSYNC B1 ;  /* 0x0000000000017941 */ /* 0x000fea0003800000 */
.L_x_394:
        /* <DEDUP_REMOVED lines=20> */
.L_x_415:
        /* <DEDUP_REMOVED lines=9> */
[----:B------:R-:W-:Y:S01]  /*1890*/  ISETP.NE.U32.AND P1, PT, RZ, UR12, PT ;  /* 0x0000000cff007c0c */ /* 0x000fe2000bf25070 */
[----:B------:R-:W-:Y:S01]  /*18a0*/  FFMA.FTZ R96, R143, R153, R156 ;  /* 0x000000998f607223 */ /* 0x000fe2000001009c */
[----:B------:R-:W-:Y:S01]  /*18b0*/  ISETP.NE.AND.EX P6, PT, RZ, UR9, PT, P6 ;  /* 0x00000009ff007c0c */ /* 0x000fe2000bfc5360 */
[----:B------:R-:W-:Y:S01]  /*18c0*/  FADD.FTZ R93, R154, -R93 ;  /* 0x8000005d9a5d7221 */ /* 0x000fe20000010000 */
[----:B------:R-:W-:Y:S01]  /*18d0*/  ISETP.NE.AND.EX P1, PT, RZ, UR13, PT, P1 ;  /* 0x0000000dff007c0c */ /* 0x000fe2000bf25310 */
[----:B------:R-:W-:Y:S01]  /*18e0*/  FADD.FTZ R157, R141, -R96 ;  /* 0x800000608d9d7221 */ /* 0x000fe20000010000 */
[----:B------:R-:W-:Y:S01]  /*18f0*/  ISETP.NE.U32.AND P0, PT, RZ, UR12, PT ;  /* 0x0000000cff007c0c */ /* 0x000fe2000bf05070 */
[----:B-----5:R-:W-:Y:S01]  /*1900*/  FMUL.FTZ R94, R106, R93 ;  /* 0x0000005d6a5e7220 */ /* 0x020fe20000410000 */
[----:B------:R-:W-:Y:S01]  /*1910*/  FFMA.FTZ R96, R150, R153, R156 ;  /* 0x0000009996607223 */ /* 0x000fe2000001009c */
[----:B------:R-:W-:Y:S01]  /*1920*/  FMUL.FTZ R157, R106, R157 ;  /* 0x0000009d6a9d7220 */ /* 0x000fe20000410000 */
[----:B------:R-:W-:-:S02]  /*1930*/  ISETP.NE.AND.EX P0, PT, RZ, UR13, PT, P0 ;  /* 0x0000000dff007c0c */ /* 0x000fc4000bf05300 */
[----:B------:R-:W-:-:S03]  /*1940*/  FADD.FTZ R159, R145, -R96 ;  /* 0x80000060919f7221 */ /* 0x000fc60000010000 */
[----:B------:R-:W-:Y:S02]  /*1950*/  @P6 HADD2.F32 R95, -RZ, R76.H0_H0 ;  /* 0x2000004cff5f6230 */ /* 0x000fe40000004100 */
[----:B------:R-:W-:Y:S01]  /*1960*/  FMUL.FTZ R159, R106, R159 ;  /* 0x0000009f6a9f7220 */ /* 0x000fe20000410000 */
[----:B------:R-:W-:Y:S02]  /*1970*/  @P6 HADD2.F32 R96, -RZ, R77.H1_H1 ;  /* 0x3000004dff606230 */ /* 0x000fe40000004100 */
[----:B0-----:R-:W-:Y:S02]  /*1980*/  @P6 HADD2.F32 R98, -RZ, R79.H0_H0 ;  /* 0x2000004fff626230 */ /* 0x001fe40000004100 */
[----:B------:R-:W-:Y:S01]  /*1990*/  @P6 FADD.FTZ R94, R94, R95 ;  /* 0x0000005f5e5e6221 */ /* 0x000fe20000010000 */
[----:B------:R-:W-:Y:S01]  /*19a0*/  FFMA.FTZ R95, R111, R153, R156 ;  /* 0x000000996f5f7223 */ /* 0x000fe2000001009c */
[----:B------:R-:W-:-:S03]  /*19b0*/  @P6 FADD.FTZ R159, R159, R96 ;  /* 0x000000609f9f6221 */ /* 0x000fc60000010000 */
[----:B------:R-:W-:Y:S01]  /*19c0*/  @P1 F2FP.F16.F32.PACK_AB R92, RZ, R94 ;  /* 0x0000005eff5c123e */ /* 0x000fe200000000ff */
[----:B------:R-:W-:Y:S01]  /*19d0*/  FADD.FTZ R95, R110, -R95 ;  /* 0x8000005f6e5f7221 */ /* 0x000fe20000010000 */
[----:B------:R-:W-:Y:S02]  /*19e0*/  @P1 F2FP.F16.F32.PACK_AB R96, RZ, R159 ;  /* 0x0000009fff60123e */ /* 0x000fe400000000ff */
[----:B------:R-:W-:Y:S01]  /*19f0*/  @P1 PRMT R48, R92, 0x7610, R48 ;  /* 0x000076105c301816 */ /* 0x000fe20000000030 */
[----:B------:R-:W-:Y:S01]  /*1a00*/  FFMA.FTZ R92, R149, R153, R156 ;  /* 0x00000099955c7223 */ /* 0x000fe2000001009c */
[----:B------:R-:W-:-:S03]  /*1a10*/  FMUL.FTZ R155, R106, R95 ;  /* 0x0000005f6a9b7220 */ /* 0x000fc60000410000 */
[----:B------:R-:W-:Y:S01]  /*1a20*/  FADD.FTZ R93, R147, -R92 ;  /* 0x8000005c935d7221 */ /* 0x000fe20000010000 */
[----:B------:R-:W-:Y:S02]  /*1a30*/  @P6 HADD2.F32 R92, -RZ, R78.H0_H0 ;  /* 0x2000004eff5c6230 */ /* 0x000fe40000004100 */
[----:B------:R-:W-:Y:S01]  /*1a40*/  @P6 FADD.FTZ R155, R155, R98 ;  /* 0x000000629b9b6221 */ /* 0x000fe20000010000 */
[----:B------:R-:W-:Y:S01]  /*1a50*/  FMUL.FTZ R162, R106, R93 ;  /* 0x0000005d6aa27220 */ /* 0x000fe20000410000 */
[----:B------:R-:W-:Y:S02]  /*1a60*/  @P6 HADD2.F32 R93, -RZ, R77.H0_H0 ;  /* 0x2000004dff5d6230 */ /* 0x000fe40000004100 */
[----:B------:R-:W-:Y:S01]  /*1a70*/  @P6 FADD.FTZ R157, R157, R92 ;  /* 0x0000005c9d9d6221 */ /* 0x000fe20000010000 */
[----:B------:R-:W-:Y:S01]  /*1a80*/  FFMA.FTZ R92, R152, R153, R156 ;  /* 0x00000099985c7223 */ /* 0x000fe2000001009c */
[----:B------:R-:W-:Y:S01]  /*1a90*/  @P1 F2FP.F16.F32.PACK_AB R98, RZ, R155 ;  /* 0x0000009bff62123e */ /* 0x000fe200000000ff */
[----:B------:R-:W-:-:S02]  /*1aa0*/  @P6 FADD.FTZ R162, R162, R93 ;  /* 0x0000005da2a26221 */ /* 0x000fc40000010000 */
[----:B------:R-:W-:Y:S01]  /*1ab0*/  FADD.FTZ R95, R151, -R92 ;  /* 0x8000005c975f7221 */ /* 0x000fe20000010000 */
[----:B------:R-:W-:Y:S01]  /*1ac0*/  @P6 HADD2.F32 R92, -RZ, R76.H1_H1 ;  /* 0x3000004cff5c6230 */ /* 0x000fe20000004100 */
[----:B------:R-:W-:Y:S02]  /*1ad0*/  @P1 F2FP.F16.F32.PACK_AB R97, RZ, R157 ;  /* 0x0000009dff61123e */ /* 0x000fe400000000ff */
[----:B------:R-:W-:Y:S01]  /*1ae0*/  @P1 F2FP.F16.F32.PACK_AB R93, RZ, R162 ;  /* 0x000000a2ff5d123e */ /* 0x000fe200000000ff */
[----:B------:R-:W-:Y:S01]  /*1af0*/  FMUL.FTZ R95, R106, R95 ;  /* 0x0000005f6a5f7220 */ /* 0x000fe20000410000 */
[----:B------:R-:W-:Y:S01]  /*1b00*/  @P1 PRMT R50, R97, 0x7610, R50 ;  /* 0x0000761061321816 */ /* 0x000fe20000000032 */
[-CC-:B------:R-:W-:Y:S01]  /*1b10*/  FFMA.FTZ R97, R114, R153.reuse, R156.reuse ;  /* 0x0000009972617223 */ /* 0x180fe2000001009c */
[----:B------:R-:W-:Y:S01]  /*1b20*/  @P1 PRMT R49, R93, 0x7610, R49 ;  /* 0x000076105d311816 */ /* 0x000fe20000000031 */
[----:B------:R-:W-:Y:S01]  /*1b30*/  FFMA.FTZ R93, R148, R153, R156 ;  /* 0x00000099945d7223 */ /* 0x000fe2000001009c */
[----:B------:R-:W-:Y:S01]  /*1b40*/  @P6 FADD.FTZ R95, R95, R92 ;  /* 0x0000005c5f5f6221 */ /* 0x000fe20000010000 */
[----:B------:R-:W-:Y:S01]  /*1b50*/  FADD.FTZ R97, R112, -R97 ;  /* 0x8000006170617221 */ /* 0x000fe20000010000 */
[----:B------:R-:W-:Y:S01]  /*1b60*/  @P1 PRMT R49, R49, 0x5410, R96 ;  /* 0x0000541031311816 */ /* 0x000fe20000000060 */
[----:B------:R-:W-:Y:S01]  /*1b70*/  FADD.FTZ R93, R108, -R93 ;  /* 0x8000005d6c5d7221 */ /* 0x000fe20000010000 */
[----:B------:R-:W-:Y:S01]  /*1b80*/  @P1 PRMT R51, R98, 0x7610, R51 ;  /* 0x0000761062331816 */ /* 0x000fe20000000033 */
[C---:B------:R-:W-:Y:S01]  /*1b90*/  FMUL.FTZ R158, R106.reuse, R97 ;  /* 0x000000616a9e7220 */ /* 0x040fe20000410000 */
[----:B------:R-:W-:Y:S01]  /*1ba0*/  @P1 F2FP.F16.F32.PACK_AB R92, RZ, R95 ;  /* 0x0000005fff5c123e */ /* 0x000fe200000000ff */
[----:B------:R-:W-:Y:S01]  /*1bb0*/  FMUL.FTZ R160, R106, R93 ;  /* 0x0000005d6aa07220 */ /* 0x000fe20000410000 */
[----:B------:R-:W-:-:S02]  /*1bc0*/  @P6 HADD2.F32 R93, -RZ, R78.H1_H1 ;  /* 0x3000004eff5d6230 */ /* 0x000fc40000004100 */
[----:B------:R-:W-:Y:S01]  /*1bd0*/  @P1 PRMT R48, R48, 0x5410, R92 ;  /* 0x0000541030301816 */ /* 0x000fe2000000005c */
[----:B------:R-:W-:Y:S02]  /*1be0*/  @P6 HADD2.F32 R97, -RZ, R79.H1_H1 ;  /* 0x3000004fff616230 */ /* 0x000fe40000004100 */
[----:B------:R-:W-:Y:S02]  /*1bf0*/  @P6 FADD.FTZ R160, R160, R93 ;  /* 0x0000005da0a06221 */ /* 0x000fe40000010000 */
[----:B------:R-:W0:Y:S01]  /*1c00*/  @P0 LDC.64 R92, c[0x0][0x308] ;  /* 0x0000c200ff5c0b82 */ /* 0x000e220000000a00 */
[----:B------:R-:W-:Y:S01]  /*1c10*/  @P6 FADD.FTZ R158, R158, R97 ;  /* 0x000000619e9e6221 */ /* 0x000fe20000010000 */
[----:B------:R-:W-:Y:S02]  /*1c20*/  ISETP.NE.U32.AND P6, PT, RZ, UR14, PT ;  /* 0x0000000eff007c0c */ /* 0x000fe4000bfc5070 */
[----:B------:R-:W-:Y:S02]  /*1c30*/  @P1 F2FP.F16.F32.PACK_AB R161, RZ, R160 ;  /* 0x000000a0ffa1123e */ /* 0x000fe400000000ff */
[----:B------:R-:W-:-:S02]  /*1c40*/  ISETP.NE.AND.EX P6, PT, RZ, UR15, PT, P6 ;  /* 0x0000000fff007c0c */ /* 0x000fc4000bfc5360 */
[----:B------:R-:W1:Y:S01]  /*1c50*/  LDC.64 R96, c[0x0][0x2f8] ;  /* 0x0000be00ff607b82 */ /* 0x000e620000000a00 */
[----:B------:R-:W-:Y:S02]  /*1c60*/  @P1 F2FP.F16.F32.PACK_AB R163, RZ, R158 ;  /* 0x0000009effa3123e */ /* 0x000fe400000000ff */
[----:B------:R-:W-:Y:S02]  /*1c70*/  @P1 PRMT R50, R50, 0x5410, R161 ;  /* 0x0000541032321816 */ /* 0x000fe400000000a1 */
[----:B------:R-:W-:-:S06]  /*1c80*/  @P1 PRMT R51, R51, 0x5410, R163 ;  /* 0x0000541033331816 */ /* 0x000fcc00000000a3 */
[----:B------:R-:W-:-:S04]  /*1c90*/  @P6 F2FP.F16.F32.PACK_AB R161, RZ, R94 ;  /* 0x0000005effa1623e */ /* 0x000fc800000000ff */
[----:B------:R-:W-:Y:S01]  /*1ca0*/  @P6 PRMT R44, R161, 0x7610, R44 ;  /* 0x00007610a12c6816 */ /* 0x000fe2000000002c */
[----:B0-----:R-:W-:Y:S01]  /*1cb0*/  @P0 IMAD.WIDE.U32 R98, R104, 0x10, R92 ;  /* 0x0000001068620825 */ /* 0x001fe200078e005c */
[----:B------:R-:W-:Y:S02]  /*1cc0*/  F2FP.F16.F32.PACK_AB R92, R95, R94 ;  /* 0x0000005e5f5c723e */ /* 0x000fe400000000ff */
[-C--:B------:R-:W-:Y:S02]  /*1cd0*/  F2FP.F16.F32.PACK_AB R93, R159, R162.reuse ;  /* 0x000000a29f5d723e */ /* 0x080fe400000000ff */
[----:B------:R0:W-:Y:S01]  /*1ce0*/  @P0 STG.E.128 desc[UR4][R98.64], R48 ;  /* 0x0000003062000986 */ /* 0x0001e2000c101d04 */
[-C--:B------:R-:W-:Y:S01]  /*1cf0*/  F2FP.F16.F32.PACK_AB R94, R160, R157.reuse ;  /* 0x0000009da05e723e */ /* 0x080fe200000000ff */
[----:B-1----:R-:W-:Y:S01]  /*1d00*/  IMAD.WIDE.U32 R96, R104, 0x10, R96 ;  /* 0x0000001068607825 */ /* 0x002fe200078e0060 */
[----:B------:R-:W-:Y:S02]  /*1d10*/  @P6 F2FP.F16.F32.PACK_AB R162, RZ, R162 ;  /* 0x000000a2ffa2623e */ /* 0x000fe400000000ff */
[----:B------:R-:W-:-:S02]  /*1d20*/  @P6 F2FP.F16.F32.PACK_AB R157, RZ, R157 ;  /* 0x0000009dff9d623e */ /* 0x000fc400000000ff */
[----:B------:R-:W-:Y:S02]  /*1d30*/  @P6 F2FP.F16.F32.PACK_AB R159, RZ, R159 ;  /* 0x0000009fff9f623e */ /* 0x000fe400000000ff */
[----:B------:R-:W-:Y:S02]  /*1d40*/  @P6 F2FP.F16.F32.PACK_AB R160, RZ, R160 ;  /* 0x000000a0ffa0623e */ /* 0x000fe400000000ff */
[----:B------:R-:W-:Y:S02]  /*1d50*/  @P6 PRMT R45, R162, 0x7610, R45 ;  /* 0x00007610a22d6816 */ /* 0x000fe4000000002d */
[----:B------:R-:W-:Y:S02]  /*1d60*/  @P6 PRMT R46, R157, 0x7610, R46 ;  /* 0x000076109d2e6816 */ /* 0x000fe4000000002e */
[----:B------:R-:W-:Y:S02]  /*1d70*/  @P6 PRMT R45, R45, 0x5410, R159 ;  /* 0x000054102d2d6816 */ /* 0x000fe4000000009f */
[----:B0-----:R-:W-:-:S02]  /*1d80*/  @P6 F2FP.F16.F32.PACK_AB R99, RZ, R95 ;  /* 0x0000005fff63623e */ /* 0x001fc400000000ff */
[-C--:B------:R-:W-:Y:S02]  /*1d90*/  F2FP.F16.F32.PACK_AB R95, R158, R155.reuse ;  /* 0x0000009b9e5f723e */ /* 0x080fe400000000ff */
[----:B------:R-:W-:Y:S02]  /*1da0*/  @P6 F2FP.F16.F32.PACK_AB R155, RZ, R155 ;  /* 0x0000009bff9b623e */ /* 0x000fe400000000ff */
[----:B------:R-:W-:Y:S01]  /*1db0*/  @P6 F2FP.F16.F32.PACK_AB R158, RZ, R158 ;  /* 0x0000009eff9e623e */ /* 0x000fe200000000ff */
[----:B------:R0:W-:Y:S01]  /*1dc0*/  STG.E.128 desc[UR4][R96.64], R92 ;  /* 0x0000005c60007986 */ /* 0x0001e2000c101d04 */
[----:B------:R-:W-:Y:S02]  /*1dd0*/  @P6 PRMT R47, R155, 0x7610, R47 ;  /* 0x000076109b2f6816 */ /* 0x000fe4000000002f */
[----:B------:R-:W-:Y:S02]  /*1de0*/  @P6 PRMT R44, R44, 0x5410, R99 ;  /* 0x000054102c2c6816 */ /* 0x000fe40000000063 */
[----:B------:R-:W-:-:S02]  /*1df0*/  @P6 PRMT R46, R46, 0x5410, R160 ;  /* 0x000054102e2e6816 */ /* 0x000fc400000000a0 */
[----:B------:R-:W-:Y:S02]  /*1e00*/  @P6 PRMT R47, R47, 0x5410, R158 ;  /* 0x000054102f2f6816 */ /* 0x000fe4000000009e */
[----:B0-----:R-:W-:-:S04]  /*1e10*/  @P6 LEA R92, P0, R104, UR14, 0x4 ;  /* 0x0000000e685c6c11 */ /* 0x001fc8000f8020ff */
[C---:B------:R-:W-:Y:S02]  /*1e20*/  @P6 LEA.HI.X R93, R104.reuse, UR15, RZ, 0x4, P0 ;  /* 0x0000000f685d6c11 */ /* 0x040fe400080f24ff */
[----:B------:R-:W-:-:S03]  /*1e30*/  IADD3 R104, R104, 0x20, RZ ;  /* 0x0000002068687810 */ /* 0x000fc60007ffe0ff */
[----:B------:R1:W-:Y:S04]  /*1e40*/  @P6 STG.E.128 desc[UR4][R92.64], R44 ;  /* 0x0000002c5c006986 */ /* 0x0003e8000c101d04 */
.L_x_398:
[----:B------:R-:W-:Y:S05]  /*1e50*/  BSYNC B1 ;  /* 0x0000000000017941 */ /* 0x000fea0003800000 */
.L_x_397:
[----:B------:R-:W-:Y:S04]  /*1e60*/  BSSY B1, `(.L_x_399) ;  /* 0x0000060000017945 */ /* 0x000fe80003800000 */
[----:B------:R-:W-:Y:S05]  /*1e70*/  @!P3 BRA `(.L_x_400) ;  /* 0x000000040078b947 */ /* 0x000fea0003800000 */
[----:B------:R-:W-:Y:S01]  /*1e80*/  ISETP.NE.U32.AND P6, PT, RZ, UR8, PT ;  /* 0x00000008ff007c0c */ /* 0x000fe2000bfc5070 */
[-CC-:B-1----:R-:W-:Y:S01]  /*1e90*/  FFMA.FTZ R93, R109, R153.reuse, R156.reuse ;  /* 0x000000996d5d7223 */ /* 0x182fe2000001009c */
[----:B------:R-:W-:Y:S01]  /*1ea0*/  ISETP.NE.U32.AND P1, PT, RZ, UR12, PT ;  /* 0x0000000cff007c0c */ /* 0x000fe2000bf25070 */
[----:B------:R-:W-:Y:S01]  /*1eb0*/  FFMA.FTZ R96, R120, R153, R156 ;  /* 0x0000009978607223 */ /* 0x000fe2000001009c */
[----:B------:R-:W-:Y:S01]  /*1ec0*/  ISETP.NE.AND.EX P6, PT, RZ, UR9, PT, P6 ;  /* 0x00000009ff007c0c */ /* 0x000fe2000bfc5360 */
[----:B------:R-:W-:Y:S01]  /*1ed0*/  FADD.FTZ R93, R118, -R93 ;  /* 0x8000005d765d7221 */ /* 0x000fe20000010000 */
[----:B------:R-:W-:Y:S01]  /*1ee0*/  ISETP.NE.AND.EX P1, PT, RZ, UR13, PT, P1 ;  /* 0x0000000dff007c0c */ /* 0x000fe2000bf25310 */
[----:B------:R-:W-:Y:S01]  /*1ef0*/  FADD.FTZ R159, R119, -R96 ;  /* 0x80000060779f7221 */ /* 0x000fe20000010000 */
[----:B------:R-:W-:Y:S01]  /*1f00*/  ISETP.NE.U32.AND P0, PT, RZ, UR12, PT ;  /* 0x0000000cff007c0c */ /* 0x000fe2000bf05070 */
[C---:B-----5:R-:W-:Y:S02]  /*1f10*/  FMUL.FTZ R92, R106.reuse, R93 ;  /* 0x0000005d6a5c7220 */ /* 0x060fe40000410000 */
[----:B------:R-:W-:Y:S01]  /*1f20*/  FMUL.FTZ R159, R106, R159 ;  /* 0x0000009f6a9f7220 */ /* 0x000fe20000410000 */
[----:B------:R-:W-:-:S05]  /*1f30*/  ISETP.NE.AND.EX P0, PT, RZ, UR13, PT, P0 ;  /* 0x0000000dff007c0c */ /* 0x000fca000bf05300 */
[----:B------:R-:W-:Y:S02]  /*1f40*/  @P6 HADD2.F32 R95, -RZ, R80.H0_H0 ;  /* 0x20000050ff5f6230 */ /* 0x000fe40000004100 */
[----:B------:R-:W-:Y:S02]  /*1f50*/  @P6 HADD2.F32 R94, -RZ, R82.H0_H0 ;  /* 0x20000052ff5e6230 */ /* 0x000fe40000004100 */
[----:B------:R-:W-:Y:S02]  /*1f60*/  @P6 HADD2.F32 R96, -RZ, R81.H1_H1 ;  /* 0x30000051ff606230 */ /* 0x000fe40000004100 */
[----:B------:R-:W-:Y:S01]  /*1f70*/  @P6 FADD.FTZ R92, R92, R95 ;  /* 0x0000005f5c5c6221 */ /* 0x000fe20000010000 */
[----:B------:R-:W-:Y:S01]  /*1f80*/  FFMA.FTZ R95, R117, R153, R156 ;  /* 0x00000099755f7223 */ /* 0x000fe2000001009c */
[----:B0-----:R-:W-:Y:S02]  /*1f90*/  @P6 HADD2.F32 R98, -RZ, R83.H0_H0 ;  /* 0x20000053ff626230 */ /* 0x001fe40000004100 */
[----:B------:R-:W-:Y:S01]  /*1fa0*/  @P6 FADD.FTZ R159, R159, R96 ;  /* 0x000000609f9f6221 */ /* 0x000fe20000010000 */
[----:B------:R-:W-:Y:S01]  /*1fb0*/  @P1 F2FP.F16.F32.PACK_AB R93, RZ, R92 ;  /* 0x0000005cff5d123e */ /* 0x000fe200000000ff */
[----:B------:R-:W-:-:S03]  /*1fc0*/  FADD.FTZ R95, R124, -R95 ;  /* 0x8000005f7c5f7221 */ /* 0x000fc60000010000 */
[----:B------:R-:W-:Y:S01]  /*1fd0*/  @P1 PRMT R48, R93, 0x7610, R48 ;  /* 0x000076105d301816 */ /* 0x000fe20000000030 */
[--C-:B------:R-:W-:Y:S01]  /*1fe0*/  FFMA.FTZ R93, R115, R153, R156.reuse ;  /* 0x00000099735d7223 */ /* 0x100fe2000001009c */
[----:B------:R-:W-:Y:S01]  /*1ff0*/  FMUL.FTZ R157, R106, R95 ;  /* 0x0000005f6a9d7220 */ /* 0x000fe20000410000 */
[----:B------:R-:W-:Y:S01]  /*2000*/  FFMA.FTZ R95, R123, R153, R156 ;  /* 0x000000997b5f7223 */ /* 0x000fe2000001009c */
[----:B------:R-:W-:Y:S01]  /*2010*/  @P1 F2FP.F16.F32.PACK_AB R96, RZ, R159 ;  /* 0x0000009fff60123e */ /* 0x000fe200000000ff */
[----:B------:R-:W-:Y:S01]  /*2020*/  FADD.FTZ R93, R122, -R93 ;  /* 0x8000005d7a5d7221 */ /* 0x000fe20000010000 */
[----:B------:R-:W-:Y:S01]  /*2030*/  @P6 FADD.FTZ R157, R157, R94 ;  /* 0x0000005e9d9d6221 */ /* 0x000fe20000010000 */
[----:B------:R-:W-:Y:S01]  /*2040*/  FFMA.FTZ R94, R116, R153, R156 ;  /* 0x00000099745e7223 */ /* 0x000fe2000001009c */
[----:B------:R-:W-:Y:S01]  /*2050*/  FADD.FTZ R95, R128, -R95 ;  /* 0x8000005f805f7221 */ /* 0x000fe20000010000 */
[C---:B------:R-:W-:Y:S01]  /*2060*/  FMUL.FTZ R162, R106.reuse, R93 ;  /* 0x0000005d6aa27220 */ /* 0x040fe20000410000 */
[----:B------:R-:W-:Y:S01]  /*2070*/  @P6 HADD2.F32 R93, -RZ, R81.H0_H0 ;  /* 0x20000051ff5d6230 */ /* 0x000fe20000004100 */
[----:B------:R-:W-:Y:S01]  /*2080*/  @P1 F2FP.F16.F32.PACK_AB R97, RZ, R157 ;  /* 0x0000009dff61123e */ /* 0x000fe200000000ff */
[----:B------:R-:W-:-:S03]  /*2090*/  FMUL.FTZ R155, R106, R95 ;  /* 0x0000005f6a9b7220 */ /* 0x000fc60000410000 */
[----:B------:R-:W-:Y:S01]  /*20a0*/  @P6 FADD.FTZ R162, R162, R93 ;  /* 0x0000005da2a26221 */ /* 0x000fe20000010000 */
[----:B------:R-:W-:Y:S01]  /*20b0*/  FADD.FTZ R93, R113, -R94 ;  /* 0x8000005e715d7221 */ /* 0x000fe20000010000 */
[----:B------:R-:W-:Y:S02]  /*20c0*/  @P6 HADD2.F32 R94, -RZ, R80.H1_H1 ;  /* 0x30000050ff5e6230 */ /* 0x000fe40000004100 */
[----:B------:R-:W-:Y:S01]  /*20d0*/  @P6 FADD.FTZ R155, R155, R98 ;  /* 0x000000629b9b6221 */ /* 0x000fe20000010000 */
[----:B------:R-:W-:Y:S01]  /*20e0*/  @P1 PRMT R50, R97, 0x7610, R50 ;  /* 0x0000761061321816 */ /* 0x000fe20000000032 */
[----:B------:R-:W-:Y:S01]  /*20f0*/  FMUL.FTZ R93, R106, R93 ;  /* 0x0000005d6a5d7220 */ /* 0x000fe20000410000 */
[----:B------:R-:W-:Y:S02]  /*2100*/  @P1 F2FP.F16.F32.PACK_AB R95, RZ, R162 ;  /* 0x000000a2ff5f123e */ /* 0x000fe400000000ff */
[----:B------:R-:W-:Y:S01]  /*2110*/  @P1 F2FP.F16.F32.PACK_AB R98, RZ, R155 ;  /* 0x0000009bff62123e */ /* 0x000fe200000000ff */
[----:B------:R-:W-:Y:S01]  /*2120*/  @P6 FADD.FTZ R93, R93, R94 ;  /* 0x0000005e5d5d6221 */ /* 0x000fe20000010000 */
[----:B------:R-:W-:-:S02]  /*2130*/  @P1 PRMT R49, R95, 0x7610, R49 ;  /* 0x000076105f311816 */ /* 0x000fc40000000031 */
[----:B------:R-:W-:Y:S02]  /*2140*/  @P1 PRMT R51, R98, 0x7610, R51 ;  /* 0x0000761062331816 */ /* 0x000fe40000000033 */
[----:B------:R-:W-:Y:S01]  /*2150*/  @P1 PRMT R49, R49, 0x5410, R96 ;  /* 0x0000541031311816 */ /* 0x000fe20000000060 */
[----:B------:R-:W-:Y:S01]  /*2160*/  FFMA.FTZ R96, R130, R153, R156 ;  /* 0x0000009982607223 */ /* 0x000fe2000001009c */
[----:B------:R-:W-:Y:S01]  /*2170*/  @P1 F2FP.F16.F32.PACK_AB R94, RZ, R93 ;  /* 0x0000005dff5e123e */ /* 0x000fe200000000ff */
[----:B------:R-:W0:Y:S02]  /*2180*/  @P0 LDC.64 R98, c[0x0][0x308] ;  /* 0x0000c200ff620b82 */ /* 0x000e240000000a00 */
[----:B------:R-:W-:Y:S01]  /*2190*/  FADD.FTZ R97, R125, -R96 ;  /* 0x800000607d617221 */ /* 0x000fe20000010000 */
[----:B------:R-:W-:Y:S01]  /*21a0*/  @P1 PRMT R48, R48, 0x5410, R94 ;  /* 0x0000541030301816 */ /* 0x000fe2000000005e */
[----:B------:R-:W-:Y:S02]  /*21b0*/  FFMA.FTZ R94, R126, R153, R156 ;  /* 0x000000997e5e7223 */ /* 0x000fe4000001009c */
[----:B------:R-:W-:Y:S01]  /*21c0*/  FMUL.FTZ R158, R106, R97 ;  /* 0x000000616a9e7220 */ /* 0x000fe20000410000 */
[----:B------:R-:W-:-:S02]  /*21d0*/  @P6 HADD2.F32 R97, -RZ, R83.H1_H1 ;  /* 0x30000053ff616230 */ /* 0x000fc40000004100 */
[----:B------:R-:W-:-:S04]  /*21e0*/  FADD.FTZ R95, R121, -R94 ;  /* 0x8000005e795f7221 */ /* 0x000fc80000010000 */
[----:B------:R-:W-:Y:S01]  /*21f0*/  FMUL.FTZ R160, R106, R95 ;  /* 0x0000005f6aa07220 */ /* 0x000fe20000410000 */
[----:B------:R-:W-:Y:S02]  /*2200*/  @P6 HADD2.F32 R95, -RZ, R82.H1_H1 ;  /* 0x30000052ff5f6230 */ /* 0x000fe40000004100 */
[----:B------:R-:W-:Y:S02]  /*2210*/  @P6 FADD.FTZ R158, R158, R97 ;  /* 0x000000619e9e6221 */ /* 0x000fe40000010000 */
[----:B------:R-:W1:Y:S01]  /*2220*/  LDC.64 R96, c[0x0][0x2f8] ;  /* 0x0000be00ff607b82 */ /* 0x000e620000000a00 */
[----:B------:R-:W-:Y:S01]  /*2230*/  @P6 FADD.FTZ R160, R160, R95 ;  /* 0x0000005fa0a06221 */ /* 0x000fe20000010000 */
[----:B------:R-:W-:Y:S02]  /*2240*/  ISETP.NE.U32.AND P6, PT, RZ, UR14, PT ;  /* 0x0000000eff007c0c */ /* 0x000fe4000bfc5070 */
[----:B------:R-:W-:Y:S02]  /*2250*/  @P1 F2FP.F16.F32.PACK_AB R95, RZ, R158 ;  /* 0x0000009eff5f123e */ /* 0x000fe400000000ff */
[----:B------:R-:W-:Y:S01]  /*2260*/  ISETP.NE.AND.EX P6, PT, RZ, UR15, PT, P6 ;  /* 0x0000000fff007c0c */ /* 0x000fe2000bfc5360 */
[----:B0-----:R-:W-:Y:S01]  /*2270*/  @P0 IMAD.WIDE.U32 R98, R104, 0x10, R98 ;  /* 0x0000001068620825 */ /* 0x001fe200078e0062 */
[----:B------:R-:W-:-:S02]  /*2280*/  @P1 F2FP.F16.F32.PACK_AB R94, RZ, R160 ;  /* 0x000000a0ff5e123e */ /* 0x000fc400000000ff */
[----:B------:R-:W-:Y:S02]  /*2290*/  @P1 PRMT R51, R51, 0x5410, R95 ;  /* 0x0000541033331816 */ /* 0x000fe4000000005f */
[----:B------:R-:W-:Y:S02]  /*22a0*/  @P1 PRMT R50, R50, 0x5410, R94 ;  /* 0x0000541032321816 */ /* 0x000fe4000000005e */
[----:B------:R-:W-:Y:S02]  /*22b0*/  F2FP.F16.F32.PACK_AB R94, R160, R157 ;  /* 0x0000009da05e723e */ /* 0x000fe400000000ff */
[----:B------:R-:W-:Y:S01]  /*22c0*/  F2FP.F16.F32.PACK_AB R95, R158, R155 ;  /* 0x0000009b9e5f723e */ /* 0x000fe200000000ff */
[----:B------:R0:W-:Y:S02]  /*22d0*/  @P0 STG.E.128 desc[UR4][R98.64], R48 ;  /* 0x0000003062000986 */ /* 0x0001e4000c101d04 */
[-C--:B------:R-:W-:Y:S02]  /*22e0*/  @P6 F2FP.F16.F32.PACK_AB R161, RZ, R92.reuse ;  /* 0x0000005cffa1623e */ /* 0x080fe400000000ff */
[----:B------:R-:W-:Y:S01]  /*22f0*/  F2FP.F16.F32.PACK_AB R92, R93, R92 ;  /* 0x0000005c5d5c723e */ /* 0x000fe200000000ff */
[----:B-1----:R-:W-:Y:S01]  /*2300*/  IMAD.WIDE.U32 R96, R104, 0x10, R96 ;  /* 0x0000001068607825 */ /* 0x002fe200078e0060 */
[----:B------:R-:W-:-:S02]  /*2310*/  @P6 F2FP.F16.F32.PACK_AB R157, RZ, R157 ;  /* 0x0000009dff9d623e */ /* 0x000fc400000000ff */
[----:B------:R-:W-:Y:S02]  /*2320*/  @P6 F2FP.F16.F32.PACK_AB R155, RZ, R155 ;  /* 0x0000009bff9b623e */ /* 0x000fe400000000ff */
[----:B------:R-:W-:Y:S02]  /*2330*/  @P6 F2FP.F16.F32.PACK_AB R160, RZ, R160 ;  /* 0x000000a0ffa0623e */ /* 0x000fe400000000ff */
[----:B------:R-:W-:Y:S02]  /*2340*/  @P6 F2FP.F16.F32.PACK_AB R158, RZ, R158 ;  /* 0x0000009eff9e623e */ /* 0x000fe400000000ff */
        /* <DEDUP_REMOVED lines=11> */
[----:B------:R-:W-:Y:S02]  /*2400*/  @P6 PRMT R46, R46, 0x5410, R160 ;  /* 0x000054102e2e6816 */ /* 0x000fe400000000a0 */
[----:B------:R-:W-:Y:S02]  /*2410*/  @P6 PRMT R47, R47, 0x5410, R158 ;  /* 0x000054102f2f6816 */ /* 0x000fe4000000009e */
[----:B0-----:R-:W-:-:S04]  /*2420*/  @P6 LEA R92, P0, R104, UR14, 0x4 ;  /* 0x0000000e685c6c11 */ /* 0x001fc8000f8020ff */
[C---:B------:R-:W-:Y:S02]  /*2430*/  @P6 LEA.HI.X R93, R104.reuse, UR15, RZ, 0x4, P0 ;  /* 0x0000000f685d6c11 */ /* 0x040fe400080f24ff */
[----:B------:R-:W-:-:S03]  /*2440*/  IADD3 R104, R104, 0x20, RZ ;  /* 0x0000002068687810 */ /* 0x000fc60007ffe0ff */
[----:B------:R2:W-:Y:S04]  /*2450*/  @P6 STG.E.128 desc[UR4][R92.64], R44 ;  /* 0x0000002c5c006986 */ /* 0x0005e8000c101d04 */
.L_x_400:
[----:B------:R-:W-:Y:S05]  /*2460*/  BSYNC B1 ;  /* 0x0000000000017941 */ /* 0x000fea0003800000 */
.L_x_399:
[----:B------:R-:W-:Y:S04]  /*2470*/  BSSY B1, `(.L_x_401) ;  /* 0x000005f000017945 */ /* 0x000fe80003800000 */
[----:B------:R-:W-:Y:S05]  /*2480*/  @!P4 BRA `(.L_x_402) ;  /* 0x000000040074c947 */ /* 0x000fea0003800000 */
[----:B------:R-:W-:Y:S01]  /*2490*/  ISETP.NE.U32.AND P0, PT, RZ, UR8, PT ;  /* 0x00000008ff007c0c */ /* 0x000fe2000bf05070 */
[-CC-:B------:R-:W-:Y:S01]  /*24a0*/  FFMA.FTZ R95, R127, R153.reuse, R156.reuse ;  /* 0x000000997f5f7223 */ /* 0x180fe2000001009c */
[----:B------:R-:W-:Y:S01]  /*24b0*/  ISETP.NE.U32.AND P1, PT, RZ, UR12, PT ;  /* 0x0000000cff007c0c */ /* 0x000fe2000bf25070 */
[-CC-:B-12---:R-:W-:Y:S01]  /*24c0*/  FFMA.FTZ R93, R107, R153.reuse, R156.reuse ;  /* 0x000000996b5d7223 */ /* 0x186fe2000001009c */
[----:B------:R-:W-:Y:S01]  /*24d0*/  ISETP.NE.AND.EX P0, PT, RZ, UR9, PT, P0 ;  /* 0x00000009ff007c0c */ /* 0x000fe2000bf05300 */
[----:B------:R-:W-:Y:S01]  /*24e0*/  FADD.FTZ R95, R138, -R95 ;  /* 0x8000005f8a5f7221 */ /* 0x000fe20000010000 */
[----:B------:R-:W-:Y:S01]  /*24f0*/  ISETP.NE.AND.EX P1, PT, RZ, UR13, PT, P1 ;  /* 0x0000000dff007c0c */ /* 0x000fe2000bf25310 */
[----:B------:R-:W-:Y:S01]  /*2500*/  FADD.FTZ R93, R134, -R93 ;  /* 0x8000005d865d7221 */ /* 0x000fe20000010000 */
[--C-:B------:R-:W-:Y:S01]  /*2510*/  FFMA.FTZ R96, R136, R153, R156.reuse ;  /* 0x0000009988607223 */ /* 0x100fe2000001009c */
[C---:B-----5:R-:W-:Y:S01]  /*2520*/  FMUL.FTZ R155, R106.reuse, R95 ;  /* 0x0000005f6a9b7220 */ /* 0x060fe20000410000 */
[--C-:B0-----:R-:W-:Y:S01]  /*2530*/  FFMA.FTZ R99, R133, R153, R156.reuse ;  /* 0x0000009985637223 */ /* 0x101fe2000001009c */
[----:B------:R-:W-:Y:S01]  /*2540*/  FMUL.FTZ R157, R106, R93 ;  /* 0x0000005d6a9d7220 */ /* 0x000fe20000410000 */
[-CC-:B------:R-:W-:Y:S01]  /*2550*/  FFMA.FTZ R98, R142, R153.reuse, R156.reuse ;  /* 0x000000998e627223 */ /* 0x180fe2000001009c */
[----:B------:R-:W-:Y:S01]  /*2560*/  FFMA.FTZ R161, R137, R153, R156 ;  /* 0x0000009989a17223 */ /* 0x000fe2000001009c */
[----:B------:R-:W-:Y:S01]  /*2570*/  ISETP.NE.U32.AND P6, PT, RZ, UR12, PT ;  /* 0x0000000cff007c0c */ /* 0x000fe2000bfc5070 */
[----:B------:R-:W-:Y:S01]  /*2580*/  FADD.FTZ R97, R131, -R96 ;  /* 0x8000006083617221 */ /* 0x000fe20000010000 */
[----:B------:R-:W-:Y:S01]  /*2590*/  FADD.FTZ R99, R140, -R99 ;  /* 0x800000638c637221 */ /* 0x000fe20000010000 */
[----:B------:R-:W-:Y:S01]  /*25a0*/  @P0 HADD2.F32 R94, -RZ, R25.H0_H0 ;  /* 0x20000019ff5e0230 */ /* 0x000fe20000004100 */
[----:B------:R-:W-:Y:S01]  /*25b0*/  ISETP.NE.AND.EX P6, PT, RZ, UR13, PT, P6 ;  /* 0x0000000dff007c0c */ /* 0x000fe2000bfc5360 */
[----:B------:R-:W-:-:S02]  /*25c0*/  @P0 HADD2.F32 R92, -RZ, R24.H0_H0 ;  /* 0x20000018ff5c0230 */ /* 0x000fc40000004100 */
[----:B------:R-:W-:Y:S01]  /*25d0*/  FMUL.FTZ R158, R106, R97 ;  /* 0x000000616a9e7220 */ /* 0x000fe20000410000 */
[----:B------:R-:W-:Y:S01]  /*25e0*/  FADD.FTZ R159, R135, -R98 ;  /* 0x80000062879f7221 */ /* 0x000fe20000010000 */
[----:B------:R-:W-:Y:S01]  /*25f0*/  @P0 FADD.FTZ R155, R155, R94 ;  /* 0x0000005e9b9b0221 */ /* 0x000fe20000010000 */
[-C--:B------:R-:W-:Y:S01]  /*2600*/  FFMA.FTZ R94, R132, R153.reuse, R156 ;  /* 0x00000099845e7223 */ /* 0x080fe2000001009c */
[----:B------:R-:W-:Y:S01]  /*2610*/  @P0 FADD.FTZ R157, R157, R92 ;  /* 0x0000005c9d9d0221 */ /* 0x000fe20000010000 */
[----:B------:R-:W-:Y:S01]  /*2620*/  FFMA.FTZ R156, R146, R153, R156 ;  /* 0x00000099929c7223 */ /* 0x000fe2000001009c */
[----:B------:R-:W-:Y:S01]  /*2630*/  FMUL.FTZ R153, R106, R99 ;  /* 0x000000636a997220 */ /* 0x000fe20000410000 */
[----:B------:R-:W-:Y:S01]  /*2640*/  @P1 F2FP.F16.F32.PACK_AB R93, RZ, R155 ;  /* 0x0000009bff5d123e */ /* 0x000fe200000000ff */
[----:B------:R-:W-:Y:S01]  /*2650*/  FADD.FTZ R95, R129, -R94 ;  /* 0x8000005e815f7221 */ /* 0x000fe20000010000 */
[----:B------:R-:W-:Y:S01]  /*2660*/  FADD.FTZ R163, R139, -R156 ;  /* 0x8000009c8ba37221 */ /* 0x000fe20000010000 */
[----:B------:R-:W-:Y:S01]  /*2670*/  @P1 F2FP.F16.F32.PACK_AB R92, RZ, R157 ;  /* 0x0000009dff5c123e */ /* 0x000fe200000000ff */
[----:B------:R-:W-:Y:S01]  /*2680*/  FADD.FTZ R161, R144, -R161 ;  /* 0x800000a190a17221 */ /* 0x000fe20000010000 */
[----:B------:R-:W-:Y:S01]  /*2690*/  @P1 PRMT R49, R93, 0x7610, R49 ;  /* 0x000076105d311816 */ /* 0x000fe20000000031 */
[----:B------:R-:W-:-:S02]  /*26a0*/  @P0 HADD2.F32 R93, -RZ, R24.H1_H1 ;  /* 0x30000018ff5d0230 */ /* 0x000fc40000004100 */
[----:B------:R-:W-:Y:S01]  /*26b0*/  FMUL.FTZ R156, R106, R95 ;  /* 0x0000005f6a9c7220 */ /* 0x000fe20000410000 */
[----:B------:R-:W-:Y:S01]  /*26c0*/  @P1 PRMT R48, R92, 0x7610, R48 ;  /* 0x000076105c301816 */ /* 0x000fe20000000030 */
[----:B------:R-:W-:Y:S01]  /*26d0*/  @P0 HADD2.F32 R92, -RZ, R26.H0_H0 ;  /* 0x2000001aff5c0230 */ /* 0x000fe20000004100 */
[----:B------:R-:W0:Y:S01]  /*26e0*/  LDC.64 R96, c[0x0][0x2f8] ;  /* 0x0000be00ff607b82 */ /* 0x000e220000000a00 */
[----:B------:R-:W-:Y:S01]  /*26f0*/  @P0 FADD.FTZ R156, R156, R93 ;  /* 0x0000005d9c9c0221 */ /* 0x000fe20000010000 */
[----:B------:R-:W-:Y:S02]  /*2700*/  @P0 HADD2.F32 R93, -RZ, R25.H1_H1 ;  /* 0x30000019ff5d0230 */ /* 0x000fe40000004100 */
[C---:B------:R-:W-:Y:S01]  /*2710*/  FMUL.FTZ R160, R106.reuse, R159 ;  /* 0x0000009f6aa07220 */ /* 0x040fe20000410000 */
[----:B------:R-:W-:Y:S01]  /*2720*/  @P0 FADD.FTZ R153, R153, R92 ;  /* 0x0000005c99990221 */ /* 0x000fe20000010000 */
[----:B------:R-:W-:Y:S01]  /*2730*/  FMUL.FTZ R159, R106, R161 ;  /* 0x000000a16a9f7220 */ /* 0x000fe20000410000 */
[----:B------:R-:W-:-:S02]  /*2740*/  @P0 HADD2.F32 R94, -RZ, R27.H0_H0 ;  /* 0x2000001bff5e0230 */ /* 0x000fc40000004100 */
[----:B------:R-:W-:Y:S01]  /*2750*/  @P0 FADD.FTZ R158, R158, R93 ;  /* 0x0000005d9e9e0221 */ /* 0x000fe20000010000 */
[----:B------:R-:W-:Y:S01]  /*2760*/  @P0 HADD2.F32 R95, -RZ, R26.H1_H1 ;  /* 0x3000001aff5f0230 */ /* 0x000fe20000004100 */
[----:B------:R-:W1:Y:S01]  /*2770*/  @P6 LDC.64 R92, c[0x0][0x308] ;  /* 0x0000c200ff5c6b82 */ /* 0x000e620000000a00 */
[----:B------:R-:W-:Y:S02]  /*2780*/  @P0 HADD2.F32 R161, -RZ, R27.H1_H1 ;  /* 0x3000001bffa10230 */ /* 0x000fe40000004100 */
[----:B------:R-:W-:Y:S01]  /*2790*/  FMUL.FTZ R106, R106, R163 ;  /* 0x000000a36a6a7220 */ /* 0x000fe20000410000 */
[----:B------:R-:W-:Y:S01]  /*27a0*/  @P0 FADD.FTZ R159, R159, R94 ;  /* 0x0000005e9f9f0221 */ /* 0x000fe20000010000 */
[----:B------:R-:W-:Y:S01]  /*27b0*/  @P0 FADD.FTZ R160, R160, R95 ;  /* 0x0000005fa0a00221 */ /* 0x000fe20000010000 */
[----:B------:R-:W-:Y:S01]  /*27c0*/  @P1 F2FP.F16.F32.PACK_AB R94, RZ, R156 ;  /* 0x0000009cff5e123e */ /* 0x000fe200000000ff */
[----:B------:R-:W-:Y:S01]  /*27d0*/  @P0 FADD.FTZ R106, R106, R161 ;  /* 0x000000a16a6a0221 */ /* 0x000fe20000010000 */
[----:B------:R-:W-:-:S02]  /*27e0*/  ISETP.NE.U32.AND P0, PT, RZ, UR14, PT ;  /* 0x0000000eff007c0c */ /* 0x000fc4000bf05070 */
[----:B------:R-:W-:Y:S02]  /*27f0*/  @P1 F2FP.F16.F32.PACK_AB R95, RZ, R158 ;  /* 0x0000009eff5f123e */ /* 0x000fe400000000ff */
[----:B------:R-:W-:Y:S02]  /*2800*/  ISETP.NE.AND.EX P0, PT, RZ, UR15, PT, P0 ;  /* 0x0000000fff007c0c */ /* 0x000fe4000bf05300 */
[----:B------:R-:W-:Y:S02]  /*2810*/  @P1 F2FP.F16.F32.PACK_AB R98, RZ, R153 ;  /* 0x00000099ff62123e */ /* 0x000fe400000000ff */
[----:B------:R-:W-:Y:S01]  /*2820*/  @P1 F2FP.F16.F32.PACK_AB R99, RZ, R159 ;  /* 0x0000009fff63123e */ /* 0x000fe200000000ff */
[----:B0-----:R-:W-:Y:S01]  /*2830*/  IMAD.WIDE.U32 R96, R104, 0x10, R96 ;  /* 0x0000001068607825 */ /* 0x001fe200078e0060 */
[----:B------:R-:W-:Y:S02]  /*2840*/  @P1 PRMT R48, R48, 0x5410, R94 ;  /* 0x0000541030301816 */ /* 0x000fe4000000005e */
[----:B------:R-:W-:-:S02]  /*2850*/  @P1 PRMT R49, R49, 0x5410, R95 ;  /* 0x0000541031311816 */ /* 0x000fc4000000005f */
[----:B------:R-:W-:Y:S02]  /*2860*/  @P1 PRMT R50, R98, 0x7610, R50 ;  /* 0x0000761062321816 */ /* 0x000fe40000000032 */
[----:B------:R-:W-:Y:S01]  /*2870*/  @P1 PRMT R51, R99, 0x7610, R51 ;  /* 0x0000761063331816 */ /* 0x000fe20000000033 */
[----:B-1----:R-:W-:Y:S01]  /*2880*/  @P6 IMAD.WIDE.U32 R98, R104, 0x10, R92 ;  /* 0x0000001068626825 */ /* 0x002fe200078e005c */
[----:B------:R-:W-:Y:S02]  /*2890*/  @P1 F2FP.F16.F32.PACK_AB R94, RZ, R160 ;  /* 0x000000a0ff5e123e */ /* 0x000fe400000000ff */
[----:B------:R-:W-:Y:S02]  /*28a0*/  @P1 F2FP.F16.F32.PACK_AB R95, RZ, R106 ;  /* 0x0000006aff5f123e */ /* 0x000fe400000000ff */
[----:B------:R-:W-:Y:S02]  /*28b0*/  @P1 PRMT R50, R50, 0x5410, R94 ;  /* 0x0000541032321816 */ /* 0x000fe4000000005e */
[----:B------:R-:W-:-:S02]  /*28c0*/  @P1 PRMT R51, R51, 0x5410, R95 ;  /* 0x0000541033331816 */ /* 0x000fc4000000005f */
[----:B------:R-:W-:Y:S02]  /*28d0*/  F2FP.F16.F32.PACK_AB R92, R156, R157 ;  /* 0x0000009d9c5c723e */ /* 0x000fe400000000ff */
[----:B------:R-:W-:Y:S01]  /*28e0*/  F2FP.F16.F32.PACK_AB R93, R158, R155 ;  /* 0x0000009b9e5d723e */ /* 0x000fe200000000ff */
[----:B------:R-:W-:Y:S01]  /*28f0*/  @P6 STG.E.128 desc[UR4][R98.64], R48 ;  /* 0x0000003062006986 */ /* 0x000fe2000c101d04 */
        /* <DEDUP_REMOVED lines=10> */
[----:B------:R-:W-:Y:S02]  /*29a0*/  @P0 F2FP.F16.F32.PACK_AB R106, RZ, R106 ;  /* 0x0000006aff6a023e */ /* 0x000fe400000000ff */
[----:B------:R-:W-:-:S02]  /*29b0*/  @P0 PRMT R44, R157, 0x7610, R44 ;  /* 0x000076109d2c0816 */ /* 0x000fc4000000002c */
[----:B------:R-:W-:Y:S02]  /*29c0*/  @P0 PRMT R45, R155, 0x7610, R45 ;  /* 0x000076109b2d0816 */ /* 0x000fe4000000002d */
[----:B------:R-:W-:Y:S02]  /*29d0*/  @P0 PRMT R46, R153, 0x7610, R46 ;  /* 0x00007610992e0816 */ /* 0x000fe4000000002e */
[C---:B0-----:R-:W-:Y:S02]  /*29e0*/  @P0 LEA R92, P1, R104.reuse, UR14, 0x4 ;  /* 0x0000000e685c0c11 */ /* 0x041fe4000f8220ff */
[----:B------:R-:W-:Y:S02]  /*29f0*/  @P0 PRMT R47, R159, 0x7610, R47 ;  /* 0x000076109f2f0816 */ /* 0x000fe4000000002f */
[----:B------:R-:W-:Y:S02]  /*2a00*/  @P0 LEA.HI.X R93, R104, UR15, RZ, 0x4, P1 ;  /* 0x0000000f685d0c11 */ /* 0x000fe400088f24ff */
[----:B------:R-:W-:-:S02]  /*2a10*/  @P0 PRMT R44, R44, 0x5410, R156 ;  /* 0x000054102c2c0816 */ /* 0x000fc4000000009c */
[----:B------:R-:W-:Y:S02]  /*2a20*/  @P0 PRMT R45, R45, 0x5410, R158 ;  /* 0x000054102d2d0816 */ /* 0x000fe4000000009e */
[----:B------:R-:W-:Y:S02]  /*2a30*/  @P0 PRMT R46, R46, 0x5410, R160 ;  /* 0x000054102e2e0816 */ /* 0x000fe400000000a0 */
[----:B------:R-:W-:-:S05]  /*2a40*/  @P0 PRMT R47, R47, 0x5410, R106 ;  /* 0x000054102f2f0816 */ /* 0x000fca000000006a */
[----:B------:R3:W-:Y:S02]  /*2a50*/  @P0 STG.E.128 desc[UR4][R92.64], R44 ;  /* 0x0000002c5c000986 */ /* 0x0007e4000c101d04 */
.L_x_402:
[----:B------:R-:W-:Y:S05]  /*2a60*/  BSYNC B1 ;  /* 0x0000000000017941 */ /* 0x000fea0003800000 */
.L_x_401:
[----:B-123--:R-:W1:Y:S02]  /*2a70*/  LDC.64 R92, c[0x0][0x210] ;  /* 0x00008400ff5c7b82 */ /* 0x00ee640000000a00 */
[----:B-1----:R-:W-:-:S04]  /*2a80*/  LEA R0, R92, R0, 0x2 ;  /* 0x000000005c007211 */ /* 0x002fc800078e10ff */
[----:B------:R-:W-:-:S13]  /*2a90*/  ISETP.GE.AND P0, PT, R0, R93, PT ;  /* 0x0000005d0000720c */ /* 0x000fda0003f06270 */
[----:B------:R-:W-:Y:S05]  /*2aa0*/  @!P0 BRA `(.L_x_403) ;  /* 0xffffffd800b88947 */ /* 0x000fea000383ffff */
.L_x_389:
[----:B------:R-:W-:Y:S05]  /*2ab0*/  BSYNC B0 ;  /* 0x0000000000007941 */ /* 0x000fea0003800000 */
.L_x_388:
[----:B------:R-:W1:Y:S01]  /*2ac0*/  S2R R46, SR_TID.X ;  /* 0x00000000002e7919 */ /* 0x000e620000002100 */
[----:B------:R-:W-:Y:S01]  /*2ad0*/  MOV R2, 0x400 ;  /* 0x0000040000027802 */ /* 0x000fe20000000f00 */
[----:B------:R-:W-:Y:S05]  /*2ae0*/  WARPSYNC.ALL ;  /* 0x0000000000007948 */ /* 0x000fea0003800000 */
[----:B------:R-:W2:Y:S01]  /*2af0*/  S2R R3, SR_CgaCtaId ;  /* 0x0000000000037919 */ /* 0x000ea20000008800 */
[----:B------:R-:W-:Y:S01]  /*2b00*/  ULDC.64 UR16, c[0x0][0x2d8] ;  /* 0x0000b60000107ab9 */ /* 0x000fe20000000a00 */
[----:B------:R-:W-:Y:S01]  /*2b10*/  ULDC.64 UR18, c[0x0][0x2d0] ;  /* 0x0000b40000127ab9 */ /* 0x000fe20000000a00 */
[----:B------:R-:W3:Y:S01]  /*2b20*/  S2R R44, SR_CTAID.X ;  /* 0x00000000002c7919 */ /* 0x000ee20000002500 */
        /* <DEDUP_REMOVED lines=22> */
[----:B-----5:R-:W2:Y:S04]  /*2c90*/  LDS R9, [R4+0xc00] ;  /* 0x000c000004097984 */ /* 0x020ea80000000800 */
        /* <DEDUP_REMOVED lines=49> */
[----:B------:R1:W-:Y:S01]  /*2fb0*/  STS.128 [R0+0x410], R40 ;  /* 0x0004102800007388 */ /* 0x0003e20000000c00 */
[----:B--2---:R-:W-:-:S03]  /*2fc0*/  FADD.FTZ R25, R8, R25 ;  /* 0x0000001908197221 */ /* 0x004fc60000010000 */
[----:B------:R-:W-:Y:S01]  /*2fd0*/  STS.128 [R0+0x800], R84 ;  /* 0x0008005400007388 */ /* 0x000fe20000000c00 */
[----:B0-----:R-:W-:-:S03]  /*2fe0*/  IADD3 R31, P6, R45, R46, RZ ;  /* 0x0000002e2d1f7210 */ /* 0x001fc60007fde0ff */
[----:B------:R-:W-:Y:S01]  /*2ff0*/  STS.128 [R0+0x810], R72 ;  /* 0x0008104800007388 */ /* 0x000fe20000000c00 */
[----:B------:R-:W-:Y:S02]  /*3000*/  IADD3.X R2, RZ, RZ, RZ, P6, !PT ;  /* 0x000000ffff027210 */ /* 0x000fe400037fe4ff */
[C---:B------:R-:W-:Y:S01]  /*3010*/  SHF.L.U32 R14, R31.reuse, 0x2, RZ ;  /* 0x000000021f0e7819 */ /* 0x040fe200000006ff */
[----:B------:R-:W-:Y:S03]  /*3020*/  BAR.SYNC.DEFER_BLOCKING 0x0 ;  /* 0x0000000000007b1d */ /* 0x000fe60000010000 */
[----:B------:R-:W-:Y:S02]  /*3030*/  IADD3 R16, P6, R14, UR16, RZ ;  /* 0x000000100e107c10 */ /* 0x000fe4000ffde0ff */
[----:B-1----:R-:W-:Y:S02]  /*3040*/  SHF.L.U64.HI R41, R31, 0x2, R2 ;  /* 0x000000021f297819 */ /* 0x002fe40000010202 */
[----:B------:R-:W-:-:S02]  /*3050*/  @P5 MOV R2, R16 ;  /* 0x0000001000025202 */ /* 0x000fc40000000f00 */
[C---:B------:R-:W-:Y:S02]  /*3060*/  IADD3.X R43, R41.reuse, UR17, RZ, P6, !PT ;  /* 0x00000011292b7c10 */ /* 0x040fe4000b7fe4ff */
[----:B------:R-:W-:Y:S02]  /*3070*/  IADD3 R14, P6, R14, UR18, RZ ;  /* 0x000000120e0e7c10 */ /* 0x000fe4000ffde0ff */
        /* <DEDUP_REMOVED lines=18> */
[----:B--2---:R-:W-:Y:S02]  /*31a0*/  FADD.FTZ R0, RZ, R0 ;  /* 0x00000000ff007221 */ /* 0x004fe40000010000 */
[----:B------:R-:W1:Y:S01]  /*31b0*/  LDS R6, [R4+0x600] ;  /* 0x0006000004067984 */ /* 0x000e620000000800 */
[----:B---3--:R-:W-:-:S03]  /*31c0*/  FADD.FTZ R27, R27, R28 ;  /* 0x0000001c1b1b7221 */ /* 0x008fc60000010000 */
        /* <DEDUP_REMOVED lines=16> */
[----:B------:R-:W0:Y:S04]  /*32d0*/  LDS R39, [R4+0x2c00] ;  /* 0x002c000004277984 */ /* 0x000e280000000800 */
[----:B------:R-:W0:Y:S01]  /*32e0*/  LDS R8, [R4+0x1600] ;  /* 0x0016000004087984 */ /* 0x000e220000000800 */
[----:B-1----:R-:W-:Y:S01]  /*32f0*/  FADD.FTZ R6, RZ, R6 ;  /* 0x00000006ff067221 */ /* 0x002fe20000010000 */
[----:B--2---:R-:W-:Y:S02]  /*3300*/  @P5 MOV R2, R14 ;  /* 0x0000000e00025202 */ /* 0x004fe40000000f00 */
[----:B------:R-:W1:Y:S01]  /*3310*/  LDS R13, [R4+0x2200] ;  /* 0x00220000040d7984 */ /* 0x000e620000000800 */
[-C--:B------:R-:W-:Y:S01]  /*3320*/  @P5 MOV R3, R41.reuse ;  /* 0x0000002900035202 */ /* 0x080fe20000000f00 */
[----:B------:R-:W-:Y:S01]  /*3330*/  FADD.FTZ R6, R6, R15 ;  /* 0x0000000f06067221 */ /* 0x000fe20000010000 */
[----:B------:R-:W-:Y:S01]  /*3340*/  @P5 IADD3 R14, P6, R14, 0x200, RZ ;  /* 0x000002000e0e5810 */ /* 0x000fe20007fde0ff */
[----:B------:R-:W2:Y:S03]  /*3350*/  LDS R19, [R4+0x2e00] ;  /* 0x002e000004137984 */ /* 0x000ea60000000800 */
[----:B------:R-:W-:Y:S01]  /*3360*/  @P5 IADD3.X R41, RZ, R41, RZ, P6, !PT ;  /* 0x00000029ff295210 */ /* 0x000fe200037fe4ff */
[----:B------:R0:W-:Y:S01]  /*3370*/  @P5 STG.E desc[UR4][R2.64], R21 ;  /* 0x0000001502005986 */ /* 0x0001e2000c101904 */
[----:B---3--:R-:W-:Y:S01]  /*3380*/  FADD.FTZ R0, RZ, R0 ;  /* 0x00000000ff007221 */ /* 0x008fe20000010000 */
[----:B----4-:R-:W-:-:S03]  /*3390*/  FADD.FTZ R6, R6, R27 ;  /* 0x0000001b06067221 */ /* 0x010fc60000010000 */
[----:B------:R-:W-:Y:S01]  /*33a0*/  FADD.FTZ R0, R0, R17 ;  /* 0x0000001100007221 */ /* 0x000fe20000010000 */
[----:B------:R-:W-:-:S03]  /*33b0*/  FADD.FTZ R37, R6, R37 ;  /* 0x0000002506257221 */ /* 0x000fc60000010000 */
[----:B------:R-:W-:Y:S01]  /*33c0*/  FADD.FTZ R0, R0, R29 ;  /* 0x0000001d00007221 */ /* 0x000fe20000010000 */
[----:B0-----:R-:W-:Y:S02]  /*33d0*/  @P4 MOV R2, R16 ;  /* 0x0000001000024202 */ /* 0x001fe40000000f00 */
[----:B------:R-:W-:Y:S01]  /*33e0*/  @P4 MOV R3, R43 ;  /* 0x0000002b00034202 */ /* 0x000fe20000000f00 */
[----:B------:R-:W-:Y:S01]  /*33f0*/  FADD.FTZ R7, RZ, R7 ;  /* 0x00000007ff077221 */ /* 0x000fe20000010000 */
[----:B------:R-:W-:-:S03]  /*3400*/  @P4 IADD3 R16, P5, R16, 0x200, RZ ;  /* 0x0000020010104810 */ /* 0x000fc60007fbe0ff */
[----:B------:R0:W-:Y:S01]  /*3410*/  @P4 STG.E desc[UR4][R2.64], R33 ;  /* 0x0000002102004986 */ /* 0x0001e2000c101904 */
[----:B------:R-:W-:Y:S01]  /*3420*/  @P4 IADD3.X R43, RZ, R43, RZ, P5, !PT ;  /* 0x0000002bff2b4210 */ /* 0x000fe20002ffe4ff */
[----:B------:R-:W-:Y:S01]  /*3430*/  FADD.FTZ R39, R0, R39 ;  /* 0x0000002700277221 */ /* 0x000fe20000010000 */
[----:B------:R-:W-:Y:S01]  /*3440*/  FADD.FTZ R8, R7, R8 ;  /* 0x0000000807087221 */ /* 0x000fe20000010000 */
[----:B0-----:R-:W-:-:S03]  /*3450*/  @P4 MOV R2, R14 ;  /* 0x0000000e00024202 */ /* 0x001fc60000000f00 */
[----:B-1----:R-:W-:Y:S01]  /*3460*/  FADD.FTZ R8, R8, R13 ;  /* 0x0000000d08087221 */ /* 0x002fe20000010000 */
[-C--:B------:R-:W-:Y:S02]  /*3470*/  @P4 MOV R3, R41.reuse ;  /* 0x0000002900034202 */ /* 0x080fe40000000f00 */
[----:B------:R-:W-:Y:S01]  /*3480*/  @P4 IADD3 R14, P6, R14, 0x200, RZ ;  /* 0x000002000e0e4810 */ /* 0x000fe20007fde0ff */
[----:B--2---:R-:W-:Y:S02]  /*3490*/  FADD.FTZ R19, R8, R19 ;  /* 0x0000001308137221 */ /* 0x004fe40000010000 */
[----:B------:R0:W-:Y:S01]  /*34a0*/  @P4 STG.E desc[UR4][R2.64], R9 ;  /* 0x0000000902004986 */ /* 0x0001e2000c101904 */
[----:B------:R-:W-:Y:S02]  /*34b0*/  @P4 IADD3.X R41, RZ, R41, RZ, P6, !PT ;  /* 0x00000029ff294210 */ /* 0x000fe400037fe4ff */
[----:B0-----:R-:W-:Y:S02]  /*34c0*/  @P3 MOV R2, R16 ;  /* 0x0000001000023202 */ /* 0x001fe40000000f00 */
[----:B------:R-:W-:-:S02]  /*34d0*/  @P3 MOV R3, R43 ;  /* 0x0000002b00033202 */ /* 0x000fc40000000f00 */
[----:B------:R-:W-:-:S03]  /*34e0*/  @P3 IADD3 R16, P4, R16, 0x200, RZ ;  /* 0x0000020010103810 */ /* 0x000fc60007f9e0ff */
[----:B------:R0:W-:Y:S01]  /*34f0*/  @P3 STG.E desc[UR4][R2.64], R35 ;  /* 0x0000002302003986 */ /* 0x0001e2000c101904 */
[----:B------:R-:W-:Y:S02]  /*3500*/  @P3 IADD3.X R43, RZ, R43, RZ, P4, !PT ;  /* 0x0000002bff2b3210 */ /* 0x000fe400027fe4ff */
[----:B0-----:R-:W-:Y:S02]  /*3510*/  @P3 MOV R2, R14 ;  /* 0x0000000e00023202 */ /* 0x001fe40000000f00 */
[----:B------:R-:W-:Y:S02]  /*3520*/  @P3 MOV R3, R41 ;  /* 0x0000002900033202 */ /* 0x000fe40000000f00 */
[----:B------:R-:W-:-:S03]  /*3530*/  @P3 IADD3 R14, P5, R14, 0x200, RZ ;  /* 0x000002000e0e3810 */ /* 0x000fc60007fbe0ff */
[----:B------:R0:W-:Y:S01]  /*3540*/  @P3 STG.E desc[UR4][R2.64], R5 ;  /* 0x0000000502003986 */ /* 0x0001e2000c101904 */
[----:B------:R-:W-:Y:S02]  /*3550*/  @P3 IADD3.X R41, RZ, R41, RZ, P5, !PT ;  /* 0x00000029ff293210 */ /* 0x000fe40002ffe4ff */
[----:B------:R-:W-:Y:S02]  /*3560*/  @P2 MOV R4, R14 ;  /* 0x0000000e00042202 */ /* 0x000fe40000000f00 */
[----:B------:R-:W-:-:S04]  /*3570*/  @P2 IADD3 R14, P4, R14, 0x200, RZ ;  /* 0x000002000e0e2810 */ /* 0x000fc80007f9e0ff */
[----:B------:R-:W-:Y:S02]  /*3580*/  @P1 MOV R6, R14 ;  /* 0x0000000e00061202 */ /* 0x000fe40000000f00 */
[----:B0-----:R-:W-:Y:S02]  /*3590*/  @P2 MOV R2, R16 ;  /* 0x0000001000022202 */ /* 0x001fe40000000f00 */
[----:B------:R-:W-:Y:S02]  /*35a0*/  @P2 IADD3 R16, P3, R16, 0x200, RZ ;  /* 0x0000020010102810 */ /* 0x000fe40007f7e0ff */
[----:B------:R-:W-:Y:S02]  /*35b0*/  @P2 MOV R3, R43 ;  /* 0x0000002b00032202 */ /* 0x000fe40000000f00 */
[----:B------:R-:W-:Y:S02]  /*35c0*/  @P2 MOV R5, R41 ;  /* 0x0000002900052202 */ /* 0x000fe40000000f00 */
[----:B------:R-:W-:Y:S01]  /*35d0*/  @P2 IADD3.X R43, RZ, R43, RZ, P3, !PT ;  /* 0x0000002bff2b2210 */ /* 0x000fe20001ffe4ff */
[----:B------:R0:W-:Y:S01]  /*35e0*/  @P2 STG.E desc[UR4][R2.64], R37 ;  /* 0x0000002502002986 */ /* 0x0001e2000c101904 */
[----:B------:R-:W-:-:S02]  /*35f0*/  @P2 IADD3.X R41, RZ, R41, RZ, P4, !PT ;  /* 0x00000029ff292210 */ /* 0x000fc400027fe4ff */
[----:B------:R-:W-:Y:S01]  /*3600*/  @P1 IADD3 R14, P4, R14, 0x200, RZ ;  /* 0x000002000e0e1810 */ /* 0x000fe20007f9e0ff */
[----:B------:R1:W-:Y:S01]  /*3610*/  @P2 STG.E desc[UR4][R4.64], R23 ;  /* 0x0000001704002986 */ /* 0x0003e2000c101904 */
[-C--:B------:R-:W-:Y:S02]  /*3620*/  @P1 MOV R7, R41.reuse ;  /* 0x0000002900071202 */ /* 0x080fe40000000f00 */
[----:B------:R-:W-:Y:S02]  /*3630*/  @P1 IADD3.X R41, RZ, R41, RZ, P4, !PT ;  /* 0x00000029ff291210 */ /* 0x000fe400027fe4ff */
[----:B0-----:R-:W-:Y:S02]  /*3640*/  @P1 MOV R2, R16 ;  /* 0x0000001000021202 */ /* 0x001fe40000000f00 */
[----:B------:R-:W-:Y:S02]  /*3650*/  @P1 MOV R3, R43 ;  /* 0x0000002b00031202 */ /* 0x000fe40000000f00 */
[----:B------:R-:W-:-:S02]  /*3660*/  @P1 IADD3 R16, P3, R16, 0x200, RZ ;  /* 0x0000020010101810 */ /* 0x000fc40007f7e0ff */
[----:B-1----:R-:W-:Y:S01]  /*3670*/  MOV R4, R14 ;  /* 0x0000000e00047202 */ /* 0x002fe20000000f00 */
[----:B------:R0:W-:Y:S01]  /*3680*/  @P1 STG.E desc[UR4][R2.64], R39 ;  /* 0x0000002702001986 */ /* 0x0001e2000c101904 */
[----:B------:R-:W-:Y:S02]  /*3690*/  @P1 IADD3.X R43, RZ, R43, RZ, P3, !PT ;  /* 0x0000002bff2b1210 */ /* 0x000fe40001ffe4ff */
[----:B------:R-:W-:Y:S01]  /*36a0*/  MOV R5, R41 ;  /* 0x0000002900057202 */ /* 0x000fe20000000f00 */
[----:B------:R1:W-:Y:S01]  /*36b0*/  @P1 STG.E desc[UR4][R6.64], R11 ;  /* 0x0000000b06001986 */ /* 0x0003e2000c101904 */
[----:B0-----:R-:W-:Y:S02]  /*36c0*/  MOV R2, R16 ;  /* 0x0000001000027202 */ /* 0x001fe40000000f00 */
[----:B------:R-:W-:Y:S01]  /*36d0*/  MOV R3, R43 ;  /* 0x0000002b00037202 */ /* 0x000fe20000000f00 */
[----:B------:R-:W-:Y:S06]  /*36e0*/  @!P0 EXIT ;  /* 0x000000000000894d */ /* 0x000fec0003800000 */
[----:B------:R-:W-:Y:S04]  /*36f0*/  STG.E desc[UR4][R2.64], R19 ;  /* 0x0000001302007986 */ /* 0x000fe8000c101904 */
[----:B------:R-:W-:Y:S01]  /*3700*/  STG.E desc[UR4][R4.64], R25 ;  /* 0x0000001904007986 */ /* 0x000fe2000c101904 */
[----:B------:R-:W-:Y:S05]  /*3710*/  EXIT ;  /* 0x000000000000794d */ /* 0x000fea0003800000 */
.L_x_396:
        /* <DEDUP_REMOVED lines=8> */
.L_x_405:
[----:B------:R-:W-:Y:S05]  /*37a0*/  BSYNC B1 ;  /* 0x0000000000017941 */ /* 0x000fea0003800000 */
.L_x_404:
        /* <DEDUP_REMOVED lines=8> */
.L_x_406:
[----:B------:R-:W-:Y:S01]  /*3830*/  FADD.FTZ R92, R92, R155 ;  /* 0x0000009b5c5c7221 */ /* 0x000fe20000010000 */
[----:B------:R-:W-:-:S04]  /*3840*/  HFMA2.MMA R159, -RZ, RZ, 0, 1.1920928955078125e-07 ;  /* 0x00000002ff9f7435 */ /* 0x000fc800000001ff */
[----:B------:R-:W-:Y:S02]  /*3850*/  MOV R158, R92 ;  /* 0x0000005c009e7202 */ /* 0x000fe40000000f00 */
[----:B------:R-:W-:-:S07]  /*3860*/  MOV R93, R157 ;  /* 0x0000009d005d7202 */ /* 0x000fce0000000f00 */
[----:B------:R-:W-:Y:S05]  /*3870*/  WARPSYNC.COLLECTIVE R153, `(.L_x_407) ;  /* 0x0000000099087348 */ /* 0x000fea0003c00000 */
[----:B------:R0:W1:Y:S02]  /*3880*/  SHFL.BFLY P0, R157, R158, R159, R160 ;  /* 0x0c00009f9e9d7389 */ /* 0x00006400000000a0 */
[----:B01----:R-:W-:Y:S01]  /*3890*/  ENDCOLLECTIVE ;  /* 0x000000000000791b */ /* 0x003fe20003800000 */
.L_x_407:
[----:B------:R-:W-:-:S05]  /*38a0*/  FADD.FTZ R93, R93, R156 ;  /* 0x0000009c5d5d7221 */ /* 0x000fca0000010000 */
[----:B------:R-:W-:Y:S02]  /*38b0*/  MOV R158, R93 ;  /* 0x0000005d009e7202 */ /* 0x000fe40000000f00 */
[----:B------:R-:W-:-:S07]  /*38c0*/  MOV R95, R157 ;  /* 0x0000009d005f7202 */ /* 0x000fce0000000f00 */
[----:B------:R-:W-:Y:S05]  /*38d0*/  WARPSYNC.COLLECTIVE R153, `(.L_x_408) ;  /* 0x0000000099087348 */ /* 0x000fea0003c00000 */
[----:B------:R0:W1:Y:S02]  /*38e0*/  SHFL.BFLY P0, R157, R158, R159, R160 ;  /* 0x0c00009f9e9d7389 */ /* 0x00006400000000a0 */
[----:B01----:R-:W-:Y:S01]  /*38f0*/  ENDCOLLECTIVE ;  /* 0x000000000000791b */ /* 0x003fe20003800000 */
.L_x_408:
[----:B------:R-:W-:Y:S01]  /*3900*/  FADD.FTZ R95, R92, R95 ;  /* 0x0000005f5c5f7221 */ /* 0x000fe20000010000 */
[----:B------:R-:W-:-:S04]  /*3910*/  HFMA2.MMA R159, -RZ, RZ, 0, 2.384185791015625e-07 ;  /* 0x00000004ff9f7435 */ /* 0x000fc800000001ff */
[----:B------:R-:W-:Y:S02]  /*3920*/  MOV R158, R95 ;  /* 0x0000005f009e7202 */ /* 0x000fe40000000f00 */
[----:B------:R-:W-:-:S07]  /*3930*/  MOV R94, R157 ;  /* 0x0000009d005e7202 */ /* 0x000fce0000000f00 */
[----:B------:R-:W-:Y:S05]  /*3940*/  WARPSYNC.COLLECTIVE R153, `(.L_x_409) ;  /* 0x0000000099087348 */ /* 0x000fea0003c00000 */
[----:B------:R0:W1:Y:S02]  /*3950*/  SHFL.BFLY P0, R157, R158, R159, R160 ;  /* 0x0c00009f9e9d7389 */ /* 0x00006400000000a0 */
[----:B01----:R-:W-:Y:S01]  /*3960*/  ENDCOLLECTIVE ;  /* 0x000000000000791b */ /* 0x003fe20003800000 */
.L_x_409:
[----:B------:R-:W-:-:S05]  /*3970*/  FADD.FTZ R94, R93, R94 ;  /* 0x0000005e5d5e7221 */ /* 0x000fca0000010000 */
[----:B------:R-:W-:Y:S02]  /*3980*/  MOV R158, R94 ;  /* 0x0000005e009e7202 */ /* 0x000fe40000000f00 */
[----:B------:R-:W-:-:S07]  /*3990*/  MOV R96, R157 ;  /* 0x0000009d00607202 */ /* 0x000fce0000000f00 */
[----:B------:R-:W-:Y:S05]  /*39a0*/  WARPSYNC.COLLECTIVE R153, `(.L_x_410) ;  /* 0x0000000099087348 */ /* 0x000fea0003c00000 */
[----:B------:R0:W1:Y:S02]  /*39b0*/  SHFL.BFLY P0, R157, R158, R159, R160 ;  /* 0x0c00009f9e9d7389 */ /* 0x00006400000000a0 */
[----:B01----:R-:W-:Y:S01]  /*39c0*/  ENDCOLLECTIVE ;  /* 0x000000000000791b */ /* 0x003fe20003800000 */
.L_x_410:
[----:B------:R-:W-:Y:S01]  /*39d0*/  FADD.FTZ R96, R95, R96 ;  /* 0x000000605f607221 */ /* 0x000fe20000010000 */
[----:B------:R-:W-:-:S04]  /*39e0*/  HFMA2.MMA R159, -RZ, RZ, 0, 4.76837158203125e-07 ;  /* 0x00000008ff9f7435 */ /* 0x000fc800000001ff */
[----:B------:R-:W-:Y:S02]  /*39f0*/  MOV R158, R96 ;  /* 0x00000060009e7202 */ /* 0x000fe40000000f00 */
[----:B------:R-:W-:-:S07]  /*3a00*/  MOV R97, R157 ;  /* 0x0000009d00617202 */ /* 0x000fce0000000f00 */
[----:B------:R-:W-:Y:S05]  /*3a10*/  WARPSYNC.COLLECTIVE R153, `(.L_x_411) ;  /* 0x0000000099087348 */ /* 0x000fea0003c00000 */
[----:B------:R0:W1:Y:S02]  /*3a20*/  SHFL.BFLY P0, R157, R158, R159, R160 ;  /* 0x0c00009f9e9d7389 */ /* 0x00006400000000a0 */
[----:B01----:R-:W-:Y:S01]  /*3a30*/  ENDCOLLECTIVE ;  /* 0x000000000000791b */ /* 0x003fe20003800000 */
.L_x_411:
[----:B------:R-:W-:-:S05]  /*3a40*/  FADD.FTZ R97, R94, R97 ;  /* 0x000000615e617221 */ /* 0x000fca0000010000 */
[----:B------:R-:W-:Y:S02]  /*3a50*/  MOV R158, R97 ;  /* 0x00000061009e7202 */ /* 0x000fe40000000f00 */
[----:B------:R-:W-:-:S07]  /*3a60*/  MOV R99, R157 ;  /* 0x0000009d00637202 */ /* 0x000fce0000000f00 */
[----:B------:R-:W-:Y:S05]  /*3a70*/  WARPSYNC.COLLECTIVE R153, `(.L_x_412) ;  /* 0x0000000099087348 */ /* 0x000fea0003c00000 */
[----:B------:R0:W1:Y:S02]  /*3a80*/  SHFL.BFLY P0, R157, R158, R159, R160 ;  /* 0x0c00009f9e9d7389 */ /* 0x00006400000000a0 */
[----:B01----:R-:W-:Y:S01]  /*3a90*/  ENDCOLLECTIVE ;  /* 0x000000000000791b */ /* 0x003fe20003800000 */
.L_x_412:
[----:B------:R-:W-:Y:S01]  /*3aa0*/  FADD.FTZ R99, R96, R99 ;  /* 0x0000006360637221 */ /* 0x000fe20000010000 */
[----:B------:R-:W-:-:S04]  /*3ab0*/  HFMA2.MMA R159, -RZ, RZ, 0, 9.5367431640625e-07 ;  /* 0x00000010ff9f7435 */ /* 0x000fc800000001ff */
[----:B------:R-:W-:Y:S02]  /*3ac0*/  MOV R158, R99 ;  /* 0x00000063009e7202 */ /* 0x000fe40000000f00 */
[----:B------:R-:W-:-:S07]  /*3ad0*/  MOV R98, R157 ;  /* 0x0000009d00627202 */ /* 0x000fce0000000f00 */
[----:B------:R-:W-:Y:S05]  /*3ae0*/  WARPSYNC.COLLECTIVE R153, `(.L_x_413) ;  /* 0x0000000099087348 */ /* 0x000fea0003c00000 */
[----:B------:R0:W1:Y:S02]  /*3af0*/  SHFL.BFLY P0, R157, R158, R159, R160 ;  /* 0x0c00009f9e9d7389 */ /* 0x00006400000000a0 */
[----:B01----:R-:W-:Y:S01]  /*3b00*/  ENDCOLLECTIVE ;  /* 0x000000000000791b */ /* 0x003fe20003800000 */
.L_x_413:
[----:B------:R-:W-:-:S05]  /*3b10*/  FADD.FTZ R98, R97, R98 ;  /* 0x0000006261627221 */ /* 0x000fca0000010000 */
[----:B------:R-:W-:Y:S02]  /*3b20*/  MOV R158, R98 ;  /* 0x00000062009e7202 */ /* 0x000fe40000000f00 */
[----:B------:R-:W-:-:S07]  /*3b30*/  MOV R92, R157 ;  /* 0x0000009d005c7202 */ /* 0x000fce0000000f00 */
[----:B------:R-:W-:Y:S05]  /*3b40*/  WARPSYNC.COLLECTIVE R153, `(.L_x_414) ;  /* 0x0000000099087348 */ /* 0x000fea0003c00000 */
[----:B------:R0:W1:Y:S02]  /*3b50*/  SHFL.BFLY P0, R157, R158, R159, R160 ;  /* 0x0c00009f9e9d7389 */ /* 0x00006400000000a0 */
[----:B01----:R-:W-:Y:S01]  /*3b60*/  ENDCOLLECTIVE ;  /* 0x000000000000791b */ /* 0x003fe20003800000 */
.L_x_414:
[----:B------:R-:W-:Y:S01]  /*3b70*/  MOV R93, R157 ;  /* 0x0000009d005d7202 */ /* 0x000fe20000000f00 */
[----:B------:R-:W-:Y:S06]  /*3b80*/  BRA `(.L_x_415) ;  /* 0xffffffdc001c7947 */ /* 0x000fec000383ffff */
.L_x_416:
        /* <DEDUP_REMOVED lines=15> */
.L_x_3444:


//--------------------- .text._ZN10layer_norm31ln_parallel_residual_bwd_kernelINS_13Kernel_traitsI6__halfS2_S2_S2_fjLj768ELj1ELj4ELj1ELj16ENS_18Kernel_traits_baseILj768ES2_S2_S2_S2_fjLj128EEEEELb0ELb1ELb1EEEvNS_9BwdParamsE --------------------------
	.section	.text._ZN10layer_norm31ln_parallel_residual_bwd_kernelINS_13Kernel_traitsI6__halfS2_S2_S2_fjLj768ELj1ELj4ELj1ELj16ENS_18Kernel_traits_baseILj768ES2_S2_S2_S2_fjLj128EEEEELb0ELb1ELb1EEEvNS_9BwdParamsE,"ax",@progbits
	.align	128
        .global         _ZN10layer_norm31ln_parallel_residual_bwd_kernelINS_13Kernel_traitsI6__halfS2_S2_S2_fjLj768ELj1ELj4ELj1ELj16ENS_18Kernel_traits_baseILj768ES2_S2_S2_S2_fjLj128EEEEELb0ELb1ELb1EEEvNS_9BwdParamsE
        .type           _ZN10layer_norm31ln_parallel_residual_bwd_kernelINS_13Kernel_traitsI6__halfS2_S2_S2_fjLj768ELj1ELj4ELj1ELj16ENS_18Kernel_traits_baseILj768ES2_S2_S2_S2_fjLj128EEEEELb0ELb1ELb1EEEvNS_9BwdParamsE,@function
        .size           _ZN10layer_norm31ln_parallel_residual_bwd_kernelINS_13Kernel_traitsI6__halfS2_S2_S2_fjLj768ELj1ELj4ELj1ELj16ENS_18Kernel_traits_baseILj768ES2_S2_S2_S2_fjLj128EEEEELb0ELb1ELb1EEEvNS_9BwdParamsE,(.L_x_3445 - _ZN10layer_norm31ln_parallel_residual_bwd_kernelINS_13Kernel_traitsI6__halfS2_S2_S2_fjLj768ELj1ELj4ELj1ELj16ENS_18Kernel_traits_baseILj768ES2_S2_S2_S2_fjLj128EEEEELb0ELb1ELb1EEEvNS_9BwdParamsE)
        .other          _ZN10layer_norm31ln_parallel_residual_bwd_kernelINS_13Kernel_traitsI6__halfS2_S2_S2_fjLj768ELj1ELj4ELj1ELj16ENS_18Kernel_traits_baseILj768ES2_S2_S2_S2_fjLj128EEEEELb0ELb1ELb1EEEvNS_9BwdParamsE,@"STO_CUDA_ENTRY STV_DEFAULT"
_ZN10layer_norm31ln_parallel_residual_bwd_kernelINS_13Kernel_traitsI6__halfS2_S2_S2_fjLj768ELj1ELj4ELj1ELj16ENS_18Kernel_traits_baseILj768ES2_S2_S2_S2_fjLj128EEEEELb0ELb1ELb1EEEvNS_9BwdParamsE:
.text._ZN10layer_norm31ln_parallel_residual_bwd_kernelINS_13Kernel_traitsI6__halfS2_S2_S2_fjLj768ELj1ELj4ELj1ELj16ENS_18Kernel_traits_baseILj768ES2_S2_S2_S2_fjLj128EEEEELb0ELb1ELb1EEEvNS_9BwdParamsE:
        /* <DEDUP_REMOVED lines=39> */
.L_x_418:
        /* <DEDUP_REMOVED lines=13> */
[----:B------:R-:W-:-:S02]  /*0340*/  ISETP.NE.AND.EX P0, PT, RZ, UR7, PT, P0 ;  /* 0x00000007ff007c0c */ /* 0x000fc4000bf05300 */
[----:B------:R-:W-:Y:S02]  /*0350*/  CS2R R16, SRZ ;  /* 0x0000000000107805 */ /* 0x000fe4000001ff00 */
[----:B------:R-:W-:Y:S02]  /*0360*/  LOP3.LUT R93, R93, 0x1f, RZ, 0xc0, !PT ;  /* 0x0000001f5d5d7812 */ /* 0x000fe400078ec0ff */
[----:B------:R-:W-:Y:S02]  /*0370*/  CS2R R78, SRZ ;  /* 0x00000000004e7805 */ /* 0x000fe4000001ff00 */
[----:B------:R-:W-:Y:S02]  /*0380*/  CS2R R76, SRZ ;  /* 0x00000000004c7805 */ /* 0x000fe4000001ff00 */
[----:B0-----:R-:W-:Y:S02]  /*0390*/  CS2R R2, SRZ ;  /* 0x0000000000027805 */ /* 0x001fe4000001ff00 */
        /* <DEDUP_REMOVED lines=13> */
[----:B------:R-:W-:Y:S02]  /*0470*/  ISETP.NE.AND P3, PT, RZ, UR6, PT ;  /* 0x00000006ff007c0c */ /* 0x000fe4000bf65270 */
[----:B------:R-:W-:Y:S01]  /*0480*/  MOV R92, RZ ;  /* 0x000000ff005c7202 */ /* 0x000fe20000000f00 */
[--C-:B--2---:R-:W-:Y:S02]  /*0490*/  HADD2.F32 R127, -RZ, R4.reuse.H0_H0 ;  /* 0x20000004ff7f7230 */ /* 0x104fe40000004100 */
        /* <DEDUP_REMOVED lines=19> */
[----:B----4-:R-:W-:-:S02]  /*05d0*/  HADD2.F32 R101, -RZ, R12.H0_H0 ;  /* 0x2000000cff657230 */ /* 0x010fc40000004100 */
        /* <DEDUP_REMOVED lines=8> */
[----:B------:R-:W-:-:S07]  /*0660*/  CS2R R14, SRZ ;  /* 0x00000000000e7805 */ /* 0x000fce000001ff00 */
.L_x_422:
        /* <DEDUP_REMOVED lines=8> */
[C---:B------:R-:W-:Y:S01]  /*06f0*/  IADD3 R133, R135.reuse, 0x20, RZ ;  /* 0x0000002087857810 */ /* 0x040fe20007ffe0ff */
[C---:B0-----:R-:W-:Y:S01]  /*0700*/  IMAD.WIDE.U32 R52, R135.reuse, 0x10, R68 ;  /* 0x0000001087347825 */ /* 0x041fe200078e0044 */
[----:B------:R-:W-:-:S03]  /*0710*/  IADD3 R131, R135, 0x40, RZ ;  /* 0x0000004087837810 */ /* 0x000fc60007ffe0ff */
[----:B------:R-:W-:Y:S02]  /*0720*/  IMAD.WIDE.U32 R60, R133, 0x10, R68 ;  /* 0x00000010853c7825 */ /* 0x000fe400078e0044 */
[----:B------:R-:W4:Y:S01]  /*0730*/  LDG.E.128 R52, desc[UR4][R52.64] ;  /* 0x0000000434347981 */ /* 0x000f22000c1e1d00 */
[----:B------:R-:W0:Y:S01]  /*0740*/  @P0 LDC.64 R106, c[0x0][0x2c8] ;  /* 0x0000b200ff6a0b82 */ /* 0x000e220000000a00 */
[----:B-1----:R-:W-:Y:S02]  /*0750*/  IMAD.WIDE R114, R129, 0x4, R114 ;  /* 0x0000000481727825 */ /* 0x002fe400078e0272 */
[----:B------:R-:W4:Y:S02]  /*0760*/  LDG.E.128 R60, desc[UR4][R60.64] ;  /* 0x000000043c3c7981 */ /* 0x000f24000c1e1d00 */
[----:B------:R-:W-:Y:S02]  /*0770*/  IMAD.WIDE.U32 R68, R131, 0x10, R68 ;  /* 0x0000001083447825 */ /* 0x000fe400078e0044 */
[----:B------:R-:W4:Y:S01]  /*0780*/  LDG.E R115, desc[UR4][R114.64] ;  /* 0x0000000472737981 */ /* 0x000f22000c1e1900 */
[----:B------:R-:W1:Y:S01]  /*0790*/  @P0 LDC.64 R104, c[0x0][0x2c8] ;  /* 0x0000b200ff680b82 */ /* 0x000e620000000a00 */
[----:B--2---:R-:W-:-:S02]  /*07a0*/  IMAD.WIDE.U32 R56, R135, 0x10, R72 ;  /* 0x0000001087387825 */ /* 0x004fc400078e0048 */
[----:B------:R-:W2:Y:S02]  /*07b0*/  LDG.E.128 R68, desc[UR4][R68.64] ;  /* 0x0000000444447981 */ /* 0x000ea4000c1e1d00 */
[--C-:B------:R-:W-:Y:S02]  /*07c0*/  IMAD.WIDE.U32 R64, R133, 0x10, R72.reuse ;  /* 0x0000001085407825 */ /* 0x100fe400078e0048 */
[----:B------:R-:W2:Y:S02]  /*07d0*/  LDG.E.128 R56, desc[UR4][R56.64] ;  /* 0x0000000438387981 */ /* 0x000ea4000c1e1d00 */
[----:B------:R-:W-:Y:S02]  /*07e0*/  IMAD.WIDE.U32 R72, R131, 0x10, R72 ;  /* 0x0000001083487825 */ /* 0x000fe400078e0048 */
[----:B------:R-:W2:Y:S02]  /*07f0*/  LDG.E.128 R64, desc[UR4][R64.64] ;  /* 0x0000000440407981 */ /* 0x000ea4000c1e1d00 */
[----:B---3--:R-:W-:-:S02]  /*0800*/  IMAD.WIDE R110, R129, 0x4, R102 ;  /* 0x00000004816e7825 */ /* 0x008fc400078e0266 */
[----:B------:R-:W3:Y:S01]  /*0810*/  LDG.E.128 R72, desc[UR4][R72.64] ;  /* 0x0000000448487981 */ /* 0x000ee2000c1e1d00 */
[----:B------:R-:W1:Y:S03]  /*0820*/  @P0 LDC.64 R102, c[0x0][0x2c8] ;  /* 0x0000b200ff660b82 */ /* 0x000e660000000a00 */
[----:B------:R4:W3:Y:S01]  /*0830*/  LDG.E R110, desc[UR4][R110.64] ;  /* 0x000000046e6e7981 */ /* 0x0008e2000c1e1900 */
[----:B0-----:R-:W-:-:S04]  /*0840*/  @P0 IMAD.WIDE.U32 R106, R133, 0x10, R106 ;  /* 0x00000010856a0825 */ /* 0x001fc800078e006a */
[----:B-1----:R-:W-:Y:S01]  /*0850*/  @P0 IMAD.WIDE.U32 R104, R131, 0x10, R104 ;  /* 0x0000001083680825 */ /* 0x002fe200078e0068 */
[----:B------:R0:W5:Y:S04]  /*0860*/  @P0 LDG.E.128 R36, desc[UR4][R106.64] ;  /* 0x000000046a240981 */ /* 0x000168000c1e1d00 */
[----:B------:R1:W5:Y:S01]  /*0870*/  @P0 LDG.E.128 R40, desc[UR4][R104.64] ;  /* 0x0000000468280981 */ /* 0x000362000c1e1d00 */
[----:B------:R-:W-:-:S05]  /*0880*/  @P0 IMAD.WIDE.U32 R102, R135, 0x10, R102 ;  /* 0x0000001087660825 */ /* 0x000fca00078e0066 */
[----:B------:R1:W5:Y:S01]  /*0890*/  @P0 LDG.E.128 R32, desc[UR4][R102.64] ;  /* 0x0000000466200981 */ /* 0x000362000c1e1d00 */
[----:B------:R-:W-:Y:S01]  /*08a0*/  UMOV UR6, 0xffffffff ;  /* 0xffffffff00067882 */ /* 0x000fe20000000000 */
[--C-:B----4-:R-:W-:Y:S02]  /*08b0*/  HADD2.F32 R137, -RZ, R52.reuse.H0_H0 ;  /* 0x20000034ff897230 */ /* 0x110fe40000004100 */
[----:B------:R-:W-:Y:S02]  /*08c0*/  HADD2.F32 R111, -RZ, R52.H1_H1 ;  /* 0x30000034ff6f7230 */ /* 0x000fe40000004100 */
[----:B------:R-:W-:Y:S02]  /*08d0*/  HADD2.F32 R149, -RZ, R53.H0_H0 ;  /* 0x20000035ff957230 */ /* 0x000fe40000004100 */
[----:B------:R-:W-:Y:S01]  /*08e0*/  HADD2.F32 R139, -RZ, R55.H0_H0 ;  /* 0x20000037ff8b7230 */ /* 0x000fe20000004100 */
[----:B------:R-:W-:Y:S01]  /*08f0*/  FSEL R52, R115, RZ, !P3 ;  /* 0x000000ff73347208 */ /* 0x000fe20005800000 */
[----:B------:R-:W-:-:S02]  /*0900*/  HADD2.F32 R165, -RZ, R61.H0_H0 ;  /* 0x2000003dffa57230 */ /* 0x000fc40000004100 */
[----:B------:R-:W-:Y:S02]  /*0910*/  HADD2.F32 R61, -RZ, R61.H1_H1 ;  /* 0x3000003dff3d7230 */ /* 0x000fe40000004100 */
[----:B------:R-:W-:Y:S02]  /*0920*/  HADD2.F32 R159, -RZ, R53.H1_H1 ;  /* 0x30000035ff9f7230 */ /* 0x000fe40000004100 */
[--C-:B--2---:R-:W-:Y:S02]  /*0930*/  HADD2.F32 R128, -RZ, R58.reuse.H0_H0 ;  /* 0x2000003aff807230 */ /* 0x104fe40000004100 */
[----:B0-----:R-:W-:Y:S02]  /*0940*/  HADD2.F32 R106, -RZ, R58.H1_H1 ;  /* 0x3000003aff6a7230 */ /* 0x001fe40000004100 */
[----:B------:R-:W-:Y:S02]  /*0950*/  HADD2.F32 R58, -RZ, R70.H0_H0 ;  /* 0x20000046ff3a7230 */ /* 0x000fe40000004100 */
[----:B------:R-:W-:Y:S01]  /*0960*/  FADD.FTZ R53, -R52, R137 ;  /* 0x0000008934357221 */ /* 0x000fe20000010100 */
[----:B------:R-:W-:-:S02]  /*0970*/  HADD2.F32 R141, -RZ, R54.H0_H0 ;  /* 0x20000036ff8d7230 */ /* 0x000fc40000004100 */
[C---:B------:R-:W-:Y:S01]  /*0980*/  FADD.FTZ R137, -R52.reuse, R111 ;  /* 0x0000006f34897221 */ /* 0x040fe20000010100 */
[----:B------:R-:W-:Y:S02]  /*0990*/  HADD2.F32 R145, -RZ, R54.H1_H1 ;  /* 0x30000036ff917230 */ /* 0x000fe40000004100 */
[----:B------:R-:W-:Y:S01]  /*09a0*/  FADD.FTZ R115, -R52, R149 ;  /* 0x0000009534737221 */ /* 0x000fe20000010100 */
[--C-:B------:R-:W-:Y:S02]  /*09b0*/  HADD2.F32 R132, -RZ, R57.reuse.H0_H0 ;  /* 0x20000039ff847230 */ /* 0x100fe40000004100 */
[----:B-1----:R-:W-:Y:S02]  /*09c0*/  HADD2.F32 R105, -RZ, R57.H1_H1 ;  /* 0x30000039ff697230 */ /* 0x002fe40000004100 */
[--C-:B------:R-:W-:Y:S02]  /*09d0*/  HADD2.F32 R102, -RZ, R59.reuse.H0_H0 ;  /* 0x2000003bff667230 */ /* 0x100fe40000004100 */
[----:B------:R-:W-:-:S02]  /*09e0*/  HADD2.F32 R143, -RZ, R59.H1_H1 ;  /* 0x3000003bff8f7230 */ /* 0x000fc40000004100 */
[--C-:B------:R-:W-:Y:S02]  /*09f0*/  HADD2.F32 R163, -RZ, R62.reuse.H0_H0 ;  /* 0x2000003effa37230 */ /* 0x100fe40000004100 */
[----:B------:R-:W-:Y:S02]  /*0a00*/  HADD2.F32 R153, -RZ, R62.H1_H1 ;  /* 0x3000003eff997230 */ /* 0x000fe40000004100 */
[C---:B------:R-:W-:Y:S01]  /*0a10*/  FADD.FTZ R62, -R52.reuse, R139 ;  /* 0x0000008b343e7221 */ /* 0x040fe20000010100 */
[----:B------:R-:W-:Y:S02]  /*0a20*/  HADD2.F32 R55, -RZ, R55.H1_H1 ;  /* 0x30000037ff377230 */ /* 0x000fe40000004100 */
[----:B------:R-:W-:Y:S01]  /*0a30*/  FADD.FTZ R149, -R52, R61 ;  /* 0x0000003d34957221 */ /* 0x000fe20000010100 */
[--C-:B------:R-:W-:Y:S02]  /*0a40*/  HADD2.F32 R136, -RZ, R56.reuse.H0_H0 ;  /* 0x20000038ff887230 */ /* 0x100fe40000004100 */
[----:B------:R-:W-:-:S02]  /*0a50*/  HADD2.F32 R107, -RZ, R56.H1_H1 ;  /* 0x30000038ff6b7230 */ /* 0x000fc40000004100 */
[--C-:B------:R-:W-:Y:S02]  /*0a60*/  HADD2.F32 R57, -RZ, R60.reuse.H0_H0 ;  /* 0x2000003cff397230 */ /* 0x100fe40000004100 */
[----:B------:R-:W-:Y:S02]  /*0a70*/  HADD2.F32 R59, -RZ, R60.H1_H1 ;  /* 0x3000003cff3b7230 */ /* 0x000fe40000004100 */
[--C-:B------:R-:W-:Y:S02]  /*0a80*/  HADD2.F32 R161, -RZ, R63.reuse.H0_H0 ;  /* 0x2000003fffa17230 */ /* 0x100fe40000004100 */
[----:B------:R-:W-:Y:S02]  /*0a90*/  HADD2.F32 R157, -RZ, R63.H1_H1 ;  /* 0x3000003fff9d7230 */ /* 0x000fe40000004100 */
[C---:B------:R-:W-:Y:S01]  /*0aa0*/  FADD.FTZ R111, -R52.reuse, R159 ;  /* 0x0000009f346f7221 */ /* 0x040fe20000010100 */
[--C-:B------:R-:W-:Y:S02]  /*0ab0*/  HADD2.F32 R63, -RZ, R68.reuse.H0_H0 ;  /* 0x20000044ff3f7230 */ /* 0x100fe40000004100 */
[----:B------:R-:W-:Y:S01]  /*0ac0*/  FADD.FTZ R61, -R52, R58 ;  /* 0x0000003a343d7221 */ /* 0x000fe20000010100 */
[----:B------:R-:W-:-:S02]  /*0ad0*/  HADD2.F32 R103, -RZ, R68.H1_H1 ;  /* 0x30000044ff677230 */ /* 0x000fc40000004100 */
[----:B------:R-:W-:Y:S02]  /*0ae0*/  HADD2.F32 R56, -RZ, R69.H1_H1 ;  /* 0x30000045ff387230 */ /* 0x000fe40000004100 */
[----:B------:R-:W-:Y:S02]  /*0af0*/  HADD2.F32 R70, -RZ, R70.H1_H1 ;  /* 0x30000046ff467230 */ /* 0x000fe40000004100 */
[----:B---3--:R-:W-:Y:S01]  /*0b00*/  FMUL.FTZ R137, R110, R137 ;  /* 0x000000896e897220 */ /* 0x008fe20000410000 */
[--C-:B------:R-:W-:Y:S02]  /*0b10*/  HADD2.F32 R104, -RZ, R64.reuse.H0_H0 ;  /* 0x20000040ff687230 */ /* 0x100fe40000004100 */
[----:B------:R-:W-:Y:S02]  /*0b20*/  HADD2.F32 R147, -RZ, R64.H1_H1 ;  /* 0x30000040ff937230 */ /* 0x000fe40000004100 */
[----:B------:R-:W-:Y:S01]  /*0b30*/  FADD.FTZ R64, -R52, R145 ;  /* 0x0000009134407221 */ /* 0x000fe20000010100 */
[----:B------:R-:W-:-:S02]  /*0b40*/  HADD2.F32 R130, -RZ, R66.H0_H0 ;  /* 0x20000042ff827230 */ /* 0x000fc40000004100 */
[----:B------:R-:W-:Y:S02]  /*0b50*/  HADD2.F32 R155, -RZ, R66.H1_H1 ;  /* 0x30000042ff9b7230 */ /* 0x000fe40000004100 */
[----:B------:R-:W-:Y:S01]  /*0b60*/  FADD.FTZ R66, -R52, R141 ;  /* 0x0000008d34427221 */ /* 0x000fe20000010100 */
[--C-:B------:R-:W-:Y:S02]  /*0b70*/  HADD2.F32 R58, -RZ, R75.reuse.H0_H0 ;  /* 0x2000004bff3a7230 */ /* 0x100fe40000004100 */
[----:B------:R-:W-:Y:S02]  /*0b80*/  HADD2.F32 R139, -RZ, R75.H1_H1 ;  /* 0x3000004bff8b7230 */ /* 0x000fe40000004100 */
[----:B------:R-:W-:Y:S01]  /*0b90*/  FMUL.FTZ R75, R110, R62 ;  /* 0x0000003e6e4b7220 */ /* 0x000fe20000410000 */
[----:B------:R-:W-:Y:S02]  /*0ba0*/  HADD2.F32 R54, -RZ, R69.H0_H0 ;  /* 0x20000045ff367230 */ /* 0x000fe40000004100 */
[C---:B------:R-:W-:Y:S01]  /*0bb0*/  FADD.FTZ R60, -R52.reuse, R55 ;  /* 0x00000037343c7221 */ /* 0x040fe20000010100 */
[C---:B------:R-:W-:Y:S01]  /*0bc0*/  FADD.FTZ R145, -R52.reuse, R57 ;  /* 0x0000003934917221 */ /* 0x040fe20000010100 */
[C---:B------:R-:W-:Y:S01]  /*0bd0*/  FADD.FTZ R141, -R52.reuse, R59 ;  /* 0x0000003b348d7221 */ /* 0x040fe20000010100 */
[C---:B------:R-:W-:Y:S01]  /*0be0*/  FADD.FTZ R159, -R52.reuse, R63 ;  /* 0x0000003f349f7221 */ /* 0x040fe20000010100 */
[C---:B------:R-:W-:Y:S01]  /*0bf0*/  FADD.FTZ R55, -R52.reuse, R103 ;  /* 0x0000006734377221 */ /* 0x040fe20000010100 */
[----:B------:R-:W-:Y:S01]  /*0c00*/  FADD.FTZ R59, -R52, R56 ;  /* 0x00000038343b7221 */ /* 0x000fe20000010100 */
[----:B------:R-:W-:Y:S01]  /*0c10*/  FMUL.FTZ R111, R110, R111 ;  /* 0x0000006f6e6f7220 */ /* 0x000fe20000410000 */
[----:B------:R-:W-:Y:S01]  /*0c20*/  FADD.FTZ R63, -R52, R70 ;  /* 0x00000046343f7221 */ /* 0x000fe20000010100 */
[----:B------:R-:W-:-:S02]  /*0c30*/  HADD2.F32 R56, -RZ, R74.H0_H0 ;  /* 0x2000004aff387230 */ /* 0x000fc40000004100 */
[----:B------:R-:W-:Y:S01]  /*0c40*/  FADD.FTZ R89, R107, R89 ;  /* 0x000000596b597221 */ /* 0x000fe20000010000 */
[----:B------:R-:W-:Y:S02]  /*0c50*/  HADD2.F32 R103, -RZ, R74.H1_H1 ;  /* 0x3000004aff677230 */ /* 0x000fe40000004100 */
[-C--:B------:R-:W-:Y:S01]  /*0c60*/  FFMA.FTZ R90, R137, R107.reuse, R90 ;  /* 0x0000006b895a7223 */ /* 0x080fe2000001005a */
[----:B------:R-:W-:Y:S01]  /*0c70*/  FMUL.FTZ R70, R126, R107 ;  /* 0x0000006b7e467220 */ /* 0x000fe20000410000 */
[----:B------:R-:W-:Y:S01]  /*0c80*/  FADD.FTZ R78, R102, R78 ;  /* 0x0000004e664e7221 */ /* 0x000fe20000010000 */
[-C--:B------:R-:W-:Y:S01]  /*0c90*/  FFMA.FTZ R80, R75, R102.reuse, R80 ;  /* 0x000000664b507223 */ /* 0x080fe20000010050 */
[----:B------:R-:W-:Y:S01]  /*0ca0*/  FMUL.FTZ R74, R121, R102 ;  /* 0x00000066794a7220 */ /* 0x000fe20000410000 */
[--C-:B------:R-:W-:Y:S02]  /*0cb0*/  HADD2.F32 R114, -RZ, R65.reuse.H0_H0 ;  /* 0x20000041ff727230 */ /* 0x100fe40000004100 */
[----:B------:R-:W-:Y:S01]  /*0cc0*/  FMUL.FTZ R107, R110, R66 ;  /* 0x000000426e6b7220 */ /* 0x000fe20000410000 */
[----:B------:R-:W-:-:S02]  /*0cd0*/  HADD2.F32 R151, -RZ, R65.H1_H1 ;  /* 0x30000041ff977230 */ /* 0x000fc40000004100 */
[----:B------:R-:W-:Y:S01]  /*0ce0*/  FMUL.FTZ R102, R110, R145 ;  /* 0x000000916e667220 */ /* 0x000fe20000410000 */
[--C-:B------:R-:W-:Y:S02]  /*0cf0*/  HADD2.F32 R65, -RZ, R71.reuse.H0_H0 ;  /* 0x20000047ff417230 */ /* 0x100fe40000004100 */
[C---:B------:R-:W-:Y:S01]  /*0d00*/  FADD.FTZ R165, -R52.reuse, R165 ;  /* 0x000000a534a57221 */ /* 0x040fe20000010100 */
[----:B------:R-:W-:Y:S02]  /*0d10*/  HADD2.F32 R69, -RZ, R71.H1_H1 ;  /* 0x30000047ff457230 */ /* 0x000fe40000004100 */
[----:B------:R-:W-:Y:S01]  /*0d20*/  FADD.FTZ R57, -R52, R54 ;  /* 0x0000003634397221 */ /* 0x000fe20000010100 */
[----:B------:R-:W-:Y:S01]  /*0d30*/  FADD.FTZ R85, R105, R85 ;  /* 0x0000005569557221 */ /* 0x000fe20000010000 */
[-C--:B------:R-:W-:Y:S01]  /*0d40*/  FFMA.FTZ R86, R111, R105.reuse, R86 ;  /* 0x000000696f567223 */ /* 0x080fe20000010056 */
[----:B------:R-:W-:Y:S01]  /*0d50*/  FMUL.FTZ R66, R124, R105 ;  /* 0x000000697c427220 */ /* 0x000fe20000410000 */
[----:B------:R-:W-:-:S02]  /*0d60*/  HADD2.F32 R54, -RZ, R72.H0_H0 ;  /* 0x20000048ff367230 */ /* 0x000fc40000004100 */
[C---:B------:R-:W-:Y:S01]  /*0d70*/  FMUL.FTZ R115, R110.reuse, R115 ;  /* 0x000000736e737220 */ /* 0x040fe20000410000 */
[----:B------:R-:W-:Y:S02]  /*0d80*/  HADD2.F32 R71, -RZ, R72.H1_H1 ;  /* 0x30000048ff477230 */ /* 0x000fe40000004100 */
[C---:B------:R-:W-:Y:S01]  /*0d90*/  FMUL.FTZ R105, R110.reuse, R64 ;  /* 0x000000406e697220 */ /* 0x040fe20000410000 */
[C---:B------:R-:W-:Y:S01]  /*0da0*/  FMUL.FTZ R53, R110.reuse, R53 ;  /* 0x000000356e357220 */ /* 0x040fe20000410000 */
[----:B------:R-:W-:Y:S01]  /*0db0*/  FMUL.FTZ R72, R127, R136 ;  /* 0x000000887f487220 */ /* 0x000fe20000410000 */
[----:B------:R-:W-:Y:S01]  /*0dc0*/  FMUL.FTZ R141, R110, R141 ;  /* 0x0000008d6e8d7220 */ /* 0x000fe20000410000 */
[----:B------:R-:W-:Y:S01]  /*0dd0*/  FADD.FTZ R15, R104, R15 ;  /* 0x0000000f680f7221 */ /* 0x000fe20000010000 */
[-C--:B------:R-:W-:Y:S01]  /*0de0*/  FFMA.FTZ R31, R102, R104.reuse, R31 ;  /* 0x00000068661f7223 */ /* 0x080fe2000001001f */
[----:B------:R-:W-:Y:S01]  /*0df0*/  FMUL.FTZ R145, R119, R104 ;  /* 0x0000006877917220 */ /* 0x000fe20000410000 */
[----:B------:R-:W-:Y:S01]  /*0e00*/  FMUL.FTZ R104, R110, R165 ;  /* 0x000000a56e687220 */ /* 0x000fe20000410000 */
[----:B------:R-:W-:Y:S01]  /*0e10*/  FADD.FTZ R163, -R52, R163 ;  /* 0x000000a334a37221 */ /* 0x000fe20000010100 */
[----:B------:R-:W-:Y:S01]  /*0e20*/  FADD.FTZ R87, R132, R87 ;  /* 0x0000005784577221 */ /* 0x000fe20000010000 */
[-C--:B------:R-:W-:Y:S01]  /*0e30*/  FFMA.FTZ R88, R115, R132.reuse, R88 ;  /* 0x0000008473587223 */ /* 0x080fe20000010058 */
[----:B------:R-:W-:Y:S01]  /*0e40*/  FMUL.FTZ R68, R125, R132 ;  /* 0x000000847d447220 */ /* 0x000fe20000410000 */
[----:B------:R-:W-:Y:S01]  /*0e50*/  FADD.FTZ R81, R106, R81 ;  /* 0x000000516a517221 */ /* 0x000fe20000010000 */
[-C--:B------:R-:W-:Y:S01]  /*0e60*/  FFMA.FTZ R82, R105, R106.reuse, R82 ;  /* 0x0000006a69527223 */ /* 0x080fe20000010052 */
[----:B------:R-:W-:Y:S01]  /*0e70*/  FMUL.FTZ R62, R122, R106 ;  /* 0x0000006a7a3e7220 */ /* 0x000fe20000410000 */
[----:B------:R-:W-:Y:S01]  /*0e80*/  FADD.FTZ R91, R136, R91 ;  /* 0x0000005b885b7221 */ /* 0x000fe20000010000 */
[----:B------:R-:W-:Y:S01]  /*0e90*/  FFMA.FTZ R92, R53, R136, R92 ;  /* 0x00000088355c7223 */ /* 0x000fe2000001005c */
[----:B------:R-:W-:Y:S01]  /*0ea0*/  FADD.FTZ R132, RZ, R72 ;  /* 0x00000048ff847221 */ /* 0x000fe20000010000 */
[----:B------:R-:W-:Y:S01]  /*0eb0*/  FADD.FTZ R16, R147, R16 ;  /* 0x0000001093107221 */ /* 0x000fe20000010000 */
[-C--:B------:R-:W-:Y:S01]  /*0ec0*/  FFMA.FTZ R76, R141, R147.reuse, R76 ;  /* 0x000000938d4c7223 */ /* 0x080fe2000001004c */
[----:B------:R-:W-:Y:S01]  /*0ed0*/  FMUL.FTZ R106, R118, R147 ;  /* 0x00000093766a7220 */ /* 0x000fe20000410000 */
[----:B------:R-:W-:Y:S01]  /*0ee0*/  FMUL.FTZ R147, R110, R149 ;  /* 0x000000956e937220 */ /* 0x000fe20000410000 */
[----:B------:R-:W-:Y:S01]  /*0ef0*/  FFMA.FTZ R136, R53, R72, RZ ;  /* 0x0000004835887223 */ /* 0x000fe200000100ff */
[----:B------:R-:W-:Y:S01]  /*0f00*/  FADD.FTZ R13, R114, R13 ;  /* 0x0000000d720d7221 */ /* 0x000fe20000010000 */
[-C--:B------:R-:W-:Y:S01]  /*0f10*/  FFMA.FTZ R29, R104, R114.reuse, R29 ;  /* 0x00000072681d7223 */ /* 0x080fe2000001001d */
[----:B------:R-:W-:Y:S01]  /*0f20*/  FMUL.FTZ R149, R117, R114 ;  /* 0x0000007275957220 */ /* 0x000fe20000410000 */
[----:B------:R-:W-:Y:S01]  /*0f30*/  FMUL.FTZ R114, R110, R163 ;  /* 0x000000a36e727220 */ /* 0x000fe20000410000 */
        /* <DEDUP_REMOVED lines=8> */
[----:B------:R-:W-:Y:S01]  /*0fc0*/  FFMA.FTZ R136, R107, R64, R136 ;  /* 0x000000406b887223 */ /* 0x000fe20000010088 */
[----:B------:R-:W-:Y:S01]  /*0fd0*/  FMUL.FTZ R60, R110, R60 ;  /* 0x0000003c6e3c7220 */ /* 0x000fe20000410000 */
[----:B------:R-:W-:Y:S01]  /*0fe0*/  FADD.FTZ R161, -R52, R161 ;  /* 0x000000a134a17221 */ /* 0x000fe20000010100 */
[----:B------:R-:W-:Y:S01]  /*0ff0*/  FADD.FTZ R163, R163, R62 ;  /* 0x0000003ea3a37221 */ /* 0x000fe20000010000 */
[----:B------:R-:W-:Y:S01]  /*1000*/  FFMA.FTZ R136, R105, R62, R136 ;  /* 0x0000003e69887223 */ /* 0x000fe20000010088 */
[----:B------:R-:W-:Y:S01]  /*1010*/  FADD.FTZ R77, R143, R77 ;  /* 0x0000004d8f4d7221 */ /* 0x000fe20000010000 */
[-C--:B------:R-:W-:Y:S01]  /*1020*/  FFMA.FTZ R79, R60, R143.reuse, R79 ;  /* 0x0000008f3c4f7223 */ /* 0x080fe2000001004f */
[----:B------:R-:W-:Y:S01]  /*1030*/  FADD.FTZ R153, -R52, R153 ;  /* 0x0000009934997221 */ /* 0x000fe20000010100 */
[----:B------:R-:W-:Y:S01]  /*1040*/  FMUL.FTZ R143, R120, R143 ;  /* 0x0000008f788f7220 */ /* 0x000fe20000410000 */
[----:B------:R-:W-:Y:S01]  /*1050*/  FMUL.FTZ R132, R110, R161 ;  /* 0x000000a16e847220 */ /* 0x000fe20000410000 */
[----:B------:R-:W-:Y:S01]  /*1060*/  FADD.FTZ R138, R163, R74 ;  /* 0x0000004aa38a7221 */ /* 0x000fe20000010000 */
[----:B------:R-:W-:Y:S01]  /*1070*/  FFMA.FTZ R161, R75, R74, R136 ;  /* 0x0000004a4ba17223 */ /* 0x000fe20000010088 */
[----:B------:R-:W-:Y:S01]  /*1080*/  FADD.FTZ R157, -R52, R157 ;  /* 0x0000009d349d7221 */ /* 0x000fe20000010100 */
[----:B------:R-:W-:-:S02]  /*1090*/  HADD2.F32 R134, -RZ, R67.H0_H0 ;  /* 0x20000043ff867230 */ /* 0x000fc40000004100 */
[----:B------:R-:W-:Y:S01]  /*10a0*/  FMUL.FTZ R153, R110, R153 ;  /* 0x000000996e997220 */ /* 0x000fe20000410000 */
[----:B------:R-:W-:Y:S01]  /*10b0*/  FADD.FTZ R138, R138, R143 ;  /* 0x0000008f8a8a7221 */ /* 0x000fe20000010000 */
[----:B------:R-:W-:Y:S02]  /*10c0*/  HADD2.F32 R67, -RZ, R67.H1_H1 ;  /* 0x30000043ff437230 */ /* 0x000fe40000004100 */
[----:B------:R-:W-:Y:S01]  /*10d0*/  FADD.FTZ R83, R128, R83 ;  /* 0x0000005380537221 */ /* 0x000fe20000010000 */
[----:B------:R-:W-:Y:S01]  /*10e0*/  FFMA.FTZ R84, R107, R128, R84 ;  /* 0x000000806b547223 */ /* 0x000fe20000010054 */
[----:B------:R-:W-:Y:S01]  /*10f0*/  FFMA.FTZ R161, R60, R143, R161 ;  /* 0x0000008f3ca17223 */ /* 0x000fe200000100a1 */
[----:B------:R-:W-:Y:S01]  /*1100*/  FADD.FTZ R14, R151, R14 ;  /* 0x0000000e970e7221 */ /* 0x000fe20000010000 */
[-C--:B------:R-:W-:Y:S01]  /*1110*/  FFMA.FTZ R30, R147, R151.reuse, R30 ;  /* 0x00000097931e7223 */ /* 0x080fe2000001001e */
[----:B------:R-:W-:Y:S01]  /*1120*/  FMUL.FTZ R128, R116, R151 ;  /* 0x0000009774807220 */ /* 0x000fe20000410000 */
        /* <DEDUP_REMOVED lines=9> */
[----:B------:R-:W-:Y:S01]  /*11c0*/  FADD.FTZ R9, R134, R9 ;  /* 0x0000000986097221 */ /* 0x000fe20000010000 */
[-C--:B------:R-:W-:Y:S01]  /*11d0*/  FFMA.FTZ R25, R132, R134.reuse, R25 ;  /* 0x0000008684197223 */ /* 0x080fe20000010019 */
[----:B------:R-:W-:Y:S01]  /*11e0*/  FMUL.FTZ R155, R109, R134 ;  /* 0x000000866d9b7220 */ /* 0x000fe20000410000 */
[----:B------:R-:W-:Y:S01]  /*11f0*/  FFMA.FTZ R138, R102, R145, R161 ;  /* 0x00000091668a7223 */ /* 0x000fe200000100a1 */
        /* <DEDUP_REMOVED lines=8> */
[----:B------:R-:W-:-:S02]  /*1280*/  FMUL.FTZ R55, R110, R55 ;  /* 0x000000376e377220 */ /* 0x000fc40000410000 */
[----:B------:R-:W-:Y:S01]  /*1290*/  FADD.FTZ R161, R54, R149 ;  /* 0x0000009536a17221 */ /* 0x000fe20000010000 */
[----:B------:R-:W-:Y:S01]  /*12a0*/  FFMA.FTZ R138, R104, R149, R159 ;  /* 0x00000095688a7223 */ /* 0x000fe2000001009f */
[----:B------:R-:W-:Y:S01]  /*12b0*/  FADD.FTZ R8, R71, R8 ;  /* 0x0000000847087221 */ /* 0x000fe20000010000 */
[-C--:B------:R-:W-:Y:S01]  /*12c0*/  FFMA.FTZ R24, R55, R71.reuse, R24 ;  /* 0x0000004737187223 */ /* 0x080fe20000010018 */
[----:B------:R-:W-:Y:S01]  /*12d0*/  FMUL.FTZ R54, R100, R71 ;  /* 0x0000004764367220 */ /* 0x000fe20000410000 */
[----:B------:R-:W-:Y:S01]  /*12e0*/  FADD.FTZ R140, R161, R128 ;  /* 0x00000080a18c7221 */ /* 0x000fe20000010000 */
[C---:B------:R-:W-:Y:S01]  /*12f0*/  FADD.FTZ R65, -R52.reuse, R65 ;  /* 0x0000004134417221 */ /* 0x040fe20000010100 */
[----:B------:R-:W-:Y:S01]  /*1300*/  FADD.FTZ R69, -R52, R69 ;  /* 0x0000004534457221 */ /* 0x000fe20000010100 */
[----:B------:R-:W-:Y:S01]  /*1310*/  FFMA.FTZ R71, R147, R128, R138 ;  /* 0x0000008093477223 */ /* 0x000fe2000001008a */
[--C-:B------:R-:W-:Y:S02]  /*1320*/  HADD2.F32 R52, -RZ, R73.reuse.H0_H0 ;  /* 0x20000049ff347230 */ /* 0x100fe40000004100 */
        /* <DEDUP_REMOVED lines=8> */
[----:B------:R-:W-:-:S02]  /*13b0*/  HADD2.F32 R73, -RZ, R73.H1_H1 ;  /* 0x30000049ff497230 */ /* 0x000fc40000004100 */
        /* <DEDUP_REMOVED lines=8> */
[----:B------:R-:W-:Y:S02]  /*1440*/  FMUL.FTZ R140, R110, R61 ;  /* 0x0000003d6e8c7220 */ /* 0x000fe40000410000 */
[----:B------:R-:W-:Y:S01]  /*1450*/  FADD.FTZ R71, R142, R67 ;  /* 0x000000438e477221 */ /* 0x000fe20000010000 */
[----:B------:R-:W-:Y:S01]  /*1460*/  FFMA.FTZ R142, R136, R67, R73 ;  /* 0x00000043888e7223 */ /* 0x000fe20000010049 */
[----:B------:R-:W-:Y:S01]  /*1470*/  FADD.FTZ R3, R56, R3 ;  /* 0x0000000338037221 */ /* 0x000fe20000010000 */
[-C--:B------:R-:W-:Y:S01]  /*1480*/  FFMA.FTZ R19, R140, R56.reuse, R19 ;  /* 0x000000388c137223 */ /* 0x080fe20000010013 */
[----:B------:R-:W-:Y:S01]  /*1490*/  FMUL.FTZ R61, R97, R56 ;  /* 0x00000038613d7220 */ /* 0x000fe20000410000 */
[----:B------:R-:W-:Y:S01]  /*14a0*/  FADD.FTZ R56, R71, R54 ;  /* 0x0000003647387221 */ /* 0x000fe20000010000 */
[----:B------:R-:W-:-:S03]  /*14b0*/  FFMA.FTZ R71, R55, R54, R142 ;  /* 0x0000003637477223 */ /* 0x000fc6000001008e */
        /* <DEDUP_REMOVED lines=43> */
.L_x_434:
        /* <DEDUP_REMOVED lines=13> */
[-CC-:B------:R-:W-:Y:S01]  /*1840*/  FFMA.FTZ R55, R55, R71.reuse, R144.reuse ;  /* 0x0000004737377223 */ /* 0x180fe20000010090 */
[----:B------:R-:W-:Y:S01]  /*1850*/  FADD.FTZ R75, R74, -R75 ;  /* 0x8000004b4a4b7221 */ /* 0x000fe20000010000 */
[-C--:B------:R-:W-:Y:S01]  /*1860*/  FFMA.FTZ R53, R53, R71.reuse, R144 ;  /* 0x0000004735357223 */ /* 0x080fe20000010090 */
[----:B------:R-:W-:Y:S01]  /*1870*/  FADD.FTZ R61, R61, -R140 ;  /* 0x8000008c3d3d7221 */ /* 0x000fe20000010000 */
[-C--:B------:R-:W-:Y:S01]  /*1880*/  FFMA.FTZ R111, R111, R71.reuse, R144 ;  /* 0x000000476f6f7223 */ /* 0x080fe20000010090 */
[----:B------:R-:W-:Y:S01]  /*1890*/  FADD.FTZ R143, R143, -R60 ;  /* 0x8000003c8f8f7221 */ /* 0x000fe20000010000 */
[-CC-:B------:R-:W-:Y:S01]  /*18a0*/  FFMA.FTZ R115, R115, R71.reuse, R144.reuse ;  /* 0x0000004773737223 */ /* 0x180fe20000010090 */
[----:B------:R-:W-:Y:S01]  /*18b0*/  FFMA.FTZ R105, R105, R71, R144 ;  /* 0x0000004769697223 */ /* 0x000fe20000010090 */
[----:B------:R-:W-:Y:S01]  /*18c0*/  FADD.FTZ R107, R64, -R107 ;  /* 0x8000006b406b7221 */ /* 0x000fe20000010000 */
[----:B------:R-:W-:Y:S01]  /*18d0*/  FADD.FTZ R73, R54, -R55 ;  /* 0x8000003736497221 */ /* 0x000fe20000010000 */
[----:B-----5:R-:W-:-:S02]  /*18e0*/  @P0 HADD2.F32 R60, -RZ, R35.H0_H0 ;  /* 0x20000023ff3c0230 */ /* 0x020fc40000004100 */
[--C-:B------:R-:W-:Y:S01]  /*18f0*/  FFMA.FTZ R63, R63, R71, R144.reuse ;  /* 0x000000473f3f7223 */ /* 0x100fe20000010090 */
[----:B------:R-:W-:Y:S01]  /*1900*/  FMUL.FTZ R55, R110, R75 ;  /* 0x0000004b6e377220 */ /* 0x000fe20000410000 */
[-CC-:B------:R-:W-:Y:S01]  /*1910*/  FFMA.FTZ R157, R157, R71.reuse, R144.reuse ;  /* 0x000000479d9d7223 */ /* 0x180fe20000010090 */
[--C-:B------:R-:W-:Y:S01]  /*1920*/  FFMA.FTZ R59, R59, R71, R144.reuse ;  /* 0x000000473b3b7223 */ /* 0x100fe20000010090 */
[----:B------:R-:W-:Y:S01]  /*1930*/  FADD.FTZ R53, R72, -R53 ;  /* 0x8000003548357221 */ /* 0x000fe20000010000 */
[----:B------:R-:W-:Y:S01]  /*1940*/  FMUL.FTZ R75, R110, R61 ;  /* 0x0000003d6e4b7220 */ /* 0x000fe20000410000 */
[--C-:B------:R-:W-:Y:S01]  /*1950*/  FFMA.FTZ R69, R69, R71, R144.reuse ;  /* 0x0000004745457223 */ /* 0x100fe20000010090 */
[----:B------:R-:W-:Y:S01]  /*1960*/  FADD.FTZ R111, R66, -R111 ;  /* 0x8000006f426f7221 */ /* 0x000fe20000010000 */
[----:B------:R-:W-:Y:S02]  /*1970*/  @P0 HADD2.F32 R61, -RZ, R34.H0_H0 ;  /* 0x20000022ff3d0230 */ /* 0x000fe40000004100 */
[----:B------:R-:W-:Y:S01]  /*1980*/  FADD.FTZ R115, R68, -R115 ;  /* 0x8000007344737221 */ /* 0x000fe20000010000 */
[----:B------:R-:W-:Y:S01]  /*1990*/  FADD.FTZ R105, R62, -R105 ;  /* 0x800000693e697221 */ /* 0x000fe20000010000 */
[----:B------:R-:W-:Y:S01]  /*19a0*/  FMUL.FTZ R54, R110, R107 ;  /* 0x0000006b6e367220 */ /* 0x000fe20000410000 */
[-CC-:B------:R-:W-:Y:S01]  /*19b0*/  FFMA.FTZ R141, R141, R71.reuse, R144.reuse ;  /* 0x000000478d8d7223 */ /* 0x180fe20000010090 */
[-C--:B------:R-:W-:Y:S01]  /*19c0*/  FFMA.FTZ R153, R153, R71.reuse, R144 ;  /* 0x0000004799997223 */ /* 0x080fe20000010090 */
[----:B------:R-:W-:Y:S01]  /*19d0*/  FADD.FTZ R159, R56, -R63 ;  /* 0x8000003f389f7221 */ /* 0x000fe20000010000 */
[----:B------:R-:W-:Y:S01]  /*19e0*/  @P0 FADD.FTZ R55, R55, R60 ;  /* 0x0000003c37370221 */ /* 0x000fe20000010000 */
[----:B------:R-:W-:Y:S01]  /*19f0*/  FFMA.FTZ R137, R137, R71, R144 ;  /* 0x0000004789897223 */ /* 0x000fe20000010090 */
[----:B------:R-:W-:Y:S01]  /*1a00*/  FADD.FTZ R157, R134, -R157 ;  /* 0x8000009d869d7221 */ /* 0x000fe20000010000 */
[----:B------:R-:W-:Y:S01]  /*1a10*/  FADD.FTZ R139, R52, -R59 ;  /* 0x8000003b348b7221 */ /* 0x000fe20000010000 */
[----:B------:R-:W-:Y:S01]  /*1a20*/  FMUL.FTZ R56, R110, R53 ;  /* 0x000000356e387220 */ /* 0x000fe20000410000 */
[----:B------:R-:W-:-:S02]  /*1a30*/  @P0 HADD2.F32 R60, -RZ, R33.H1_H1 ;  /* 0x30000021ff3c0230 */ /* 0x000fc40000004100 */
[--C-:B------:R-:W-:Y:S01]  /*1a40*/  FFMA.FTZ R132, R132, R71, R144.reuse ;  /* 0x0000004784847223 */ /* 0x100fe20000010090 */
[----:B------:R-:W-:Y:S01]  /*1a50*/  FADD.FTZ R69, R58, -R69 ;  /* 0x800000453a457221 */ /* 0x000fe20000010000 */
[----:B------:R-:W-:Y:S01]  /*1a60*/  FMUL.FTZ R59, R110, R111 ;  /* 0x0000006f6e3b7220 */ /* 0x000fe20000410000 */
[----:B------:R-:W-:Y:S02]  /*1a70*/  @P0 HADD2.F32 R52, -RZ, R34.H1_H1 ;  /* 0x30000022ff340230 */ /* 0x000fe40000004100 */
[--C-:B------:R-:W-:Y:S01]  /*1a80*/  FFMA.FTZ R114, R114, R71, R144.reuse ;  /* 0x0000004772727223 */ /* 0x100fe20000010090 */
[----:B------:R-:W-:Y:S02]  /*1a90*/  @P0 HADD2.F32 R53, -RZ, R33.H0_H0 ;  /* 0x20000021ff350230 */ /* 0x000fe40000004100 */
[C---:B------:R-:W-:Y:S01]  /*1aa0*/  FMUL.FTZ R58, R110.reuse, R115 ;  /* 0x000000736e3a7220 */ /* 0x040fe20000410000 */
[----:B------:R-:W-:Y:S01]  /*1ab0*/  FMUL.FTZ R63, R110, R105 ;  /* 0x000000696e3f7220 */ /* 0x000fe20000410000 */
[----:B------:R-:W-:Y:S01]  /*1ac0*/  @P0 FADD.FTZ R54, R54, R61 ;  /* 0x0000003d36360221 */ /* 0x000fe20000010000 */
[----:B------:R-:W-:Y:S01]  /*1ad0*/  FFMA.FTZ R138, R138, R71, R144 ;  /* 0x000000478a8a7223 */ /* 0x000fe20000010090 */
[----:B------:R-:W-:Y:S01]  /*1ae0*/  FADD.FTZ R141, R106, -R141 ;  /* 0x8000008d6a8d7221 */ /* 0x000fe20000010000 */
[----:B------:R-:W-:Y:S01]  /*1af0*/  FADD.FTZ R153, R130, -R153 ;  /* 0x8000009982997221 */ /* 0x000fe20000010000 */
[----:B------:R-:W-:-:S02]  /*1b00*/  @P0 HADD2.F32 R61, -RZ, R39.H1_H1 ;  /* 0x30000027ff3d0230 */ /* 0x000fc40000004100 */
[----:B------:R-:W-:Y:S01]  /*1b10*/  FADD.FTZ R137, R70, -R137 ;  /* 0x8000008946897221 */ /* 0x000fe20000010000 */
[----:B------:R-:W-:Y:S01]  /*1b20*/  FMUL.FTZ R106, R110, R157 ;  /* 0x0000009d6e6a7220 */ /* 0x000fe20000410000 */
[----:B------:R-:W-:Y:S01]  /*1b30*/  FADD.FTZ R155, R155, -R132 ;  /* 0x800000849b9b7221 */ /* 0x000fe20000010000 */
[----:B------:R-:W-:Y:S01]  /*1b40*/  @P0 FADD.FTZ R59, R59, R60 ;  /* 0x0000003c3b3b0221 */ /* 0x000fe20000010000 */
[-CC-:B------:R-:W-:Y:S01]  /*1b50*/  FFMA.FTZ R104, R104, R71.reuse, R144.reuse ;  /* 0x0000004768687223 */ /* 0x180fe20000010090 */
[----:B------:R-:W-:Y:S01]  /*1b60*/  FFMA.FTZ R147, R147, R71, R144 ;  /* 0x0000004793937223 */ /* 0x000fe20000010090 */
[----:B------:R-:W-:Y:S01]  /*1b70*/  FADD.FTZ R151, R151, -R114 ;  /* 0x8000007297977221 */ /* 0x000fe20000010000 */
[----:B------:R-:W-:Y:S01]  /*1b80*/  @P0 FADD.FTZ R63, R63, R52 ;  /* 0x000000343f3f0221 */ /* 0x000fe20000010000 */
[----:B------:R-:W-:Y:S01]  /*1b90*/  @P0 FADD.FTZ R58, R58, R53 ;  /* 0x000000353a3a0221 */ /* 0x000fe20000010000 */
[----:B------:R-:W-:Y:S02]  /*1ba0*/  @P0 HADD2.F32 R60, -RZ, R38.H1_H1 ;  /* 0x30000026ff3c0230 */ /* 0x000fe40000004100 */
[----:B------:R-:W-:Y:S01]  /*1bb0*/  FADD.FTZ R103, R57, -R138 ;  /* 0x8000008a39677221 */ /* 0x000fe20000010000 */
[----:B------:R-:W-:Y:S01]  /*1bc0*/  FMUL.FTZ R105, R110, R153 ;  /* 0x000000996e697220 */ /* 0x000fe20000410000 */
[----:B------:R-:W-:-:S02]  /*1bd0*/  @P0 HADD2.F32 R53, -RZ, R32.H0_H0 ;  /* 0x20000020ff350230 */ /* 0x000fc40000004100 */
[----:B------:R-:W-:Y:S01]  /*1be0*/  FFMA.FTZ R142, R142, R71, R144 ;  /* 0x000000478e8e7223 */ /* 0x000fe20000010090 */
[----:B------:R-:W-:Y:S02]  /*1bf0*/  @P0 HADD2.F32 R52, -RZ, R32.H1_H1 ;  /* 0x30000020ff340230 */ /* 0x000fe40000004100 */
[----:B------:R-:W-:Y:S01]  /*1c00*/  FMUL.FTZ R57, R110, R137 ;  /* 0x000000896e397220 */ /* 0x000fe20000410000 */
[----:B------:R-:W-:Y:S02]  /*1c10*/  @P0 HADD2.F32 R64, -RZ, R39.H0_H0 ;  /* 0x20000027ff400230 */ /* 0x000fe40000004100 */
[----:B------:R-:W-:Y:S01]  /*1c20*/  @P0 FADD.FTZ R106, R106, R61 ;  /* 0x0000003d6a6a0221 */ /* 0x000fe20000010000 */
[----:B------:R-:W-:Y:S01]  /*1c30*/  FMUL.FTZ R115, R110, R155 ;  /* 0x0000009b6e737220 */ /* 0x000fe20000410000 */
[----:B------:R-:W-:Y:S02]  /*1c40*/  @P0 HADD2.F32 R61, -RZ, R38.H0_H0 ;  /* 0x20000026ff3d0230 */ /* 0x000fe40000004100 */
[----:B------:R-:W-:Y:S01]  /*1c50*/  FADD.FTZ R149, R149, -R104 ;  /* 0x8000006895957221 */ /* 0x000fe20000010000 */
[----:B------:R-:W-:Y:S01]  /*1c60*/  FADD.FTZ R147, R128, -R147 ;  /* 0x8000009380937221 */ /* 0x000fe20000010000 */
[----:B------:R-:W-:Y:S01]  /*1c70*/  FMUL.FTZ R114, R110, R151 ;  /* 0x000000976e727220 */ /* 0x000fe20000410000 */
[-CC-:B------:R-:W-:Y:S01]  /*1c80*/  FFMA.FTZ R102, R102, R71.reuse, R144.reuse ;  /* 0x0000004766667223 */ /* 0x180fe20000010090 */
[----:B------:R-:W-:Y:S01]  /*1c90*/  FFMA.FTZ R136, R136, R71, R144 ;  /* 0x0000004788887223 */ /* 0x000fe20000010090 */
[----:B------:R-:W-:Y:S01]  /*1ca0*/  @P0 FADD.FTZ R105, R105, R60 ;  /* 0x0000003c69690221 */ /* 0x000fe20000010000 */
[----:B------:R-:W-:Y:S01]  /*1cb0*/  FADD.FTZ R65, R65, -R142 ;  /* 0x8000008e41417221 */ /* 0x000fe20000010000 */
[----:B------:R-:W-:Y:S01]  /*1cc0*/  @P0 FADD.FTZ R56, R56, R53 ;  /* 0x0000003538380221 */ /* 0x000fe20000010000 */
[----:B------:R-:W-:Y:S01]  /*1cd0*/  @P0 FADD.FTZ R57, R57, R52 ;  /* 0x0000003439390221 */ /* 0x000fe20000010000 */
[----:B------:R-:W-:-:S02]  /*1ce0*/  @P0 HADD2.F32 R60, -RZ, R42.H0_H0 ;  /* 0x2000002aff3c0230 */ /* 0x000fc40000004100 */
[C---:B------:R-:W-:Y:S01]  /*1cf0*/  FMUL.FTZ R70, R110.reuse, R73 ;  /* 0x000000496e467220 */ /* 0x040fe20000410000 */
[----:B------:R-:W-:Y:S01]  /*1d00*/  @P0 FADD.FTZ R115, R115, R64 ;  /* 0x0000004073730221 */ /* 0x000fe20000010000 */
[--C-:B------:R-:W-:Y:S02]  /*1d10*/  @P0 HADD2.F32 R52, -RZ, R37.reuse.H0_H0 ;  /* 0x20000025ff340230 */ /* 0x100fe40000004100 */
[C---:B------:R-:W-:Y:S01]  /*1d20*/  FMUL.FTZ R111, R110.reuse, R149 ;  /* 0x000000956e6f7220 */ /* 0x040fe20000410000 */
[----:B------:R-:W-:Y:S02]  /*1d30*/  @P0 HADD2.F32 R53, -RZ, R37.H1_H1 ;  /* 0x30000025ff350230 */ /* 0x000fe40000004100 */
[C---:B------:R-:W-:Y:S01]  /*1d40*/  FMUL.FTZ R104, R110.reuse, R147 ;  /* 0x000000936e687220 */ /* 0x040fe20000410000 */
[----:B------:R-:W-:Y:S01]  /*1d50*/  FMUL.FTZ R73, R110, R103 ;  /* 0x000000676e497220 */ /* 0x000fe20000410000 */
[----:B------:R-:W-:Y:S01]  /*1d60*/  @P0 FADD.FTZ R114, R114, R61 ;  /* 0x0000003d72720221 */ /* 0x000fe20000010000 */
[----:B------:R-:W-:-:S02]  /*1d70*/  @P0 HADD2.F32 R64, -RZ, R43.H1_H1 ;  /* 0x3000002bff400230 */ /* 0x000fc40000004100 */
[----:B------:R-:W-:Y:S01]  /*1d80*/  FADD.FTZ R145, R145, -R102 ;  /* 0x8000006691917221 */ /* 0x000fe20000010000 */
[----:B------:R-:W-:Y:S01]  /*1d90*/  FADD.FTZ R67, R67, -R136 ;  /* 0x8000008843437221 */ /* 0x000fe20000010000 */
[C---:B------:R-:W-:Y:S01]  /*1da0*/  FMUL.FTZ R103, R110.reuse, R69 ;  /* 0x000000456e677220 */ /* 0x040fe20000410000 */
[----:B------:R-:W-:Y:S02]  /*1db0*/  @P0 HADD2.F32 R61, -RZ, R43.H0_H0 ;  /* 0x2000002bff3d0230 */ /* 0x000fe40000004100 */
[C---:B------:R-:W-:Y:S01]  /*1dc0*/  FMUL.FTZ R102, R110.reuse, R65 ;  /* 0x000000416e667220 */ /* 0x040fe20000410000 */
[----:B------:R-:W-:Y:S02]  /*1dd0*/  @P0 HADD2.F32 R65, -RZ, R35.H1_H1 ;  /* 0x30000023ff410230 */ /* 0x000fe40000004100 */
[----:B------:R-:W-:Y:S01]  /*1de0*/  @P0 FADD.FTZ R75, R75, R60 ;  /* 0x0000003c4b4b0221 */ /* 0x000fe20000010000 */
[----:B------:R-:W-:Y:S01]  /*1df0*/  FMUL.FTZ R62, R110, R143 ;  /* 0x0000008f6e3e7220 */ /* 0x000fe20000410000 */
[----:B------:R-:W-:Y:S01]  /*1e00*/  @P0 FADD.FTZ R111, R111, R52 ;  /* 0x000000346f6f0221 */ /* 0x000fe20000010000 */
[----:B------:R-:W-:Y:S01]  /*1e10*/  @P0 FADD.FTZ R104, R104, R53 ;  /* 0x0000003568680221 */ /* 0x000fe20000010000 */
[----:B------:R-:W-:-:S02]  /*1e20*/  @P0 HADD2.F32 R60, -RZ, R40.H0_H0 ;  /* 0x20000028ff3c0230 */ /* 0x000fc40000004100 */
[C---:B------:R-:W-:Y:S01]  /*1e30*/  FMUL.FTZ R71, R110.reuse, R67 ;  /* 0x000000436e477220 */ /* 0x040fe20000410000 */
[--C-:B------:R-:W-:Y:S02]  /*1e40*/  @P0 HADD2.F32 R53, -RZ, R36.reuse.H0_H0 ;  /* 0x20000024ff350230 */ /* 0x100fe40000004100 */
[----:B------:R-:W-:Y:S01]  /*1e50*/  @P0 FADD.FTZ R103, R103, R64 ;  /* 0x0000004067670221 */ /* 0x000fe20000010000 */
[----:B------:R-:W-:Y:S02]  /*1e60*/  @P0 HADD2.F32 R52, -RZ, R36.H1_H1 ;  /* 0x30000024ff340230 */ /* 0x000fe40000004100 */
[C---:B------:R-:W-:Y:S01]  /*1e70*/  FMUL.FTZ R128, R110.reuse, R145 ;  /* 0x000000916e807220 */ /* 0x040fe20000410000 */
[----:B------:R-:W-:Y:S01]  /*1e80*/  FMUL.FTZ R107, R110, R141 ;  /* 0x0000008d6e6b7220 */ /* 0x000fe20000410000 */
[----:B------:R-:W-:Y:S01]  /*1e90*/  @P0 FADD.FTZ R102, R102, R61 ;  /* 0x0000003d66660221 */ /* 0x000fe20000010000 */
[----:B------:R-:W-:Y:S02]  /*1ea0*/  @P0 HADD2.F32 R64, -RZ, R41.H0_H0 ;  /* 0x20000029ff400230 */ /* 0x000fe40000004100 */
[----:B------:R-:W-:Y:S01]  /*1eb0*/  @P0 FADD.FTZ R62, R62, R65 ;  /* 0x000000413e3e0221 */ /* 0x000fe20000010000 */
[----:B------:R-:W-:-:S02]  /*1ec0*/  @P0 HADD2.F32 R61, -RZ, R40.H1_H1 ;  /* 0x30000028ff3d0230 */ /* 0x000fc40000004100 */
[C---:B------:R-:W-:Y:S01]  /*1ed0*/  FMUL.FTZ R74, R110.reuse, R159 ;  /* 0x0000009f6e4a7220 */ /* 0x040fe20000410000 */
[----:B------:R-:W-:Y:S02]  /*1ee0*/  @P0 HADD2.F32 R67, -RZ, R42.H1_H1 ;  /* 0x3000002aff430230 */ /* 0x000fe40000004100 */
[----:B------:R-:W-:Y:S01]  /*1ef0*/  @P0 FADD.FTZ R71, R71, R60 ;  /* 0x0000003c47470221 */ /* 0x000fe20000010000 */
[----:B------:R-:W-:Y:S02]  /*1f00*/  @P0 HADD2.F32 R65, -RZ, R41.H1_H1 ;  /* 0x30000029ff410230 */ /* 0x000fe40000004100 */
[----:B------:R-:W-:Y:S01]  /*1f10*/  FMUL.FTZ R72, R110, R139 ;  /* 0x0000008b6e487220 */ /* 0x000fe20000410000 */
[----:B------:R-:W-:Y:S01]  /*1f20*/  @P0 FADD.FTZ R128, R128, R53 ;  /* 0x0000003580800221 */ /* 0x000fe20000010000 */
[----:B------:R-:W-:Y:S01]  /*1f30*/  @P0 FADD.FTZ R107, R107, R52 ;  /* 0x000000346b6b0221 */ /* 0x000fe20000010000 */
[----:B------:R-:W-:Y:S01]  /*1f40*/  @P1 F2FP.F16.F32.PACK_AB R60, RZ, R56 ;  /* 0x00000038ff3c123e */ /* 0x000fe200000000ff */
[----:B------:R-:W0:Y:S01]  /*1f50*/  @P1 LDC.64 R52, c[0x0][0x308] ;  /* 0x0000c200ff341b82 */ /* 0x000e220000000a00 */
        /* <DEDUP_REMOVED lines=8> */
[----:B------:R-:W-:Y:S02]  /*1fe0*/  @P1 PRMT R44, R60, 0x7610, R44 ;  /* 0x000076103c2c1816 */ /* 0x000fe4000000002c */
[----:B------:R-:W-:Y:S02]  /*1ff0*/  @P1 F2FP.F16.F32.PACK_AB R65, RZ, R59 ;  /* 0x0000003bff41123e */ /* 0x000fe400000000ff */
[----:B------:R-:W-:Y:S02]  /*2000*/  @P1 PRMT R46, R66, 0x7610, R46 ;  /* 0x00007610422e1816 */ /* 0x000fe4000000002e */
[----:B------:R-:W-:Y:S02]  /*2010*/  @P1 PRMT R45, R64, 0x7610, R45 ;  /* 0x00007610402d1816 */ /* 0x000fe4000000002d */
[----:B------:R-:W-:Y:S02]  /*2020*/  @P1 PRMT R44, R44, 0x5410, R61 ;  /* 0x000054102c2c1816 */ /* 0x000fe4000000003d */
[----:B------:R-:W-:Y:S01]  /*2030*/  @P1 PRMT R46, R46, 0x5410, R67 ;  /* 0x000054102e2e1816 */ /* 0x000fe20000000043 */
[----:B------:R-:W1:Y:S01]  /*2040*/  LDC.64 R60, c[0x0][0x2f8] ;  /* 0x0000be00ff3c7b82 */ /* 0x000e620000000a00 */
[----:B------:R-:W-:-:S02]  /*2050*/  @P1 PRMT R45, R45, 0x5410, R65 ;  /* 0x000054102d2d1816 */ /* 0x000fc40000000041 */
[-C--:B------:R-:W-:Y:S01]  /*2060*/  @P1 F2FP.F16.F32.PACK_AB R68, RZ, R55.reuse ;  /* 0x00000037ff44123e */ /* 0x080fe200000000ff */
[----:B0-----:R-:W-:Y:S01]  /*2070*/  @P1 IMAD.WIDE.U32 R52, R135, 0x10, R52 ;  /* 0x0000001087341825 */ /* 0x001fe200078e0034 */
[----:B------:R-:W-:Y:S02]  /*2080*/  @P1 F2FP.F16.F32.PACK_AB R69, RZ, R62 ;  /* 0x0000003eff45123e */ /* 0x000fe400000000ff */
[----:B------:R-:W-:Y:S01]  /*2090*/  @P1 PRMT R47, R68, 0x7610, R47 ;  /* 0x00007610442f1816 */ /* 0x000fe2000000002f */
[----:B------:R-:W0:Y:S01]  /*20a0*/  @P2 LDC.64 R66, c[0x0][0x300] ;  /* 0x0000c000ff422b82 */ /* 0x000e220000000a00 */
[----:B------:R-:W-:Y:S02]  /*20b0*/  @P2 F2FP.F16.F32.PACK_AB R144, RZ, R55 ;  /* 0x00000037ff90223e */ /* 0x000fe400000000ff */
[----:B------:R-:W-:Y:S02]  /*20c0*/  @P1 PRMT R47, R47, 0x5410, R69 ;  /* 0x000054102f2f1816 */ /* 0x000fe40000000045 */
[----:B------:R-:W-:-:S02]  /*20d0*/  @P2 F2FP.F16.F32.PACK_AB R142, RZ, R54 ;  /* 0x00000036ff8e223e */ /* 0x000fc400000000ff */
[----:B------:R-:W-:Y:S01]  /*20e0*/  @P2 F2FP.F16.F32.PACK_AB R140, RZ, R58 ;  /* 0x0000003aff8c223e */ /* 0x000fe200000000ff */
[----:B------:R-:W2:Y:S01]  /*20f0*/  @P1 LDC.64 R64, c[0x0][0x308] ;  /* 0x0000c200ff401b82 */ /* 0x000ea20000000a00 */
[----:B------:R-:W-:Y:S01]  /*2100*/  @P2 F2FP.F16.F32.PACK_AB R138, RZ, R56 ;  /* 0x00000038ff8a223e */ /* 0x000fe200000000ff */
[----:B------:R3:W-:Y:S01]  /*2110*/  @P1 STG.E.128 desc[UR4][R52.64], R44 ;  /* 0x0000002c34001986 */ /* 0x0007e2000c101d04 */
[----:B------:R-:W-:Y:S02]  /*2120*/  @P1 F2FP.F16.F32.PACK_AB R136, RZ, R115 ;  /* 0x00000073ff88123e */ /* 0x000fe400000000ff */
[----:B------:R-:W-:Y:S02]  /*2130*/  @P1 F2FP.F16.F32.PACK_AB R132, RZ, R114 ;  /* 0x00000072ff84123e */ /* 0x000fe400000000ff */
[----:B------:R-:W-:Y:S02]  /*2140*/  @P1 F2FP.F16.F32.PACK_AB R69, RZ, R111 ;  /* 0x0000006fff45123e */ /* 0x000fe400000000ff */
[----:B------:R-:W-:-:S02]  /*2150*/  @P1 F2FP.F16.F32.PACK_AB R68, RZ, R128 ;  /* 0x00000080ff44123e */ /* 0x000fc400000000ff */
[----:B------:R-:W-:Y:S02]  /*2160*/  @P2 F2FP.F16.F32.PACK_AB R145, RZ, R62 ;  /* 0x0000003eff91223e */ /* 0x000fe400000000ff */
[----:B------:R-:W-:Y:S02]  /*2170*/  @P2 F2FP.F16.F32.PACK_AB R143, RZ, R63 ;  /* 0x0000003fff8f223e */ /* 0x000fe400000000ff */
[----:B------:R-:W-:Y:S01]  /*2180*/  @P2 F2FP.F16.F32.PACK_AB R141, RZ, R59 ;  /* 0x0000003bff8d223e */ /* 0x000fe200000000ff */
[----:B0-----:R-:W-:Y:S01]  /*2190*/  @P2 IMAD.WIDE.U32 R66, R135, 0x10, R66 ;  /* 0x0000001087422825 */ /* 0x001fe200078e0042 */
[----:B------:R-:W-:Y:S02]  /*21a0*/  @P2 F2FP.F16.F32.PACK_AB R139, RZ, R57 ;  /* 0x00000039ff8b223e */ /* 0x000fe400000000ff */
[----:B------:R-:W-:Y:S02]  /*21b0*/  @P2 PRMT R51, R144, 0x7610, R51 ;  /* 0x0000761090332816 */ /* 0x000fe40000000033 */
[----:B------:R-:W-:-:S02]  /*21c0*/  @P2 PRMT R50, R142, 0x7610, R50 ;  /* 0x000076108e322816 */ /* 0x000fc40000000032 */
[----:B------:R-:W-:Y:S01]  /*21d0*/  @P2 PRMT R49, R140, 0x7610, R49 ;  /* 0x000076108c312816 */ /* 0x000fe20000000031 */
[----:B--2---:R-:W-:Y:S01]  /*21e0*/  @P1 IMAD.WIDE.U32 R64, R133, 0x10, R64 ;  /* 0x0000001085401825 */ /* 0x004fe200078e0040 */
[----:B------:R-:W-:Y:S02]  /*21f0*/  @P2 PRMT R48, R138, 0x7610, R48 ;  /* 0x000076108a302816 */ /* 0x000fe40000000030 */
[----:B------:R-:W-:Y:S02]  /*2200*/  @P1 F2FP.F16.F32.PACK_AB R137, RZ, R106 ;  /* 0x0000006aff89123e */ /* 0x000fe400000000ff */
[----:B------:R-:W-:Y:S02]  /*2210*/  @P1 F2FP.F16.F32.PACK_AB R134, RZ, R105 ;  /* 0x00000069ff86123e */ /* 0x000fe400000000ff */
[----:B------:R-:W-:Y:S02]  /*2220*/  @P1 F2FP.F16.F32.PACK_AB R130, RZ, R104 ;  /* 0x00000068ff82123e */ /* 0x000fe400000000ff */
[----:B------:R-:W-:-:S02]  /*2230*/  @P1 F2FP.F16.F32.PACK_AB R110, RZ, R107 ;  /* 0x0000006bff6e123e */ /* 0x000fc400000000ff */
[----:B---3--:R-:W-:Y:S02]  /*2240*/  @P1 PRMT R47, R136, 0x7610, R47 ;  /* 0x00007610882f1816 */ /* 0x008fe4000000002f */
[----:B------:R-:W-:Y:S02]  /*2250*/  @P1 PRMT R46, R132, 0x7610, R46 ;  /* 0x00007610842e1816 */ /* 0x000fe4000000002e */
[----:B------:R-:W-:Y:S02]  /*2260*/  @P1 PRMT R45, R69, 0x7610, R45 ;  /* 0x00007610452d1816 */ /* 0x000fe4000000002d */
[----:B------:R-:W-:Y:S01]  /*2270*/  @P1 PRMT R44, R68, 0x7610, R44 ;  /* 0x00007610442c1816 */ /* 0x000fe2000000002c */
[--C-:B-1----:R-:W-:Y:S01]  /*2280*/  IMAD.WIDE.U32 R68, R135, 0x10, R60.reuse ;  /* 0x0000001087447825 */ /* 0x102fe200078e003c */
[----:B------:R-:W-:Y:S02]  /*2290*/  F2FP.F16.F32.PACK_AB R55, R62, R55 ;  /* 0x000000373e37723e */ /* 0x000fe400000000ff */
[----:B------:R-:W-:Y:S01]  /*22a0*/  F2FP.F16.F32.PACK_AB R54, R63, R54 ;  /* 0x000000363f36723e */ /* 0x000fe200000000ff */
[----:B------:R-:W-:Y:S01]  /*22b0*/  IMAD.WIDE.U32 R62, R133, 0x10, R60 ;  /* 0x00000010853e7825 */ /* 0x000fe200078e003c */
[----:B------:R-:W-:-:S02]  /*22c0*/  F2FP.F16.F32.PACK_AB R53, R59, R58 ;  /* 0x0000003a3b35723e */ /* 0x000fc400000000ff */
[----:B------:R-:W-:Y:S01]  /*22d0*/  F2FP.F16.F32.PACK_AB R52, R57, R56 ;  /* 0x000000383934723e */ /* 0x000fe200000000ff */
        /* <DEDUP_REMOVED lines=8> */
[----:B------:R-:W-:Y:S01]  /*2360*/  @P2 STG.E.128 desc[UR4][R66.64], R48 ;  /* 0x0000003042002986 */ /* 0x000fe2000c101d04 */
[----:B------:R-:W-:Y:S02]  /*2370*/  @P1 PRMT R45, R45, 0x5410, R130 ;  /* 0x000054102d2d1816 */ /* 0x000fe40000000082 */
[----:B------:R-:W-:Y:S02]  /*2380*/  @P1 PRMT R44, R44, 0x5410, R110 ;  /* 0x000054102c2c1816 */ /* 0x000fe4000000006e */
[----:B------:R-:W-:Y:S02]  /*2390*/  F2FP.F16.F32.PACK_AB R59, R106, R115 ;  /* 0x000000736a3b723e */ /* 0x000fe400000000ff */
[----:B------:R-:W-:Y:S01]  /*23a0*/  F2FP.F16.F32.PACK_AB R58, R105, R114 ;  /* 0x00000072693a723e */ /* 0x000fe200000000ff */
[----:B------:R0:W-:Y:S01]  /*23b0*/  @P1 STG.E.128 desc[UR4][R64.64], R44 ;  /* 0x0000002c40001986 */ /* 0x0001e2000c101d04 */
[----:B------:R-:W-:-:S02]  /*23c0*/  F2FP.F16.F32.PACK_AB R57, R104, R111 ;  /* 0x0000006f6839723e */ /* 0x000fc400000000ff */
[----:B------:R-:W-:Y:S02]  /*23d0*/  F2FP.F16.F32.PACK_AB R56, R107, R128 ;  /* 0x000000806b38723e */ /* 0x000fe400000000ff */
[----:B------:R-:W-:Y:S02]  /*23e0*/  @P2 F2FP.F16.F32.PACK_AB R115, RZ, R115 ;  /* 0x00000073ff73223e */ /* 0x000fe400000000ff */
[----:B------:R-:W-:Y:S01]  /*23f0*/  @P2 F2FP.F16.F32.PACK_AB R114, RZ, R114 ;  /* 0x00000072ff72223e */ /* 0x000fe200000000ff */
[----:B------:R1:W-:Y:S01]  /*2400*/  STG.E.128 desc[UR4][R62.64], R56 ;  /* 0x000000383e007986 */ /* 0x0003e2000c101d04 */
[----:B------:R-:W-:Y:S02]  /*2410*/  @P2 F2FP.F16.F32.PACK_AB R111, RZ, R111 ;  /* 0x0000006fff6f223e */ /* 0x000fe400000000ff */
[----:B------:R-:W-:Y:S02]  /*2420*/  @P2 F2FP.F16.F32.PACK_AB R128, RZ, R128 ;  /* 0x00000080ff80223e */ /* 0x000fe400000000ff */
[----:B------:R-:W-:-:S02]  /*2430*/  @P2 F2FP.F16.F32.PACK_AB R130, RZ, R106 ;  /* 0x0000006aff82223e */ /* 0x000fc400000000ff */
[----:B------:R-:W-:Y:S02]  /*2440*/  @P2 F2FP.F16.F32.PACK_AB R110, RZ, R105 ;  /* 0x00000069ff6e223e */ /* 0x000fe400000000ff */
[----:B------:R-:W-:Y:S02]  /*2450*/  @P2 F2FP.F16.F32.PACK_AB R106, RZ, R104 ;  /* 0x00000068ff6a223e */ /* 0x000fe400000000ff */
[----:B0-----:R-:W-:Y:S02]  /*2460*/  @P1 F2FP.F16.F32.PACK_AB R65, RZ, R73 ;  /* 0x00000049ff41123e */ /* 0x001fe400000000ff */
[----:B------:R-:W-:Y:S02]  /*2470*/  @P1 F2FP.F16.F32.PACK_AB R64, RZ, R71 ;  /* 0x00000047ff40123e */ /* 0x000fe400000000ff */
[----:B------:R-:W-:Y:S02]  /*2480*/  @P1 PRMT R45, R65, 0x7610, R45 ;  /* 0x00007610412d1816 */ /* 0x000fe4000000002d */
[----:B------:R-:W-:Y:S01]  /*2490*/  @P1 PRMT R44, R64, 0x7610, R44 ;  /* 0x00007610402c1816 */ /* 0x000fe2000000002c */
[----:B-1----:R-:W0:Y:S01]  /*24a0*/  @P2 LDC.64 R56, c[0x0][0x300] ;  /* 0x0000c000ff382b82 */ /* 0x002e220000000a00 */
[----:B------:R-:W-:-:S02]  /*24b0*/  @P2 F2FP.F16.F32.PACK_AB R107, RZ, R107 ;  /* 0x0000006bff6b223e */ /* 0x000fc400000000ff */
[----:B------:R-:W-:Y:S02]  /*24c0*/  @P2 PRMT R51, R115, 0x7610, R51 ;  /* 0x0000761073332816 */ /* 0x000fe40000000033 */
[----:B------:R-:W-:Y:S02]  /*24d0*/  @P2 PRMT R50, R114, 0x7610, R50 ;  /* 0x0000761072322816 */ /* 0x000fe40000000032 */
[----:B------:R-:W-:Y:S01]  /*24e0*/  @P2 PRMT R49, R111, 0x7610, R49 ;  /* 0x000076106f312816 */ /* 0x000fe20000000031 */
[----:B------:R-:W1:Y:S01]  /*24f0*/  @P1 LDC.64 R62, c[0x0][0x308] ;  /* 0x0000c200ff3e1b82 */ /* 0x000e620000000a00 */
[----:B------:R-:W-:Y:S02]  /*2500*/  @P2 PRMT R48, R128, 0x7610, R48 ;  /* 0x0000761080302816 */ /* 0x000fe40000000030 */
[----:B------:R-:W-:Y:S02]  /*2510*/  @P1 F2FP.F16.F32.PACK_AB R104, RZ, R102 ;  /* 0x00000066ff68123e */ /* 0x000fe400000000ff */
[----:B------:R-:W-:-:S02]  /*2520*/  @P1 F2FP.F16.F32.PACK_AB R68, RZ, R75 ;  /* 0x0000004bff44123e */ /* 0x000fc400000000ff */
[----:B------:R-:W-:Y:S01]  /*2530*/  @P2 PRMT R51, R51, 0x5410, R130 ;  /* 0x0000541033332816 */ /* 0x000fe20000000082 */
[----:B------:R-:W2:Y:S01]  /*2540*/  @P2 LDC.64 R58, c[0x0][0x300] ;  /* 0x0000c000ff3a2b82 */ /* 0x000ea20000000a00 */
[----:B------:R-:W-:Y:S02]  /*2550*/  @P2 PRMT R50, R50, 0x5410, R110 ;  /* 0x0000541032322816 */ /* 0x000fe4000000006e */
[----:B------:R-:W-:Y:S02]  /*2560*/  @P2 PRMT R49, R49, 0x5410, R106 ;  /* 0x0000541031312816 */ /* 0x000fe4000000006a */
[----:B------:R-:W-:Y:S02]  /*2570*/  @P2 PRMT R48, R48, 0x5410, R107 ;  /* 0x0000541030302816 */ /* 0x000fe4000000006b */
[----:B------:R-:W-:Y:S01]  /*2580*/  @P2 F2FP.F16.F32.PACK_AB R139, RZ, R102 ;  /* 0x00000066ff8b223e */ /* 0x000fe200000000ff */
[----:B0-----:R-:W-:Y:S01]  /*2590*/  @P2 IMAD.WIDE.U32 R64, R133, 0x10, R56 ;  /* 0x0000001085402825 */ /* 0x001fe200078e0038 */
[----:B------:R-:W-:Y:S01]  /*25a0*/  @P2 F2FP.F16.F32.PACK_AB R137, RZ, R75 ;  /* 0x0000004bff89223e */ /* 0x000fe200000000ff */
[----:B------:R-:W0:Y:S01]  /*25b0*/  LDC.64 R56, c[0x0][0x210] ;  /* 0x00008400ff387b82 */ /* 0x000e220000000a00 */
[----:B------:R-:W-:-:S02]  /*25c0*/  @P2 F2FP.F16.F32.PACK_AB R135, RZ, R73 ;  /* 0x00000049ff87223e */ /* 0x000fc400000000ff */
[----:B------:R-:W-:Y:S01]  /*25d0*/  @P2 F2FP.F16.F32.PACK_AB R132, RZ, R71 ;  /* 0x00000047ff84223e */ /* 0x000fe200000000ff */
[----:B------:R3:W-:Y:S01]  /*25e0*/  @P2 STG.E.128 desc[UR4][R64.64], R48 ;  /* 0x0000003040002986 */ /* 0x0007e2000c101d04 */
[----:B------:R-:W-:Y:S01]  /*25f0*/  @P1 F2FP.F16.F32.PACK_AB R105, RZ, R103 ;  /* 0x00000067ff69123e */ /* 0x000fe200000000ff */
[C---:B-1----:R-:W-:Y:S01]  /*2600*/  @P1 IMAD.WIDE.U32 R62, R131.reuse, 0x10, R62 ;  /* 0x00000010833e1825 */ /* 0x042fe200078e003e */
[----:B------:R-:W-:Y:S02]  /*2610*/  @P1 F2FP.F16.F32.PACK_AB R69, RZ, R74 ;  /* 0x0000004aff45123e */ /* 0x000fe400000000ff */
[----:B------:R-:W-:Y:S02]  /*2620*/  @P1 F2FP.F16.F32.PACK_AB R67, RZ, R72 ;  /* 0x00000048ff43123e */ /* 0x000fe400000000ff */
[----:B------:R-:W-:Y:S02]  /*2630*/  @P1 F2FP.F16.F32.PACK_AB R66, RZ, R70 ;  /* 0x00000046ff42123e */ /* 0x000fe400000000ff */
[----:B------:R-:W-:Y:S01]  /*2640*/  @P1 PRMT R47, R104, 0x7610, R47 ;  /* 0x00007610682f1816 */ /* 0x000fe2000000002f */
[----:B--2---:R-:W-:Y:S01]  /*2650*/  @P2 IMAD.WIDE.U32 R58, R131, 0x10, R58 ;  /* 0x00000010833a2825 */ /* 0x004fe200078e003a */
[----:B------:R-:W-:-:S02]  /*2660*/  @P1 PRMT R46, R68, 0x7610, R46 ;  /* 0x00007610442e1816 */ /* 0x000fc4000000002e */
[----:B------:R-:W-:Y:S02]  /*2670*/  @P2 F2FP.F16.F32.PACK_AB R140, RZ, R103 ;  /* 0x00000067ff8c223e */ /* 0x000fe400000000ff */
[----:B------:R-:W-:Y:S02]  /*2680*/  @P2 F2FP.F16.F32.PACK_AB R138, RZ, R74 ;  /* 0x0000004aff8a223e */ /* 0x000fe400000000ff */
[----:B------:R-:W-:Y:S02]  /*2690*/  @P2 F2FP.F16.F32.PACK_AB R136, RZ, R72 ;  /* 0x00000048ff88223e */ /* 0x000fe400000000ff */
[----:B------:R-:W-:Y:S02]  /*26a0*/  @P2 F2FP.F16.F32.PACK_AB R134, RZ, R70 ;  /* 0x00000046ff86223e */ /* 0x000fe400000000ff */
        /* <DEDUP_REMOVED lines=8> */
[----:B------:R-:W-:Y:S02]  /*2730*/  F2FP.F16.F32.PACK_AB R55, R103, R102 ;  /* 0x000000666737723e */ /* 0x000fe400000000ff */
[----:B------:R-:W-:Y:S01]  /*2740*/  F2FP.F16.F32.PACK_AB R54, R74, R75 ;  /* 0x0000004b4a36723e */ /* 0x000fe200000000ff */
[----:B------:R1:W-:Y:S01]  /*2750*/  @P1 STG.E.128 desc[UR4][R62.64], R44 ;  /* 0x0000002c3e001986 */ /* 0x0003e2000c101d04 */
[----:B------:R-:W-:Y:S02]  /*2760*/  F2FP.F16.F32.PACK_AB R53, R72, R73 ;  /* 0x000000494835723e */ /* 0x000fe400000000ff */
[----:B------:R-:W-:Y:S02]  /*2770*/  F2FP.F16.F32.PACK_AB R52, R70, R71 ;  /* 0x000000474634723e */ /* 0x000fe400000000ff */
        /* <DEDUP_REMOVED lines=10> */
.L_x_420:
[----:B-1----:R-:W-:Y:S02]  /*2820*/  MOV R50, R29 ;  /* 0x0000001d00327202 */ /* 0x002fe40000000f00 */
        /* <DEDUP_REMOVED lines=47> */
.L_x_419:
[----:B------:R-:W-:Y:S05]  /*2b20*/  BSYNC B0 ;  /* 0x0000000000007941 */ /* 0x000fea0003800000 */
.L_x_417:
        /* <DEDUP_REMOVED lines=147> */
.L_x_421:
        /* <DEDUP_REMOVED lines=8> */
.L_x_424:
[----:B------:R-:W-:Y:S05]  /*34e0*/  BSYNC B2 ;  /* 0x0000000000027941 */ /* 0x000fea0003800000 */
.L_x_423:
        /* <DEDUP_REMOVED lines=8> */
.L_x_425:
[----:B------:R-:W-:Y:S01]  /*3570*/  FADD.FTZ R144, R73, R144 ;  /* 0x0000009049907221 */ /* 0x000fe20000010000 */
[----:B------:R-:W-:-:S04]  /*3580*/  HFMA2.MMA R156, -RZ, RZ, 0, 1.1920928955078125e-07 ;  /* 0x00000002ff9c7435 */ /* 0x000fc800000001ff */
[----:B------:R-:W-:Y:S02]  /*3590*/  MOV R159, R144 ;  /* 0x00000090009f7202 */ /* 0x000fe40000000f00 */
[----:B------:R-:W-:-:S07]  /*35a0*/  MOV R146, R154 ;  /* 0x0000009a00927202 */ /* 0x000fce0000000f00 */
[----:B------:R-:W-:Y:S05]  /*35b0*/  WARPSYNC.COLLECTIVE R152, `(.L_x_426) ;  /* 0x0000000098087348 */ /* 0x000fea0003c00000 */
[----:B------:R0:W1:Y:S02]  /*35c0*/  SHFL.BFLY P1, R154, R159, R156, R161 ;  /* 0x0c00009c9f9a7389 */ /* 0x00006400000200a1 */
[----:B01----:R-:W-:Y:S01]  /*35d0*/  ENDCOLLECTIVE ;  /* 0x000000000000791b */ /* 0x003fe20003800000 */
.L_x_426:
[----:B------:R-:W-:-:S05]  /*35e0*/  FADD.FTZ R146, R71, R146 ;  /* 0x0000009247927221 */ /* 0x000fca0000010000 */
[----:B------:R-:W-:Y:S02]  /*35f0*/  MOV R159, R146 ;  /* 0x00000092009f7202 */ /* 0x000fe40000000f00 */
[----:B------:R-:W-:-:S07]  /*3600*/  MOV R103, R154 ;  /* 0x0000009a00677202 */ /* 0x000fce0000000f00 */
[----:B------:R-:W-:Y:S05]  /*3610*/  WARPSYNC.COLLECTIVE R152, `(.L_x_427) ;  /* 0x0000000098087348 */ /* 0x000fea0003c00000 */
[----:B------:R0:W1:Y:S02]  /*3620*/  SHFL.BFLY P1, R154, R159, R156, R161 ;  /* 0x0c00009c9f9a7389 */ /* 0x00006400000200a1 */
[----:B01----:R-:W-:Y:S01]  /*3630*/  ENDCOLLECTIVE ;  /* 0x000000000000791b */ /* 0x003fe20003800000 */
.L_x_427:
[----:B------:R-:W-:Y:S01]  /*3640*/  FADD.FTZ R103, R144, R103 ;  /* 0x0000006790677221 */ /* 0x000fe20000010000 */
[----:B------:R-:W-:-:S04]  /*3650*/  HFMA2.MMA R156, -RZ, RZ, 0, 2.384185791015625e-07 ;  /* 0x00000004ff9c7435 */ /* 0x000fc800000001ff */
[----:B------:R-:W-:Y:S02]  /*3660*/  MOV R159, R103 ;  /* 0x00000067009f7202 */ /* 0x000fe40000000f00 */
[----:B------:R-:W-:-:S07]  /*3670*/  MOV R139, R154 ;  /* 0x0000009a008b7202 */ /* 0x000fce0000000f00 */
[----:B------:R-:W-:Y:S05]  /*3680*/  WARPSYNC.COLLECTIVE R152, `(.L_x_428) ;  /* 0x0000000098087348 */ /* 0x000fea0003c00000 */
[----:B------:R0:W1:Y:S02]  /*3690*/  SHFL.BFLY P1, R154, R159, R156, R161 ;  /* 0x0c00009c9f9a7389 */ /* 0x00006400000200a1 */
[----:B01----:R-:W-:Y:S01]  /*36a0*/  ENDCOLLECTIVE ;  /* 0x000000000000791b */ /* 0x003fe20003800000 */
.L_x_428:
[----:B------:R-:W-:-:S05]  /*36b0*/  FADD.FTZ R139, R146, R139 ;  /* 0x0000008b928b7221 */ /* 0x000fca0000010000 */
[----:B------:R-:W-:Y:S02]  /*36c0*/  MOV R159, R139 ;  /* 0x0000008b009f7202 */ /* 0x000fe40000000f00 */
[----:B------:R-:W-:-:S07]  /*36d0*/  MOV R148, R154 ;  /* 0x0000009a00947202 */ /* 0x000fce0000000f00 */
[----:B------:R-:W-:Y:S05]  /*36e0*/  WARPSYNC.COLLECTIVE R152, `(.L_x_429) ;  /* 0x0000000098087348 */ /* 0x000fea0003c00000 */
[----:B------:R0:W1:Y:S02]  /*36f0*/  SHFL.BFLY P1, R154, R159, R156, R161 ;  /* 0x0c00009c9f9a7389 */ /* 0x00006400000200a1 */
[----:B01----:R-:W-:Y:S01]  /*3700*/  ENDCOLLECTIVE ;  /* 0x000000000000791b */ /* 0x003fe20003800000 */
.L_x_429:
[----:B------:R-:W-:Y:S01]  /*3710*/  FADD.FTZ R148, R103, R148 ;  /* 0x0000009467947221 */ /* 0x000fe20000010000 */
[----:B------:R-:W-:-:S04]  /*3720*/  HFMA2.MMA R156, -RZ, RZ, 0, 4.76837158203125e-07 ;  /* 0x00000008ff9c7435 */ /* 0x000fc800000001ff */
[----:B------:R-:W-:Y:S02]  /*3730*/  MOV R159, R148 ;  /* 0x00000094009f7202 */ /* 0x000fe40000000f00 */
[----:B------:R-:W-:-:S07]  /*3740*/  MOV R150, R154 ;  /* 0x0000009a00967202 */ /* 0x000fce0000000f00 */
[----:B------:R-:W-:Y:S05]  /*3750*/  WARPSYNC.COLLECTIVE R152, `(.L_x_430) ;  /* 0x0000000098087348 */ /* 0x000fea0003c00000 */
[----:B------:R0:W1:Y:S02]  /*3760*/  SHFL.BFLY P1, R154, R159, R156, R161 ;  /* 0x0c00009c9f9a7389 */ /* 0x00006400000200a1 */
[----:B01----:R-:W-:Y:S01]  /*3770*/  ENDCOLLECTIVE ;  /* 0x000000000000791b */ /* 0x003fe20003800000 */
.L_x_430:
[----:B------:R-:W-:-:S05]  /*3780*/  FADD.FTZ R150, R139, R150 ;  /* 0x000000968b967221 */ /* 0x000fca0000010000 */
[----:B------:R-:W-:Y:S02]  /*3790*/  MOV R159, R150 ;  /* 0x00000096009f7202 */ /* 0x000fe40000000f00 */
[----:B------:R-:W-:-:S07]  /*37a0*/  MOV R71, R154 ;  /* 0x0000009a00477202 */ /* 0x000fce0000000f00 */
[----:B------:R-:W-:Y:S05]  /*37b0*/  WARPSYNC.COLLECTIVE R152, `(.L_x_431) ;  /* 0x0000000098087348 */ /* 0x000fea0003c00000 */
[----:B------:R0:W1:Y:S02]  /*37c0*/  SHFL.BFLY P1, R154, R159, R156, R161 ;  /* 0x0c00009c9f9a7389 */ /* 0x00006400000200a1 */
[----:B01----:R-:W-:Y:S01]  /*37d0*/  ENDCOLLECTIVE ;  /* 0x000000000000791b */ /* 0x003fe20003800000 */
.L_x_431:
[----:B------:R-:W-:Y:S01]  /*37e0*/  FADD.FTZ R71, R148, R71 ;  /* 0x0000004794477221 */ /* 0x000fe20000010000 */
[----:B------:R-:W-:-:S04]  /*37f0*/  HFMA2.MMA R156, -RZ, RZ, 0, 9.5367431640625e-07 ;  /* 0x00000010ff9c7435 */ /* 0x000fc800000001ff */
[----:B------:R-:W-:Y:S02]  /*3800*/  MOV R159, R71 ;  /* 0x00000047009f7202 */ /* 0x000fe40000000f00 */
[----:B------:R-:W-:-:S07]  /*3810*/  MOV R73, R154 ;  /* 0x0000009a00497202 */ /* 0x000fce0000000f00 */
[----:B------:R-:W-:Y:S05]  /*3820*/  WARPSYNC.COLLECTIVE R152, `(.L_x_432) ;  /* 0x0000000098087348 */ /* 0x000fea0003c00000 */
[----:B------:R0:W1:Y:S02]  /*3830*/  SHFL.BFLY P1, R154, R159, R156, R161 ;  /* 0x0c00009c9f9a7389 */ /* 0x00006400000200a1 */
[----:B01----:R-:W-:Y:S01]  /*3840*/  ENDCOLLECTIVE ;  /* 0x000000000000791b */ /* 0x003fe20003800000 */
.L_x_432:
[----:B------:R-:W-:-:S05]  /*3850*/  FADD.FTZ R73, R150, R73 ;  /* 0x0000004996497221 */ /* 0x000fca0000010000 */
[----:B------:R-:W-:Y:S02]  /*3860*/  MOV R159, R73 ;  /* 0x00000049009f7202 */ /* 0x000fe40000000f00 */
[----:B------:R-:W-:-:S07]  /*3870*/  MOV R144, R154 ;  /* 0x0000009a00907202 */ /* 0x000fce0000000f00 */
[----:B------:R-:W-:Y:S05]  /*3880*/  WARPSYNC.COLLECTIVE R152, `(.L_x_433) ;  /* 0x0000000098087348 */ /* 0x000fea0003c00000 */
[----:B------:R0:W1:Y:S02]  /*3890*/  SHFL.BFLY P1, R154, R159, R156, R161 ;  /* 0x0c00009c9f9a7389 */ /* 0x00006400000200a1 */
[----:B01----:R-:W-:Y:S01]  /*38a0*/  ENDCOLLECTIVE ;  /* 0x000000000000791b */ /* 0x003fe20003800000 */
.L_x_433:
[----:B------:R-:W-:Y:S01]  /*38b0*/  MOV R146, R154 ;  /* 0x0000009a00927202 */ /* 0x000fe20000000f00 */
[----:B------:R-:W-:Y:S06]  /*38c0*/  BRA `(.L_x_434) ;  /* 0xffffffdc00a87947 */ /* 0x000fec000383ffff */
.L_x_435:
        /* <DEDUP_REMOVED lines=11> */
.L_x_3445:


//--------------------- .text._ZN10layer_norm31ln_parallel_residual_bwd_kernelINS_13Kernel_traitsI6__halfS2_S2_S2_fjLj768ELj1ELj4ELj1ELj16ENS_18Kernel_traits_baseILj768ES2_S2_S2_S2_fjLj128EEEEELb1ELb0ELb0EEEvNS_9BwdParamsE --------------------------
	.section	.text._ZN10layer_norm31ln_parallel_residual_bwd_kernelINS_13Kernel_traitsI6__halfS2_S2_S2_fjLj768ELj1ELj4ELj1ELj16ENS_18Kernel_traits_baseILj768ES2_S2_S2_S2_fjLj128EEEEELb1ELb0ELb0EEEvNS_9BwdParamsE,"ax",@progbits
	.align	128
        .global         _ZN10layer_norm31ln_parallel_residual_bwd_kernelINS_13Kernel_traitsI6__halfS2_S2_S2_fjLj768ELj1ELj4ELj1ELj16ENS_18Kernel_traits_baseILj768ES2_S2_S2_S2_fjLj128EEEEELb1ELb0ELb0EEEvNS_9BwdParamsE
        .type           _ZN10layer_norm31ln_parallel_residual_bwd_kernelINS_13Kernel_traitsI6__halfS2_S2_S2_fjLj768ELj1ELj4ELj1ELj16ENS_18Kernel_traits_baseILj768ES2_S2_S2_S2_fjLj128EEEEELb1ELb0ELb0EEEvNS_9BwdParamsE,@function
        .size           _ZN10layer_norm31ln_parallel_residual_bwd_kernelINS_13Kernel_traitsI6__halfS2_S2_S2_fjLj768ELj1ELj4ELj1ELj16ENS_18Kernel_traits_baseILj768ES2_S2_S2_S2_fjLj128EEEEELb1ELb0ELb0EEEvNS_9BwdParamsE,(.L_x_3446 - _ZN10layer_norm31ln_parallel_residual_bwd_kernelINS_13Kernel_traitsI6__halfS2_S2_S2_fjLj768ELj1ELj4ELj1ELj16ENS_18Kernel_traits_baseILj768ES2_S2_S2_S2_fjLj128EEEEELb1ELb0ELb0EEEvNS_9BwdParamsE)
        .other          _ZN10layer_norm31ln_parallel_residual_bwd_kernelINS_13Kernel_traitsI6__halfS2_S2_S2_fjLj768ELj1ELj4ELj1ELj16ENS_18Kernel_traits_baseILj768ES2_S2_S2_S2_fjLj128EEEEELb1ELb0ELb0EEEvNS_9BwdParamsE,@"STO_CUDA_ENTRY STV_DEFAULT"
_ZN10layer_norm31ln_parallel_residual_bwd_kernelINS_13Kernel_traitsI6__halfS2_S2_S2_fjLj768ELj1ELj4ELj1ELj16ENS_18Kernel_traits_baseILj768ES2_S2_S2_S2_fjLj128EEEEELb1ELb0ELb0EEEvNS_9BwdParamsE:
.text._ZN10layer_norm31ln_parallel_residual_bwd_kernelINS_13Kernel_traitsI6__halfS2_S2_S2_fjLj768ELj1ELj4ELj1ELj16ENS_18Kernel_traits_baseILj768ES2_S2_S2_S2_fjLj128EEEEELb1ELb0ELb0EEEvNS_9BwdParamsE:
        /* <DEDUP_REMOVED lines=27> */
[----:B------:R0:W5:Y:S02]  /*01b0*/  @P1 LDG.E.128 R132, desc[UR4][R2.64] ;  /* 0x0000000402841981 */ /* 0x000164000c1e1d00 */
[----:B------:R-:W4:Y:S01]  /*01c0*/  @P3 LDC.64 R22, c[0x0][0x260] ;  /* 0x00009800ff163b82 */ /* 0x000f220000000a00 */
[C---:B-1----:R-:W-:Y:S01]  /*01d0*/  @P1 IMAD.WIDE.U32 R12, R27.reuse, 0x10, R12 ;  /* 0x000000101b0c1825 */ /* 0x042fe200078e000c */
[----:B------:R-:W-:-:S04]  /*01e0*/  @P1 LOP3.LUT R27, R27, 0x20, RZ, 0xfc, !PT ;  /* 0x000000201b1b1812 */ /* 0x000fc800078efcff */
[----:B------:R0:W5:Y:S02]  /*01f0*/  @P1 LDG.E.128 R8, desc[UR4][R12.64] ;  /* 0x000000040c081981 */ /* 0x000164000c1e1d00 */
[----:B------:R-:W1:Y:S01]  /*0200*/  @P3 LDC.64 R24, c[0x0][0x268] ;  /* 0x00009a00ff183b82 */ /* 0x000e620000000a00 */
[----:B--2---:R-:W-:-:S05]  /*0210*/  @P2 IMAD.WIDE.U32 R18, R27, 0x10, R14 ;  /* 0x000000101b122825 */ /* 0x004fca00078e000e */
[----:B------:R0:W5:Y:S01]  /*0220*/  @P2 LDG.E.128 R4, desc[UR4][R18.64] ;  /* 0x0000000412042981 */ /* 0x000162000c1e1d00 */
[C---:B---3--:R-:W-:Y:S01]  /*0230*/  @P2 IMAD.WIDE.U32 R20, R27.reuse, 0x10, R16 ;  /* 0x000000101b142825 */ /* 0x048fe200078e0010 */
[----:B------:R-:W-:-:S04]  /*0240*/  @P2 IADD3 R27, R27, 0x20, RZ ;  /* 0x000000201b1b2810 */ /* 0x000fc80007ffe0ff */
[----:B------:R0:W5:Y:S01]  /*0250*/  @P2 LDG.E.128 R128, desc[UR4][R20.64] ;  /* 0x0000000414802981 */ /* 0x000162000c1e1d00 */
[----:B----4-:R-:W-:-:S05]  /*0260*/  @P3 IMAD.WIDE.U32 R14, R27, 0x10, R22 ;  /* 0x000000101b0e3825 */ /* 0x010fca00078e0016 */
[----:B------:R0:W5:Y:S01]  /*0270*/  @P3 LDG.E.128 R32, desc[UR4][R14.64] ;  /* 0x000000040e203981 */ /* 0x000162000c1e1d00 */
[----:B-1----:R-:W-:-:S05]  /*0280*/  @P3 IMAD.WIDE.U32 R16, R27, 0x10, R24 ;  /* 0x000000101b103825 */ /* 0x002fca00078e0018 */
        /* <DEDUP_REMOVED lines=56> */
[----:B------:R-:W0:Y:S01]  /*0610*/  LDC.U8 R0, c[0x0][0x2a0] ;  /* 0x0000a800ff007b82 */ /* 0x000e220000000000 */
[----:B------:R-:W-:Y:S01]  /*0620*/  HFMA2.MMA R37, -RZ, RZ, 0, 0 ;  /* 0x00000000ff257435 */ /* 0x000fe200000001ff */
[--C-:B-----5:R-:W-:Y:S02]  /*0630*/  HADD2.F32 R27, -RZ, R8.reuse.H0_H0 ;  /* 0x20000008ff1b7230 */ /* 0x120fe40000004100 */
[----:B------:R-:W-:Y:S02]  /*0640*/  HADD2.F32 R26, -RZ, R8.H1_H1 ;  /* 0x30000008ff1a7230 */ /* 0x000fe40000004100 */
[--C-:B------:R-:W-:Y:S02]  /*0650*/  HADD2.F32 R25, -RZ, R9.reuse.H0_H0 ;  /* 0x20000009ff197230 */ /* 0x100fe40000004100 */
[----:B------:R-:W-:Y:S02]  /*0660*/  HADD2.F32 R24, -RZ, R9.H1_H1 ;  /* 0x30000009ff187230 */ /* 0x000fe40000004100 */
[----:B------:R-:W-:-:S02]  /*0670*/  HADD2.F32 R23, -RZ, R10.H0_H0 ;  /* 0x2000000aff177230 */ /* 0x000fc40000004100 */
[----:B------:R-:W-:Y:S02]  /*0680*/  HADD2.F32 R22, -RZ, R10.H1_H1 ;  /* 0x3000000aff167230 */ /* 0x000fe40000004100 */
[--C-:B------:R-:W-:Y:S02]  /*0690*/  HADD2.F32 R21, -RZ, R11.reuse.H0_H0 ;  /* 0x2000000bff157230 */ /* 0x100fe40000004100 */
        /* <DEDUP_REMOVED lines=40> */
[----:B0-----:R-:W-:-:S07]  /*0920*/  HADD2.F32 R181, -RZ, R103.H1_H1 ;  /* 0x30000067ffb57230 */ /* 0x001fce0000004100 */
.L_x_451:
[----:B------:R-:W0:Y:S08]  /*0930*/  LDC.64 R150, c[0x0][0x250] ;  /* 0x00009400ff967b82 */ /* 0x000e300000000a00 */
        /* <DEDUP_REMOVED lines=40> */
[----:B------:R0:W5:Y:S02]  /*0bc0*/  @P4 LDG.E.128 R128, desc[UR4][R232.64] ;  /* 0x00000004e8804981 */ /* 0x000164000c1e1d00 */
[----:B0-----:R-:W-:Y:S01]  /*0bd0*/  IADD3 R233, R183, 0x20, RZ ;  /* 0x00000020b7e97810 */ /* 0x001fe20007ffe0ff */
[--C-:B--2---:R-:W-:Y:S02]  /*0be0*/  HADD2.F32 R3, -RZ, R156.reuse.H0_H0 ;  /* 0x2000009cff037230 */ /* 0x104fe40000004100 */
[--C-:B------:R-:W-:Y:S02]  /*0bf0*/  HADD2.F32 R209, -RZ, R157.reuse.H0_H0 ;  /* 0x2000009dffd17230 */ /* 0x100fe40000004100 */
[----:B------:R-:W-:Y:S02]  /*0c00*/  HADD2.F32 R157, -RZ, R157.H1_H1 ;  /* 0x3000009dff9d7230 */ /* 0x000fe40000004100 */
[----:B------:R-:W-:Y:S02]  /*0c10*/  HADD2.F32 R193, -RZ, R159.H0_H0 ;  /* 0x2000009fffc17230 */ /* 0x000fe40000004100 */
[----:B------:R-:W-:Y:S01]  /*0c20*/  FADD.FTZ R192, R3, -R186 ;  /* 0x800000ba03c07221 */ /* 0x000fe20000010000 */
[----:B------:R-:W-:-:S02]  /*0c30*/  HADD2.F32 R199, -RZ, R156.H1_H1 ;  /* 0x3000009cffc77230 */ /* 0x000fc40000004100 */
[--C-:B------:R-:W-:Y:S02]  /*0c40*/  HADD2.F32 R211, -RZ, R158.reuse.H0_H0 ;  /* 0x2000009effd37230 */ /* 0x100fe40000004100 */
[----:B------:R-:W-:Y:S02]  /*0c50*/  HADD2.F32 R221, -RZ, R158.H1_H1 ;  /* 0x3000009effdd7230 */ /* 0x000fe40000004100 */
[----:B------:R-:W-:Y:S02]  /*0c60*/  HADD2.F32 R159, -RZ, R159.H1_H1 ;  /* 0x3000009fff9f7230 */ /* 0x000fe40000004100 */
[C---:B------:R-:W-:Y:S01]  /*0c70*/  FADD.FTZ R214, -R186.reuse, R157 ;  /* 0x0000009dbad67221 */ /* 0x040fe20000010100 */
[C---:B------:R-:W-:Y:S01]  /*0c80*/  FADD.FTZ R202, -R186.reuse, R199 ;  /* 0x000000c7baca7221 */ /* 0x040fe20000010100 */
[C---:B------:R-:W-:Y:S01]  /*0c90*/  FADD.FTZ R212, -R186.reuse, R209 ;  /* 0x000000d1bad47221 */ /* 0x040fe20000010100 */
[----:B---3--:R-:W-:Y:S02]  /*0ca0*/  HADD2.F32 R157, -RZ, R148.H0_H0 ;  /* 0x20000094ff9d7230 */ /* 0x008fe40000004100 */
[C---:B------:R-:W-:Y:S01]  /*0cb0*/  FADD.FTZ R158, -R186.reuse, R211 ;  /* 0x000000d3ba9e7221 */ /* 0x040fe20000010100 */
[C---:B------:R-:W-:Y:S01]  /*0cc0*/  FADD.FTZ R226, -R186.reuse, R221 ;  /* 0x000000ddbae27221 */ /* 0x040fe20000010100 */
[C---:B------:R-:W-:Y:S01]  /*0cd0*/  FADD.FTZ R156, -R186.reuse, R193 ;  /* 0x000000c1ba9c7221 */ /* 0x040fe20000010100 */
[----:B------:R-:W-:Y:S01]  /*0ce0*/  FADD.FTZ R232, -R186, R159 ;  /* 0x0000009fbae87221 */ /* 0x000fe20000010100 */
[----:B------:R-:W-:Y:S01]  /*0cf0*/  FMUL.FTZ R3, R187, R192 ;  /* 0x000000c0bb037220 */ /* 0x000fe20000410000 */
[----:B------:R-:W-:Y:S01]  /*0d00*/  FMUL.FTZ R192, R27, R157 ;  /* 0x0000009d1bc07220 */ /* 0x000fe20000410000 */
[----:B----4-:R-:W-:-:S02]  /*0d10*/  HADD2.F32 R186, -RZ, R152.H0_H0 ;  /* 0x20000098ffba7230 */ /* 0x010fc40000004100 */
[----:B------:R-:W-:Y:S01]  /*0d20*/  FADD.FTZ R104, R104, R157 ;  /* 0x0000009d68687221 */ /* 0x000fe20000010000 */
[----:B------:R-:W-:Y:S01]  /*0d30*/  FFMA.FTZ R84, R3, R157, R84 ;  /* 0x0000009d03547223 */ /* 0x000fe20000010054 */
[----:B------:R-:W-:Y:S02]  /*0d40*/  HADD2.F32 R148, -RZ, R148.H1_H1 ;  /* 0x30000094ff947230 */ /* 0x000fe40000004100 */
[----:B------:R-:W-:Y:S01]  /*0d50*/  FMUL.FTZ R202, R187, R202 ;  /* 0x000000cabbca7220 */ /* 0x000fe20000410000 */
[----:B------:R-:W-:Y:S02]  /*0d60*/  HADD2.F32 R157, -RZ, R149.H0_H0 ;  /* 0x20000095ff9d7230 */ /* 0x000fe40000004100 */
[----:B------:R-:W-:Y:S01]  /*0d70*/  FADD.FTZ R60, R60, R186 ;  /* 0x000000ba3c3c7221 */ /* 0x000fe20000010000 */
[-C--:B------:R-:W-:Y:S01]  /*0d80*/  FFMA.FTZ R36, R3, R186.reuse, R36 ;  /* 0x000000ba03247223 */ /* 0x080fe20000010024 */
[----:B------:R-:W-:Y:S01]  /*0d90*/  FFMA.FTZ R186, R163, R186, R192 ;  /* 0x000000baa3ba7223 */ /* 0x000fe200000100c0 */
[----:B------:R-:W-:-:S02]  /*0da0*/  HADD2.F32 R192, -RZ, R153.H0_H0 ;  /* 0x20000099ffc07230 */ /* 0x000fc40000004100 */
[-C--:B------:R-:W-:Y:S01]  /*0db0*/  FMUL.FTZ R199, R26, R148.reuse ;  /* 0x000000941ac77220 */ /* 0x080fe20000410000 */
[----:B------:R-:W-:Y:S01]  /*0dc0*/  FADD.FTZ R105, R105, R148 ;  /* 0x0000009469697221 */ /* 0x000fe20000010000 */
[----:B------:R-:W-:Y:S01]  /*0dd0*/  FFMA.FTZ R85, R202, R148, R85 ;  /* 0x00000094ca557223 */ /* 0x000fe20000010055 */
[----:B------:R-:W-:Y:S01]  /*0de0*/  FMUL.FTZ R193, R187, R212 ;  /* 0x000000d4bbc17220 */ /* 0x000fe20000410000 */
[----:B------:R-:W-:Y:S01]  /*0df0*/  FMUL.FTZ R148, R25, R157 ;  /* 0x0000009d19947220 */ /* 0x000fe20000410000 */
[----:B------:R-:W-:Y:S02]  /*0e00*/  FADD.FTZ R62, R62, R192 ;  /* 0x000000c03e3e7221 */ /* 0x000fe40000010000 */
[-C--:B------:R-:W-:Y:S01]  /*0e10*/  FFMA.FTZ R38, R193, R192.reuse, R38 ;  /* 0x000000c0c1267223 */ /* 0x080fe20000010026 */
[----:B------:R-:W-:Y:S01]  /*0e20*/  FFMA.FTZ R192, R161, R192, R148 ;  /* 0x000000c0a1c07223 */ /* 0x000fe20000010094 */
[----:B------:R-:W-:Y:S02]  /*0e30*/  HADD2.F32 R148, -RZ, R149.H1_H1 ;  /* 0x30000095ff947230 */ /* 0x000fe40000004100 */
[----:B------:R-:W-:-:S03]  /*0e40*/  HADD2.F32 R153, -RZ, R153.H1_H1 ;  /* 0x30000099ff997230 */ /* 0x000fc60000004100 */
[----:B------:R-:W-:Y:S01]  /*0e50*/  FMUL.FTZ R149, R24, R148 ;  /* 0x0000009418957220 */ /* 0x000fe20000410000 */
[C---:B------:R-:W-:Y:S01]  /*0e60*/  FMUL.FTZ R214, R187.reuse, R214 ;  /* 0x000000d6bbd67220 */ /* 0x040fe20000410000 */
[----:B------:R-:W-:Y:S02]  /*0e70*/  FMUL.FTZ R211, R187, R158 ;  /* 0x0000009ebbd37220 */ /* 0x000fe40000410000 */
[----:B------:R-:W-:Y:S01]  /*0e80*/  FFMA.FTZ R212, R160, R153, R149 ;  /* 0x00000099a0d47223 */ /* 0x000fe20000010095 */
[--C-:B------:R-:W-:Y:S02]  /*0e90*/  HADD2.F32 R149, -RZ, R150.reuse.H0_H0 ;  /* 0x20000096ff957230 */ /* 0x100fe40000004100 */
[----:B------:R-:W-:Y:S02]  /*0ea0*/  HADD2.F32 R150, -RZ, R150.H1_H1 ;  /* 0x30000096ff967230 */ /* 0x000fe40000004100 */
[----:B------:R-:W-:Y:S01]  /*0eb0*/  FADD.FTZ R107, R107, R148 ;  /* 0x000000946b6b7221 */ /* 0x000fe20000010000 */
[----:B------:R-:W-:Y:S01]  /*0ec0*/  FFMA.FTZ R87, R214, R148, R87 ;  /* 0x00000094d6577223 */ /* 0x000fe20000010057 */
[----:B------:R-:W-:-:S02]  /*0ed0*/  HADD2.F32 R209, -RZ, R154.H0_H0 ;  /* 0x2000009affd17230 */ /* 0x000fc40000004100 */
[-C--:B------:R-:W-:Y:S01]  /*0ee0*/  FMUL.FTZ R148, R23, R149.reuse ;  /* 0x0000009517947220 */ /* 0x080fe20000410000 */
[----:B------:R-:W-:Y:S01]  /*0ef0*/  FADD.FTZ R108, R108, R149 ;  /* 0x000000956c6c7221 */ /* 0x000fe20000010000 */
[----:B------:R-:W-:Y:S01]  /*0f00*/  FFMA.FTZ R88, R211, R149, R88 ;  /* 0x00000095d3587223 */ /* 0x000fe20000010058 */
[----:B------:R-:W-:Y:S02]  /*0f10*/  HADD2.F32 R154, -RZ, R154.H1_H1 ;  /* 0x3000009aff9a7230 */ /* 0x000fe40000004100 */
[----:B------:R-:W-:-:S04]  /*0f20*/  FMUL.FTZ R149, R22, R150 ;  /* 0x0000009616957220 */ /* 0x000fc80000410000 */
[----:B------:R-:W-:Y:S01]  /*0f30*/  FFMA.FTZ R224, R30, R154, R149 ;  /* 0x0000009a1ee07223 */ /* 0x000fe20000010095 */
[----:B------:R-:W-:Y:S02]  /*0f40*/  HADD2.F32 R149, -RZ, R151.H0_H0 ;  /* 0x20000097ff957230 */ /* 0x000fe40000004100 */
[----:B------:R-:W-:Y:S01]  /*0f50*/  FADD.FTZ R64, R64, R209 ;  /* 0x000000d140407221 */ /* 0x000fe20000010000 */
[-C--:B------:R-:W-:Y:S01]  /*0f60*/  FFMA.FTZ R40, R211, R209.reuse, R40 ;  /* 0x000000d1d3287223 */ /* 0x080fe20000010028 */
[----:B------:R-:W-:Y:S02]  /*0f70*/  HADD2.F32 R221, -RZ, R155.H0_H0 ;  /* 0x2000009bffdd7230 */ /* 0x000fe40000004100 */
[----:B------:R-:W-:Y:S01]  /*0f80*/  FFMA.FTZ R209, R31, R209, R148 ;  /* 0x000000d11fd17223 */ /* 0x000fe20000010094 */
[----:B------:R-:W-:Y:S01]  /*0f90*/  FMUL.FTZ R223, R187, R156 ;  /* 0x0000009cbbdf7220 */ /* 0x000fe20000410000 */
[----:B------:R-:W-:Y:S01]  /*0fa0*/  FMUL.FTZ R148, R21, R149 ;  /* 0x0000009515947220 */ /* 0x000fe20000410000 */
[----:B------:R-:W-:-:S02]  /*0fb0*/  FADD.FTZ R66, R66, R221 ;  /* 0x000000dd42427221 */ /* 0x000fc40000010000 */
[-C--:B------:R-:W-:Y:S01]  /*0fc0*/  FFMA.FTZ R42, R223, R221.reuse, R42 ;  /* 0x000000dddf2a7223 */ /* 0x080fe2000001002a */
[----:B------:R-:W-:Y:S01]  /*0fd0*/  FFMA.FTZ R221, R29, R221, R148 ;  /* 0x000000dd1ddd7223 */ /* 0x000fe20000010094 */
[----:B------:R-:W-:Y:S02]  /*0fe0*/  HADD2.F32 R148, -RZ, R151.H1_H1 ;  /* 0x30000097ff947230 */ /* 0x000fe40000004100 */
[----:B------:R-:W-:Y:S01]  /*0ff0*/  FMUL.FTZ R232, R187, R232 ;  /* 0x000000e8bbe87220 */ /* 0x000fe20000410000 */
[----:B------:R-:W-:Y:S02]  /*1000*/  HADD2.F32 R152, -RZ, R152.H1_H1 ;  /* 0x30000098ff987230 */ /* 0x000fe40000004100 */
[----:B------:R-:W-:Y:S01]  /*1010*/  FADD.FTZ R110, R110, R149 ;  /* 0x000000956e6e7221 */ /* 0x000fe20000010000 */
[----:B------:R-:W-:Y:S01]  /*1020*/  FFMA.FTZ R90, R223, R149, R90 ;  /* 0x00000095df5a7223 */ /* 0x000fe2000001005a */
[-C--:B------:R-:W-:Y:S01]  /*1030*/  FMUL.FTZ R229, R20, R148.reuse ;  /* 0x0000009414e57220 */ /* 0x080fe20000410000 */
[----:B------:R-:W-:Y:S01]  /*1040*/  FADD.FTZ R111, R111, R148 ;  /* 0x000000946f6f7221 */ /* 0x000fe20000010000 */
[----:B------:R-:W-:Y:S01]  /*1050*/  FFMA.FTZ R91, R232, R148, R91 ;  /* 0x00000094e85b7223 */ /* 0x000fe2000001005b */
[----:B------:R-:W-:Y:S01]  /*1060*/  FFMA.FTZ R199, R162, R152, R199 ;  /* 0x00000098a2c77223 */ /* 0x000fe200000100c7 */
[----:B------:R-:W-:Y:S01]  /*1070*/  FADD.FTZ R148, RZ, R186 ;  /* 0x000000baff947221 */ /* 0x000fe20000010000 */
[----:B------:R-:W-:-:S03]  /*1080*/  FFMA.FTZ R149, R3, R186, RZ ;  /* 0x000000ba03957223 */ /* 0x000fc600000100ff */
[----:B------:R-:W-:Y:S01]  /*1090*/  FADD.FTZ R151, R148, R199 ;  /* 0x000000c794977221 */ /* 0x000fe20000010000 */
[----:B------:R-:W-:Y:S01]  /*10a0*/  FFMA.FTZ R148, R202, R199, R149 ;  /* 0x000000c7ca947223 */ /* 0x000fe20000010095 */
[----:B------:R-:W-:Y:S02]  /*10b0*/  FMUL.FTZ R226, R187, R226 ;  /* 0x000000e2bbe27220 */ /* 0x000fe40000410000 */
        /* <DEDUP_REMOVED lines=8> */
[----:B------:R-:W-:Y:S02]  /*1140*/  HADD2.F32 R155, -RZ, R155.H1_H1 ;  /* 0x3000009bff9b7230 */ /* 0x000fe40000004100 */
[----:B------:R-:W-:Y:S01]  /*1150*/  FADD.FTZ R148, R149, R224 ;  /* 0x000000e095947221 */ /* 0x000fe20000010000 */
[----:B------:R-:W-:Y:S02]  /*1160*/  FFMA.FTZ R150, R226, R224, R151 ;  /* 0x000000e0e2967223 */ /* 0x000fe40000010097 */
        /* <DEDUP_REMOVED lines=15> */
.L_x_439:
[----:B------:R-:W-:Y:S05]  /*1260*/  BSYNC B1 ;  /* 0x0000000000017941 */ /* 0x000fea0003800000 */
.L_x_438:
        /* <DEDUP_REMOVED lines=20> */
[----:B------:R0:W5:Y:S01]  /*13b0*/  @P4 LDG.E.64 R238, desc[UR4][R184.64] ;  /* 0x00000004b8ee4981 */ /* 0x000162000c1e1b00 */
[----:B------:R-:W-:-:S06]  /*13c0*/  IADD3.X R245, R198, UR7, RZ, P5, !PT ;  /* 0x00000007c6f57c10 */ /* 0x000fcc000affe4ff */
[----:B------:R-:W5:Y:S01]  /*13d0*/  LDG.E.64 R244, desc[UR4][R244.64] ;  /* 0x00000004f4f47981 */ /* 0x000f62000c1e1b00 */
[----:B------:R-:W-:-:S13]  /*13e0*/  ISETP.NE.AND.EX P0, PT, RZ, UR9, PT, P0 ;  /* 0x00000009ff007c0c */ /* 0x000fda000bf05300 */
[----:B------:R-:W-:-:S04]  /*13f0*/  @P0 LEA R248, P4, R233, UR8, 0x4 ;  /* 0x00000008e9f80c11 */ /* 0x000fc8000f8820ff */
[----:B------:R-:W-:-:S05]  /*1400*/  @P0 LEA.HI.X R249, R233, UR9, RZ, 0x4, P4 ;  /* 0x00000009e9f90c11 */ /* 0x000fca000a0f24ff */
[----:B------:R1:W5:Y:S01]  /*1410*/  @P0 LDG.E.128 R132, desc[UR4][R248.64] ;  /* 0x00000004f8840981 */ /* 0x000362000c1e1d00 */
[----:B------:R-:W-:-:S04]  /*1420*/  ISETP.NE.AND P0, PT, R0, RZ, PT ;  /* 0x000000ff0000720c */ /* 0x000fc80003f05270 */
[----:B-----5:R-:W-:Y:S02]  /*1430*/  FSEL R197, R231, RZ, !P0 ;  /* 0x000000ffe7c57208 */ /* 0x020fe40004000000 */
[----:B------:R-:W-:Y:S01]  /*1440*/  IADD3 R233, R233, 0x20, RZ ;  /* 0x00000020e9e97810 */ /* 0x000fe20007ffe0ff */
[--C-:B--2---:R-:W-:Y:S02]  /*1450*/  HADD2.F32 R195, -RZ, R148.reuse.H0_H0 ;  /* 0x20000094ffc37230 */ /* 0x104fe40000004100 */
[----:B------:R-:W-:Y:S02]  /*1460*/  HADD2.F32 R148, -RZ, R148.H1_H1 ;  /* 0x30000094ff947230 */ /* 0x000fe40000004100 */
[--C-:B------:R-:W-:Y:S02]  /*1470*/  HADD2.F32 R208, -RZ, R149.reuse.H0_H0 ;  /* 0x20000095ffd07230 */ /* 0x100fe40000004100 */
[----:B------:R-:W-:Y:S02]  /*1480*/  HADD2.F32 R210, -RZ, R149.H1_H1 ;  /* 0x30000095ffd27230 */ /* 0x000fe40000004100 */
[----:B------:R-:W-:-:S02]  /*1490*/  HADD2.F32 R149, -RZ, R150.H0_H0 ;  /* 0x20000096ff957230 */ /* 0x000fc40000004100 */
[--C-:B0-----:R-:W-:Y:S02]  /*14a0*/  HADD2.F32 R185, -RZ, R151.reuse.H0_H0 ;  /* 0x20000097ffb97230 */ /* 0x101fe40000004100 */
[C---:B------:R-:W-:Y:S01]  /*14b0*/  FADD.FTZ R184, -R197.reuse, R195 ;  /* 0x000000c3c5b87221 */ /* 0x040fe20000010100 */
[----:B------:R-:W-:Y:S02]  /*14c0*/  HADD2.F32 R230, -RZ, R151.H1_H1 ;  /* 0x30000097ffe67230 */ /* 0x000fe40000004100 */
[C---:B------:R-:W-:Y:S01]  /*14d0*/  FADD.FTZ R200, -R197.reuse, R148 ;  /* 0x00000094c5c87221 */ /* 0x040fe20000010100 */
[----:B------:R-:W-:Y:S02]  /*14e0*/  HADD2.F32 R222, -RZ, R150.H1_H1 ;  /* 0x30000096ffde7230 */ /* 0x000fe40000004100 */
[C---:B------:R-:W-:Y:S01]  /*14f0*/  FADD.FTZ R150, -R197.reuse, R149 ;  /* 0x00000095c5967221 */ /* 0x040fe20000010100 */
[----:B------:R-:W-:Y:S01]  /*1500*/  FADD.FTZ R148, -R197, R185 ;  /* 0x000000b9c5947221 */ /* 0x000fe20000010100 */
[----:B---3--:R-:W-:-:S02]  /*1510*/  HADD2.F32 R151, -RZ, R152.H0_H0 ;  /* 0x20000098ff977230 */ /* 0x008fc40000004100 */
[----:B------:R-:W-:Y:S01]  /*1520*/  FMUL.FTZ R185, R187, R184 ;  /* 0x000000b8bbb97220 */ /* 0x000fe20000410000 */
[----:B------:R-:W-:Y:S02]  /*1530*/  HADD2.F32 R152, -RZ, R152.H1_H1 ;  /* 0x30000098ff987230 */ /* 0x000fe40000004100 */
[----:B------:R-:W-:Y:S01]  /*1540*/  FMUL.FTZ R184, R11, R151 ;  /* 0x000000970bb87220 */ /* 0x000fe20000410000 */
[--C-:B----4-:R-:W-:Y:S02]  /*1550*/  HADD2.F32 R149, -RZ, R156.reuse.H0_H0 ;  /* 0x2000009cff957230 */ /* 0x110fe40000004100 */
[----:B------:R-:W-:-:S03]  /*1560*/  HADD2.F32 R156, -RZ, R156.H1_H1 ;  /* 0x3000009cff9c7230 */ /* 0x000fc60000004100 */
[----:B------:R-:W-:Y:S01]  /*1570*/  FADD.FTZ R68, R68, R149 ;  /* 0x0000009544447221 */ /* 0x000fe20000010000 */
[-C--:B------:R-:W-:Y:S01]  /*1580*/  FFMA.FTZ R44, R185, R149.reuse, R44 ;  /* 0x00000095b92c7223 */ /* 0x080fe2000001002c */
[----:B------:R-:W-:Y:S01]  /*1590*/  FFMA.FTZ R184, R19, R149, R184 ;  /* 0x0000009513b87223 */ /* 0x000fe200000100b8 */
[----:B------:R-:W-:Y:S01]  /*15a0*/  FMUL.FTZ R149, R10, R152 ;  /* 0x000000980a957220 */ /* 0x000fe20000410000 */
[----:B------:R-:W-:Y:S01]  /*15b0*/  FADD.FTZ R208, -R197, R208 ;  /* 0x000000d0c5d07221 */ /* 0x000fe20000010100 */
[----:B------:R-:W-:Y:S02]  /*15c0*/  FMUL.FTZ R200, R187, R200 ;  /* 0x000000c8bbc87220 */ /* 0x000fe40000410000 */
[----:B------:R-:W-:Y:S01]  /*15d0*/  FFMA.FTZ R198, R18, R156, R149 ;  /* 0x0000009c12c67223 */ /* 0x000fe20000010095 */
[----:B------:R-:W-:Y:S02]  /*15e0*/  HADD2.F32 R149, -RZ, R153.H0_H0 ;  /* 0x20000099ff957230 */ /* 0x000fe40000004100 */
[C---:B------:R-:W-:Y:S01]  /*15f0*/  FADD.FTZ R210, -R197.reuse, R210 ;  /* 0x000000d2c5d27221 */ /* 0x040fe20000010100 */
[C---:B------:R-:W-:Y:S01]  /*1600*/  FADD.FTZ R222, -R197.reuse, R222 ;  /* 0x000000dec5de7221 */ /* 0x040fe20000010100 */
[----:B------:R-:W-:Y:S01]  /*1610*/  FADD.FTZ R230, -R197, R230 ;  /* 0x000000e6c5e67221 */ /* 0x000fe20000010100 */
[----:B------:R-:W-:-:S02]  /*1620*/  HADD2.F32 R195, -RZ, R157.H0_H0 ;  /* 0x2000009dffc37230 */ /* 0x000fc40000004100 */
        /* <DEDUP_REMOVED lines=8> */
[----:B------:R-:W-:Y:S01]  /*16b0*/  FADD.FTZ R114, R114, R149 ;  /* 0x0000009572727221 */ /* 0x000fe20000010000 */
[----:B------:R-:W-:Y:S01]  /*16c0*/  FFMA.FTZ R94, R197, R149, R94 ;  /* 0x00000095c55e7223 */ /* 0x000fe2000001005e */
[----:B------:R-:W-:-:S02]  /*16d0*/  HADD2.F32 R157, -RZ, R157.H1_H1 ;  /* 0x3000009dff9d7230 */ /* 0x000fc40000004100 */
[----:B------:R-:W-:Y:S01]  /*16e0*/  FMUL.FTZ R149, R8, R152 ;  /* 0x0000009808957220 */ /* 0x000fe20000410000 */
[----:B------:R-:W-:-:S03]  /*16f0*/  FMUL.FTZ R207, R187, R150 ;  /* 0x00000096bbcf7220 */ /* 0x000fc60000410000 */
[----:B------:R-:W-:Y:S01]  /*1700*/  FFMA.FTZ R208, R16, R157, R149 ;  /* 0x0000009d10d07223 */ /* 0x000fe20000010095 */
[----:B------:R-:W-:-:S05]  /*1710*/  HADD2.F32 R149, -RZ, R154.H0_H0 ;  /* 0x2000009aff957230 */ /* 0x000fca0000004100 */
[-C--:B------:R-:W-:Y:S01]  /*1720*/  FMUL.FTZ R150, R7, R149.reuse ;  /* 0x0000009507967220 */ /* 0x080fe20000410000 */
[----:B------:R-:W-:Y:S01]  /*1730*/  FADD.FTZ R116, R116, R149 ;  /* 0x0000009574747221 */ /* 0x000fe20000010000 */
[----:B------:R-:W-:Y:S01]  /*1740*/  FFMA.FTZ R96, R207, R149, R96 ;  /* 0x00000095cf607223 */ /* 0x000fe20000010060 */
[----:B------:R-:W-:Y:S02]  /*1750*/  HADD2.F32 R149, -RZ, R155.H0_H0 ;  /* 0x2000009bff957230 */ /* 0x000fe40000004100 */
[----:B------:R-:W-:Y:S01]  /*1760*/  FMUL.FTZ R215, R187, R148 ;  /* 0x00000094bbd77220 */ /* 0x000fe20000410000 */
[----:B------:R-:W-:Y:S02]  /*1770*/  HADD2.F32 R216, -RZ, R159.H0_H0 ;  /* 0x2000009fffd87230 */ /* 0x000fe40000004100 */
[----:B------:R-:W-:-:S03]  /*1780*/  FMUL.FTZ R148, R5, R149 ;  /* 0x0000009505947220 */ /* 0x000fc60000410000 */
[----:B------:R-:W-:Y:S01]  /*1790*/  FADD.FTZ R74, R74, R216 ;  /* 0x000000d84a4a7221 */ /* 0x000fe20000010000 */
[-C--:B------:R-:W-:Y:S01]  /*17a0*/  FFMA.FTZ R50, R215, R216.reuse, R50 ;  /* 0x000000d8d7327223 */ /* 0x080fe20000010032 */
[----:B------:R-:W-:Y:S01]  /*17b0*/  FFMA.FTZ R216, R13, R216, R148 ;  /* 0x000000d80dd87223 */ /* 0x000fe20000010094 */
[----:B------:R-:W-:Y:S02]  /*17c0*/  HADD2.F32 R205, -RZ, R158.H0_H0 ;  /* 0x2000009effcd7230 */ /* 0x000fe40000004100 */
[----:B------:R-:W-:Y:S01]  /*17d0*/  FMUL.FTZ R230, R187, R230 ;  /* 0x000000e6bbe67220 */ /* 0x000fe20000410000 */
[----:B------:R-:W-:Y:S02]  /*17e0*/  HADD2.F32 R148, -RZ, R155.H1_H1 ;  /* 0x3000009bff947230 */ /* 0x000fe40000004100 */
[----:B------:R-:W-:Y:S01]  /*17f0*/  FADD.FTZ R118, R118, R149 ;  /* 0x0000009576767221 */ /* 0x000fe20000010000 */
[----:B------:R-:W-:Y:S01]  /*1800*/  FFMA.FTZ R98, R215, R149, R98 ;  /* 0x00000095d7627223 */ /* 0x000fe20000010062 */
[----:B------:R-:W-:Y:S01]  /*1810*/  FADD.FTZ R235, R235, R184 ;  /* 0x000000b8ebeb7221 */ /* 0x000fe20000010000 */
[----:B------:R-:W-:Y:S01]  /*1820*/  FFMA.FTZ R149, R185, R184, R234 ;  /* 0x000000b8b9957223 */ /* 0x000fe200000100ea */
[----:B------:R-:W-:Y:S01]  /*1830*/  FADD.FTZ R72, R72, R205 ;  /* 0x000000cd48487221 */ /* 0x000fe20000010000 */
[-C--:B------:R-:W-:Y:S01]  /*1840*/  FFMA.FTZ R48, R207, R205.reuse, R48 ;  /* 0x000000cdcf307223 */ /* 0x080fe20000010030 */
[-C--:B------:R-:W-:Y:S01]  /*1850*/  FMUL.FTZ R227, R4, R148.reuse ;  /* 0x0000009404e37220 */ /* 0x080fe20000410000 */
[----:B------:R-:W-:Y:S01]  /*1860*/  FADD.FTZ R119, R119, R148 ;  /* 0x0000009477777221 */ /* 0x000fe20000010000 */
[----:B------:R-:W-:Y:S01]  /*1870*/  FFMA.FTZ R99, R230, R148, R99 ;  /* 0x00000094e6637223 */ /* 0x000fe20000010063 */
[----:B------:R-:W-:Y:S01]  /*1880*/  FFMA.FTZ R205, R15, R205, R150 ;  /* 0x000000cd0fcd7223 */ /* 0x000fe20000010096 */
[----:B------:R-:W-:Y:S01]  /*1890*/  FADD.FTZ R148, R235, R198 ;  /* 0x000000c6eb947221 */ /* 0x000fe20000010000 */
[----:B------:R-:W-:Y:S01]  /*18a0*/  FFMA.FTZ R150, R200, R198, R149 ;  /* 0x000000c6c8967223 */ /* 0x000fe20000010095 */
[----:B------:R-:W-:-:S02]  /*18b0*/  HADD2.F32 R154, -RZ, R154.H1_H1 ;  /* 0x3000009aff9a7230 */ /* 0x000fc40000004100 */
[----:B------:R-:W-:Y:S01]  /*18c0*/  FADD.FTZ R112, R112, R151 ;  /* 0x0000009770707221 */ /* 0x000fe20000010000 */
[----:B------:R-:W-:Y:S01]  /*18d0*/  FFMA.FTZ R92, R185, R151, R92 ;  /* 0x00000097b95c7223 */ /* 0x000fe2000001005c */
[----:B------:R-:W-:Y:S01]  /*18e0*/  FADD.FTZ R149, R148, R195 ;  /* 0x000000c394957221 */ /* 0x000fe20000010000 */
[----:B------:R-:W-:Y:S01]  /*18f0*/  FMUL.FTZ R210, R187, R210 ;  /* 0x000000d2bbd27220 */ /* 0x000fe20000410000 */
[----:B------:R-:W-:Y:S01]  /*1900*/  FFMA.FTZ R151, R197, R195, R150 ;  /* 0x000000c3c5977223 */ /* 0x000fe20000010096 */
[----:B------:R-:W-:Y:S02]  /*1910*/  HADD2.F32 R158, -RZ, R158.H1_H1 ;  /* 0x3000009eff9e7230 */ /* 0x000fe40000004100 */
[----:B------:R-:W-:Y:S01]  /*1920*/  FMUL.FTZ R213, R6, R154 ;  /* 0x0000009a06d57220 */ /* 0x000fe20000410000 */
[----:B------:R-:W-:Y:S01]  /*1930*/  FADD.FTZ R148, R149, R208 ;  /* 0x000000d095947221 */ /* 0x000fe20000010000 */
[----:B------:R-:W-:Y:S01]  /*1940*/  FFMA.FTZ R150, R210, R208, R151 ;  /* 0x000000d0d2967223 */ /* 0x000fe20000010097 */
[----:B------:R-:W-:Y:S01]  /*1950*/  FMUL.FTZ R222, R187, R222 ;  /* 0x000000debbde7220 */ /* 0x000fe20000410000 */
[----:B------:R-:W-:Y:S01]  /*1960*/  FFMA.FTZ R213, R14, R158, R213 ;  /* 0x0000009e0ed57223 */ /* 0x000fe200000100d5 */
[----:B------:R-:W-:Y:S01]  /*1970*/  FADD.FTZ R148, R148, R205 ;  /* 0x000000cd94947221 */ /* 0x000fe20000010000 */
[----:B------:R-:W-:Y:S01]  /*1980*/  FFMA.FTZ R149, R207, R205, R150 ;  /* 0x000000cdcf957223 */ /* 0x000fe20000010096 */
[----:B------:R-:W-:-:S02]  /*1990*/  HADD2.F32 R159, -RZ, R159.H1_H1 ;  /* 0x3000009fff9f7230 */ /* 0x000fc40000004100 */
        /* <DEDUP_REMOVED lines=18> */
[----:B-1----:R-:W-:-:S07]  /*1ac0*/  FFMA.FTZ R234, R230, R227, R149 ;  /* 0x000000e3e6ea7223 */ /* 0x002fce0000010095 */
.L_x_441:
[----:B------:R-:W-:Y:S05]  /*1ad0*/  BSYNC B1 ;  /* 0x0000000000017941 */ /* 0x000fea0003800000 */
.L_x_440:
        /* <DEDUP_REMOVED lines=16> */
[----:B------:R-:W-:-:S05]  /*1be0*/  SHF.L.U32 R243, R233, 0x3, RZ ;  /* 0x00000003e9f37819 */ /* 0x000fca00000006ff */
        /* <DEDUP_REMOVED lines=11> */
[----:B-----5:R-:W-:Y:S01]  /*1ca0*/  FSEL R231, R231, RZ, !P0 ;  /* 0x000000ffe7e77208 */ /* 0x020fe20004000000 */
[----:B--2---:R-:W-:Y:S02]  /*1cb0*/  HADD2.F32 R194, -RZ, R148.H0_H0 ;  /* 0x20000094ffc27230 */ /* 0x004fe40000004100 */
[--C-:B------:R-:W-:Y:S02]  /*1cc0*/  HADD2.F32 R201, -RZ, R149.reuse.H0_H0 ;  /* 0x20000095ffc97230 */ /* 0x100fe40000004100 */
[----:B------:R-:W-:Y:S02]  /*1cd0*/  HADD2.F32 R206, -RZ, R149.H1_H1 ;  /* 0x30000095ffce7230 */ /* 0x000fe40000004100 */
[----:B------:R-:W-:Y:S02]  /*1ce0*/  HADD2.F32 R149, -RZ, R150.H0_H0 ;  /* 0x20000096ff957230 */ /* 0x000fe40000004100 */
[--C-:B0-----:R-:W-:Y:S02]  /*1cf0*/  HADD2.F32 R188, -RZ, R151.reuse.H0_H0 ;  /* 0x20000097ffbc7230 */ /* 0x101fe40000004100 */
[----:B------:R-:W-:-:S02]  /*1d00*/  HADD2.F32 R228, -RZ, R151.H1_H1 ;  /* 0x30000097ffe47230 */ /* 0x000fc40000004100 */
[C---:B------:R-:W-:Y:S01]  /*1d10*/  FADD.FTZ R194, -R231.reuse, R194 ;  /* 0x000000c2e7c27221 */ /* 0x040fe20000010100 */
[----:B------:R-:W-:Y:S02]  /*1d20*/  HADD2.F32 R148, -RZ, R148.H1_H1 ;  /* 0x30000094ff947230 */ /* 0x000fe40000004100 */
[----:B------:R-:W-:Y:S02]  /*1d30*/  HADD2.F32 R218, -RZ, R150.H1_H1 ;  /* 0x30000096ffda7230 */ /* 0x000fe40000004100 */
[----:B------:R-:W-:Y:S01]  /*1d40*/  FADD.FTZ R150, -R231, R149 ;  /* 0x00000095e7967221 */ /* 0x000fe20000010100 */
[--C-:B---3--:R-:W-:Y:S02]  /*1d50*/  HADD2.F32 R151, -RZ, R152.reuse.H0_H0 ;  /* 0x20000098ff977230 */ /* 0x108fe40000004100 */
[----:B------:R-:W-:Y:S01]  /*1d60*/  FMUL.FTZ R189, R187, R194 ;  /* 0x000000c2bbbd7220 */ /* 0x000fe20000410000 */
[----:B------:R-:W-:Y:S02]  /*1d70*/  HADD2.F32 R152, -RZ, R152.H1_H1 ;  /* 0x30000098ff987230 */ /* 0x000fe40000004100 */
[----:B------:R-:W-:Y:S01]  /*1d80*/  FADD.FTZ R196, -R231, R148 ;  /* 0x00000094e7c47221 */ /* 0x000fe20000010100 */
[----:B------:R-:W-:Y:S01]  /*1d90*/  FMUL.FTZ R191, R173, R151 ;  /* 0x00000097adbf7220 */ /* 0x000fe20000410000 */
[----:B----4-:R-:W-:-:S02]  /*1da0*/  HADD2.F32 R149, -RZ, R156.H0_H0 ;  /* 0x2000009cff957230 */ /* 0x010fc40000004100 */
[----:B------:R-:W-:Y:S01]  /*1db0*/  FADD.FTZ R148, -R231, R188 ;  /* 0x000000bce7947221 */ /* 0x000fe20000010100 */
[----:B------:R-:W-:Y:S02]  /*1dc0*/  HADD2.F32 R156, -RZ, R156.H1_H1 ;  /* 0x3000009cff9c7230 */ /* 0x000fe40000004100 */
[----:B------:R-:W-:Y:S01]  /*1dd0*/  FADD.FTZ R136, R136, R151 ;  /* 0x0000009788887221 */ /* 0x000fe20000010000 */
[C---:B------:R-:W-:Y:S01]  /*1de0*/  FFMA.FTZ R120, R189.reuse, R151, R120 ;  /* 0x00000097bd787223 */ /* 0x040fe20000010078 */
[----:B------:R-:W-:Y:S01]  /*1df0*/  FADD.FTZ R52, R52, R149 ;  /* 0x0000009534347221 */ /* 0x000fe20000010000 */
[-C--:B------:R-:W-:Y:S01]  /*1e00*/  FFMA.FTZ R76, R189, R149.reuse, R76 ;  /* 0x00000095bd4c7223 */ /* 0x080fe2000001004c */
[----:B------:R-:W-:Y:S01]  /*1e10*/  FFMA.FTZ R188, R2, R149, R191 ;  /* 0x0000009502bc7223 */ /* 0x000fe200000100bf */
[----:B------:R-:W-:Y:S01]  /*1e20*/  FMUL.FTZ R149, R176, R152 ;  /* 0x00000098b0957220 */ /* 0x000fe20000410000 */
[----:B------:R-:W-:Y:S01]  /*1e30*/  FADD.FTZ R190, -R231, R201 ;  /* 0x000000c9e7be7221 */ /* 0x000fe20000010100 */
[----:B------:R-:W-:Y:S01]  /*1e40*/  FMUL.FTZ R196, R187, R196 ;  /* 0x000000c4bbc47220 */ /* 0x000fe20000410000 */
[----:B------:R-:W-:-:S02]  /*1e50*/  HADD2.F32 R151, -RZ, R153.H0_H0 ;  /* 0x20000099ff977230 */ /* 0x000fc40000004100 */
[----:B------:R-:W-:Y:S01]  /*1e60*/  FFMA.FTZ R194, R168, R156, R149 ;  /* 0x0000009ca8c27223 */ /* 0x000fe20000010095 */
[----:B------:R-:W-:Y:S01]  /*1e70*/  FADD.FTZ R137, R137, R152 ;  /* 0x0000009889897221 */ /* 0x000fe20000010000 */
[----:B------:R-:W-:Y:S01]  /*1e80*/  FFMA.FTZ R121, R196, R152, R121 ;  /* 0x00000098c4797223 */ /* 0x000fe20000010079 */
[----:B------:R-:W-:Y:S02]  /*1e90*/  HADD2.F32 R149, -RZ, R157.H0_H0 ;  /* 0x2000009dff957230 */ /* 0x000fe40000004100 */
[----:B------:R-:W-:Y:S01]  /*1ea0*/  FMUL.FTZ R191, R187, R190 ;  /* 0x000000bebbbf7220 */ /* 0x000fe20000410000 */
[----:B------:R-:W-:Y:S01]  /*1eb0*/  FMUL.FTZ R190, R175, R151 ;  /* 0x00000097afbe7220 */ /* 0x000fe20000410000 */
[----:B------:R-:W-:Y:S02]  /*1ec0*/  HADD2.F32 R152, -RZ, R153.H1_H1 ;  /* 0x30000099ff987230 */ /* 0x000fe40000004100 */
[----:B------:R-:W-:Y:S01]  /*1ed0*/  FADD.FTZ R54, R54, R149 ;  /* 0x0000009536367221 */ /* 0x000fe20000010000 */
[-C--:B------:R-:W-:Y:S01]  /*1ee0*/  FFMA.FTZ R78, R191, R149.reuse, R78 ;  /* 0x00000095bf4e7223 */ /* 0x080fe2000001004e */
[----:B------:R-:W-:Y:S01]  /*1ef0*/  FFMA.FTZ R190, R167, R149, R190 ;  /* 0x00000095a7be7223 */ /* 0x000fe200000100be */
[----:B------:R-:W-:-:S02]  /*1f00*/  HADD2.F32 R157, -RZ, R157.H1_H1 ;  /* 0x3000009dff9d7230 */ /* 0x000fc40000004100 */
[----:B------:R-:W-:Y:S01]  /*1f10*/  FMUL.FTZ R149, R178, R152 ;  /* 0x00000098b2957220 */ /* 0x000fe20000410000 */
[----:B------:R-:W-:-:S03]  /*1f20*/  FMUL.FTZ R203, R187, R150 ;  /* 0x00000096bbcb7220 */ /* 0x000fc60000410000 */
[----:B------:R-:W-:Y:S01]  /*1f30*/  FFMA.FTZ R204, R170, R157, R149 ;  /* 0x0000009daacc7223 */ /* 0x000fe20000010095 */
[----:B------:R-:W-:Y:S02]  /*1f40*/  HADD2.F32 R149, -RZ, R154.H0_H0 ;  /* 0x2000009aff957230 */ /* 0x000fe40000004100 */
[----:B------:R-:W-:-:S03]  /*1f50*/  FMUL.FTZ R219, R187, R148 ;  /* 0x00000094bbdb7220 */ /* 0x000fc60000410000 */
[-C--:B------:R-:W-:Y:S01]  /*1f60*/  FMUL.FTZ R150, R177, R149.reuse ;  /* 0x00000095b1967220 */ /* 0x080fe20000410000 */
[----:B------:R-:W-:Y:S01]  /*1f70*/  FADD.FTZ R144, R144, R149 ;  /* 0x0000009590907221 */ /* 0x000fe20000010000 */
[----:B------:R-:W-:Y:S01]  /*1f80*/  FFMA.FTZ R124, R203, R149, R124 ;  /* 0x00000095cb7c7223 */ /* 0x000fe2000001007c */
[----:B------:R-:W-:Y:S02]  /*1f90*/  HADD2.F32 R149, -RZ, R155.H0_H0 ;  /* 0x2000009bff957230 */ /* 0x000fe40000004100 */
[----:B------:R-:W-:Y:S02]  /*1fa0*/  HADD2.F32 R220, -RZ, R159.H0_H0 ;  /* 0x2000009fffdc7230 */ /* 0x000fe40000004100 */
[----:B------:R-:W-:Y:S01]  /*1fb0*/  FADD.FTZ R235, R235, R188 ;  /* 0x000000bcebeb7221 */ /* 0x000fe20000010000 */
[-C--:B------:R-:W-:Y:S01]  /*1fc0*/  FMUL.FTZ R148, R179, R149.reuse ;  /* 0x00000095b3947220 */ /* 0x080fe20000410000 */
[----:B------:R-:W-:Y:S01]  /*1fd0*/  FADD.FTZ R146, R146, R149 ;  /* 0x0000009592927221 */ /* 0x000fe20000010000 */
[----:B------:R-:W-:Y:S01]  /*1fe0*/  FFMA.FTZ R126, R219, R149, R126 ;  /* 0x00000095db7e7223 */ /* 0x000fe2000001007e */
[----:B------:R-:W-:Y:S01]  /*1ff0*/  FFMA.FTZ R149, R189, R188, R234 ;  /* 0x000000bcbd957223 */ /* 0x000fe200000100ea */
[----:B------:R-:W-:Y:S01]  /*2000*/  FADD.FTZ R58, R58, R220 ;  /* 0x000000dc3a3a7221 */ /* 0x000fe20000010000 */
[-C--:B------:R-:W-:Y:S01]  /*2010*/  FFMA.FTZ R82, R219, R220.reuse, R82 ;  /* 0x000000dcdb527223 */ /* 0x080fe20000010052 */
[----:B------:R-:W-:Y:S01]  /*2020*/  FFMA.FTZ R220, R171, R220, R148 ;  /* 0x000000dcabdc7223 */ /* 0x000fe20000010094 */
[----:B------:R-:W-:Y:S01]  /*2030*/  FADD.FTZ R235, R235, R194 ;  /* 0x000000c2ebeb7221 */ /* 0x000fe20000010000 */
[----:B------:R-:W-:Y:S01]  /*2040*/  FADD.FTZ R206, -R231, R206 ;  /* 0x000000cee7ce7221 */ /* 0x000fe20000010100 */
[----:B------:R-:W-:Y:S01]  /*2050*/  FFMA.FTZ R148, R196, R194, R149 ;  /* 0x000000c2c4947223 */ /* 0x000fe20000010095 */
[----:B------:R-:W-:-:S02]  /*2060*/  HADD2.F32 R201, -RZ, R158.H0_H0 ;  /* 0x2000009effc97230 */ /* 0x000fc40000004100 */
[----:B------:R-:W-:Y:S01]  /*2070*/  FADD.FTZ R235, R235, R190 ;  /* 0x000000beebeb7221 */ /* 0x000fe20000010000 */
[----:B------:R-:W-:Y:S02]  /*2080*/  HADD2.F32 R154, -RZ, R154.H1_H1 ;  /* 0x3000009aff9a7230 */ /* 0x000fe40000004100 */
[----:B------:R-:W-:Y:S01]  /*2090*/  FMUL.FTZ R206, R187, R206 ;  /* 0x000000cebbce7220 */ /* 0x000fe20000410000 */
[----:B------:R-:W-:Y:S01]  /*20a0*/  FFMA.FTZ R149, R191, R190, R148 ;  /* 0x000000bebf957223 */ /* 0x000fe20000010094 */
[----:B------:R-:W-:Y:S01]  /*20b0*/  FADD.FTZ R56, R56, R201 ;  /* 0x000000c938387221 */ /* 0x000fe20000010000 */
[-C--:B------:R-:W-:Y:S01]  /*20c0*/  FFMA.FTZ R80, R203, R201.reuse, R80 ;  /* 0x000000c9cb507223 */ /* 0x080fe20000010050 */
[----:B------:R-:W-:Y:S02]  /*20d0*/  HADD2.F32 R158, -RZ, R158.H1_H1 ;  /* 0x3000009eff9e7230 */ /* 0x000fe40000004100 */
[----:B------:R-:W-:Y:S01]  /*20e0*/  FFMA.FTZ R201, R169, R201, R150 ;  /* 0x000000c9a9c97223 */ /* 0x000fe20000010096 */
[----:B------:R-:W-:Y:S01]  /*20f0*/  FMUL.FTZ R217, R180, R154 ;  /* 0x0000009ab4d97220 */ /* 0x000fe20000410000 */
[----:B------:R-:W-:Y:S01]  /*2100*/  FADD.FTZ R148, R235, R204 ;  /* 0x000000cceb947221 */ /* 0x000fe20000010000 */
[----:B------:R-:W-:Y:S01]  /*2110*/  FADD.FTZ R218, -R231, R218 ;  /* 0x000000dae7da7221 */ /* 0x000fe20000010100 */
[C---:B------:R-:W-:Y:S01]  /*2120*/  FFMA.FTZ R150, R206.reuse, R204, R149 ;  /* 0x000000ccce967223 */ /* 0x040fe20000010095 */
[----:B------:R-:W-:Y:S01]  /*2130*/  FADD.FTZ R139, R139, R152 ;  /* 0x000000988b8b7221 */ /* 0x000fe20000010000 */
[----:B------:R-:W-:Y:S01]  /*2140*/  FFMA.FTZ R123, R206, R152, R123 ;  /* 0x00000098ce7b7223 */ /* 0x000fe2000001007b */
[----:B------:R-:W-:Y:S01]  /*2150*/  FFMA.FTZ R217, R172, R158, R217 ;  /* 0x0000009eacd97223 */ /* 0x000fe200000100d9 */
[----:B------:R-:W-:-:S02]  /*2160*/  HADD2.F32 R152, -RZ, R155.H1_H1 ;  /* 0x3000009bff987230 */ /* 0x000fc40000004100 */
[----:B------:R-:W-:Y:S01]  /*2170*/  FADD.FTZ R148, R148, R201 ;  /* 0x000000c994947221 */ /* 0x000fe20000010000 */
[----:B------:R-:W-:Y:S01]  /*2180*/  FMUL.FTZ R218, R187, R218 ;  /* 0x000000dabbda7220 */ /* 0x000fe20000410000 */
[----:B------:R-:W-:Y:S01]  /*2190*/  FFMA.FTZ R149, R203, R201, R150 ;  /* 0x000000c9cb957223 */ /* 0x000fe20000010096 */
[----:B------:R-:W-:Y:S01]  /*21a0*/  FADD.FTZ R138, R138, R151 ;  /* 0x000000978a8a7221 */ /* 0x000fe20000010000 */
[----:B------:R-:W-:Y:S01]  /*21b0*/  FFMA.FTZ R122, R191, R151, R122 ;  /* 0x00000097bf7a7223 */ /* 0x000fe2000001007a */
[----:B------:R-:W-:Y:S02]  /*21c0*/  HADD2.F32 R159, -RZ, R159.H1_H1 ;  /* 0x3000009fff9f7230 */ /* 0x000fe40000004100 */
[----:B------:R-:W-:Y:S01]  /*21d0*/  FADD.FTZ R151, R148, R217 ;  /* 0x000000d994977221 */ /* 0x000fe20000010000 */
[----:B------:R-:W-:Y:S01]  /*21e0*/  FADD.FTZ R228, -R231, R228 ;  /* 0x000000e4e7e47221 */ /* 0x000fe20000010100 */
[----:B------:R-:W-:Y:S01]  /*21f0*/  FMUL.FTZ R225, R181, R152 ;  /* 0x00000098b5e17220 */ /* 0x000fe20000410000 */
[----:B------:R-:W-:Y:S01]  /*2200*/  FFMA.FTZ R148, R218, R217, R149 ;  /* 0x000000d9da947223 */ /* 0x000fe20000010095 */
[----:B------:R-:W-:Y:S01]  /*2210*/  FADD.FTZ R150, R151, R220 ;  /* 0x000000dc97967221 */ /* 0x000fe20000010000 */
[----:B------:R-:W-:Y:S01]  /*2220*/  FMUL.FTZ R228, R187, R228 ;  /* 0x000000e4bbe47220 */ /* 0x000fe20000410000 */
[----:B------:R-:W-:Y:S01]  /*2230*/  FFMA.FTZ R225, R174, R159, R225 ;  /* 0x0000009faee17223 */ /* 0x000fe200000100e1 */
        /* <DEDUP_REMOVED lines=15> */
.L_x_443:
[----:B------:R-:W-:Y:S05]  /*2330*/  BSYNC B1 ;  /* 0x0000000000017941 */ /* 0x000fea0003800000 */
.L_x_442:
        /* <DEDUP_REMOVED lines=20> */
.L_x_473:
        /* <DEDUP_REMOVED lines=12> */
[-CC-:B------:R-:W-:Y:S01]  /*2540*/  FFMA.FTZ R149, R3, R155.reuse, R148.reuse ;  /* 0x0000009b03957223 */ /* 0x180fe20000010094 */
[----:B------:R-:W-:Y:S01]  /*2550*/  ISETP.NE.AND.EX P4, PT, RZ, UR17, PT, P4 ;  /* 0x00000011ff007c0c */ /* 0x000fe2000bf85340 */
[-CC-:B------:R-:W-:Y:S01]  /*2560*/  FFMA.FTZ R150, R202, R155.reuse, R148.reuse ;  /* 0x0000009bca967223 */ /* 0x180fe20000010094 */
[-CC-:B------:R-:W-:Y:S01]  /*2570*/  FFMA.FTZ R151, R193, R155.reuse, R148.reuse ;  /* 0x0000009bc1977223 */ /* 0x180fe20000010094 */
[----:B------:R-:W-:Y:S01]  /*2580*/  FADD.FTZ R156, R186, -R149 ;  /* 0x80000095ba9c7221 */ /* 0x000fe20000010000 */
[----:B------:R-:W-:Y:S01]  /*2590*/  FFMA.FTZ R234, R211, R155, R148 ;  /* 0x0000009bd3ea7223 */ /* 0x000fe20000010094 */
[----:B-----5:R-:W-:-:S02]  /*25a0*/  @P0 HADD2.F32 R149, -RZ, R128.H0_H0 ;  /* 0x20000080ff950230 */ /* 0x020fc40000004100 */
[----:B------:R-:W-:Y:S01]  /*25b0*/  FADD.FTZ R150, R199, -R150 ;  /* 0x80000096c7967221 */ /* 0x000fe20000010000 */
[----:B------:R-:W-:Y:S01]  /*25c0*/  FMUL.FTZ R156, R187, R156 ;  /* 0x0000009cbb9c7220 */ /* 0x000fe20000410000 */
[----:B------:R-:W-:Y:S01]  /*25d0*/  FADD.FTZ R158, R192, -R151 ;  /* 0x80000097c09e7221 */ /* 0x000fe20000010000 */
[----:B------:R-:W-:Y:S01]  /*25e0*/  FADD.FTZ R234, R209, -R234 ;  /* 0x800000ead1ea7221 */ /* 0x000fe20000010000 */
[C---:B------:R-:W-:Y:S01]  /*25f0*/  FMUL.FTZ R157, R187.reuse, R150 ;  /* 0x00000096bb9d7220 */ /* 0x040fe20000410000 */
[----:B------:R-:W-:Y:S01]  /*2600*/  @P0 FADD.FTZ R156, R156, R149 ;  /* 0x000000959c9c0221 */ /* 0x000fe20000010000 */
[----:B------:R-:W-:Y:S01]  /*2610*/  @P0 HADD2.F32 R150, -RZ, R128.H1_H1 ;  /* 0x30000080ff960230 */ /* 0x000fe20000004100 */
[----:B------:R-:W-:Y:S01]  /*2620*/  ISETP.NE.AND.EX P5, PT, RZ, UR17, PT, P5 ;  /* 0x00000011ff007c0c */ /* 0x000fe2000bfa5350 */
[--C-:B------:R-:W-:Y:S02]  /*2630*/  @P0 HADD2.F32 R151, -RZ, R129.reuse.H0_H0 ;  /* 0x20000081ff970230 */ /* 0x100fe40000004100 */
[----:B------:R-:W-:Y:S01]  /*2640*/  FMUL.FTZ R158, R187, R158 ;  /* 0x0000009ebb9e7220 */ /* 0x000fe20000410000 */
[----:B------:R-:W-:Y:S01]  /*2650*/  @P4 F2FP.F16.F32.PACK_AB R149, RZ, R156 ;  /* 0x0000009cff95423e */ /* 0x000fe200000000ff */
[----:B------:R-:W-:Y:S01]  /*2660*/  @P0 FADD.FTZ R157, R157, R150 ;  /* 0x000000969d9d0221 */ /* 0x000fe20000010000 */
[----:B------:R-:W-:Y:S01]  /*2670*/  FMUL.FTZ R231, R187, R234 ;  /* 0x000000eabbe77220 */ /* 0x000fe20000410000 */
[----:B------:R-:W-:Y:S01]  /*2680*/  @P0 HADD2.F32 R150, -RZ, R129.H1_H1 ;  /* 0x30000081ff960230 */ /* 0x000fe20000004100 */
[----:B------:R-:W-:Y:S01]  /*2690*/  @P4 PRMT R100, R149, 0x7610, R100 ;  /* 0x0000761095644816 */ /* 0x000fe20000000064 */
[-CC-:B------:R-:W-:Y:S01]  /*26a0*/  FFMA.FTZ R149, R214, R155.reuse, R148.reuse ;  /* 0x0000009bd6957223 */ /* 0x180fe20000010094 */
[----:B------:R-:W-:Y:S01]  /*26b0*/  @P0 FADD.FTZ R158, R158, R151 ;  /* 0x000000979e9e0221 */ /* 0x000fe20000010000 */
[----:B------:R-:W-:Y:S01]  /*26c0*/  FFMA.FTZ R234, R232, R155, R148 ;  /* 0x0000009be8ea7223 */ /* 0x000fe20000010094 */
[----:B------:R-:W-:-:S02]  /*26d0*/  @P0 HADD2.F32 R248, -RZ, R131.H1_H1 ;  /* 0x30000083fff80230 */ /* 0x000fc40000004100 */
[----:B------:R-:W-:Y:S01]  /*26e0*/  FADD.FTZ R152, R212, -R149 ;  /* 0x80000095d4987221 */ /* 0x000fe20000010000 */
[-C--:B------:R-:W-:Y:S01]  /*26f0*/  FFMA.FTZ R149, R226, R155.reuse, R148 ;  /* 0x0000009be2957223 */ /* 0x080fe20000010094 */
[----:B------:R-:W-:Y:S01]  /*2700*/  @P4 F2FP.F16.F32.PACK_AB R151, RZ, R158 ;  /* 0x0000009eff97423e */ /* 0x000fe200000000ff */
[----:B------:R-:W-:Y:S01]  /*2710*/  FMUL.FTZ R156, R156, UR15 ;  /* 0x0000000f9c9c7c20 */ /* 0x000fe20008410000 */
[----:B------:R-:W-:Y:S01]  /*2720*/  FMUL.FTZ R159, R187, R152 ;  /* 0x00000098bb9f7220 */ /* 0x000fe20000410000 */
[--C-:B------:R-:W-:Y:S01]  /*2730*/  @P0 HADD2.F32 R152, -RZ, R130.reuse.H0_H0 ;  /* 0x20000082ff980230 */ /* 0x100fe20000004100 */
[----:B------:R-:W-:Y:S01]  /*2740*/  @P4 PRMT R101, R151, 0x7610, R101 ;  /* 0x0000761097654816 */ /* 0x000fe20000000065 */
[----:B------:R-:W-:Y:S02]  /*2750*/  @P0 HADD2.F32 R151, -RZ, R131.H0_H0 ;  /* 0x20000083ff970230 */ /* 0x000fe40000004100 */
[----:B------:R-:W-:Y:S01]  /*2760*/  @P0 FADD.FTZ R159, R159, R150 ;  /* 0x000000969f9f0221 */ /* 0x000fe20000010000 */
[----:B------:R-:W-:Y:S01]  /*2770*/  FFMA.FTZ R150, R223, R155, R148 ;  /* 0x0000009bdf967223 */ /* 0x000fe20000010094 */
[----:B------:R-:W-:Y:S01]  /*2780*/  @P0 FADD.FTZ R231, R231, R152 ;  /* 0x00000098e7e70221 */ /* 0x000fe20000010000 */
[----:B------:R-:W-:Y:S01]  /*2790*/  FADD.FTZ R152, R224, -R149 ;  /* 0x80000095e0987221 */ /* 0x000fe20000010000 */
[----:B------:R-:W-:Y:S01]  /*27a0*/  FMUL.FTZ R158, R158, UR15 ;  /* 0x0000000f9e9e7c20 */ /* 0x000fe20008410000 */
[----:B------:R-:W0:Y:S01]  /*27b0*/  @P5 LDC.64 R148, c[0x0][0x308] ;  /* 0x0000c200ff945b82 */ /* 0x000e220000000a00 */
[----:B------:R-:W-:Y:S01]  /*27c0*/  FADD.FTZ R150, R221, -R150 ;  /* 0x80000096dd967221 */ /* 0x000fe20000010000 */
[C---:B------:R-:W-:Y:S01]  /*27d0*/  FMUL.FTZ R233, R187.reuse, R152 ;  /* 0x00000098bbe97220 */ /* 0x040fe20000410000 */
[----:B------:R-:W-:Y:S01]  /*27e0*/  @P0 HADD2.F32 R152, -RZ, R130.H1_H1 ;  /* 0x30000082ff980230 */ /* 0x000fe20000004100 */
[----:B------:R-:W-:Y:S01]  /*27f0*/  @P4 F2FP.F16.F32.PACK_AB R153, RZ, R159 ;  /* 0x0000009fff99423e */ /* 0x000fe200000000ff */
[----:B------:R-:W-:Y:S01]  /*2800*/  FMUL.FTZ R150, R187, R150 ;  /* 0x00000096bb967220 */ /* 0x000fe20000410000 */
[----:B------:R-:W-:Y:S01]  /*2810*/  LOP3.LUT P6, RZ, R247, 0xff00, RZ, 0xc0, !PT ;  /* 0x0000ff00f7ff7812 */ /* 0x000fe200078cc0ff */
[----:B------:R-:W-:Y:S01]  /*2820*/  FMUL.FTZ R159, R159, UR15 ;  /* 0x0000000f9f9f7c20 */ /* 0x000fe20008410000 */
[----:B------:R-:W-:Y:S01]  /*2830*/  @P0 FADD.FTZ R233, R233, R152 ;  /* 0x00000098e9e90221 */ /* 0x000fe20000010000 */
[----:B------:R-:W-:Y:S01]  /*2840*/  FADD.FTZ R152, R229, -R234 ;  /* 0x800000eae5987221 */ /* 0x000fe20000010000 */
[----:B------:R-:W-:Y:S01]  /*2850*/  @P0 FADD.FTZ R150, R150, R151 ;  /* 0x0000009796960221 */ /* 0x000fe20000010000 */
[----:B------:R-:W-:Y:S01]  /*2860*/  @P4 F2FP.F16.F32.PACK_AB R234, RZ, R231 ;  /* 0x000000e7ffea423e */ /* 0x000fe200000000ff */
[----:B------:R-:W-:Y:S01]  /*2870*/  FMUL.FTZ R231, R231, UR15 ;  /* 0x0000000fe7e77c20 */ /* 0x000fe20008410000 */
[----:B------:R-:W-:Y:S01]  /*2880*/  FMUL.FTZ R151, R187, R152 ;  /* 0x00000098bb977220 */ /* 0x000fe20000410000 */
[----:B------:R-:W-:Y:S01]  /*2890*/  @P4 F2FP.F16.F32.PACK_AB R152, RZ, R157 ;  /* 0x0000009dff98423e */ /* 0x000fe200000000ff */
[----:B------:R-:W-:Y:S01]  /*28a0*/  FMUL.FTZ R157, R157, UR15 ;  /* 0x0000000f9d9d7c20 */ /* 0x000fe20008410000 */
[----:B------:R-:W-:Y:S01]  /*28b0*/  @P4 F2FP.F16.F32.PACK_AB R235, RZ, R150 ;  /* 0x00000096ffeb423e */ /* 0x000fe200000000ff */
[----:B------:R-:W-:Y:S01]  /*28c0*/  @P0 FADD.FTZ R151, R151, R248 ;  /* 0x000000f897970221 */ /* 0x000fe20000010000 */
[----:B------:R-:W-:Y:S01]  /*28d0*/  @P4 PRMT R100, R100, 0x5410, R152 ;  /* 0x0000541064644816 */ /* 0x000fe20000000098 */
[----:B------:R-:W-:Y:S01]  /*28e0*/  FMUL.FTZ R248, R150, UR15 ;  /* 0x0000000f96f87c20 */ /* 0x000fe20008410000 */
[----:B------:R-:W-:-:S02]  /*28f0*/  @P4 PRMT R101, R101, 0x5410, R153 ;  /* 0x0000541065654816 */ /* 0x000fc40000000099 */
[----:B------:R-:W-:Y:S02]  /*2900*/  @P4 PRMT R102, R234, 0x7610, R102 ;  /* 0x00007610ea664816 */ /* 0x000fe40000000066 */
[----:B------:R-:W-:Y:S01]  /*2910*/  @P4 PRMT R103, R235, 0x7610, R103 ;  /* 0x00007610eb674816 */ /* 0x000fe20000000067 */
[----:B0-----:R-:W-:Y:S01]  /*2920*/  @P5 IMAD.WIDE.U32 R148, R183, 0x10, R148 ;  /* 0x00000010b7945825 */ /* 0x001fe200078e0094 */
[----:B------:R-:W-:-:S03]  /*2930*/  @P4 F2FP.F16.F32.PACK_AB R152, RZ, R233 ;  /* 0x000000e9ff98423e */ /* 0x000fc600000000ff */
[----:B------:R-:W-:Y:S01]  /*2940*/  FMUL.FTZ R233, R233, UR15 ;  /* 0x0000000fe9e97c20 */ /* 0x000fe20008410000 */
[----:B------:R-:W-:Y:S02]  /*2950*/  @P4 F2FP.F16.F32.PACK_AB R153, RZ, R151 ;  /* 0x00000097ff99423e */ /* 0x000fe400000000ff */
[----:B------:R-:W-:Y:S02]  /*2960*/  ISETP.NE.U32.AND P0, PT, RZ, UR12, PT ;  /* 0x0000000cff007c0c */ /* 0x000fe4000bf05070 */
[----:B------:R-:W-:Y:S02]  /*2970*/  @P4 PRMT R102, R102, 0x5410, R152 ;  /* 0x0000541066664816 */ /* 0x000fe40000000098 */
[----:B------:R-:W-:Y:S02]  /*2980*/  @P4 PRMT R103, R103, 0x5410, R153 ;  /* 0x0000541067674816 */ /* 0x000fe40000000099 */
[----:B------:R-:W-:Y:S02]  /*2990*/  MOV R152, R246 ;  /* 0x000000f600987202 */ /* 0x000fe40000000f00 */
[----:B------:R-:W-:Y:S01]  /*29a0*/  ISETP.NE.AND.EX P0, PT, RZ, UR13, PT, P0 ;  /* 0x0000000dff007c0c */ /* 0x000fe2000bf05300 */
[----:B------:R0:W-:Y:S01]  /*29b0*/  @P5 STG.E.128 desc[UR4][R148.64], R100 ;  /* 0x0000006494005986 */ /* 0x0001e2000c101d04 */
[----:B------:R-:W-:-:S02]  /*29c0*/  LOP3.LUT P5, RZ, R152, 0xff, RZ, 0xc0, !PT ;  /* 0x000000ff98ff7812 */ /* 0x000fc400078ac0ff */
[----:B------:R-:W-:Y:S01]  /*29d0*/  LOP3.LUT P4, RZ, R246, 0xff00, RZ, 0xc0, !PT ;  /* 0x0000ff00f6ff7812 */ /* 0x000fe2000788c0ff */
[----:B------:R-:W1:Y:S01]  /*29e0*/  LDC.64 R152, c[0x0][0x2f8] ;  /* 0x0000be00ff987b82 */ /* 0x000e620000000a00 */
[----:B------:R-:W-:Y:S02]  /*29f0*/  FSEL R234, R156, RZ, P5 ;  /* 0x000000ff9cea7208 */ /* 0x000fe40002800000 */
[----:B------:R-:W-:Y:S02]  /*2a00*/  LOP3.LUT P5, RZ, R246, 0xff0000, RZ, 0xc0, !PT ;  /* 0x00ff0000f6ff7812 */ /* 0x000fe400078ac0ff */
[----:B------:R-:W-:Y:S02]  /*2a10*/  FSEL R235, R157, RZ, P4 ;  /* 0x000000ff9deb7208 */ /* 0x000fe40002000000 */
[----:B------:R-:W-:Y:S02]  /*2a20*/  LOP3.LUT P4, RZ, R247, 0xff, RZ, 0xc0, !PT ;  /* 0x000000fff7ff7812 */ /* 0x000fe4000788c0ff */
[----:B------:R-:W-:-:S02]  /*2a30*/  FSEL R250, R233, RZ, P6 ;  /* 0x000000ffe9fa7208 */ /* 0x000fc40003000000 */
[----:B------:R-:W-:Y:S02]  /*2a40*/  FSEL R249, R231, RZ, P4 ;  /* 0x000000ffe7f97208 */ /* 0x000fe40002000000 */
[----:B0-----:R-:W-:Y:S02]  /*2a50*/  FSEL R149, R158, RZ, P5 ;  /* 0x000000ff9e957208 */ /* 0x001fe40002800000 */
[----:B------:R-:W-:Y:S02]  /*2a60*/  @P0 MOV R148, R240 ;  /* 0x000000f000940202 */ /* 0x000fe40000000f00 */
[----:B------:R-:W-:Y:S02]  /*2a70*/  LOP3.LUT P5, RZ, R246, 0xff000000, RZ, 0xc0, !PT ;  /* 0xff000000f6ff7812 */ /* 0x000fe400078ac0ff */
[----:B------:R-:W-:Y:S02]  /*2a80*/  @P0 LOP3.LUT P4, RZ, R148, 0xff, RZ, 0xc0, !PT ;  /* 0x000000ff94ff0812 */ /* 0x000fe4000788c0ff */
[----:B------:R-:W-:-:S02]  /*2a90*/  FSEL R148, R159, RZ, P5 ;  /* 0x000000ff9f947208 */ /* 0x000fc40002800000 */
[----:B------:R-:W-:Y:S01]  /*2aa0*/  LOP3.LUT P5, RZ, R247, 0xff0000, RZ, 0xc0, !PT ;  /* 0x00ff0000f7ff7812 */ /* 0x000fe200078ac0ff */
[----:B-1----:R-:W-:Y:S01]  /*2ab0*/  IMAD.WIDE.U32 R152, R183, 0x10, R152 ;  /* 0x00000010b7987825 */ /* 0x002fe200078e0098 */
[----:B------:R-:W-:-:S03]  /*2ac0*/  F2FP.F16.F32.PACK_AB R150, R250, R249 ;  /* 0x000000f9fa96723e */ /* 0x000fc600000000ff */
[----:B------:R-:W-:Y:S01]  /*2ad0*/  FMUL.FTZ R249, R151, UR15 ;  /* 0x0000000f97f97c20 */ /* 0x000fe20008410000 */
[----:B------:R-:W-:Y:S02]  /*2ae0*/  FSEL R151, R248, RZ, P5 ;  /* 0x000000fff8977208 */ /* 0x000fe40002800000 */
[----:B------:R-:W-:Y:S02]  /*2af0*/  LOP3.LUT P5, RZ, R247, 0xff000000, RZ, 0xc0, !PT ;  /* 0xff000000f7ff7812 */ /* 0x000fe400078ac0ff */
[----:B------:R-:W-:Y:S02]  /*2b00*/  F2FP.F16.F32.PACK_AB R149, R148, R149 ;  /* 0x000000959495723e */ /* 0x000fe400000000ff */
[----:B------:R-:W-:Y:S02]  /*2b10*/  F2FP.F16.F32.PACK_AB R148, R235, R234 ;  /* 0x000000eaeb94723e */ /* 0x000fe400000000ff */
[----:B------:R-:W-:Y:S02]  /*2b20*/  FSEL R234, R249, RZ, P5 ;  /* 0x000000fff9ea7208 */ /* 0x000fe40002800000 */
[----:B------:R-:W-:-:S02]  /*2b30*/  @P0 LOP3.LUT P5, RZ, R240, 0xff00, RZ, 0xc0, !PT ;  /* 0x0000ff00f0ff0812 */ /* 0x000fc400078ac0ff */
[----:B------:R-:W-:Y:S02]  /*2b40*/  @P0 FSEL R156, R156, RZ, P4 ;  /* 0x000000ff9c9c0208 */ /* 0x000fe40002000000 */
[C---:B------:R-:W-:Y:S02]  /*2b50*/  @P0 LOP3.LUT P4, RZ, R240.reuse, 0xff0000, RZ, 0xc0, !PT ;  /* 0x00ff0000f0ff0812 */ /* 0x040fe4000788c0ff */
[----:B------:R-:W-:Y:S02]  /*2b60*/  @P0 FSEL R157, R157, RZ, P5 ;  /* 0x000000ff9d9d0208 */ /* 0x000fe40002800000 */
[----:B------:R-:W-:Y:S02]  /*2b70*/  @P0 LOP3.LUT P5, RZ, R240, 0xff000000, RZ, 0xc0, !PT ;  /* 0xff000000f0ff0812 */ /* 0x000fe400078ac0ff */
[----:B------:R-:W-:Y:S02]  /*2b80*/  @P0 FSEL R158, R158, RZ, P4 ;  /* 0x000000ff9e9e0208 */ /* 0x000fe40002000000 */
[----:B------:R-:W-:-:S02]  /*2b90*/  @P0 LOP3.LUT P4, RZ, R241, 0xff, RZ, 0xc0, !PT ;  /* 0x000000fff1ff0812 */ /* 0x000fc4000788c0ff */
[----:B------:R-:W-:Y:S02]  /*2ba0*/  @P0 FSEL R159, R159, RZ, P5 ;  /* 0x000000ff9f9f0208 */ /* 0x000fe40002800000 */
[----:B------:R-:W-:Y:S02]  /*2bb0*/  @P0 LOP3.LUT P5, RZ, R241, 0xff00, RZ, 0xc0, !PT ;  /* 0x0000ff00f1ff0812 */ /* 0x000fe400078ac0ff */
[----:B------:R-:W-:Y:S02]  /*2bc0*/  @P0 FSEL R231, R231, RZ, P4 ;  /* 0x000000ffe7e70208 */ /* 0x000fe40002000000 */
[----:B------:R-:W-:Y:S02]  /*2bd0*/  @P0 LOP3.LUT P4, RZ, R241, 0xff0000, RZ, 0xc0, !PT ;  /* 0x00ff0000f1ff0812 */ /* 0x000fe4000788c0ff */
[----:B------:R-:W-:Y:S02]  /*2be0*/  F2FP.F16.F32.PACK_AB R151, R234, R151 ;  /* 0x00000097ea97723e */ /* 0x000fe400000000ff */
[----:B------:R-:W-:-:S02]  /*2bf0*/  @P0 FSEL R233, R233, RZ, P5 ;  /* 0x000000ffe9e90208 */ /* 0x000fc40002800000 */
[----:B------:R-:W-:Y:S01]  /*2c00*/  @P0 LOP3.LUT P5, RZ, R241, 0xff000000, RZ, 0xc0, !PT ;  /* 0xff000000f1ff0812 */ /* 0x000fe200078ac0ff */
[----:B------:R0:W-:Y:S01]  /*2c10*/  STG.E.128 desc[UR4][R152.64], R148 ;  /* 0x0000009498007986 */ /* 0x0001e2000c101d04 */
[----:B------:R-:W-:Y:S02]  /*2c20*/  @P0 FSEL R248, R248, RZ, P4 ;  /* 0x000000fff8f80208 */ /* 0x000fe40002000000 */
[----:B------:R-:W-:Y:S02]  /*2c30*/  @P0 F2FP.F16.F32.PACK_AB R158, RZ, R158 ;  /* 0x0000009eff9e023e */ /* 0x000fe400000000ff */
[----:B------:R-:W-:Y:S02]  /*2c40*/  @P0 F2FP.F16.F32.PACK_AB R231, RZ, R231 ;  /* 0x000000e7ffe7023e */ /* 0x000fe400000000ff */
[----:B------:R-:W-:Y:S02]  /*2c50*/  @P0 FSEL R249, R249, RZ, P5 ;  /* 0x000000fff9f90208 */ /* 0x000fe40002800000 */
[----:B------:R-:W-:-:S02]  /*2c60*/  @P0 F2FP.F16.F32.PACK_AB R248, RZ, R248 ;  /* 0x000000f8fff8023e */ /* 0x000fc400000000ff */
[----:B------:R-:W-:Y:S02]  /*2c70*/  @P0 F2FP.F16.F32.PACK_AB R159, RZ, R159 ;  /* 0x0000009fff9f023e */ /* 0x000fe400000000ff */
[----:B------:R-:W-:Y:S02]  /*2c80*/  @P0 F2FP.F16.F32.PACK_AB R233, RZ, R233 ;  /* 0x000000e9ffe9023e */ /* 0x000fe400000000ff */
[----:B------:R-:W-:Y:S02]  /*2c90*/  @P0 F2FP.F16.F32.PACK_AB R249, RZ, R249 ;  /* 0x000000f9fff9023e */ /* 0x000fe400000000ff */
[----:B------:R-:W-:Y:S02]  /*2ca0*/  @P0 PRMT R141, R158, 0x7610, R141 ;  /* 0x000076109e8d0816 */ /* 0x000fe4000000008d */
[----:B0-----:R-:W-:Y:S02]  /*2cb0*/  @P0 F2FP.F16.F32.PACK_AB R153, RZ, R156 ;  /* 0x0000009cff99023e */ /* 0x001fe400000000ff */
[----:B------:R-:W-:-:S02]  /*2cc0*/  @P0 F2FP.F16.F32.PACK_AB R156, RZ, R157 ;  /* 0x0000009dff9c023e */ /* 0x000fc400000000ff */
[----:B------:R-:W-:Y:S02]  /*2cd0*/  @P0 PRMT R140, R153, 0x7610, R140 ;  /* 0x00007610998c0816 */ /* 0x000fe4000000008c */
[----:B------:R-:W-:Y:S02]  /*2ce0*/  @P0 PRMT R142, R231, 0x7610, R142 ;  /* 0x00007610e78e0816 */ /* 0x000fe4000000008e */
[----:B------:R-:W-:Y:S02]  /*2cf0*/  @P0 PRMT R143, R248, 0x7610, R143 ;  /* 0x00007610f88f0816 */ /* 0x000fe4000000008f */
[----:B------:R-:W-:Y:S02]  /*2d00*/  @P0 LEA R148, P4, R183, UR12, 0x4 ;  /* 0x0000000cb7940c11 */ /* 0x000fe4000f8820ff */
[----:B------:R-:W-:Y:S02]  /*2d10*/  @P0 PRMT R140, R140, 0x5410, R156 ;  /* 0x000054108c8c0816 */ /* 0x000fe4000000009c */
[----:B------:R-:W-:-:S02]  /*2d20*/  @P0 PRMT R141, R141, 0x5410, R159 ;  /* 0x000054108d8d0816 */ /* 0x000fc4000000009f */
[----:B------:R-:W-:Y:S02]  /*2d30*/  @P0 PRMT R142, R142, 0x5410, R233 ;  /* 0x000054108e8e0816 */ /* 0x000fe400000000e9 */
[----:B------:R-:W-:Y:S02]  /*2d40*/  @P0 PRMT R143, R143, 0x5410, R249 ;  /* 0x000054108f8f0816 */ /* 0x000fe400000000f9 */
[C---:B------:R-:W-:Y:S02]  /*2d50*/  @P0 LEA.HI.X R149, R183.reuse, UR13, RZ, 0x4, P4 ;  /* 0x0000000db7950c11 */ /* 0x040fe4000a0f24ff */
[----:B------:R-:W-:-:S03]  /*2d60*/  IADD3 R183, R183, 0x20, RZ ;  /* 0x00000020b7b77810 */ /* 0x000fc60007ffe0ff */
[----:B------:R0:W-:Y:S04]  /*2d70*/  @P0 STG.E.128 desc[UR4][R148.64], R140 ;  /* 0x0000008c94000986 */ /* 0x0001e8000c101d04 */
.L_x_446:
[----:B------:R-:W-:Y:S05]  /*2d80*/  BSYNC B1 ;  /* 0x0000000000017941 */ /* 0x000fea0003800000 */
.L_x_445:
        /* <DEDUP_REMOVED lines=8> */
[-CC-:B------:R-:W-:Y:S01]  /*2e10*/  FFMA.FTZ R149, R185, R155.reuse, R148.reuse ;  /* 0x0000009bb9957223 */ /* 0x180fe20000010094 */
[-CC-:B------:R-:W-:Y:S01]  /*2e20*/  FFMA.FTZ R150, R197, R155.reuse, R148.reuse ;  /* 0x0000009bc5967223 */ /* 0x180fe20000010094 */
[----:B------:R-:W-:Y:S01]  /*2e30*/  ISETP.NE.AND.EX P4, PT, RZ, UR17, PT, P4 ;  /* 0x00000011ff007c0c */ /* 0x000fe2000bf85340 */
[----:B------:R-:W-:Y:S01]  /*2e40*/  FFMA.FTZ R234, R207, R155, R148 ;  /* 0x0000009bcfea7223 */ /* 0x000fe20000010094 */
[----:B------:R-:W-:Y:S01]  /*2e50*/  FADD.FTZ R156, R184, -R149 ;  /* 0x80000095b89c7221 */ /* 0x000fe20000010000 */
[----:B------:R-:W-:Y:S01]  /*2e60*/  FADD.FTZ R150, R195, -R150 ;  /* 0x80000096c3967221 */ /* 0x000fe20000010000 */
[----:B------:R-:W-:-:S02]  /*2e70*/  @P0 HADD2.F32 R149, -RZ, R132.H0_H0 ;  /* 0x20000084ff950230 */ /* 0x000fc40000004100 */
[----:B------:R-:W-:Y:S01]  /*2e80*/  FADD.FTZ R234, R205, -R234 ;  /* 0x800000eacdea7221 */ /* 0x000fe20000010000 */
[C---:B-----5:R-:W-:Y:S01]  /*2e90*/  FMUL.FTZ R156, R187.reuse, R156 ;  /* 0x0000009cbb9c7220 */ /* 0x060fe20000410000 */
[----:B------:R-:W-:Y:S02]  /*2ea0*/  @P0 HADD2.F32 R151, -RZ, R133.H0_H0 ;  /* 0x20000085ff970230 */ /* 0x000fe40000004100 */
[C---:B------:R-:W-:Y:S01]  /*2eb0*/  FMUL.FTZ R158, R187.reuse, R150 ;  /* 0x00000096bb9e7220 */ /* 0x040fe20000410000 */
[----:B------:R-:W-:Y:S01]  /*2ec0*/  FMUL.FTZ R231, R187, R234 ;  /* 0x000000eabbe77220 */ /* 0x000fe20000410000 */
[----:B------:R-:W-:Y:S01]  /*2ed0*/  @P0 FADD.FTZ R156, R156, R149 ;  /* 0x000000959c9c0221 */ /* 0x000fe20000010000 */
[----:B------:R-:W-:Y:S01]  /*2ee0*/  ISETP.NE.AND.EX P5, PT, RZ, UR17, PT, P5 ;  /* 0x00000011ff007c0c */ /* 0x000fe2000bfa5350 */
[----:B------:R-:W-:Y:S01]  /*2ef0*/  @P0 FADD.FTZ R158, R158, R151 ;  /* 0x000000979e9e0221 */ /* 0x000fe20000010000 */
[-CC-:B------:R-:W-:Y:S01]  /*2f00*/  FFMA.FTZ R151, R200, R155.reuse, R148.reuse ;  /* 0x0000009bc8977223 */ /* 0x180fe20000010094 */
[----:B------:R-:W-:Y:S01]  /*2f10*/  FFMA.FTZ R234, R230, R155, R148 ;  /* 0x0000009be6ea7223 */ /* 0x000fe20000010094 */
[----:B------:R-:W-:Y:S01]  /*2f20*/  @P4 F2FP.F16.F32.PACK_AB R149, RZ, R156 ;  /* 0x0000009cff95423e */ /* 0x000fe200000000ff */
[----:B------:R-:W-:-:S02]  /*2f30*/  @P0 HADD2.F32 R248, -RZ, R135.H1_H1 ;  /* 0x30000087fff80230 */ /* 0x000fc40000004100 */
[----:B------:R-:W-:Y:S01]  /*2f40*/  FADD.FTZ R150, R198, -R151 ;  /* 0x80000097c6967221 */ /* 0x000fe20000010000 */
[----:B------:R-:W-:Y:S01]  /*2f50*/  @P4 F2FP.F16.F32.PACK_AB R152, RZ, R158 ;  /* 0x0000009eff98423e */ /* 0x000fe200000000ff */
[----:B------:R-:W-:Y:S01]  /*2f60*/  FMUL.FTZ R156, R156, UR15 ;  /* 0x0000000f9c9c7c20 */ /* 0x000fe20008410000 */
[----:B------:R-:W-:Y:S01]  /*2f70*/  @P4 PRMT R100, R149, 0x7610, R100 ;  /* 0x0000761095644816 */ /* 0x000fe20000000064 */
[-CC-:B------:R-:W-:Y:S01]  /*2f80*/  FFMA.FTZ R149, R210, R155.reuse, R148.reuse ;  /* 0x0000009bd2957223 */ /* 0x180fe20000010094 */
[----:B------:R-:W-:Y:S01]  /*2f90*/  FMUL.FTZ R157, R187, R150 ;  /* 0x00000096bb9d7220 */ /* 0x000fe20000410000 */
[----:B------:R-:W-:Y:S01]  /*2fa0*/  @P0 HADD2.F32 R150, -RZ, R132.H1_H1 ;  /* 0x30000084ff960230 */ /* 0x000fe20000004100 */
[----:B------:R-:W-:Y:S01]  /*2fb0*/  @P4 PRMT R101, R152, 0x7610, R101 ;  /* 0x0000761098654816 */ /* 0x000fe20000000065 */
[----:B------:R-:W-:Y:S01]  /*2fc0*/  FADD.FTZ R152, R208, -R149 ;  /* 0x80000095d0987221 */ /* 0x000fe20000010000 */
[----:B------:R-:W-:Y:S01]  /*2fd0*/  FFMA.FTZ R149, R215, R155, R148 ;  /* 0x0000009bd7957223 */ /* 0x000fe20000010094 */
[----:B------:R-:W-:Y:S01]  /*2fe0*/  FMUL.FTZ R158, R158, UR15 ;  /* 0x0000000f9e9e7c20 */ /* 0x000fe20008410000 */
[----:B------:R-:W-:Y:S01]  /*2ff0*/  @P0 FADD.FTZ R157, R157, R150 ;  /* 0x000000969d9d0221 */ /* 0x000fe20000010000 */
[----:B------:R-:W-:Y:S01]  /*3000*/  FMUL.FTZ R159, R187, R152 ;  /* 0x00000098bb9f7220 */ /* 0x000fe20000410000 */
[----:B------:R-:W-:Y:S01]  /*3010*/  @P0 HADD2.F32 R150, -RZ, R133.H1_H1 ;  /* 0x30000085ff960230 */ /* 0x000fe20000004100 */
[----:B------:R-:W-:Y:S01]  /*3020*/  LOP3.LUT P6, RZ, R245, 0xff00, RZ, 0xc0, !PT ;  /* 0x0000ff00f5ff7812 */ /* 0x000fe200078cc0ff */
[----:B------:R-:W-:-:S03]  /*3030*/  @P0 HADD2.F32 R152, -RZ, R134.H0_H0 ;  /* 0x20000086ff980230 */ /* 0x000fc60000004100 */
[----:B------:R-:W-:Y:S01]  /*3040*/  @P0 FADD.FTZ R159, R159, R150 ;  /* 0x000000969f9f0221 */ /* 0x000fe20000010000 */
[----:B------:R-:W-:Y:S01]  /*3050*/  FADD.FTZ R150, R216, -R149 ;  /* 0x80000095d8967221 */ /* 0x000fe20000010000 */
[----:B------:R-:W-:Y:S01]  /*3060*/  @P0 FADD.FTZ R231, R231, R152 ;  /* 0x00000098e7e70221 */ /* 0x000fe20000010000 */
[----:B------:R-:W-:Y:S01]  /*3070*/  FFMA.FTZ R152, R222, R155, R148 ;  /* 0x0000009bde987223 */ /* 0x000fe20000010094 */
[----:B------:R-:W-:Y:S02]  /*3080*/  @P0 HADD2.F32 R149, -RZ, R135.H0_H0 ;  /* 0x20000087ff950230 */ /* 0x000fe40000004100 */
[----:B------:R-:W-:Y:S01]  /*3090*/  FMUL.FTZ R150, R187, R150 ;  /* 0x00000096bb967220 */ /* 0x000fe20000410000 */
[----:B------:R-:W-:Y:S01]  /*30a0*/  @P4 F2FP.F16.F32.PACK_AB R153, RZ, R159 ;  /* 0x0000009fff99423e */ /* 0x000fe200000000ff */
[----:B------:R-:W-:Y:S01]  /*30b0*/  FADD.FTZ R152, R213, -R152 ;  /* 0x80000098d5987221 */ /* 0x000fe20000010000 */
[----:B------:R-:W-:Y:S01]  /*30c0*/  FMUL.FTZ R159, R159, UR15 ;  /* 0x0000000f9f9f7c20 */ /* 0x000fe20008410000 */
[----:B------:R-:W-:Y:S01]  /*30d0*/  @P0 FADD.FTZ R150, R150, R149 ;  /* 0x0000009596960221 */ /* 0x000fe20000010000 */
[----:B------:R-:W-:Y:S01]  /*30e0*/  @P4 PRMT R101, R101, 0x5410, R153 ;  /* 0x0000541065654816 */ /* 0x000fe20000000099 */
[----:B------:R-:W-:Y:S01]  /*30f0*/  FMUL.FTZ R233, R187, R152 ;  /* 0x00000098bbe97220 */ /* 0x000fe20000410000 */
[----:B------:R-:W0:Y:S01]  /*3100*/  @P5 LDC.64 R148, c[0x0][0x308] ;  /* 0x0000c200ff945b82 */ /* 0x000e220000000a00 */
[----:B------:R-:W-:Y:S01]  /*3110*/  @P0 HADD2.F32 R152, -RZ, R134.H1_H1 ;  /* 0x30000086ff980230 */ /* 0x000fe20000004100 */
[----:B------:R-:W-:-:S04]  /*3120*/  @P4 F2FP.F16.F32.PACK_AB R235, RZ, R150 ;  /* 0x00000096ffeb423e */ /* 0x000fc800000000ff */
[----:B------:R-:W-:Y:S01]  /*3130*/  @P0 FADD.FTZ R233, R233, R152 ;  /* 0x00000098e9e90221 */ /* 0x000fe20000010000 */
[----:B------:R-:W-:Y:S01]  /*3140*/  FADD.FTZ R152, R227, -R234 ;  /* 0x800000eae3987221 */ /* 0x000fe20000010000 */
[----:B------:R-:W-:Y:S01]  /*3150*/  @P4 F2FP.F16.F32.PACK_AB R234, RZ, R231 ;  /* 0x000000e7ffea423e */ /* 0x000fe200000000ff */
[----:B------:R-:W-:Y:S01]  /*3160*/  FMUL.FTZ R231, R231, UR15 ;  /* 0x0000000fe7e77c20 */ /* 0x000fe20008410000 */
[----:B------:R-:W-:Y:S01]  /*3170*/  @P4 PRMT R103, R235, 0x7610, R103 ;  /* 0x00007610eb674816 */ /* 0x000fe20000000067 */
[----:B------:R-:W-:Y:S01]  /*3180*/  FMUL.FTZ R151, R187, R152 ;  /* 0x00000098bb977220 */ /* 0x000fe20000410000 */
[----:B------:R-:W-:Y:S01]  /*3190*/  @P4 F2FP.F16.F32.PACK_AB R152, RZ, R157 ;  /* 0x0000009dff98423e */ /* 0x000fe200000000ff */
[----:B------:R-:W-:Y:S01]  /*31a0*/  FMUL.FTZ R157, R157, UR15 ;  /* 0x0000000f9d9d7c20 */ /* 0x000fe20008410000 */
[----:B------:R-:W-:Y:S01]  /*31b0*/  @P4 PRMT R102, R234, 0x7610, R102 ;  /* 0x00007610ea664816 */ /* 0x000fe20000000066 */
[----:B------:R-:W-:Y:S01]  /*31c0*/  @P0 FADD.FTZ R151, R151, R248 ;  /* 0x000000f897970221 */ /* 0x000fe20000010000 */
[----:B------:R-:W-:Y:S01]  /*31d0*/  @P4 PRMT R100, R100, 0x5410, R152 ;  /* 0x0000541064644816 */ /* 0x000fe20000000098 */
[----:B------:R-:W-:Y:S01]  /*31e0*/  FMUL.FTZ R248, R150, UR15 ;  /* 0x0000000f96f87c20 */ /* 0x000fe20008410000 */
[----:B------:R-:W-:Y:S01]  /*31f0*/  @P4 F2FP.F16.F32.PACK_AB R152, RZ, R233 ;  /* 0x000000e9ff98423e */ /* 0x000fe200000000ff */
[----:B------:R-:W-:Y:S01]  /*3200*/  FMUL.FTZ R233, R233, UR15 ;  /* 0x0000000fe9e97c20 */ /* 0x000fe20008410000 */
[----:B------:R-:W-:-:S02]  /*3210*/  @P4 F2FP.F16.F32.PACK_AB R153, RZ, R151 ;  /* 0x00000097ff99423e */ /* 0x000fc400000000ff */
[----:B------:R-:W-:Y:S01]  /*3220*/  ISETP.NE.U32.AND P0, PT, RZ, UR12, PT ;  /* 0x0000000cff007c0c */ /* 0x000fe2000bf05070 */
[----:B0-----:R-:W-:Y:S01]  /*3230*/  @P5 IMAD.WIDE.U32 R148, R183, 0x10, R148 ;  /* 0x00000010b7945825 */ /* 0x001fe200078e0094 */
        /* <DEDUP_REMOVED lines=65> */
.L_x_448:
[----:B------:R-:W-:Y:S05]  /*3650*/  BSYNC B1 ;  /* 0x0000000000017941 */ /* 0x000fea0003800000 */
.L_x_447:
[----:B------:R-:W-:Y:S04]  /*3660*/  BSSY B1, `(.L_x_449) ;  /* 0x000008b000017945 */ /* 0x000fe80003800000 */
[----:B------:R-:W-:Y:S05]  /*3670*/  @!P3 BRA `(.L_x_450) ;  /* 0x000000080024b947 */ /* 0x000fea0003800000 */
[----:B------:R-:W-:Y:S02]  /*3680*/  ISETP.NE.U32.AND P0, PT, RZ, UR8, PT ;  /* 0x00000008ff007c0c */ /* 0x000fe4000bf05070 */
[----:B------:R-:W-:Y:S02]  /*3690*/  ISETP.NE.AND P4, PT, R0, RZ, PT ;  /* 0x000000ff0000720c */ /* 0x000fe40003f85270 */
[----:B------:R-:W-:Y:S02]  /*36a0*/  ISETP.NE.AND.EX P0, PT, RZ, UR9, PT, P0 ;  /* 0x00000009ff007c0c */ /* 0x000fe4000bf05300 */
[----:B------:R-:W-:Y:S02]  /*36b0*/  FSEL R154, R154, RZ, !P4 ;  /* 0x000000ff9a9a7208 */ /* 0x000fe40006000000 */
[----:B------:R-:W-:Y:S02]  /*36c0*/  ISETP.NE.U32.AND P4, PT, RZ, UR16, PT ;  /* 0x00000010ff007c0c */ /* 0x000fe4000bf85070 */
[----:B------:R-:W-:Y:S01]  /*36d0*/  ISETP.NE.U32.AND P5, PT, RZ, UR16, PT ;  /* 0x00000010ff007c0c */ /* 0x000fe2000bfa5070 */
[-CC-:B------:R-:W-:Y:S01]  /*36e0*/  FFMA.FTZ R151, R191, R155.reuse, R154.reuse ;  /* 0x0000009bbf977223 */ /* 0x180fe2000001009a */
[-CC-:B01----:R-:W-:Y:S01]  /*36f0*/  FFMA.FTZ R149, R189, R155.reuse, R154.reuse ;  /* 0x0000009bbd957223 */ /* 0x183fe2000001009a */
[----:B------:R-:W-:Y:S01]  /*3700*/  ISETP.NE.AND.EX P4, PT, RZ, UR17, PT, P4 ;  /* 0x00000011ff007c0c */ /* 0x000fe2000bf85340 */
[----:B------:R-:W-:Y:S01]  /*3710*/  FFMA.FTZ R153, R196, R155, R154 ;  /* 0x0000009bc4997223 */ /* 0x000fe2000001009a */
[----:B------:R-:W-:Y:S01]  /*3720*/  FADD.FTZ R158, R190, -R151 ;  /* 0x80000097be9e7221 */ /* 0x000fe20000010000 */
[----:B------:R-:W-:Y:S01]  /*3730*/  FADD.FTZ R148, R188, -R149 ;  /* 0x80000095bc947221 */ /* 0x000fe20000010000 */
[----:B------:R-:W-:-:S02]  /*3740*/  @P0 HADD2.F32 R149, -RZ, R33.H0_H0 ;  /* 0x20000021ff950230 */ /* 0x000fc40000004100 */
[-CC-:B------:R-:W-:Y:S01]  /*3750*/  FFMA.FTZ R157, R206, R155.reuse, R154.reuse ;  /* 0x0000009bce9d7223 */ /* 0x180fe2000001009a */
[C---:B-----5:R-:W-:Y:S01]  /*3760*/  FMUL.FTZ R158, R187.reuse, R158 ;  /* 0x0000009ebb9e7220 */ /* 0x060fe20000410000 */
[----:B------:R-:W-:Y:S01]  /*3770*/  FMUL.FTZ R151, R187, R148 ;  /* 0x00000094bb977220 */ /* 0x000fe20000410000 */
[--C-:B------:R-:W-:Y:S02]  /*3780*/  @P0 HADD2.F32 R148, -RZ, R32.reuse.H0_H0 ;  /* 0x20000020ff940230 */ /* 0x100fe40000004100 */
[-CC-:B------:R-:W-:Y:S01]  /*3790*/  FFMA.FTZ R152, R203, R155.reuse, R154.reuse ;  /* 0x0000009bcb987223 */ /* 0x180fe2000001009a */
[----:B------:R-:W-:Y:S01]  /*37a0*/  @P0 FADD.FTZ R158, R158, R149 ;  /* 0x000000959e9e0221 */ /* 0x000fe20000010000 */
[-CC-:B------:R-:W-:Y:S01]  /*37b0*/  FFMA.FTZ R156, R218, R155.reuse, R154.reuse ;  /* 0x0000009bda9c7223 */ /* 0x180fe2000001009a */
[-C--:B------:R-:W-:Y:S01]  /*37c0*/  FFMA.FTZ R159, R219, R155.reuse, R154 ;  /* 0x0000009bdb9f7223 */ /* 0x080fe2000001009a */
[----:B------:R-:W-:Y:S01]  /*37d0*/  @P0 FADD.FTZ R151, R151, R148 ;  /* 0x0000009497970221 */ /* 0x000fe20000010000 */
[----:B------:R-:W-:Y:S01]  /*37e0*/  FFMA.FTZ R250, R228, R155, R154 ;  /* 0x0000009be4fa7223 */ /* 0x000fe2000001009a */
[----:B------:R-:W-:Y:S01]  /*37f0*/  @P4 F2FP.F16.F32.PACK_AB R149, RZ, R158 ;  /* 0x0000009eff95423e */ /* 0x000fe200000000ff */
[----:B------:R-:W-:Y:S01]  /*3800*/  FADD.FTZ R154, R194, -R153 ;  /* 0x80000099c29a7221 */ /* 0x000fe20000010000 */
[----:B------:R-:W-:Y:S01]  /*3810*/  ISETP.NE.AND.EX P5, PT, RZ, UR17, PT, P5 ;  /* 0x00000011ff007c0c */ /* 0x000fe2000bfa5350 */
[----:B------:R-:W-:Y:S01]  /*3820*/  FADD.FTZ R152, R201, -R152 ;  /* 0x80000098c9987221 */ /* 0x000fe20000010000 */
[----:B------:R-:W-:Y:S01]  /*3830*/  @P4 PRMT R101, R149, 0x7610, R101 ;  /* 0x0000761095654816 */ /* 0x000fe20000000065 */
[----:B------:R-:W-:Y:S01]  /*3840*/  @P0 HADD2.F32 R149, -RZ, R32.H1_H1 ;  /* 0x30000020ff950230 */ /* 0x000fe20000004100 */
[----:B------:R-:W-:Y:S01]  /*3850*/  @P4 F2FP.F16.F32.PACK_AB R148, RZ, R151 ;  /* 0x00000097ff94423e */ /* 0x000fe200000000ff */
[----:B------:R-:W-:Y:S01]  /*3860*/  FMUL.FTZ R154, R187, R154 ;  /* 0x0000009abb9a7220 */ /* 0x000fe20000410000 */
[----:B------:R-:W-:Y:S01]  /*3870*/  FADD.FTZ R248, R220, -R159 ;  /* 0x8000009fdcf87221 */ /* 0x000fe20000010000 */
[----:B------:R-:W-:Y:S01]  /*3880*/  FADD.FTZ R234, R217, -R156 ;  /* 0x8000009cd9ea7221 */ /* 0x000fe20000010000 */
[----:B------:R-:W-:Y:S01]  /*3890*/  @P4 PRMT R100, R148, 0x7610, R100 ;  /* 0x0000761094644816 */ /* 0x000fe20000000064 */
[----:B------:R-:W-:Y:S01]  /*38a0*/  @P0 FADD.FTZ R154, R154, R149 ;  /* 0x000000959a9a0221 */ /* 0x000fe20000010000 */
[----:B------:R-:W-:-:S02]  /*38b0*/  @P0 HADD2.F32 R149, -RZ, R34.H0_H0 ;  /* 0x20000022ff950230 */ /* 0x000fc40000004100 */
[C---:B------:R-:W-:Y:S01]  /*38c0*/  FMUL.FTZ R156, R187.reuse, R152 ;  /* 0x00000098bb9c7220 */ /* 0x040fe20000410000 */
[----:B------:R-:W-:Y:S02]  /*38d0*/  @P0 HADD2.F32 R148, -RZ, R35.H0_H0 ;  /* 0x20000023ff940230 */ /* 0x000fe40000004100 */
[----:B------:R-:W-:Y:S01]  /*38e0*/  FMUL.FTZ R155, R187, R248 ;  /* 0x000000f8bb9b7220 */ /* 0x000fe20000410000 */
[----:B------:R-:W-:Y:S01]  /*38f0*/  FADD.FTZ R150, R204, -R157 ;  /* 0x8000009dcc967221 */ /* 0x000fe20000010000 */
[----:B------:R-:W-:Y:S01]  /*3900*/  @P0 FADD.FTZ R156, R156, R149 ;  /* 0x000000959c9c0221 */ /* 0x000fe20000010000 */
[----:B------:R-:W-:Y:S01]  /*3910*/  FADD.FTZ R250, R225, -R250 ;  /* 0x800000fae1fa7221 */ /* 0x000fe20000010000 */
[----:B------:R-:W-:Y:S01]  /*3920*/  @P0 FADD.FTZ R155, R155, R148 ;  /* 0x000000949b9b0221 */ /* 0x000fe20000010000 */
[----:B------:R-:W-:Y:S01]  /*3930*/  FMUL.FTZ R159, R187, R150 ;  /* 0x00000096bb9f7220 */ /* 0x000fe20000410000 */
[----:B------:R-:W0:Y:S01]  /*3940*/  @P5 LDC.64 R148, c[0x0][0x308] ;  /* 0x0000c200ff945b82 */ /* 0x000e220000000a00 */
[----:B------:R-:W-:-:S02]  /*3950*/  @P0 HADD2.F32 R150, -RZ, R33.H1_H1 ;  /* 0x30000021ff960230 */ /* 0x000fc40000004100 */
[C---:B------:R-:W-:Y:S01]  /*3960*/  FMUL.FTZ R157, R187.reuse, R234 ;  /* 0x000000eabb9d7220 */ /* 0x040fe20000410000 */
[----:B------:R-:W-:Y:S02]  /*3970*/  @P0 HADD2.F32 R152, -RZ, R34.H1_H1 ;  /* 0x30000022ff980230 */ /* 0x000fe40000004100 */
[----:B------:R-:W-:Y:S01]  /*3980*/  FMUL.FTZ R187, R187, R250 ;  /* 0x000000fabbbb7220 */ /* 0x000fe20000410000 */
[----:B------:R-:W-:Y:S02]  /*3990*/  @P0 HADD2.F32 R234, -RZ, R35.H1_H1 ;  /* 0x30000023ffea0230 */ /* 0x000fe40000004100 */
[----:B------:R-:W-:Y:S01]  /*39a0*/  @P0 FADD.FTZ R159, R159, R150 ;  /* 0x000000969f9f0221 */ /* 0x000fe20000010000 */
[----:B------:R-:W-:Y:S01]  /*39b0*/  @P4 F2FP.F16.F32.PACK_AB R150, RZ, R154 ;  /* 0x0000009aff96423e */ /* 0x000fe200000000ff */
[----:B------:R-:W-:Y:S01]  /*39c0*/  @P0 FADD.FTZ R157, R157, R152 ;  /* 0x000000989d9d0221 */ /* 0x000fe20000010000 */
[----:B------:R-:W-:Y:S01]  /*39d0*/  @P4 F2FP.F16.F32.PACK_AB R153, RZ, R156 ;  /* 0x0000009cff99423e */ /* 0x000fe200000000ff */
[----:B------:R-:W-:Y:S01]  /*39e0*/  @P0 FADD.FTZ R187, R187, R234 ;  /* 0x000000eabbbb0221 */ /* 0x000fe20000010000 */
[----:B------:R-:W-:Y:S01]  /*39f0*/  @P4 F2FP.F16.F32.PACK_AB R152, RZ, R159 ;  /* 0x0000009fff98423e */ /* 0x000fe200000000ff */
[----:B------:R-:W-:Y:S01]  /*3a00*/  FMUL.FTZ R156, R156, UR15 ;  /* 0x0000000f9c9c7c20 */ /* 0x000fe20008410000 */
[----:B------:R-:W-:Y:S01]  /*3a10*/  @P4 F2FP.F16.F32.PACK_AB R231, RZ, R155 ;  /* 0x0000009bffe7423e */ /* 0x000fe200000000ff */
[----:B------:R-:W-:Y:S01]  /*3a20*/  FMUL.FTZ R158, R158, UR15 ;  /* 0x0000000f9e9e7c20 */ /* 0x000fe20008410000 */
[----:B------:R-:W-:Y:S01]  /*3a30*/  @P4 PRMT R100, R100, 0x5410, R150 ;  /* 0x0000541064644816 */ /* 0x000fe20000000096 */
[----:B------:R-:W-:Y:S01]  /*3a40*/  FMUL.FTZ R159, R159, UR15 ;  /* 0x0000000f9f9f7c20 */ /* 0x000fe20008410000 */
[----:B------:R-:W-:Y:S01]  /*3a50*/  @P4 PRMT R101, R101, 0x5410, R152 ;  /* 0x0000541065654816 */ /* 0x000fe20000000098 */
[----:B------:R-:W-:Y:S01]  /*3a60*/  FMUL.FTZ R154, R154, UR15 ;  /* 0x0000000f9a9a7c20 */ /* 0x000fe20008410000 */
[----:B------:R-:W-:Y:S01]  /*3a70*/  @P4 PRMT R102, R153, 0x7610, R102 ;  /* 0x0000761099664816 */ /* 0x000fe20000000066 */
[----:B------:R-:W-:Y:S01]  /*3a80*/  FMUL.FTZ R155, R155, UR15 ;  /* 0x0000000f9b9b7c20 */ /* 0x000fe20008410000 */
[----:B------:R-:W-:Y:S01]  /*3a90*/  @P4 PRMT R103, R231, 0x7610, R103 ;  /* 0x00007610e7674816 */ /* 0x000fe20000000067 */
[----:B------:R-:W-:Y:S01]  /*3aa0*/  FMUL.FTZ R231, R151, UR15 ;  /* 0x0000000f97e77c20 */ /* 0x000fe20008410000 */
[----:B------:R-:W-:Y:S01]  /*3ab0*/  @P4 F2FP.F16.F32.PACK_AB R150, RZ, R157 ;  /* 0x0000009dff96423e */ /* 0x000fe200000000ff */
[----:B0-----:R-:W-:Y:S01]  /*3ac0*/  @P5 IMAD.WIDE.U32 R148, R183, 0x10, R148 ;  /* 0x00000010b7945825 */ /* 0x001fe200078e0094 */
[----:B------:R-:W-:-:S03]  /*3ad0*/  @P4 F2FP.F16.F32.PACK_AB R152, RZ, R187 ;  /* 0x000000bbff98423e */ /* 0x000fc600000000ff */
[----:B------:R-:W-:Y:S01]  /*3ae0*/  FMUL.FTZ R157, R157, UR15 ;  /* 0x0000000f9d9d7c20 */ /* 0x000fe20008410000 */
[----:B------:R-:W-:Y:S01]  /*3af0*/  @P4 PRMT R102, R102, 0x5410, R150 ;  /* 0x0000541066664816 */ /* 0x000fe20000000096 */
[----:B------:R-:W-:Y:S01]  /*3b00*/  FMUL.FTZ R187, R187, UR15 ;  /* 0x0000000fbbbb7c20 */ /* 0x000fe20008410000 */
[----:B------:R-:W-:Y:S02]  /*3b10*/  @P4 PRMT R103, R103, 0x5410, R152 ;  /* 0x0000541067674816 */ /* 0x000fe40000000098 */
[----:B------:R-:W-:Y:S01]  /*3b20*/  MOV R150, R242 ;  /* 0x000000f200967202 */ /* 0x000fe20000000f00 */
[----:B------:R-:W0:Y:S01]  /*3b30*/  LDC.64 R152, c[0x0][0x2f8] ;  /* 0x0000be00ff987b82 */ /* 0x000e220000000a00 */
[C---:B------:R-:W-:Y:S01]  /*3b40*/  LOP3.LUT P4, RZ, R243.reuse, 0xff, RZ, 0xc0, !PT ;  /* 0x000000fff3ff7812 */ /* 0x040fe2000788c0ff */
[----:B------:R1:W-:Y:S01]  /*3b50*/  @P5 STG.E.128 desc[UR4][R148.64], R100 ;  /* 0x0000006494005986 */ /* 0x0003e2000c101d04 */
[----:B------:R-:W-:Y:S02]  /*3b60*/  LOP3.LUT P5, RZ, R243, 0xff00, RZ, 0xc0, !PT ;  /* 0x0000ff00f3ff7812 */ /* 0x000fe400078ac0ff */
[----:B------:R-:W-:-:S02]  /*3b70*/  LOP3.LUT P0, RZ, R150, 0xff, RZ, 0xc0, !PT ;  /* 0x000000ff96ff7812 */ /* 0x000fc4000780c0ff */
[----:B------:R-:W-:Y:S02]  /*3b80*/  FSEL R150, R156, RZ, P4 ;  /* 0x000000ff9c967208 */ /* 0x000fe40002000000 */
[C---:B------:R-:W-:Y:S02]  /*3b90*/  LOP3.LUT P4, RZ, R242.reuse, 0xff0000, RZ, 0xc0, !PT ;  /* 0x00ff0000f2ff7812 */ /* 0x040fe4000788c0ff */
[----:B-1----:R-:W-:Y:S02]  /*3ba0*/  FSEL R149, R157, RZ, P5 ;  /* 0x000000ff9d957208 */ /* 0x002fe40002800000 */
[----:B------:R-:W-:Y:S02]  /*3bb0*/  LOP3.LUT P5, RZ, R242, 0xff000000, RZ, 0xc0, !PT ;  /* 0xff000000f2ff7812 */ /* 0x000fe400078ac0ff */
[----:B------:R-:W-:Y:S01]  /*3bc0*/  F2FP.F16.F32.PACK_AB R150, R149, R150 ;  /* 0x000000969596723e */ /* 0x000fe200000000ff */
[----:B0-----:R-:W-:Y:S01]  /*3bd0*/  IMAD.WIDE.U32 R152, R183, 0x10, R152 ;  /* 0x00000010b7987825 */ /* 0x001fe200078e0098 */
[----:B------:R-:W-:-:S02]  /*3be0*/  FSEL R149, R158, RZ, P4 ;  /* 0x000000ff9e957208 */ /* 0x000fc40002000000 */
[----:B------:R-:W-:Y:S02]  /*3bf0*/  FSEL R148, R159, RZ, P5 ;  /* 0x000000ff9f947208 */ /* 0x000fe40002800000 */
[----:B------:R-:W-:Y:S02]  /*3c00*/  LOP3.LUT P4, RZ, R242, 0xff00, RZ, 0xc0, !PT ;  /* 0x0000ff00f2ff7812 */ /* 0x000fe4000788c0ff */
[----:B------:R-:W-:Y:S02]  /*3c10*/  F2FP.F16.F32.PACK_AB R149, R148, R149 ;  /* 0x000000959495723e */ /* 0x000fe400000000ff */
[----:B------:R-:W-:Y:S02]  /*3c20*/  FSEL R148, R231, RZ, P0 ;  /* 0x000000ffe7947208 */ /* 0x000fe40000000000 */
[----:B------:R-:W-:Y:S02]  /*3c30*/  LOP3.LUT P0, RZ, R243, 0xff000000, RZ, 0xc0, !PT ;  /* 0xff000000f3ff7812 */ /* 0x000fe4000780c0ff */
[----:B------:R-:W-:-:S02]  /*3c40*/  FSEL R151, R154, RZ, P4 ;  /* 0x000000ff9a977208 */ /* 0x000fc40002000000 */
[----:B------:R-:W-:Y:S02]  /*3c50*/  FSEL R234, R187, RZ, P0 ;  /* 0x000000ffbbea7208 */ /* 0x000fe40000000000 */
[----:B------:R-:W-:Y:S02]  /*3c60*/  ISETP.NE.U32.AND P0, PT, RZ, UR12, PT ;  /* 0x0000000cff007c0c */ /* 0x000fe4000bf05070 */
[----:B------:R-:W-:Y:S02]  /*3c70*/  LOP3.LUT P5, RZ, R243, 0xff0000, RZ, 0xc0, !PT ;  /* 0x00ff0000f3ff7812 */ /* 0x000fe400078ac0ff */
[----:B------:R-:W-:Y:S02]  /*3c80*/  ISETP.NE.AND.EX P0, PT, RZ, UR13, PT, P0 ;  /* 0x0000000dff007c0c */ /* 0x000fe4000bf05300 */
[----:B------:R-:W-:Y:S02]  /*3c90*/  F2FP.F16.F32.PACK_AB R148, R151, R148 ;  /* 0x000000949794723e */ /* 0x000fe400000000ff */
[----:B------:R-:W-:-:S04]  /*3ca0*/  FSEL R151, R155, RZ, P5 ;  /* 0x000000ff9b977208 */ /* 0x000fc80002800000 */
[----:B------:R-:W-:-:S05]  /*3cb0*/  F2FP.F16.F32.PACK_AB R151, R234, R151 ;  /* 0x00000097ea97723e */ /* 0x000fca00000000ff */
        /* <DEDUP_REMOVED lines=17> */
[----:B------:R-:W-:Y:S02]  /*3dd0*/  @P0 F2FP.F16.F32.PACK_AB R231, RZ, R231 ;  /* 0x000000e7ffe7023e */ /* 0x000fe400000000ff */
[----:B------:R-:W-:-:S02]  /*3de0*/  @P0 F2FP.F16.F32.PACK_AB R158, RZ, R158 ;  /* 0x0000009eff9e023e */ /* 0x000fc400000000ff */
[----:B------:R-:W-:Y:S02]  /*3df0*/  @P0 F2FP.F16.F32.PACK_AB R156, RZ, R156 ;  /* 0x0000009cff9c023e */ /* 0x000fe400000000ff */
[----:B------:R-:W-:Y:S02]  /*3e00*/  @P0 FSEL R187, R187, RZ, P5 ;  /* 0x000000ffbbbb0208 */ /* 0x000fe40002800000 */
[----:B------:R-:W-:Y:S02]  /*3e10*/  @P0 F2FP.F16.F32.PACK_AB R155, RZ, R155 ;  /* 0x0000009bff9b023e */ /* 0x000fe400000000ff */
[----:B0-----:R-:W-:Y:S02]  /*3e20*/  @P0 F2FP.F16.F32.PACK_AB R153, RZ, R154 ;  /* 0x0000009aff99023e */ /* 0x001fe400000000ff */
[----:B------:R-:W-:Y:S02]  /*3e30*/  @P0 F2FP.F16.F32.PACK_AB R159, RZ, R159 ;  /* 0x0000009fff9f023e */ /* 0x000fe400000000ff */
[----:B------:R-:W-:-:S02]  /*3e40*/  @P0 F2FP.F16.F32.PACK_AB R157, RZ, R157 ;  /* 0x0000009dff9d023e */ /* 0x000fc400000000ff */
[----:B------:R-:W-:Y:S02]  /*3e50*/  @P0 F2FP.F16.F32.PACK_AB R187, RZ, R187 ;  /* 0x000000bbffbb023e */ /* 0x000fe400000000ff */
        /* <DEDUP_REMOVED lines=11> */
.L_x_450:
[----:B------:R-:W-:Y:S05]  /*3f10*/  BSYNC B1 ;  /* 0x0000000000017941 */ /* 0x000fea0003800000 */
.L_x_449:
[----:B012---:R-:W0:Y:S02]  /*3f20*/  LDC.64 R148, c[0x0][0x210] ;  /* 0x00008400ff947b82 */ /* 0x007e240000000a00 */
[----:B0-----:R-:W-:-:S04]  /*3f30*/  LEA R182, R148, R182, 0x2 ;  /* 0x000000b694b67211 */ /* 0x001fc800078e10ff */
[----:B------:R-:W-:-:S13]  /*3f40*/  ISETP.GE.AND P0, PT, R182, R149, PT ;  /* 0x00000095b600720c */ /* 0x000fda0003f06270 */
[----:B------:R-:W-:Y:S05]  /*3f50*/  @!P0 BRA `(.L_x_451) ;  /* 0xffffffc800748947 */ /* 0x000fea000383ffff */
.L_x_437:
[----:B------:R-:W-:Y:S05]  /*3f60*/  BSYNC B0 ;  /* 0x0000000000007941 */ /* 0x000fea0003800000 */
.L_x_436:
        /* <DEDUP_REMOVED lines=176> */
[----:B-1----:R-:W-:Y:S01]  /*4a70*/  FADD.FTZ R16, R16, R43 ;  /* 0x0000002b10107221 */ /* 0x002fe20000010000 */
[----:B------:R-:W-:Y:S02]  /*4a80*/  IADD3.X R43, RZ, RZ, RZ, P6, !PT ;  /* 0x000000ffff2b7210 */ /* 0x000fe400037fe4ff */
        /* <DEDUP_REMOVED lines=14> */
[----:B0-----:R-:W-:Y:S01]  /*4b70*/  FADD.FTZ R63, R24, R63 ;  /* 0x0000003f183f7221 */ /* 0x001fe20000010000 */
[----:B------:R-:W-:Y:S02]  /*4b80*/  SHF.L.U64.HI R24, R166, 0x2, R43 ;  /* 0x00000002a6187819 */ /* 0x000fe4000001022b */
        /* <DEDUP_REMOVED lines=19> */
[----:B------:R-:W-:Y:S02]  /*4cc0*/  SHF.L.U32 R9, R166, 0x2, RZ ;  /* 0x00000002a6097819 */ /* 0x000fe400000006ff */
[----:B------:R-:W1:Y:S01]  /*4cd0*/  LDS R69, [R0+0x2200] ;  /* 0x0022000000457984 */ /* 0x000e620000000800 */
[----:B--2---:R-:W-:Y:S01]  /*4ce0*/  FADD.FTZ R7, RZ, R7 ;  /* 0x00000007ff077221 */ /* 0x004fe20000010000 */
[C---:B------:R-:W-:Y:S02]  /*4cf0*/  IADD3 R22, P6, R9.reuse, UR18, RZ ;  /* 0x0000001209167c10 */ /* 0x040fe4000ffde0ff */
[----:B------:R-:W2:Y:S01]  /*4d00*/  LDS R31, [R0+0x1000] ;  /* 0x00100000001f7984 */ /* 0x000ea20000000800 */
[----:B---3--:R-:W-:Y:S01]  /*4d10*/  FADD.FTZ R4, R4, R35 ;  /* 0x0000002304047221 */ /* 0x008fe20000010000 */
[----:B------:R-:W-:Y:S01]  /*4d20*/  IADD3.X R47, R24, UR19, RZ, P6, !PT ;  /* 0x00000013182f7c10 */ /* 0x000fe2000b7fe4ff */
[----:B------:R-:W-:Y:S01]  /*4d30*/  ULDC.64 UR18, c[0x0][0x2e8] ;  /* 0x0000ba0000127ab9 */ /* 0x000fe20000000a00 */
[----:B------:R-:W3:Y:S01]  /*4d40*/  LDS R71, [R0+0x2e00] ;  /* 0x002e000000477984 */ /* 0x000ee20000000800 */
[----:B------:R-:W-:Y:S01]  /*4d50*/  IADD3 R20, P6, R9, UR20, RZ ;  /* 0x0000001409147c10 */ /* 0x000fe2000ffde0ff */
[----:B----4-:R-:W-:-:S02]  /*4d60*/  FADD.FTZ R5, RZ, R5 ;  /* 0x00000005ff057221 */ /* 0x010fc40000010000 */
[----:B------:R-:W4:Y:S01]  /*4d70*/  LDS R14, [R0+0x1a00] ;  /* 0x001a0000000e7984 */ /* 0x000f220000000800 */
[----:B------:R-:W-:Y:S01]  /*4d80*/  FADD.FTZ R7, R7, R12 ;  /* 0x0000000c07077221 */ /* 0x000fe20000010000 */
[----:B------:R-:W-:Y:S01]  /*4d90*/  IADD3.X R35, R24, UR21, RZ, P6, !PT ;  /* 0x0000001518237c10 */ /* 0x000fe2000b7fe4ff */
[----:B------:R-:W-:Y:S01]  /*4da0*/  ULDC.64 UR20, c[0x0][0x2e0] ;  /* 0x0000b80000147ab9 */ /* 0x000fe20000000a00 */
[----:B------:R-:W4:Y:S01]  /*4db0*/  LDS R37, [R0+0x1c00] ;  /* 0x001c000000257984 */ /* 0x000f220000000800 */
[----:B------:R-:W-:Y:S01]  /*4dc0*/  FADD.FTZ R8, RZ, R8 ;  /* 0x00000008ff087221 */ /* 0x000fe20000010000 */
[----:B------:R-:W-:Y:S02]  /*4dd0*/  IADD3 R12, P6, R9, UR18, RZ ;  /* 0x00000012090c7c10 */ /* 0x000fe4000ffde0ff */
[----:B------:R-:W4:Y:S01]  /*4de0*/  LDS R16, [R0+0x1e00] ;  /* 0x001e000000107984 */ /* 0x000f220000000800 */
[----:B------:R-:W-:-:S03]  /*4df0*/  FADD.FTZ R30, RZ, R30 ;  /* 0x0000001eff1e7221 */ /* 0x000fc60000010000 */
[----:B------:R-:W4:Y:S01]  /*4e00*/  LDS R39, [R0+0x2000] ;  /* 0x0020000000277984 */ /* 0x000f220000000800 */
[----:B------:R-:W-:-:S03]  /*4e10*/  FADD.FTZ R5, R5, R10 ;  /* 0x0000000a05057221 */ /* 0x000fc60000010000 */
[----:B------:R-:W4:Y:S01]  /*4e20*/  LDS R41, [R0+0x2400] ;  /* 0x0024000000297984 */ /* 0x000f220000000800 */
[----:B------:R-:W-:Y:S01]  /*4e30*/  FADD.FTZ R8, R8, R33 ;  /* 0x0000002108087221 */ /* 0x000fe20000010000 */
[----:B------:R-:W-:Y:S01]  /*4e40*/  IADD3.X R33, R24, UR19, RZ, P6, !PT ;  /* 0x0000001318217c10 */ /* 0x000fe2000b7fe4ff */
[----:B------:R-:W-:Y:S01]  /*4e50*/  FADD.FTZ R30, R30, R67 ;  /* 0x000000431e1e7221 */ /* 0x000fe20000010000 */
[----:B------:R-:W4:Y:S01]  /*4e60*/  LDS R43, [R0+0x2600] ;  /* 0x00260000002b7984 */ /* 0x000f220000000800 */
[----:B0-----:R-:W-:-:S03]  /*4e70*/  FADD.FTZ R6, RZ, R6 ;  /* 0x00000006ff067221 */ /* 0x001fc60000010000 */
[----:B------:R-:W0:Y:S01]  /*4e80*/  LDS R10, [R0+0x2800] ;  /* 0x00280000000a7984 */ /* 0x000e220000000800 */
[----:B-1----:R-:W-:-:S03]  /*4e90*/  FADD.FTZ R30, R30, R69 ;  /* 0x000000451e1e7221 */ /* 0x002fc60000010000 */
[----:B------:R-:W1:Y:S01]  /*4ea0*/  LDS R45, [R0+0x2a00] ;  /* 0x002a0000002d7984 */ /* 0x000e620000000800 */
[----:B--2---:R-:W-:-:S03]  /*4eb0*/  FADD.FTZ R6, R6, R31 ;  /* 0x0000001f06067221 */ /* 0x004fc60000010000 */
[----:B------:R2:W0:Y:S01]  /*4ec0*/  LDS R18, [R0+0x2c00] ;  /* 0x002c000000127984 */ /* 0x0004220000000800 */
[----:B---3--:R-:W-:Y:S01]  /*4ed0*/  FADD.FTZ R71, R30, R71 ;  /* 0x000000471e477221 */ /* 0x008fe20000010000 */
[----:B----4-:R-:W-:Y:S01]  /*4ee0*/  FADD.FTZ R14, R5, R14 ;  /* 0x0000000e050e7221 */ /* 0x010fe20000010000 */
[----:B--2---:R-:W-:Y:S01]  /*4ef0*/  IADD3 R0, P6, R9, UR20, RZ ;  /* 0x0000001409007c10 */ /* 0x004fe2000ffde0ff */
[----:B------:R-:W-:-:S03]  /*4f00*/  FADD.FTZ R37, R6, R37 ;  /* 0x0000002506257221 */ /* 0x000fc60000010000 */
[----:B------:R-:W-:Y:S01]  /*4f10*/  IADD3.X R31, R24, UR21, RZ, P6, !PT ;  /* 0x00000015181f7c10 */ /* 0x000fe2000b7fe4ff */
        /* <DEDUP_REMOVED lines=17> */
[----:B--2---:R-:W-:Y:S02]  /*5030*/  MOV R4, R0 ;  /* 0x0000000000047202 */ /* 0x004fe40000000f00 */
[----:B------:R-:W-:Y:S02]  /*5040*/  MOV R5, R31 ;  /* 0x0000001f00057202 */ /* 0x000fe40000000f00 */
[----:B------:R-:W-:-:S02]  /*5050*/  IADD3 R12, P6, R12, 0x200, RZ ;  /* 0x000002000c0c7810 */ /* 0x000fc40007fde0ff */
[----:B------:R-:W-:Y:S01]  /*5060*/  IADD3 R0, P5, R0, 0x200, RZ ;  /* 0x0000020000007810 */ /* 0x000fe20007fbe0ff */
[----:B------:R3:W-:Y:S01]  /*5070*/  STG.E desc[UR4][R4.64], R55 ;  /* 0x0000003704007986 */ /* 0x0007e2000c101904 */
[----:B------:R-:W-:Y:S02]  /*5080*/  IADD3.X R33, RZ, R33, RZ, P6, !PT ;  /* 0x00000021ff217210 */ /* 0x000fe400037fe4ff */
[----:B------:R-:W-:-:S09]  /*5090*/  IADD3.X R31, RZ, R31, RZ, P5, !PT ;  /* 0x0000001fff1f7210 */ /* 0x000fd20002ffe4ff */
.L_x_453:
[----:B------:R-:W-:Y:S05]  /*50a0*/  BSYNC B0 ;  /* 0x0000000000007941 */ /* 0x000fea0003800000 */
.L_x_452:
[----:B------:R-:W-:Y:S01]  /*50b0*/  BSSY B0, `(.L_x_454) ;  /* 0x0000017000007945 */ /* 0x000fe20003800000 */
[----:B------:R-:W-:-:S03]  /*50c0*/  FADD.FTZ R43, R14, R43 ;  /* 0x0000002b0e2b7221 */ /* 0x000fc60000010000 */
[----:B------:R-:W-:Y:S05]  /*50d0*/  @!P0 BRA `(.L_x_455) ;  /* 0x0000000000508947 */ /* 0x000fea0003800000 */
[----:B---3--:R-:W-:Y:S02]  /*50e0*/  MOV R4, R22 ;  /* 0x0000001600047202 */ /* 0x008fe40000000f00 */
        /* <DEDUP_REMOVED lines=12> */
[----:B--2---:R-:W-:Y:S02]  /*51b0*/  MOV R4, R0 ;  /* 0x0000000000047202 */ /* 0x004fe40000000f00 */
[----:B------:R-:W-:Y:S02]  /*51c0*/  MOV R5, R31 ;  /* 0x0000001f00057202 */ /* 0x000fe40000000f00 */
[----:B------:R-:W-:-:S02]  /*51d0*/  IADD3 R0, P6, R0, 0x200, RZ ;  /* 0x0000020000007810 */ /* 0x000fc40007fde0ff */
[----:B------:R-:W-:Y:S01]  /*51e0*/  IADD3.X R35, RZ, R35, RZ, P5, !PT ;  /* 0x00000023ff237210 */ /* 0x000fe20002ffe4ff */
[----:B------:R4:W-:Y:S01]  /*51f0*/  STG.E desc[UR4][R4.64], R57 ;  /* 0x0000003904007986 */ /* 0x0009e2000c101904 */
[----:B------:R-:W-:Y:S02]  /*5200*/  IADD3.X R33, RZ, R33, RZ, P0, !PT ;  /* 0x00000021ff217210 */ /* 0x000fe400007fe4ff */
[----:B------:R-:W-:-:S07]  /*5210*/  IADD3.X R31, RZ, R31, RZ, P6, !PT ;  /* 0x0000001fff1f7210 */ /* 0x000fce00037fe4ff */
.L_x_455:
[----:B------:R-:W-:Y:S05]  /*5220*/  BSYNC B0 ;  /* 0x0000000000007941 */ /* 0x000fea0003800000 */
.L_x_454:
[----:B------:R-:W-:Y:S01]  /*5230*/  BSSY B0, `(.L_x_456) ;  /* 0x0000017000007945 */ /* 0x000fe20003800000 */
[----:B0-----:R-:W-:-:S03]  /*5240*/  FADD.FTZ R37, R37, R10 ;  /* 0x0000000a25257221 */ /* 0x001fc60000010000 */
        /* <DEDUP_REMOVED lines=21> */
.L_x_457:
[----:B------:R-:W-:Y:S05]  /*53a0*/  BSYNC B0 ;  /* 0x0000000000007941 */ /* 0x000fea0003800000 */
.L_x_456:
[----:B------:R-:W-:Y:S01]  /*53b0*/  BSSY B0, `(.L_x_458) ;  /* 0x0000017000007945 */ /* 0x000fe20003800000 */
[----:B-1----:R-:W-:-:S03]  /*53c0*/  FADD.FTZ R45, R16, R45 ;  /* 0x0000002d102d7221 */ /* 0x002fc60000010000 */
[----:B------:R-:W-:Y:S05]  /*53d0*/  @!P2 BRA `(.L_x_459) ;  /* 0x000000000050a947 */ /* 0x000fea0003800000 */
[----:B--234-:R-:W-:Y:S02]  /*53e0*/  MOV R4, R22 ;  /* 0x0000001600047202 */ /* 0x01cfe40000000f00 */
        /* <DEDUP_REMOVED lines=19> */
.L_x_459:
[----:B------:R-:W-:Y:S05]  /*5520*/  BSYNC B0 ;  /* 0x0000000000007941 */ /* 0x000fea0003800000 */
.L_x_458:
[----:B------:R-:W-:Y:S01]  /*5530*/  BSSY B0, `(.L_x_460) ;  /* 0x0000017000007945 */ /* 0x000fe20003800000 */
[----:B------:R-:W-:-:S03]  /*5540*/  FADD.FTZ R39, R39, R18 ;  /* 0x0000001227277221 */ /* 0x000fc60000010000 */
[----:B------:R-:W-:Y:S05]  /*5550*/  @!P3 BRA `(.L_x_461) ;  /* 0x000000000050b947 */ /* 0x000fea0003800000 */
[----:B-1234-:R-:W-:Y:S02]  /*5560*/  MOV R4, R22 ;  /* 0x0000001600047202 */ /* 0x01efe40000000f00 */
        /* <DEDUP_REMOVED lines=19> */
.L_x_461:
[----:B------:R-:W-:Y:S05]  /*56a0*/  BSYNC B0 ;  /* 0x0000000000007941 */ /* 0x000fea0003800000 */
.L_x_460:
        /* <DEDUP_REMOVED lines=14> */
.L_x_444:
[----:B------:R-:W-:Y:S01]  /*5790*/  HFMA2.MMA R158, -RZ, RZ, 0, 5.9604644775390625e-08 ;  /* 0x00000001ff9e7435 */ /* 0x000fe200000001ff */
[----:B------:R-:W-:Y:S01]  /*57a0*/  BSSY B1, `(.L_x_462) ;  /* 0x0000006000017945 */ /* 0x000fe20003800000 */
[----:B------:R-:W-:Y:S02]  /*57b0*/  MOV R159, 0x1f ;  /* 0x0000001f009f7802 */ /* 0x000fe40000000f00 */
[----:B------:R-:W-:-:S07]  /*57c0*/  MOV R156, 0xffffffff ;  /* 0xffffffff009c7802 */ /* 0x000fce0000000f00 */
[----:B-----5:R-:W-:Y:S05]  /*57d0*/  WARPSYNC.COLLECTIVE R156, `(.L_x_463) ;  /* 0x000000009c087348 */ /* 0x020fea0003c00000 */
[----:B------:R0:W1:Y:S02]  /*57e0*/  SHFL.BFLY P0, R157, R235, R158, R159 ;  /* 0x0c00009eeb9d7389 */ /* 0x000064000000009f */
[----:B01---5:R-:W-:Y:S01]  /*57f0*/  ENDCOLLECTIVE ;  /* 0x000000000000791b */ /* 0x023fe20003800000 */
.L_x_463:
[----:B------:R-:W-:Y:S05]  /*5800*/  BSYNC B1 ;  /* 0x0000000000017941 */ /* 0x000fea0003800000 */
.L_x_462:
        /* <DEDUP_REMOVED lines=9> */
.L_x_464:
[----:B------:R-:W-:Y:S01]  /*58a0*/  HFMA2.MMA R158, -RZ, RZ, 0, 1.1920928955078125e-07 ;  /* 0x00000002ff9e7435 */ /* 0x000fe200000001ff */
[----:B------:R-:W-:Y:S02]  /*58b0*/  MOV R235, R148 ;  /* 0x0000009400eb7202 */ /* 0x000fe40000000f00 */
[----:B------:R-:W-:-:S08]  /*58c0*/  MOV R149, R157 ;  /* 0x0000009d00957202 */ /* 0x000fd00000000f00 */
[----:B------:R-:W-:Y:S05]  /*58d0*/  WARPSYNC.COLLECTIVE R156, `(.L_x_465) ;  /* 0x000000009c087348 */ /* 0x000fea0003c00000 */
[----:B------:R0:W1:Y:S02]  /*58e0*/  SHFL.BFLY P0, R157, R235, R158, R159 ;  /* 0x0c00009eeb9d7389 */ /* 0x000064000000009f */
[----:B01----:R-:W-:Y:S01]  /*58f0*/  ENDCOLLECTIVE ;  /* 0x000000000000791b */ /* 0x003fe20003800000 */
.L_x_465:
[----:B------:R-:W-:-:S05]  /*5900*/  FADD.FTZ R149, R149, R234 ;  /* 0x000000ea95957221 */ /* 0x000fca0000010000 */
[----:B------:R-:W-:Y:S02]  /*5910*/  MOV R235, R149 ;  /* 0x0000009500eb7202 */ /* 0x000fe40000000f00 */
[----:B------:R-:W-:-:S07]  /*5920*/  MOV R151, R157 ;  /* 0x0000009d00977202 */ /* 0x000fce0000000f00 */
[----:B------:R-:W-:Y:S05]  /*5930*/  WARPSYNC.COLLECTIVE R156, `(.L_x_466) ;  /* 0x000000009c087348 */ /* 0x000fea0003c00000 */
[----:B------:R0:W1:Y:S02]  /*5940*/  SHFL.BFLY P0, R157, R235, R158, R159 ;  /* 0x0c00009eeb9d7389 */ /* 0x000064000000009f */
[----:B01----:R-:W-:Y:S01]  /*5950*/  ENDCOLLECTIVE ;  /* 0x000000000000791b */ /* 0x003fe20003800000 */
.L_x_466:
[----:B------:R-:W-:Y:S01]  /*5960*/  FADD.FTZ R151, R148, R151 ;  /* 0x0000009794977221 */ /* 0x000fe20000010000 */
[----:B------:R-:W-:-:S04]  /*5970*/  HFMA2.MMA R158, -RZ, RZ, 0, 2.384185791015625e-07 ;  /* 0x00000004ff9e7435 */ /* 0x000fc800000001ff */
[----:B------:R-:W-:Y:S02]  /*5980*/  MOV R235, R151 ;  /* 0x0000009700eb7202 */ /* 0x000fe40000000f00 */
[----:B------:R-:W-:-:S07]  /*5990*/  MOV R150, R157 ;  /* 0x0000009d00967202 */ /* 0x000fce0000000f00 */
[----:B------:R-:W-:Y:S05]  /*59a0*/  WARPSYNC.COLLECTIVE R156, `(.L_x_467) ;  /* 0x000000009c087348 */ /* 0x000fea0003c00000 */
[----:B------:R0:W1:Y:S02]  /*59b0*/  SHFL.BFLY P0, R157, R235, R158, R159 ;  /* 0x0c00009eeb9d7389 */ /* 0x000064000000009f */
[----:B01----:R-:W-:Y:S01]  /*59c0*/  ENDCOLLECTIVE ;  /* 0x000000000000791b */ /* 0x003fe20003800000 */
.L_x_467:
[----:B------:R-:W-:-:S05]  /*59d0*/  FADD.FTZ R150, R149, R150 ;  /* 0x0000009695967221 */ /* 0x000fca0000010000 */
[----:B------:R-:W-:Y:S02]  /*59e0*/  MOV R235, R150 ;  /* 0x0000009600eb7202 */ /* 0x000fe40000000f00 */
[----:B------:R-:W-:-:S07]  /*59f0*/  MOV R152, R157 ;  /* 0x0000009d00987202 */ /* 0x000fce0000000f00 */
[----:B------:R-:W-:Y:S05]  /*5a00*/  WARPSYNC.COLLECTIVE R156, `(.L_x_468) ;  /* 0x000000009c087348 */ /* 0x000fea0003c00000 */
[----:B------:R0:W1:Y:S02]  /*5a10*/  SHFL.BFLY P0, R157, R235, R158, R159 ;  /* 0x0c00009eeb9d7389 */ /* 0x000064000000009f */
[----:B01----:R-:W-:Y:S01]  /*5a20*/  ENDCOLLECTIVE ;  /* 0x000000000000791b */ /* 0x003fe20003800000 */
.L_x_468:
[----:B------:R-:W-:Y:S01]  /*5a30*/  FADD.FTZ R152, R151, R152 ;  /* 0x0000009897987221 */ /* 0x000fe20000010000 */
[----:B------:R-:W-:-:S04]  /*5a40*/  HFMA2.MMA R158, -RZ, RZ, 0, 4.76837158203125e-07 ;  /* 0x00000008ff9e7435 */ /* 0x000fc800000001ff */
[----:B------:R-:W-:Y:S02]  /*5a50*/  MOV R235, R152 ;  /* 0x0000009800eb7202 */ /* 0x000fe40000000f00 */
[----:B------:R-:W-:-:S07]  /*5a60*/  MOV R153, R157 ;  /* 0x0000009d00997202 */ /* 0x000fce0000000f00 */
[----:B------:R-:W-:Y:S05]  /*5a70*/  WARPSYNC.COLLECTIVE R156, `(.L_x_469) ;  /* 0x000000009c087348 */ /* 0x000fea0003c00000 */
[----:B------:R0:W1:Y:S02]  /*5a80*/  SHFL.BFLY P0, R157, R235, R158, R159 ;  /* 0x0c00009eeb9d7389 */ /* 0x000064000000009f */
[----:B01----:R-:W-:Y:S01]  /*5a90*/  ENDCOLLECTIVE ;  /* 0x000000000000791b */ /* 0x003fe20003800000 */
.L_x_469:
[----:B------:R-:W-:-:S05]  /*5aa0*/  FADD.FTZ R153, R150, R153 ;  /* 0x0000009996997221 */ /* 0x000fca0000010000 */
[----:B------:R-:W-:Y:S02]  /*5ab0*/  MOV R235, R153 ;  /* 0x0000009900eb7202 */ /* 0x000fe40000000f00 */
[----:B------:R-:W-:-:S07]  /*5ac0*/  MOV R155, R157 ;  /* 0x0000009d009b7202 */ /* 0x000fce0000000f00 */
[----:B------:R-:W-:Y:S05]  /*5ad0*/  WARPSYNC.COLLECTIVE R156, `(.L_x_470) ;  /* 0x000000009c087348 */ /* 0x000fea0003c00000 */
[----:B------:R0:W1:Y:S02]  /*5ae0*/  SHFL.BFLY P0, R157, R235, R158, R159 ;  /* 0x0c00009eeb9d7389 */ /* 0x000064000000009f */
[----:B01----:R-:W-:Y:S01]  /*5af0*/  ENDCOLLECTIVE ;  /* 0x000000000000791b */ /* 0x003fe20003800000 */
.L_x_470:
[----:B------:R-:W-:Y:S01]  /*5b00*/  FADD.FTZ R155, R152, R155 ;  /* 0x0000009b989b7221 */ /* 0x000fe20000010000 */
[----:B------:R-:W-:-:S04]  /*5b10*/  HFMA2.MMA R158, -RZ, RZ, 0, 9.5367431640625e-07 ;  /* 0x00000010ff9e7435 */ /* 0x000fc800000001ff */
[----:B------:R-:W-:Y:S02]  /*5b20*/  MOV R235, R155 ;  /* 0x0000009b00eb7202 */ /* 0x000fe40000000f00 */
[----:B------:R-:W-:-:S07]  /*5b30*/  MOV R154, R157 ;  /* 0x0000009d009a7202 */ /* 0x000fce0000000f00 */
[----:B------:R-:W-:Y:S05]  /*5b40*/  WARPSYNC.COLLECTIVE R156, `(.L_x_471) ;  /* 0x000000009c087348 */ /* 0x000fea0003c00000 */
[----:B------:R0:W1:Y:S02]  /*5b50*/  SHFL.BFLY P0, R157, R235, R158, R159 ;  /* 0x0c00009eeb9d7389 */ /* 0x000064000000009f */
[----:B01----:R-:W-:Y:S01]  /*5b60*/  ENDCOLLECTIVE ;  /* 0x000000000000791b */ /* 0x003fe20003800000 */
.L_x_471:
[----:B------:R-:W-:-:S05]  /*5b70*/  FADD.FTZ R154, R153, R154 ;  /* 0x0000009a999a7221 */ /* 0x000fca0000010000 */
[----:B------:R-:W-:Y:S02]  /*5b80*/  MOV R235, R154 ;  /* 0x0000009a00eb7202 */ /* 0x000fe40000000f00 */
[----:B------:R-:W-:-:S07]  /*5b90*/  MOV R148, R157 ;  /* 0x0000009d00947202 */ /* 0x000fce0000000f00 */
[----:B------:R-:W-:Y:S05]  /*5ba0*/  WARPSYNC.COLLECTIVE R156, `(.L_x_472) ;  /* 0x000000009c087348 */ /* 0x000fea0003c00000 */
[----:B------:R0:W1:Y:S02]  /*5bb0*/  SHFL.BFLY P0, R157, R235, R158, R159 ;  /* 0x0c00009eeb9d7389 */ /* 0x000064000000009f */
[----:B01----:R-:W-:Y:S01]  /*5bc0*/  ENDCOLLECTIVE ;  /* 0x000000000000791b */ /* 0x003fe20003800000 */
.L_x_472:
[----:B------:R-:W-:Y:S01]  /*5bd0*/  MOV R149, R157 ;  /* 0x0000009d00957202 */ /* 0x000fe20000000f00 */
[----:B------:R-:W-:Y:S06]  /*5be0*/  BRA `(.L_x_473) ;  /* 0xffffffc800247947 */ /* 0x000fec000383ffff */
.L_x_474:
        /* <DEDUP_REMOVED lines=9> */
.L_x_3446:


//--------------------- .text._ZN10layer_norm31ln_parallel_residual_bwd_kernelINS_13Kernel_traitsI6__halfS2_S2_S2_fjLj768ELj1ELj4ELj1ELj16ENS_18Kernel_traits_baseILj768ES2_S2_S2_S2_fjLj128EEEEELb1ELb0ELb1EEEvNS_9BwdParamsE --------------------------
	.section	.text._ZN10layer_norm31ln_parallel_residual_bwd_kernelINS_13Kernel_traitsI6__halfS2_S2_S2_fjLj768ELj1ELj4ELj1ELj16ENS_18Kernel_traits_baseILj768ES2_S2_S2_S2_fjLj128EEEEELb1ELb0ELb1EEEvNS_9BwdParamsE,"ax",@progbits
	.align	128
        .global         _ZN10layer_norm31ln_parallel_residual_bwd_kernelINS_13Kernel_traitsI6__halfS2_S2_S2_fjLj768ELj1ELj4ELj1ELj16ENS_18Kernel_traits_baseILj768ES2_S2_S2_S2_fjLj128EEEEELb1ELb0ELb1EEEvNS_9BwdParamsE
        .type           _ZN10layer_norm31ln_parallel_residual_bwd_kernelINS_13Kernel_traitsI6__halfS2_S2_S2_fjLj768ELj1ELj4ELj1ELj16ENS_18Kernel_traits_baseILj768ES2_S2_S2_S2_fjLj128EEEEELb1ELb0ELb1EEEvNS_9BwdParamsE,@function
        .size           _ZN10layer_norm31ln_parallel_residual_bwd_kernelINS_13Kernel_traitsI6__halfS2_S2_S2_fjLj768ELj1ELj4ELj1ELj16ENS_18Kernel_traits_baseILj768ES2_S2_S2_S2_fjLj128EEEEELb1ELb0ELb1EEEvNS_9BwdParamsE,(.L_x_3447 - _ZN10layer_norm31ln_parallel_residual_bwd_kernelINS_13Kernel_traitsI6__halfS2_S2_S2_fjLj768ELj1ELj4ELj1ELj16ENS_18Kernel_traits_baseILj768ES2_S2_S2_S2_fjLj128EEEEELb1ELb0ELb1EEEvNS_9BwdParamsE)
        .other          _ZN10layer_norm31ln_parallel_residual_bwd_kernelINS_13Kernel_traitsI6__halfS2_S2_S2_fjLj768ELj1ELj4ELj1ELj16ENS_18Kernel_traits_baseILj768ES2_S2_S2_S2_fjLj128EEEEELb1ELb0ELb1EEEvNS_9BwdParamsE,@"STO_CUDA_ENTRY STV_DEFAULT"
_ZN10layer_norm31ln_parallel_residual_bwd_kernelINS_13Kernel_traitsI6__halfS2_S2_S2_fjLj768ELj1ELj4ELj1ELj16ENS_18Kernel_traits_baseILj768ES2_S2_S2_S2_fjLj128EEEEELb1ELb0ELb1EEEvNS_9BwdParamsE:
.text._ZN10layer_norm31ln_parallel_residual_bwd_kernelINS_13Kernel_traitsI6__halfS2_S2_S2_fjLj768ELj1ELj4ELj1ELj16ENS_18Kernel_traits_baseILj768ES2_S2_S2_S2_fjLj128EEEEELb1ELb0ELb1EEEvNS_9BwdParamsE:
        /* <DEDUP_REMOVED lines=64> */
.L_x_476:
[----:B------:R-:W-:Y:S01]  /*0400*/  SHF.L.U32 R0, R2, 0x4, RZ ;  /* 0x0000000402007819 */ /* 0x000fe200000006ff */
[----:B------:R-:W-:-:S03]  /*0410*/  ULDC.64 UR6, c[0x0][0x260] ;  /* 0x0000980000067ab9 */ /* 0x000fc60000000a00 */
        /* <DEDUP_REMOVED lines=11> */
[----:B------:R0:W3:Y:S04]  /*04d0*/  LDG.E.128 R176, desc[UR4][R6.64+0x200] ;  /* 0x0002000406b07981 */ /* 0x0000e8000c1e1d00 */
[----:B------:R1:W3:Y:S01]  /*04e0*/  LDG.E.128 R168, desc[UR4][R4.64+0x400] ;  /* 0x0004000404a87981 */ /* 0x0002e2000c1e1d00 */
        /* <DEDUP_REMOVED lines=51> */
[----:B------:R-:W-:Y:S01]  /*0820*/  LOP3.LUT R83, R2, 0x1f, RZ, 0xc0, !PT ;  /* 0x0000001f02537812 */ /* 0x000fe200078ec0ff */
[----:B----4-:R-:W-:-:S02]  /*0830*/  HADD2.F32 R166, -RZ, R162.H0_H0 ;  /* 0x200000a2ffa67230 */ /* 0x010fc40000004100 */
[----:B------:R-:W-:Y:S02]  /*0840*/  HADD2.F32 R165, -RZ, R162.H1_H1 ;  /* 0x300000a2ffa57230 */ /* 0x000fe40000004100 */
[----:B------:R-:W0:Y:S01]  /*0850*/  LDC.U8 R162, c[0x0][0x2a0] ;  /* 0x0000a800ffa27b82 */ /* 0x000e220000000000 */
[--C-:B--2---:R-:W-:Y:S02]  /*0860*/  HADD2.F32 R210, -RZ, R200.reuse.H0_H0 ;  /* 0x200000c8ffd27230 */ /* 0x104fe40000004100 */
[----:B------:R-:W-:Y:S02]  /*0870*/  HADD2.F32 R209, -RZ, R200.H1_H1 ;  /* 0x300000c8ffd17230 */ /* 0x000fe40000004100 */
[--C-:B------:R-:W-:Y:S02]  /*0880*/  HADD2.F32 R208, -RZ, R201.reuse.H0_H0 ;  /* 0x200000c9ffd07230 */ /* 0x100fe40000004100 */
[----:B------:R-:W-:Y:S02]  /*0890*/  HADD2.F32 R207, -RZ, R201.H1_H1 ;  /* 0x300000c9ffcf7230 */ /* 0x000fe40000004100 */
[----:B------:R-:W-:-:S02]  /*08a0*/  HADD2.F32 R206, -RZ, R202.H0_H0 ;  /* 0x200000caffce7230 */ /* 0x000fc40000004100 */
[----:B------:R-:W-:Y:S02]  /*08b0*/  HADD2.F32 R205, -RZ, R202.H1_H1 ;  /* 0x300000caffcd7230 */ /* 0x000fe40000004100 */
[--C-:B-----5:R-:W-:Y:S02]  /*08c0*/  HADD2.F32 R200, -RZ, R193.reuse.H0_H0 ;  /* 0x200000c1ffc87230 */ /* 0x120fe40000004100 */
[----:B------:R-:W-:Y:S02]  /*08d0*/  HADD2.F32 R199, -RZ, R193.H1_H1 ;  /* 0x300000c1ffc77230 */ /* 0x000fe40000004100 */
[--C-:B------:R-:W-:Y:S02]  /*08e0*/  HADD2.F32 R198, -RZ, R194.reuse.H0_H0 ;  /* 0x200000c2ffc67230 */ /* 0x100fe40000004100 */
[----:B------:R-:W-:Y:S02]  /*08f0*/  HADD2.F32 R197, -RZ, R194.H1_H1 ;  /* 0x300000c2ffc57230 */ /* 0x000fe40000004100 */
[----:B------:R-:W-:-:S02]  /*0900*/  HADD2.F32 R202, -RZ, R192.H0_H0 ;  /* 0x200000c0ffca7230 */ /* 0x000fc40000004100 */
[----:B------:R-:W-:Y:S02]  /*0910*/  HADD2.F32 R201, -RZ, R192.H1_H1 ;  /* 0x300000c0ffc97230 */ /* 0x000fe40000004100 */
[--C-:B---3--:R-:W-:Y:S02]  /*0920*/  HADD2.F32 R194, -RZ, R184.reuse.H0_H0 ;  /* 0x200000b8ffc27230 */ /* 0x108fe40000004100 */
        /* <DEDUP_REMOVED lines=13> */
[----:B------:R-:W-:Y:S02]  /*0a00*/  HADD2.F32 R204, -RZ, R203.H0_H0 ;  /* 0x200000cbffcc7230 */ /* 0x000fe40000004100 */
[----:B------:R-:W-:Y:S02]  /*0a10*/  HADD2.F32 R196, -RZ, R195.H0_H0 ;  /* 0x200000c3ffc47230 */ /* 0x000fe40000004100 */
[----:B------:R-:W-:-:S02]  /*0a20*/  HADD2.F32 R188, -RZ, R187.H0_H0 ;  /* 0x200000bbffbc7230 */ /* 0x000fc40000004100 */
[----:B------:R-:W-:Y:S02]  /*0a30*/  HADD2.F32 R180, -RZ, R179.H0_H0 ;  /* 0x200000b3ffb47230 */ /* 0x000fe40000004100 */
[--C-:B------:R-:W-:Y:S02]  /*0a40*/  HADD2.F32 R176, -RZ, R169.reuse.H0_H0 ;  /* 0x200000a9ffb07230 */ /* 0x100fe40000004100 */
[----:B------:R-:W-:Y:S02]  /*0a50*/  HADD2.F32 R175, -RZ, R169.H1_H1 ;  /* 0x300000a9ffaf7230 */ /* 0x000fe40000004100 */
[--C-:B------:R-:W-:Y:S02]  /*0a60*/  HADD2.F32 R174, -RZ, R170.reuse.H0_H0 ;  /* 0x200000aaffae7230 */ /* 0x100fe40000004100 */
[----:B------:R-:W-:Y:S02]  /*0a70*/  HADD2.F32 R173, -RZ, R170.H1_H1 ;  /* 0x300000aaffad7230 */ /* 0x000fe40000004100 */
[----:B------:R-:W-:-:S02]  /*0a80*/  HADD2.F32 R172, -RZ, R171.H0_H0 ;  /* 0x200000abffac7230 */ /* 0x000fc40000004100 */
[--C-:B------:R-:W-:Y:S02]  /*0a90*/  HADD2.F32 R168, -RZ, R161.reuse.H0_H0 ;  /* 0x200000a1ffa87230 */ /* 0x100fe40000004100 */
[----:B------:R-:W-:Y:S01]  /*0aa0*/  HADD2.F32 R167, -RZ, R161.H1_H1 ;  /* 0x300000a1ffa77230 */ /* 0x000fe20000004100 */
[----:B------:R-:W-:Y:S01]  /*0ab0*/  MOV R161, RZ ;  /* 0x000000ff00a17202 */ /* 0x000fe20000000f00 */
[----:B------:R-:W-:Y:S02]  /*0ac0*/  HADD2.F32 R164, -RZ, R163.H0_H0 ;  /* 0x200000a3ffa47230 */ /* 0x000fe40000004100 */
[----:B------:R-:W-:Y:S02]  /*0ad0*/  HADD2.F32 R203, -RZ, R203.H1_H1 ;  /* 0x300000cbffcb7230 */ /* 0x000fe40000004100 */
[----:B------:R-:W-:Y:S02]  /*0ae0*/  HADD2.F32 R195, -RZ, R195.H1_H1 ;  /* 0x300000c3ffc37230 */ /* 0x000fe40000004100 */
[----:B------:R-:W-:-:S02]  /*0af0*/  HADD2.F32 R187, -RZ, R187.H1_H1 ;  /* 0x300000bbffbb7230 */ /* 0x000fc40000004100 */
[----:B------:R-:W-:Y:S02]  /*0b00*/  HADD2.F32 R179, -RZ, R179.H1_H1 ;  /* 0x300000b3ffb37230 */ /* 0x000fe40000004100 */
[----:B------:R-:W-:Y:S02]  /*0b10*/  HADD2.F32 R171, -RZ, R171.H1_H1 ;  /* 0x300000abffab7230 */ /* 0x000fe40000004100 */
[--C-:B------:R-:W-:Y:S02]  /*0b20*/  HADD2.F32 R170, -RZ, R160.reuse.H0_H0 ;  /* 0x200000a0ffaa7230 */ /* 0x100fe40000004100 */
[----:B------:R-:W-:Y:S02]  /*0b30*/  HADD2.F32 R169, -RZ, R160.H1_H1 ;  /* 0x300000a0ffa97230 */ /* 0x000fe40000004100 */
[----:B0-----:R-:W-:-:S07]  /*0b40*/  HADD2.F32 R163, -RZ, R163.H1_H1 ;  /* 0x300000a3ffa37230 */ /* 0x001fce0000004100 */
.L_x_480:
[----:B0-----:R-:W0:Y:S01]  /*0b50*/  LDC.64 R88, c[0x0][0x238] ;  /* 0x00008e00ff587b82 */ /* 0x001e220000000a00 */
[----:B------:R-:W-:-:S05]  /*0b60*/  IMAD R0, R211, UR8, RZ ;  /* 0x00000008d3007c24 */ /* 0x000fca000f8e02ff */
        /* <DEDUP_REMOVED lines=9> */
[----:B-1----:R-:W-:-:S05]  /*0c00*/  IMAD.WIDE R82, R211, 0x4, R72 ;  /* 0x00000004d3527825 */ /* 0x002fca00078e0248 */
[----:B------:R-:W4:Y:S01]  /*0c10*/  LDG.E R216, desc[UR4][R82.64] ;  /* 0x0000000452d87981 */ /* 0x000f22000c1e1900 */
[C---:B--2---:R-:W-:Y:S01]  /*0c20*/  IMAD.WIDE.U32 R104, R214.reuse, 0x10, R92 ;  /* 0x00000010d6687825 */ /* 0x044fe200078e005c */
[----:B------:R-:W1:Y:S05]  /*0c30*/  LDC.64 R234, c[0x0][0x240] ;  /* 0x00009000ffea7b82 */ /* 0x000e6a0000000a00 */
[----:B------:R-:W2:Y:S01]  /*0c40*/  LDG.E.128 R104, desc[UR4][R104.64] ;  /* 0x0000000468687981 */ /* 0x000ea2000c1e1d00 */
[----:B---3--:R-:W-:Y:S01]  /*0c50*/  IMAD.WIDE.U32 R72, R214, 0x10, R94 ;  /* 0x00000010d6487825 */ /* 0x008fe200078e005e */
[----:B------:R-:W-:Y:S01]  /*0c60*/  ISETP.NE.AND P2, PT, R162, RZ, PT ;  /* 0x000000ffa200720c */ /* 0x000fe20003f45270 */
[----:B------:R-:W3:Y:S04]  /*0c70*/  @P0 LDC.64 R236, c[0x0][0x2c8] ;  /* 0x0000b200ffec0b82 */ /* 0x000ee80000000a00 */
[----:B------:R-:W2:Y:S01]  /*0c80*/  LDG.E.128 R72, desc[UR4][R72.64] ;  /* 0x0000000448487981 */ /* 0x000ea2000c1e1d00 */
[----:B0-----:R-:W-:-:S05]  /*0c90*/  IMAD.WIDE R96, R211, 0x4, R96 ;  /* 0x00000004d3607825 */ /* 0x001fca00078e0260 */
[----:B------:R0:W2:Y:S01]  /*0ca0*/  LDG.E R215, desc[UR4][R96.64] ;  /* 0x0000000460d77981 */ /* 0x0000a2000c1e1900 */
[----:B------:R-:W-:-:S05]  /*0cb0*/  IADD3 R212, R214, 0x20, RZ ;  /* 0x00000020d6d47810 */ /* 0x000fca0007ffe0ff */
[----:B------:R-:W-:-:S04]  /*0cc0*/  IMAD.WIDE.U32 R76, R212, 0x10, R88 ;  /* 0x00000010d44c7825 */ /* 0x000fc800078e0058 */
[C---:B------:R-:W-:Y:S02]  /*0cd0*/  IMAD.WIDE.U32 R84, R212.reuse, 0x10, R92 ;  /* 0x00000010d4547825 */ /* 0x040fe400078e005c */
[----:B------:R-:W2:Y:S02]  /*0ce0*/  LDG.E.128 R76, desc[UR4][R76.64] ;  /* 0x000000044c4c7981 */ /* 0x000ea4000c1e1d00 */
[----:B------:R-:W-:Y:S02]  /*0cf0*/  IMAD.WIDE.U32 R80, R212, 0x10, R94 ;  /* 0x00000010d4507825 */ /* 0x000fe400078e005e */
[----:B------:R-:W2:Y:S04]  /*0d00*/  LDG.E.128 R84, desc[UR4][R84.64] ;  /* 0x0000000454547981 */ /* 0x000ea8000c1e1d00 */
[----:B------:R-:W2:Y:S01]  /*0d10*/  LDG.E.128 R80, desc[UR4][R80.64] ;  /* 0x0000000450507981 */ /* 0x000ea2000c1e1d00 */
[----:B------:R-:W-:-:S02]  /*0d20*/  IADD3 R213, R214, 0x40, RZ ;  /* 0x00000040d6d57810 */ /* 0x000fc40007ffe0ff */
[----:B------:R-:W-:-:S03]  /*0d30*/  IADD3 R160, R214, 0x40, RZ ;  /* 0x00000040d6a07810 */ /* 0x000fc60007ffe0ff */
[----:B------:R-:W-:-:S04]  /*0d40*/  IMAD.WIDE.U32 R88, R213, 0x10, R88 ;  /* 0x00000010d5587825 */ /* 0x000fc800078e0058 */
[C---:B------:R-:W-:Y:S02]  /*0d50*/  IMAD.WIDE.U32 R92, R160.reuse, 0x10, R92 ;  /* 0x00000010a05c7825 */ /* 0x040fe400078e005c */
[----:B------:R-:W2:Y:S02]  /*0d60*/  LDG.E.128 R88, desc[UR4][R88.64] ;  /* 0x0000000458587981 */ /* 0x000ea4000c1e1d00 */
[----:B0-----:R-:W-:Y:S02]  /*0d70*/  IMAD.WIDE.U32 R96, R160, 0x10, R94 ;  /* 0x00000010a0607825 */ /* 0x001fe400078e005e */
[----:B------:R-:W2:Y:S04]  /*0d80*/  LDG.E.128 R92, desc[UR4][R92.64] ;  /* 0x000000045c5c7981 */ /* 0x000ea8000c1e1d00 */
[----:B------:R-:W2:Y:S01]  /*0d90*/  LDG.E.128 R96, desc[UR4][R96.64] ;  /* 0x0000000460607981 */ /* 0x000ea2000c1e1d00 */
[----:B-1----:R-:W-:-:S04]  /*0da0*/  IMAD.WIDE.U32 R244, R214, 0x8, R234 ;  /* 0x00000008d6f47825 */ /* 0x002fc800078e00ea */
[--C-:B------:R-:W-:Y:S02]  /*0db0*/  IMAD.WIDE.U32 R242, R212, 0x8, R234.reuse ;  /* 0x00000008d4f27825 */ /* 0x100fe400078e00ea */
[----:B------:R-:W5:Y:S02]  /*0dc0*/  LDG.E.64 R244, desc[UR4][R244.64] ;  /* 0x00000004f4f47981 */ /* 0x000f64000c1e1b00 */
[----:B------:R-:W-:Y:S02]  /*0dd0*/  IMAD.WIDE.U32 R240, R213, 0x8, R234 ;  /* 0x00000008d5f07825 */ /* 0x000fe400078e00ea */
[----:B------:R-:W5:Y:S04]  /*0de0*/  LDG.E.64 R242, desc[UR4][R242.64] ;  /* 0x00000004f2f27981 */ /* 0x000f68000c1e1b00 */
[----:B------:R-:W5:Y:S01]  /*0df0*/  LDG.E.64 R240, desc[UR4][R240.64] ;  /* 0x00000004f0f07981 */ /* 0x000f62000c1e1b00 */
[----:B------:R-:W-:-:S04]  /*0e00*/  ISETP.NE.U32.AND P1, PT, RZ, UR10, PT ;  /* 0x0000000aff007c0c */ /* 0x000fc8000bf25070 */
[----:B------:R-:W-:Y:S01]  /*0e10*/  ISETP.NE.AND.EX P1, PT, RZ, UR11, PT, P1 ;  /* 0x0000000bff007c0c */ /* 0x000fe2000bf25310 */
[----:B---3--:R-:W-:-:S05]  /*0e20*/  @P0 IMAD.WIDE.U32 R236, R214, 0x10, R236 ;  /* 0x00000010d6ec0825 */ /* 0x008fca00078e00ec */
[----:B------:R-:W5:Y:S01]  /*0e30*/  @P0 LDG.E.128 R52, desc[UR4][R236.64] ;  /* 0x00000004ec340981 */ /* 0x000f62000c1e1d00 */
[----:B----4-:R-:W-:Y:S01]  /*0e40*/  HADD2.F32 R217, -RZ, R100.H0_H0 ;  /* 0x20000064ffd97230 */ /* 0x010fe20000004100 */
[----:B------:R-:W-:Y:S01]  /*0e50*/  FSEL R216, R216, RZ, !P2 ;  /* 0x000000ffd8d87208 */ /* 0x000fe20005000000 */
[--C-:B------:R-:W-:Y:S02]  /*0e60*/  HADD2.F32 R229, -RZ, R101.reuse.H0_H0 ;  /* 0x20000065ffe57230 */ /* 0x100fe40000004100 */
[----:B------:R-:W-:Y:S02]  /*0e70*/  HADD2.F32 R231, -RZ, R101.H1_H1 ;  /* 0x30000065ffe77230 */ /* 0x000fe40000004100 */
[----:B------:R-:W-:Y:S01]  /*0e80*/  FADD.FTZ R0, R217, -R216 ;  /* 0x800000d8d9007221 */ /* 0x000fe20000010000 */
[----:B--2---:R-:W-:Y:S02]  /*0e90*/  HADD2.F32 R224, -RZ, R104.H0_H0 ;  /* 0x20000068ffe07230 */ /* 0x004fe40000004100 */
[----:B------:R-:W-:-:S02]  /*0ea0*/  HADD2.F32 R219, -RZ, R103.H0_H0 ;  /* 0x20000067ffdb7230 */ /* 0x000fc40000004100 */
[----:B------:R-:W-:Y:S02]  /*0eb0*/  HADD2.F32 R223, -RZ, R103.H1_H1 ;  /* 0x30000067ffdf7230 */ /* 0x000fe40000004100 */
[----:B------:R-:W-:Y:S01]  /*0ec0*/  FMUL.FTZ R103, R202, R224 ;  /* 0x000000e0ca677220 */ /* 0x000fe20000410000 */
[----:B------:R-:W-:Y:S02]  /*0ed0*/  HADD2.F32 R233, -RZ, R102.H0_H0 ;  /* 0x20000066ffe97230 */ /* 0x000fe40000004100 */
[----:B------:R-:W-:Y:S02]  /*0ee0*/  HADD2.F32 R101, -RZ, R72.H0_H0 ;  /* 0x20000048ff657230 */ /* 0x000fe40000004100 */
[----:B------:R-:W-:Y:S02]  /*0ef0*/  HADD2.F32 R221, -RZ, R102.H1_H1 ;  /* 0x30000066ffdd7230 */ /* 0x000fe40000004100 */
[----:B------:R-:W-:Y:S01]  /*0f00*/  FADD.FTZ R102, -R216, R229 ;  /* 0x000000e5d8667221 */ /* 0x000fe20000010100 */
[----:B------:R-:W-:-:S02]  /*0f10*/  HADD2.F32 R225, -RZ, R105.H0_H0 ;  /* 0x20000069ffe17230 */ /* 0x000fc40000004100 */
[----:B------:R-:W-:Y:S01]  /*0f20*/  FMUL.FTZ R0, R215, R0 ;  /* 0x00000000d7007220 */ /* 0x000fe20000410000 */
[----:B------:R-:W-:Y:S02]  /*0f30*/  HADD2.F32 R227, -RZ, R100.H1_H1 ;  /* 0x30000064ffe37230 */ /* 0x000fe40000004100 */
[----:B------:R-:W-:Y:S01]  /*0f40*/  FADD.FTZ R158, R101, R158 ;  /* 0x0000009e659e7221 */ /* 0x000fe20000010000 */
[----:B------:R-:W-:Y:S02]  /*0f50*/  HADD2.F32 R226, -RZ, R104.H1_H1 ;  /* 0x30000068ffe27230 */ /* 0x000fe40000004100 */
[-C--:B------:R-:W-:Y:S01]  /*0f60*/  FFMA.FTZ R161, R0, R101.reuse, R161 ;  /* 0x0000006500a17223 */ /* 0x080fe200000100a1 */
[--C-:B------:R-:W-:Y:S02]  /*0f70*/  HADD2.F32 R218, -RZ, R106.reuse.H0_H0 ;  /* 0x2000006affda7230 */ /* 0x100fe40000004100 */
[----:B------:R-:W-:Y:S01]  /*0f80*/  FFMA.FTZ R101, R210, R101, R103 ;  /* 0x00000065d2657223 */ /* 0x000fe20000010067 */
[----:B------:R-:W-:-:S02]  /*0f90*/  HADD2.F32 R220, -RZ, R106.H1_H1 ;  /* 0x3000006affdc7230 */ /* 0x000fc40000004100 */
[----:B------:R-:W-:Y:S01]  /*0fa0*/  FMUL.FTZ R103, R215, R102 ;  /* 0x00000066d7677220 */ /* 0x000fe20000410000 */
[--C-:B------:R-:W-:Y:S02]  /*0fb0*/  HADD2.F32 R222, -RZ, R107.reuse.H0_H0 ;  /* 0x2000006bffde7230 */ /* 0x100fe40000004100 */
[----:B------:R-:W-:Y:S02]  /*0fc0*/  HADD2.F32 R106, -RZ, R107.H1_H1 ;  /* 0x3000006bff6a7230 */ /* 0x000fe40000004100 */
[----:B------:R-:W-:Y:S01]  /*0fd0*/  FMUL.FTZ R107, R200, R225 ;  /* 0x000000e1c86b7220 */ /* 0x000fe20000410000 */
[----:B------:R-:W-:Y:S02]  /*0fe0*/  HADD2.F32 R104, -RZ, R73.H0_H0 ;  /* 0x20000049ff687230 */ /* 0x000fe40000004100 */
[----:B------:R-:W-:Y:S01]  /*0ff0*/  FADD.FTZ R100, -R216, R227 ;  /* 0x000000e3d8647221 */ /* 0x000fe20000010100 */
[----:B------:R-:W-:Y:S02]  /*1000*/  HADD2.F32 R228, -RZ, R105.H1_H1 ;  /* 0x30000069ffe47230 */ /* 0x000fe40000004100 */
[----:B------:R-:W-:-:S02]  /*1010*/  HADD2.F32 R72, -RZ, R72.H1_H1 ;  /* 0x30000048ff487230 */ /* 0x000fc40000004100 */
[----:B------:R-:W-:Y:S01]  /*1020*/  FADD.FTZ R145, R104, R145 ;  /* 0x0000009168917221 */ /* 0x000fe20000010000 */
[-C--:B------:R-:W-:Y:S01]  /*1030*/  FFMA.FTZ R152, R103, R104.reuse, R152 ;  /* 0x0000006867987223 */ /* 0x080fe20000010098 */
[----:B------:R-:W-:Y:S01]  /*1040*/  FFMA.FTZ R102, R208, R104, R107 ;  /* 0x00000068d0667223 */ /* 0x000fe2000001006b */
[----:B------:R-:W-:Y:S01]  /*1050*/  FADD.FTZ R104, -R216, R233 ;  /* 0x000000e9d8687221 */ /* 0x000fe20000010100 */
[----:B------:R-:W-:Y:S01]  /*1060*/  FMUL.FTZ R105, R215, R100 ;  /* 0x00000064d7697220 */ /* 0x000fe20000410000 */
[----:B------:R-:W-:Y:S01]  /*1070*/  FMUL.FTZ R100, R201, R226 ;  /* 0x000000e2c9647220 */ /* 0x000fe20000410000 */
[----:B------:R-:W-:Y:S02]  /*1080*/  HADD2.F32 R230, -RZ, R73.H1_H1 ;  /* 0x30000049ffe67230 */ /* 0x000fe40000004100 */
[----:B------:R-:W-:Y:S01]  /*1090*/  FMUL.FTZ R107, R215, R104 ;  /* 0x00000068d76b7220 */ /* 0x000fe20000410000 */
[--C-:B------:R-:W-:Y:S02]  /*10a0*/  HADD2.F32 R73, -RZ, R74.reuse.H0_H0 ;  /* 0x2000004aff497230 */ /* 0x100fe40000004100 */
[----:B------:R-:W-:Y:S01]  /*10b0*/  FADD.FTZ R155, R72, R155 ;  /* 0x0000009b489b7221 */ /* 0x000fe20000010000 */
[----:B------:R-:W-:Y:S01]  /*10c0*/  FFMA.FTZ R156, R105, R72, R156 ;  /* 0x00000048699c7223 */ /* 0x000fe2000001009c */
[----:B------:R-:W-:Y:S01]  /*10d0*/  FMUL.FTZ R227, R198, R218 ;  /* 0x000000dac6e37220 */ /* 0x000fe20000410000 */
[C---:B------:R-:W-:Y:S01]  /*10e0*/  FADD.FTZ R104, -R216.reuse, R221 ;  /* 0x000000ddd8687221 */ /* 0x040fe20000010100 */
[----:B------:R-:W-:Y:S01]  /*10f0*/  FFMA.FTZ R72, R209, R72, R100 ;  /* 0x00000048d1487223 */ /* 0x000fe20000010064 */
[----:B------:R-:W-:Y:S01]  /*1100*/  FADD.FTZ R100, -R216, R231 ;  /* 0x000000e7d8647221 */ /* 0x000fe20000010100 */
[----:B------:R-:W-:Y:S01]  /*1110*/  FADD.FTZ R137, R73, R137 ;  /* 0x0000008949897221 */ /* 0x000fe20000010000 */
[-C--:B------:R-:W-:Y:S01]  /*1120*/  FFMA.FTZ R138, R107, R73.reuse, R138 ;  /* 0x000000496b8a7223 */ /* 0x080fe2000001008a */
[----:B------:R-:W-:Y:S01]  /*1130*/  FFMA.FTZ R73, R206, R73, R227 ;  /* 0x00000049ce497223 */ /* 0x000fe200000100e3 */
[----:B------:R-:W-:-:S02]  /*1140*/  HADD2.F32 R74, -RZ, R74.H1_H1 ;  /* 0x3000004aff4a7230 */ /* 0x000fc40000004100 */
[----:B------:R-:W-:Y:S01]  /*1150*/  FMUL.FTZ R221, R215, R104 ;  /* 0x00000068d7dd7220 */ /* 0x000fe20000410000 */
[----:B------:R-:W-:Y:S02]  /*1160*/  HADD2.F32 R227, -RZ, R75.H0_H0 ;  /* 0x2000004bffe37230 */ /* 0x000fe40000004100 */
[----:B------:R-:W-:Y:S01]  /*1170*/  FMUL.FTZ R104, R197, R220 ;  /* 0x000000dcc5687220 */ /* 0x000fe20000410000 */
[----:B------:R-:W-:Y:S01]  /*1180*/  FMUL.FTZ R229, R196, R222 ;  /* 0x000000dec4e57220 */ /* 0x000fe20000410000 */
[----:B------:R-:W-:Y:S01]  /*1190*/  FMUL.FTZ R217, R215, R100 ;  /* 0x00000064d7d97220 */ /* 0x000fe20000410000 */
[----:B------:R-:W-:Y:S01]  /*11a0*/  FMUL.FTZ R100, R199, R228 ;  /* 0x000000e4c7647220 */ /* 0x000fe20000410000 */
[----:B------:R-:W-:Y:S01]  /*11b0*/  FADD.FTZ R133, R74, R133 ;  /* 0x000000854a857221 */ /* 0x000fe20000010000 */
[-C--:B------:R-:W-:Y:S01]  /*11c0*/  FFMA.FTZ R134, R221, R74.reuse, R134 ;  /* 0x0000004add867223 */ /* 0x080fe20000010086 */
[----:B------:R-:W-:Y:S01]  /*11d0*/  FFMA.FTZ R104, R205, R74, R104 ;  /* 0x0000004acd687223 */ /* 0x000fe20000010068 */
[----:B------:R-:W-:Y:S01]  /*11e0*/  FFMA.FTZ R74, R204, R227, R229 ;  /* 0x000000e3cc4a7223 */ /* 0x000fe200000100e5 */
[----:B------:R-:W-:Y:S01]  /*11f0*/  FADD.FTZ R139, R228, R139 ;  /* 0x0000008be48b7221 */ /* 0x000fe20000010000 */
[C---:B------:R-:W-:Y:S01]  /*1200*/  FFMA.FTZ R140, R217.reuse, R228, R140 ;  /* 0x000000e4d98c7223 */ /* 0x040fe2000001008c */
[----:B------:R-:W-:Y:S01]  /*1210*/  FADD.FTZ R141, R230, R141 ;  /* 0x0000008de68d7221 */ /* 0x000fe20000010000 */
[-C--:B------:R-:W-:Y:S01]  /*1220*/  FFMA.FTZ R142, R217, R230.reuse, R142 ;  /* 0x000000e6d98e7223 */ /* 0x080fe2000001008e */
[----:B------:R-:W-:Y:S01]  /*1230*/  FFMA.FTZ R100, R207, R230, R100 ;  /* 0x000000e6cf647223 */ /* 0x000fe20000010064 */
[----:B------:R-:W-:Y:S01]  /*1240*/  FADD.FTZ R157, R224, R157 ;  /* 0x0000009de09d7221 */ /* 0x000fe20000010000 */
[----:B------:R-:W-:Y:S01]  /*1250*/  FFMA.FTZ R159, R0, R224, R159 ;  /* 0x000000e0009f7223 */ /* 0x000fe2000001009f */
[----:B------:R-:W-:Y:S01]  /*1260*/  FADD.FTZ R143, R225, R143 ;  /* 0x0000008fe18f7221 */ /* 0x000fe20000010000 */
[----:B------:R-:W-:Y:S01]  /*1270*/  FFMA.FTZ R144, R103, R225, R144 ;  /* 0x000000e167907223 */ /* 0x000fe20000010090 */
[----:B------:R-:W0:Y:S01]  /*1280*/  @P1 LDC.64 R228, c[0x0][0x248] ;  /* 0x00009200ffe41b82 */ /* 0x000e220000000a00 */
[----:B------:R-:W-:-:S07]  /*1290*/  FADD.FTZ R230, -R216, R219 ;  /* 0x000000dbd8e67221 */ /* 0x000fce0000010100 */
[----:B------:R-:W1:Y:S01]  /*12a0*/  @P1 LDC.64 R224, c[0x0][0x248] ;  /* 0x00009200ffe01b82 */ /* 0x000e620000000a00 */
[----:B------:R-:W-:Y:S01]  /*12b0*/  FMUL.FTZ R219, R215, R230 ;  /* 0x000000e6d7db7220 */ /* 0x000fe20000410000 */
[----:B------:R-:W-:Y:S01]  /*12c0*/  FADD.FTZ R129, R227, R129 ;  /* 0x00000081e3817221 */ /* 0x000fe20000010000 */
[----:B------:R-:W-:Y:S01]  /*12d0*/  FADD.FTZ R153, R226, R153 ;  /* 0x00000099e2997221 */ /* 0x000fe20000010000 */
[----:B------:R-:W-:Y:S01]  /*12e0*/  FFMA.FTZ R154, R105, R226, R154 ;  /* 0x000000e2699a7223 */ /* 0x000fe2000001009a */
[----:B------:R-:W-:-:S03]  /*12f0*/  FFMA.FTZ R130, R219, R227, R130 ;  /* 0x000000e3db827223 */ /* 0x000fc60000010082 */
[----:B------:R-:W2:Y:S08]  /*1300*/  @P0 LDC.64 R226, c[0x0][0x2c8] ;  /* 0x0000b200ffe20b82 */ /* 0x000eb00000000a00 */
[----:B------:R-:W3:Y:S01]  /*1310*/  @P0 LDC.64 R230, c[0x0][0x2c8] ;  /* 0x0000b200ffe60b82 */ /* 0x000ee20000000a00 */
[----:B------:R-:W-:Y:S01]  /*1320*/  FADD.FTZ R135, R218, R135 ;  /* 0x00000087da877221 */ /* 0x000fe20000010000 */
[----:B------:R-:W-:Y:S01]  /*1330*/  FFMA.FTZ R136, R107, R218, R136 ;  /* 0x000000da6b887223 */ /* 0x000fe20000010088 */
[----:B------:R-:W-:Y:S01]  /*1340*/  FADD.FTZ R218, -R216, R223 ;  /* 0x000000dfd8da7221 */ /* 0x000fe20000010100 */
[----:B0-----:R-:W-:-:S04]  /*1350*/  @P1 IMAD.WIDE.U32 R228, R212, 0x8, R228 ;  /* 0x00000008d4e41825 */ /* 0x001fc800078e00e4 */
[----:B------:R-:W-:Y:S01]  /*1360*/  FADD.FTZ R131, R220, R131 ;  /* 0x00000083dc837221 */ /* 0x000fe20000010000 */
[----:B------:R-:W-:Y:S01]  /*1370*/  FFMA.FTZ R132, R221, R220, R132 ;  /* 0x000000dcdd847223 */ /* 0x000fe20000010084 */
[----:B-1----:R-:W-:Y:S01]  /*1380*/  @P1 IMAD.WIDE.U32 R224, R213, 0x8, R224 ;  /* 0x00000008d5e01825 */ /* 0x002fe200078e00e0 */
[----:B------:R-:W0:Y:S03]  /*1390*/  @P1 LDC.64 R232, c[0x0][0x248] ;  /* 0x00009200ffe81b82 */ /* 0x000e260000000a00 */
[----:B------:R-:W-:Y:S01]  /*13a0*/  FMUL.FTZ R223, R215, R218 ;  /* 0x000000dad7df7220 */ /* 0x000fe20000410000 */
[----:B------:R-:W-:Y:S01]  /*13b0*/  FMUL.FTZ R218, R195, R106 ;  /* 0x0000006ac3da7220 */ /* 0x000fe20000410000 */
[----:B------:R-:W-:Y:S01]  /*13c0*/  HADD2.F32 R220, -RZ, R75.H1_H1 ;  /* 0x3000004bffdc7230 */ /* 0x000fe20000004100 */
[----:B------:R1:W5:Y:S01]  /*13d0*/  @P1 LDG.E.64 R148, desc[UR4][R228.64] ;  /* 0x00000004e4941981 */ /* 0x000362000c1e1b00 */
[----:B------:R-:W-:Y:S01]  /*13e0*/  FADD.FTZ R127, R222, R127 ;  /* 0x0000007fde7f7221 */ /* 0x000fe20000010000 */
[----:B------:R-:W-:Y:S01]  /*13f0*/  FFMA.FTZ R128, R219, R222, R128 ;  /* 0x000000dedb807223 */ /* 0x000fe20000010080 */
[----:B------:R-:W-:Y:S01]  /*1400*/  HADD2.F32 R222, -RZ, R84.H0_H0 ;  /* 0x20000054ffde7230 */ /* 0x000fe20000004100 */
[----:B------:R4:W5:Y:S01]  /*1410*/  @P1 LDG.E.64 R150, desc[UR4][R224.64] ;  /* 0x00000004e0961981 */ /* 0x000962000c1e1b00 */
[----:B------:R-:W-:Y:S01]  /*1420*/  FADD.FTZ R125, R220, R125 ;  /* 0x0000007ddc7d7221 */ /* 0x000fe20000010000 */
[-C--:B------:R-:W-:Y:S01]  /*1430*/  FFMA.FTZ R126, R223, R220.reuse, R126 ;  /* 0x000000dcdf7e7223 */ /* 0x080fe2000001007e */
[----:B------:R-:W-:Y:S01]  /*1440*/  FFMA.FTZ R75, R203, R220, R218 ;  /* 0x000000dccb4b7223 */ /* 0x000fe200000100da */
[----:B-1----:R-:W-:-:S02]  /*1450*/  HADD2.F32 R229, -RZ, R76.H1_H1 ;  /* 0x3000004cffe57230 */ /* 0x002fc40000004100 */
[----:B----4-:R-:W-:Y:S02]  /*1460*/  HADD2.F32 R225, -RZ, R76.H0_H0 ;  /* 0x2000004cffe17230 */ /* 0x010fe40000004100 */
[----:B------:R-:W-:Y:S01]  /*1470*/  FADD.FTZ R123, R106, R123 ;  /* 0x0000007b6a7b7221 */ /* 0x000fe20000010000 */
[----:B--2---:R-:W-:-:S04]  /*1480*/  @P0 IMAD.WIDE.U32 R226, R160, 0x10, R226 ;  /* 0x00000010a0e20825 */ /* 0x004fc800078e00e2 */
[----:B------:R-:W-:Y:S01]  /*1490*/  FFMA.FTZ R124, R223, R106, R124 ;  /* 0x0000006adf7c7223 */ /* 0x000fe2000001007c */
[--C-:B------:R-:W-:Y:S02]  /*14a0*/  HADD2.F32 R218, -RZ, R80.reuse.H0_H0 ;  /* 0x20000050ffda7230 */ /* 0x100fe40000004100 */
[----:B------:R-:W-:Y:S02]  /*14b0*/  HADD2.F32 R220, -RZ, R80.H1_H1 ;  /* 0x30000050ffdc7230 */ /* 0x000fe40000004100 */
[C---:B------:R-:W-:Y:S01]  /*14c0*/  FADD.FTZ R80, -R216.reuse, R229 ;  /* 0x000000e5d8507221 */ /* 0x040fe20000010100 */
[----:B------:R-:W-:Y:S01]  /*14d0*/  FADD.FTZ R76, -R216, R225 ;  /* 0x000000e1d84c7221 */ /* 0x000fe20000010100 */
[----:B------:R-:W-:Y:S02]  /*14e0*/  HADD2.F32 R106, -RZ, R84.H1_H1 ;  /* 0x30000054ff6a7230 */ /* 0x000fe40000004100 */
[----:B------:R-:W-:Y:S01]  /*14f0*/  FMUL.FTZ R229, R186, R222 ;  /* 0x000000debae57220 */ /* 0x000fe20000410000 */
[----:B---3--:R-:W-:Y:S01]  /*1500*/  @P0 IMAD.WIDE.U32 R230, R212, 0x10, R230 ;  /* 0x00000010d4e60825 */ /* 0x008fe200078e00e6 */
[----:B------:R1:W5:Y:S03]  /*1510*/  @P0 LDG.E.128 R60, desc[UR4][R226.64] ;  /* 0x00000004e23c0981 */ /* 0x000366000c1e1d00 */
[C---:B------:R-:W-:Y:S01]  /*1520*/  FMUL.FTZ R225, R215.reuse, R80 ;  /* 0x00000050d7e17220 */ /* 0x040fe20000410000 */
[----:B------:R-:W-:Y:S01]  /*1530*/  FFMA.FTZ R80, R194, R218, R229 ;  /* 0x000000dac2507223 */ /* 0x000fe200000100e5 */
[--C-:B------:R-:W-:Y:S01]  /*1540*/  HADD2.F32 R229, -RZ, R77.reuse.H0_H0 ;  /* 0x2000004dffe57230 */ /* 0x100fe20000004100 */
[----:B------:R2:W5:Y:S01]  /*1550*/  @P0 LDG.E.128 R56, desc[UR4][R230.64] ;  /* 0x00000004e6380981 */ /* 0x000562000c1e1d00 */
[----:B------:R-:W-:Y:S01]  /*1560*/  FADD.FTZ R121, R218, R121 ;  /* 0x00000079da797221 */ /* 0x000fe20000010000 */
[----:B-1----:R-:W-:Y:S01]  /*1570*/  FMUL.FTZ R227, R215, R76 ;  /* 0x0000004cd7e37220 */ /* 0x002fe20000410000 */
[----:B------:R-:W-:Y:S01]  /*1580*/  FMUL.FTZ R76, R185, R106 ;  /* 0x0000006ab94c7220 */ /* 0x000fe20000410000 */
[----:B------:R-:W-:Y:S01]  /*1590*/  FADD.FTZ R117, R220, R117 ;  /* 0x00000075dc757221 */ /* 0x000fe20000010000 */
[----:B------:R-:W-:Y:S01]  /*15a0*/  FFMA.FTZ R118, R225, R220, R118 ;  /* 0x000000dce1767223 */ /* 0x000fe20000010076 */
[----:B------:R-:W-:Y:S01]  /*15b0*/  FFMA.FTZ R122, R227, R218, R122 ;  /* 0x000000dae37a7223 */ /* 0x000fe2000001007a */
[----:B------:R-:W-:Y:S01]  /*15c0*/  FFMA.FTZ R76, R193, R220, R76 ;  /* 0x000000dcc14c7223 */ /* 0x000fe2000001004c */
[----:B--2---:R-:W-:-:S02]  /*15d0*/  HADD2.F32 R231, -RZ, R77.H1_H1 ;  /* 0x3000004dffe77230 */ /* 0x004fc40000004100 */
[C---:B------:R-:W-:Y:S01]  /*15e0*/  FADD.FTZ R84, -R216.reuse, R229 ;  /* 0x000000e5d8547221 */ /* 0x040fe20000010100 */
[--C-:B------:R-:W-:Y:S02]  /*15f0*/  HADD2.F32 R218, -RZ, R85.reuse.H0_H0 ;  /* 0x20000055ffda7230 */ /* 0x100fe40000004100 */
[----:B------:R-:W-:Y:S02]  /*1600*/  HADD2.F32 R220, -RZ, R85.H1_H1 ;  /* 0x30000055ffdc7230 */ /* 0x000fe40000004100 */
[----:B------:R-:W-:Y:S01]  /*1610*/  FADD.FTZ R224, -R216, R231 ;  /* 0x000000e7d8e07221 */ /* 0x000fe20000010100 */
[--C-:B------:R-:W-:Y:S02]  /*1620*/  HADD2.F32 R77, -RZ, R81.reuse.H0_H0 ;  /* 0x20000051ff4d7230 */ /* 0x100fe40000004100 */
[----:B------:R-:W-:Y:S01]  /*1630*/  FMUL.FTZ R229, R215, R84 ;  /* 0x00000054d7e57220 */ /* 0x000fe20000410000 */
[----:B------:R-:W-:Y:S02]  /*1640*/  HADD2.F32 R226, -RZ, R81.H1_H1 ;  /* 0x30000051ffe27230 */ /* 0x000fe40000004100 */
[----:B------:R-:W-:Y:S01]  /*1650*/  FMUL.FTZ R81, R184, R218 ;  /* 0x000000dab8517220 */ /* 0x000fe20000410000 */
[----:B0-----:R-:W-:-:S04]  /*1660*/  @P1 IMAD.WIDE.U32 R232, R214, 0x8, R232 ;  /* 0x00000008d6e81825 */ /* 0x001fc800078e00e8 */
[----:B------:R-:W-:Y:S01]  /*1670*/  FMUL.FTZ R84, R183, R220 ;  /* 0x000000dcb7547220 */ /* 0x000fe20000410000 */
[----:B------:R-:W-:Y:S02]  /*1680*/  HADD2.F32 R231, -RZ, R78.H0_H0 ;  /* 0x2000004effe77230 */ /* 0x000fe40000004100 */
[----:B------:R-:W-:Y:S01]  /*1690*/  FADD.FTZ R113, R77, R113 ;  /* 0x000000714d717221 */ /* 0x000fe20000010000 */
[-C--:B------:R-:W-:Y:S01]  /*16a0*/  FFMA.FTZ R114, R229, R77.reuse, R114 ;  /* 0x0000004de5727223 */ /* 0x080fe20000010072 */
[----:B------:R-:W-:Y:S01]  /*16b0*/  FFMA.FTZ R81, R192, R77, R81 ;  /* 0x0000004dc0517223 */ /* 0x000fe20000010051 */
[----:B------:R-:W-:Y:S01]  /*16c0*/  FADD.FTZ R119, R222, R119 ;  /* 0x00000077de777221 */ /* 0x000fe20000010000 */
[----:B------:R-:W-:Y:S01]  /*16d0*/  FFMA.FTZ R120, R227, R222, R120 ;  /* 0x000000dee3787223 */ /* 0x000fe20000010078 */
[----:B------:R0:W5:Y:S01]  /*16e0*/  @P1 LDG.E.64 R146, desc[UR4][R232.64] ;  /* 0x00000004e8921981 */ /* 0x000162000c1e1b00 */
[----:B------:R-:W-:Y:S01]  /*16f0*/  FFMA.FTZ R77, R191, R226, R84 ;  /* 0x000000e2bf4d7223 */ /* 0x000fe20000010054 */
[----:B------:R-:W-:-:S02]  /*1700*/  HADD2.F32 R222, -RZ, R86.H0_H0 ;  /* 0x20000056ffde7230 */ /* 0x000fc40000004100 */
[----:B------:R-:W-:Y:S01]  /*1710*/  FADD.FTZ R84, -R216, R231 ;  /* 0x000000e7d8547221 */ /* 0x000fe20000010100 */
[C---:B------:R-:W-:Y:S01]  /*1720*/  FMUL.FTZ R85, R215.reuse, R224 ;  /* 0x000000e0d7557220 */ /* 0x040fe20000410000 */
[----:B------:R-:W-:Y:S02]  /*1730*/  HADD2.F32 R224, -RZ, R86.H1_H1 ;  /* 0x30000056ffe07230 */ /* 0x000fe40000004100 */
[----:B0-----:R-:W-:Y:S02]  /*1740*/  HADD2.F32 R233, -RZ, R78.H1_H1 ;  /* 0x3000004effe97230 */ /* 0x001fe40000004100 */
[----:B------:R-:W-:Y:S01]  /*1750*/  FMUL.FTZ R84, R215, R84 ;  /* 0x00000054d7547220 */ /* 0x000fe20000410000 */
[--C-:B------:R-:W-:Y:S02]  /*1760*/  HADD2.F32 R78, -RZ, R82.reuse.H0_H0 ;  /* 0x20000052ff4e7230 */ /* 0x100fe40000004100 */
[----:B------:R-:W-:Y:S01]  /*1770*/  FMUL.FTZ R231, R182, R222 ;  /* 0x000000deb6e77220 */ /* 0x000fe20000410000 */
[----:B------:R-:W-:Y:S01]  /*1780*/  FADD.FTZ R109, R226, R109 ;  /* 0x0000006de26d7221 */ /* 0x000fe20000010000 */
[----:B------:R-:W-:Y:S01]  /*1790*/  FADD.FTZ R86, -R216, R233 ;  /* 0x000000e9d8567221 */ /* 0x000fe20000010100 */
[----:B------:R-:W-:Y:S01]  /*17a0*/  FFMA.FTZ R110, R85, R226, R110 ;  /* 0x000000e2556e7223 */ /* 0x000fe2000001006e */
[----:B------:R-:W-:-:S02]  /*17b0*/  HADD2.F32 R226, -RZ, R82.H1_H1 ;  /* 0x30000052ffe27230 */ /* 0x000fc40000004100 */
[----:B------:R-:W-:Y:S01]  /*17c0*/  FADD.FTZ R37, R78, R37 ;  /* 0x000000254e257221 */ /* 0x000fe20000010000 */
[-C--:B------:R-:W-:Y:S01]  /*17d0*/  FFMA.FTZ R49, R84, R78.reuse, R49 ;  /* 0x0000004e54317223 */ /* 0x080fe20000010031 */
[----:B------:R-:W-:Y:S01]  /*17e0*/  FFMA.FTZ R82, R190, R78, R231 ;  /* 0x0000004ebe527223 */ /* 0x000fe200000100e7 */
[--C-:B------:R-:W-:Y:S02]  /*17f0*/  HADD2.F32 R233, -RZ, R79.reuse.H0_H0 ;  /* 0x2000004fffe97230 */ /* 0x100fe40000004100 */
[----:B------:R-:W-:Y:S01]  /*1800*/  FMUL.FTZ R231, R215, R86 ;  /* 0x00000056d7e77220 */ /* 0x000fe20000410000 */
        /* <DEDUP_REMOVED lines=11> */
[----:B------:R-:W-:-:S02]  /*18c0*/  HADD2.F32 R218, -RZ, R87.H0_H0 ;  /* 0x20000057ffda7230 */ /* 0x000fc40000004100 */
[C---:B------:R-:W-:Y:S01]  /*18d0*/  FADD.FTZ R106, -R216.reuse, R233 ;  /* 0x000000e9d86a7221 */ /* 0x040fe20000010100 */
[----:B------:R-:W-:Y:S02]  /*18e0*/  HADD2.F32 R226, -RZ, R87.H1_H1 ;  /* 0x30000057ffe27230 */ /* 0x000fe40000004100 */
[----:B------:R-:W-:Y:S01]  /*18f0*/  FADD.FTZ R220, -R216, R235 ;  /* 0x000000ebd8dc7221 */ /* 0x000fe20000010100 */
[--C-:B------:R-:W-:Y:S02]  /*1900*/  HADD2.F32 R86, -RZ, R83.reuse.H0_H0 ;  /* 0x20000053ff567230 */ /* 0x100fe40000004100 */
[C---:B------:R-:W-:Y:S01]  /*1910*/  FMUL.FTZ R106, R215.reuse, R106 ;  /* 0x0000006ad76a7220 */ /* 0x040fe20000410000 */
[----:B------:R-:W-:Y:S02]  /*1920*/  HADD2.F32 R83, -RZ, R83.H1_H1 ;  /* 0x30000053ff537230 */ /* 0x000fe40000004100 */
        /* <DEDUP_REMOVED lines=9> */
[----:B------:R-:W-:-:S02]  /*19c0*/  HADD2.F32 R83, -RZ, R88.H0_H0 ;  /* 0x20000058ff537230 */ /* 0x000fc40000004100 */
[--C-:B------:R-:W-:Y:S02]  /*19d0*/  HADD2.F32 R237, -RZ, R90.reuse.H0_H0 ;  /* 0x2000005affed7230 */ /* 0x100fe40000004100 */
[----:B------:R-:W-:Y:S02]  /*19e0*/  HADD2.F32 R239, -RZ, R90.H1_H1 ;  /* 0x3000005affef7230 */ /* 0x000fe40000004100 */
[----:B------:R-:W-:Y:S01]  /*19f0*/  FADD.FTZ R90, -R216, R83 ;  /* 0x00000053d85a7221 */ /* 0x000fe20000010100 */
[----:B------:R-:W-:Y:S02]  /*1a00*/  HADD2.F32 R228, -RZ, R92.H0_H0 ;  /* 0x2000005cffe47230 */ /* 0x000fe40000004100 */
[----:B------:R-:W-:Y:S02]  /*1a10*/  HADD2.F32 R233, -RZ, R88.H1_H1 ;  /* 0x30000058ffe97230 */ /* 0x000fe40000004100 */
[----:B------:R-:W-:Y:S01]  /*1a20*/  FMUL.FTZ R90, R215, R90 ;  /* 0x0000005ad75a7220 */ /* 0x000fe20000410000 */
[----:B------:R-:W-:-:S02]  /*1a30*/  HADD2.F32 R88, -RZ, R96.H0_H0 ;  /* 0x20000060ff587230 */ /* 0x000fc40000004100 */
[----:B------:R-:W-:Y:S01]  /*1a40*/  FMUL.FTZ R83, R170, R228 ;  /* 0x000000e4aa537220 */ /* 0x000fe20000410000 */
[--C-:B------:R-:W-:Y:S02]  /*1a50*/  HADD2.F32 R235, -RZ, R89.reuse.H0_H0 ;  /* 0x20000059ffeb7230 */ /* 0x100fe40000004100 */
[----:B------:R-:W-:Y:S02]  /*1a60*/  HADD2.F32 R89, -RZ, R89.H1_H1 ;  /* 0x30000059ff597230 */ /* 0x000fe40000004100 */
[--C-:B------:R-:W-:Y:S02]  /*1a70*/  HADD2.F32 R247, -RZ, R91.reuse.H0_H0 ;  /* 0x2000005bfff77230 */ /* 0x100fe40000004100 */
[----:B------:R-:W-:Y:S01]  /*1a80*/  FADD.FTZ R33, R88, R33 ;  /* 0x0000002158217221 */ /* 0x000fe20000010000 */
[----:B------:R-:W-:Y:S02]  /*1a90*/  HADD2.F32 R91, -RZ, R91.H1_H1 ;  /* 0x3000005bff5b7230 */ /* 0x000fe40000004100 */
        /* <DEDUP_REMOVED lines=10> */
[----:B------:R-:W-:Y:S01]  /*1b40*/  FADD.FTZ R230, -R216, R233 ;  /* 0x000000e9d8e67221 */ /* 0x000fe20000010100 */
[----:B------:R-:W-:-:S02]  /*1b50*/  HADD2.F32 R83, -RZ, R92.H1_H1 ;  /* 0x3000005cff537230 */ /* 0x000fc40000004100 */
[C---:B------:R-:W-:Y:S01]  /*1b60*/  FADD.FTZ R226, -R216.reuse, R235 ;  /* 0x000000ebd8e27221 */ /* 0x040fe20000010100 */
[C---:B------:R-:W-:Y:S01]  /*1b70*/  FADD.FTZ R224, -R216.reuse, R89 ;  /* 0x00000059d8e07221 */ /* 0x040fe20000010100 */
[C---:B------:R-:W-:Y:S01]  /*1b80*/  FADD.FTZ R222, -R216.reuse, R237 ;  /* 0x000000edd8de7221 */ /* 0x040fe20000010100 */
[C---:B------:R-:W-:Y:S01]  /*1b90*/  FADD.FTZ R220, -R216.reuse, R239 ;  /* 0x000000efd8dc7221 */ /* 0x040fe20000010100 */
[C---:B------:R-:W-:Y:S01]  /*1ba0*/  FADD.FTZ R218, -R216.reuse, R247 ;  /* 0x000000f7d8da7221 */ /* 0x040fe20000010100 */
[----:B------:R-:W-:Y:S01]  /*1bb0*/  FADD.FTZ R216, -R216, R91 ;  /* 0x0000005bd8d87221 */ /* 0x000fe20000010100 */
[----:B------:R-:W-:Y:S02]  /*1bc0*/  HADD2.F32 R91, -RZ, R96.H1_H1 ;  /* 0x30000060ff5b7230 */ /* 0x000fe40000004100 */
[----:B------:R-:W-:Y:S01]  /*1bd0*/  FMUL.FTZ R233, R215, R230 ;  /* 0x000000e6d7e97220 */ /* 0x000fe20000410000 */
[----:B------:R-:W-:Y:S01]  /*1be0*/  FMUL.FTZ R92, R169, R83 ;  /* 0x00000053a95c7220 */ /* 0x000fe20000410000 */
[----:B------:R-:W-:-:S02]  /*1bf0*/  HADD2.F32 R96, -RZ, R93.H0_H0 ;  /* 0x2000005dff607230 */ /* 0x000fc40000004100 */
[----:B------:R-:W-:Y:S01]  /*1c00*/  FADD.FTZ R34, R91, R34 ;  /* 0x000000225b227221 */ /* 0x000fe20000010000 */
[-C--:B------:R-:W-:Y:S01]  /*1c10*/  FFMA.FTZ R46, R233, R91.reuse, R46 ;  /* 0x0000005be92e7223 */ /* 0x080fe2000001002e */
[----:B------:R-:W-:Y:S01]  /*1c20*/  FFMA.FTZ R91, R177, R91, R92 ;  /* 0x0000005bb15b7223 */ /* 0x000fe2000001005c */
[----:B------:R-:W-:Y:S01]  /*1c30*/  FMUL.FTZ R92, R215, R226 ;  /* 0x000000e2d75c7220 */ /* 0x000fe20000410000 */
[----:B------:R-:W-:Y:S02]  /*1c40*/  HADD2.F32 R93, -RZ, R93.H1_H1 ;  /* 0x3000005dff5d7230 */ /* 0x000fe40000004100 */
[----:B------:R-:W-:Y:S01]  /*1c50*/  FADD.FTZ R10, R83, R10 ;  /* 0x0000000a530a7221 */ /* 0x000fe20000010000 */
[--C-:B------:R-:W-:Y:S02]  /*1c60*/  HADD2.F32 R89, -RZ, R97.reuse.H0_H0 ;  /* 0x20000061ff597230 */ /* 0x100fe40000004100 */
[----:B------:R-:W-:Y:S01]  /*1c70*/  FFMA.FTZ R22, R233, R83, R22 ;  /* 0x00000053e9167223 */ /* 0x000fe20000010016 */
[----:B------:R-:W-:-:S02]  /*1c80*/  HADD2.F32 R97, -RZ, R97.H1_H1 ;  /* 0x30000061ff617230 */ /* 0x000fc40000004100 */
[-C--:B------:R-:W-:Y:S01]  /*1c90*/  FMUL.FTZ R83, R168, R96.reuse ;  /* 0x00000060a8537220 */ /* 0x080fe20000410000 */
[----:B------:R-:W-:Y:S01]  /*1ca0*/  FADD.FTZ R7, R96, R7 ;  /* 0x0000000760077221 */ /* 0x000fe20000010000 */
[C---:B------:R-:W-:Y:S01]  /*1cb0*/  FFMA.FTZ R19, R92.reuse, R96, R19 ;  /* 0x000000605c137223 */ /* 0x040fe20000010013 */
[----:B------:R-:W-:Y:S01]  /*1cc0*/  FMUL.FTZ R235, R215, R224 ;  /* 0x000000e0d7eb7220 */ /* 0x000fe20000410000 */
[----:B------:R-:W-:Y:S01]  /*1cd0*/  FMUL.FTZ R96, R167, R93 ;  /* 0x0000005da7607220 */ /* 0x000fe20000410000 */
[----:B------:R-:W-:Y:S02]  /*1ce0*/  HADD2.F32 R224, -RZ, R94.H0_H0 ;  /* 0x2000005effe07230 */ /* 0x000fe40000004100 */
[----:B------:R-:W-:Y:S01]  /*1cf0*/  FADD.FTZ R32, R97, R32 ;  /* 0x0000002061207221 */ /* 0x000fe20000010000 */
[----:B------:R-:W-:Y:S01]  /*1d00*/  FFMA.FTZ R44, R235, R97, R44 ;  /* 0x00000061eb2c7223 */ /* 0x000fe2000001002c */
[----:B------:R-:W-:Y:S01]  /*1d10*/  FADD.FTZ R8, R93, R8 ;  /* 0x000000085d087221 */ /* 0x000fe20000010000 */
[----:B------:R-:W-:Y:S01]  /*1d20*/  FFMA.FTZ R20, R235, R93, R20 ;  /* 0x0000005deb147223 */ /* 0x000fe20000010014 */
[----:B------:R-:W-:Y:S01]  /*1d30*/  FADD.FTZ R31, R89, R31 ;  /* 0x0000001f591f7221 */ /* 0x000fe20000010000 */
[----:B------:R-:W-:Y:S01]  /*1d40*/  FFMA.FTZ R43, R92, R89, R43 ;  /* 0x000000595c2b7223 */ /* 0x000fe2000001002b */
[----:B------:R-:W-:Y:S01]  /*1d50*/  FFMA.FTZ R97, R175, R97, R96 ;  /* 0x00000061af617223 */ /* 0x000fe20000010060 */
[----:B------:R-:W-:-:S02]  /*1d60*/  HADD2.F32 R93, -RZ, R98.H0_H0 ;  /* 0x20000062ff5d7230 */ /* 0x000fc40000004100 */
[----:B------:R-:W-:Y:S01]  /*1d70*/  FFMA.FTZ R89, R176, R89, R83 ;  /* 0x00000059b0597223 */ /* 0x000fe20000010053 */
[----:B------:R-:W-:Y:S01]  /*1d80*/  FMUL.FTZ R96, R215, R222 ;  /* 0x000000ded7607220 */ /* 0x000fe20000410000 */
[----:B------:R-:W-:Y:S01]  /*1d90*/  FMUL.FTZ R83, R166, R224 ;  /* 0x000000e0a6537220 */ /* 0x000fe20000410000 */
[----:B------:R-:W-:Y:S02]  /*1da0*/  FADD.FTZ R29, R93, R29 ;  /* 0x0000001d5d1d7221 */ /* 0x000fe40000010000 */
[-C--:B------:R-:W-:Y:S01]  /*1db0*/  FFMA.FTZ R41, R96, R93.reuse, R41 ;  /* 0x0000005d60297223 */ /* 0x080fe20000010029 */
[----:B------:R-:W-:Y:S01]  /*1dc0*/  FFMA.FTZ R93, R174, R93, R83 ;  /* 0x0000005dae5d7223 */ /* 0x000fe20000010053 */
[----:B------:R-:W-:Y:S02]  /*1dd0*/  HADD2.F32 R83, -RZ, R94.H1_H1 ;  /* 0x3000005eff537230 */ /* 0x000fe40000004100 */
[----:B------:R-:W-:Y:S01]  /*1de0*/  FMUL.FTZ R237, R215, R220 ;  /* 0x000000dcd7ed7220 */ /* 0x000fe20000410000 */
[----:B------:R-:W-:-:S02]  /*1df0*/  HADD2.F32 R98, -RZ, R98.H1_H1 ;  /* 0x30000062ff627230 */ /* 0x000fc40000004100 */
[----:B------:R-:W-:Y:S02]  /*1e00*/  HADD2.F32 R220, -RZ, R95.H0_H0 ;  /* 0x2000005fffdc7230 */ /* 0x000fe40000004100 */
[-C--:B------:R-:W-:Y:S01]  /*1e10*/  FMUL.FTZ R94, R165, R83.reuse ;  /* 0x00000053a55e7220 */ /* 0x080fe20000410000 */
[----:B------:R-:W-:Y:S02]  /*1e20*/  HADD2.F32 R239, -RZ, R99.H0_H0 ;  /* 0x20000063ffef7230 */ /* 0x000fe40000004100 */
[----:B------:R-:W-:Y:S01]  /*1e30*/  FADD.FTZ R30, R98, R30 ;  /* 0x0000001e621e7221 */ /* 0x000fe20000010000 */
[-C--:B------:R-:W-:Y:S01]  /*1e40*/  FFMA.FTZ R42, R237, R98.reuse, R42 ;  /* 0x00000062ed2a7223 */ /* 0x080fe2000001002a */
[----:B------:R-:W-:Y:S01]  /*1e50*/  FFMA.FTZ R98, R173, R98, R94 ;  /* 0x00000062ad627223 */ /* 0x000fe2000001005e */
[----:B------:R-:W-:Y:S01]  /*1e60*/  FADD.FTZ R6, R83, R6 ;  /* 0x0000000653067221 */ /* 0x000fe20000010000 */
[----:B------:R-:W-:Y:S01]  /*1e70*/  FFMA.FTZ R18, R237, R83, R18 ;  /* 0x00000053ed127223 */ /* 0x000fe20000010012 */
[----:B------:R-:W-:Y:S01]  /*1e80*/  FMUL.FTZ R94, R215, R218 ;  /* 0x000000dad75e7220 */ /* 0x000fe20000410000 */
[----:B------:R-:W-:Y:S01]  /*1e90*/  FMUL.FTZ R83, R164, R220 ;  /* 0x000000dca4537220 */ /* 0x000fe20000410000 */
[----:B------:R-:W-:-:S02]  /*1ea0*/  FADD.FTZ R27, R239, R27 ;  /* 0x0000001bef1b7221 */ /* 0x000fc40000010000 */
[-C--:B------:R-:W-:Y:S01]  /*1eb0*/  FFMA.FTZ R39, R94, R239.reuse, R39 ;  /* 0x000000ef5e277223 */ /* 0x080fe20000010027 */
[----:B------:R-:W-:Y:S01]  /*1ec0*/  FFMA.FTZ R239, R172, R239, R83 ;  /* 0x000000efacef7223 */ /* 0x000fe20000010053 */
[----:B------:R-:W-:Y:S02]  /*1ed0*/  HADD2.F32 R83, -RZ, R95.H1_H1 ;  /* 0x3000005fff537230 */ /* 0x000fe40000004100 */
[----:B------:R-:W-:Y:S02]  /*1ee0*/  HADD2.F32 R95, -RZ, R99.H1_H1 ;  /* 0x30000063ff5f7230 */ /* 0x000fe40000004100 */
[----:B------:R-:W-:Y:S01]  /*1ef0*/  FMUL.FTZ R99, R215, R216 ;  /* 0x000000d8d7637220 */ /* 0x000fe20000410000 */
[----:B------:R-:W-:Y:S02]  /*1f00*/  FMUL.FTZ R216, R163, R83 ;  /* 0x00000053a3d87220 */ /* 0x000fe40000410000 */
[----:B------:R-:W-:Y:S01]  /*1f10*/  FADD.FTZ R28, R95, R28 ;  /* 0x0000001c5f1c7221 */ /* 0x000fe20000010000 */
[-C--:B------:R-:W-:Y:S01]  /*1f20*/  FFMA.FTZ R40, R99, R95.reuse, R40 ;  /* 0x0000005f63287223 */ /* 0x080fe20000010028 */
[----:B------:R-:W-:Y:S01]  /*1f30*/  FFMA.FTZ R95, R171, R95, R216 ;  /* 0x0000005fab5f7223 */ /* 0x000fe200000100d8 */
[----:B------:R-:W-:Y:S01]  /*1f40*/  FADD.FTZ R4, R83, R4 ;  /* 0x0000000453047221 */ /* 0x000fe20000010000 */
[----:B------:R-:W-:Y:S01]  /*1f50*/  FFMA.FTZ R16, R99, R83, R16 ;  /* 0x0000005363107223 */ /* 0x000fe20000010010 */
[----:B------:R-:W-:Y:S01]  /*1f60*/  FFMA.FTZ R216, R0, R101, RZ ;  /* 0x0000006500d87223 */ /* 0x000fe200000100ff */
[----:B------:R-:W-:-:S03]  /*1f70*/  FADD.FTZ R83, RZ, R101 ;  /* 0x00000065ff537221 */ /* 0x000fc60000010000 */
        /* <DEDUP_REMOVED lines=42> */
[----:B------:R-:W-:Y:S02]  /*2220*/  UMOV UR6, 0xffffffff ;  /* 0xffffffff00067882 */ /* 0x000fe40000000000 */
        /* <DEDUP_REMOVED lines=30> */
.L_x_492:
[----:B-1----:R-:W-:Y:S01]  /*2410*/  FADD.FTZ R251, R218, R251 ;  /* 0x000000fbdafb7221 */ /* 0x002fe20000010000 */
[----:B--2---:R-:W-:Y:S01]  /*2420*/  FADD.FTZ R224, R216, R224 ;  /* 0x000000e0d8e07221 */ /* 0x004fe20000010000 */
[----:B-----5:R-:W-:Y:S02]  /*2430*/  LOP3.LUT P6, RZ, R244, 0xff00, RZ, 0xc0, !PT ;  /* 0x0000ff00f4ff7812 */ /* 0x020fe400078cc0ff */
[----:B0-----:R-:W-:Y:S01]  /*2440*/  FMUL.FTZ R216, R251, UR9 ;  /* 0x00000009fbd87c20 */ /* 0x001fe20008410000 */
[----:B------:R-:W-:Y:S01]  /*2450*/  FMUL.FTZ R247, R224, UR9 ;  /* 0x00000009e0f77c20 */ /* 0x000fe20008410000 */
[----:B------:R-:W-:Y:S02]  /*2460*/  LOP3.LUT P3, RZ, R244, 0xff0000, RZ, 0xc0, !PT ;  /* 0x00ff0000f4ff7812 */ /* 0x000fe4000786c0ff */
[----:B------:R-:W-:Y:S02]  /*2470*/  @P1 LOP3.LUT P4, RZ, R146, 0xff00, RZ, 0xc0, !PT ;  /* 0x0000ff0092ff1812 */ /* 0x000fe4000788c0ff */
[----:B------:R-:W-:-:S05]  /*2480*/  FSEL R216, R216, RZ, !P2 ;  /* 0x000000ffd8d87208 */ /* 0x000fca0005000000 */
[-CC-:B------:R-:W-:Y:S01]  /*2490*/  FFMA.FTZ R0, R0, R247.reuse, R216.reuse ;  /* 0x000000f700007223 */ /* 0x180fe200000100d8 */
[-CC-:B------:R-:W-:Y:S01]  /*24a0*/  FFMA.FTZ R105, R105, R247.reuse, R216.reuse ;  /* 0x000000f769697223 */ /* 0x180fe200000100d8 */
[-CC-:B------:R-:W-:Y:S01]  /*24b0*/  FFMA.FTZ R103, R103, R247.reuse, R216.reuse ;  /* 0x000000f767677223 */ /* 0x180fe200000100d8 */
[-C--:B------:R-:W-:Y:S01]  /*24c0*/  FFMA.FTZ R217, R217, R247.reuse, R216 ;  /* 0x000000f7d9d97223 */ /* 0x080fe200000100d8 */
[----:B------:R-:W-:Y:S01]  /*24d0*/  FADD.FTZ R0, R101, -R0 ;  /* 0x8000000065007221 */ /* 0x000fe20000010000 */
[----:B------:R-:W-:Y:S01]  /*24e0*/  FADD.FTZ R218, R72, -R105 ;  /* 0x8000006948da7221 */ /* 0x000fe20000010000 */
[----:B------:R-:W-:Y:S01]  /*24f0*/  FADD.FTZ R102, R102, -R103 ;  /* 0x8000006766667221 */ /* 0x000fe20000010000 */
[----:B------:R-:W-:Y:S02]  /*2500*/  @P0 HADD2.F32 R72, -RZ, R52.H0_H0 ;  /* 0x20000034ff480230 */ /* 0x000fe40000004100 */
[----:B------:R-:W-:Y:S01]  /*2510*/  FMUL.FTZ R103, R215, R0 ;  /* 0x00000000d7677220 */ /* 0x000fe20000410000 */
[----:B------:R-:W-:Y:S01]  /*2520*/  MOV R0, R244 ;  /* 0x000000f400007202 */ /* 0x000fe20000000f00 */
[----:B------:R-:W-:Y:S01]  /*2530*/  FADD.FTZ R100, R100, -R217 ;  /* 0x800000d964647221 */ /* 0x000fe20000010000 */
[----:B------:R-:W-:Y:S01]  /*2540*/  @P1 MOV R101, R146 ;  /* 0x0000009200651202 */ /* 0x000fe20000000f00 */
[----:B------:R-:W-:Y:S01]  /*2550*/  @P0 FADD.FTZ R103, R103, R72 ;  /* 0x0000004867670221 */ /* 0x000fe20000010000 */
[----:B------:R-:W-:Y:S01]  /*2560*/  FFMA.FTZ R72, R107, R247, R216 ;  /* 0x000000f76b487223 */ /* 0x000fe200000100d8 */
[----:B------:R-:W-:Y:S01]  /*2570*/  LOP3.LUT P2, RZ, R0, 0xff, RZ, 0xc0, !PT ;  /* 0x000000ff00ff7812 */ /* 0x000fe2000784c0ff */
[----:B------:R-:W-:-:S02]  /*2580*/  @P0 HADD2.F32 R0, -RZ, R53.H0_H0 ;  /* 0x20000035ff000230 */ /* 0x000fc40000004100 */
[----:B------:R-:W-:Y:S01]  /*2590*/  FMUL.FTZ R105, R215, R102 ;  /* 0x00000066d7697220 */ /* 0x000fe20000410000 */
[----:B------:R-:W-:Y:S01]  /*25a0*/  FMUL.FTZ R222, R103, UR14 ;  /* 0x0000000e67de7c20 */ /* 0x000fe20008410000 */
[----:B------:R-:W-:Y:S01]  /*25b0*/  FADD.FTZ R72, R73, -R72 ;  /* 0x8000004849487221 */ /* 0x000fe20000010000 */
[----:B------:R-:W-:Y:S01]  /*25c0*/  @P1 LOP3.LUT P5, RZ, R101, 0xff, RZ, 0xc0, !PT ;  /* 0x000000ff65ff1812 */ /* 0x000fe200078ac0ff */
[----:B------:R-:W-:Y:S02]  /*25d0*/  @P0 HADD2.F32 R73, -RZ, R53.H1_H1 ;  /* 0x30000035ff490230 */ /* 0x000fe40000004100 */
[C---:B------:R-:W-:Y:S01]  /*25e0*/  FMUL.FTZ R100, R215.reuse, R100 ;  /* 0x00000064d7647220 */ /* 0x040fe20000410000 */
[----:B------:R-:W-:Y:S02]  /*25f0*/  @P0 HADD2.F32 R101, -RZ, R52.H1_H1 ;  /* 0x30000034ff650230 */ /* 0x000fe40000004100 */
[----:B------:R-:W-:Y:S01]  /*2600*/  FMUL.FTZ R218, R215, R218 ;  /* 0x000000dad7da7220 */ /* 0x000fe20000410000 */
[----:B------:R-:W-:Y:S01]  /*2610*/  @P0 FADD.FTZ R105, R105, R0 ;  /* 0x0000000069690221 */ /* 0x000fe20000010000 */
[----:B------:R-:W-:Y:S01]  /*2620*/  FFMA.FTZ R219, R219, R247, R216 ;  /* 0x000000f7dbdb7223 */ /* 0x000fe200000100d8 */
[----:B------:R-:W-:Y:S01]  /*2630*/  FSEL R0, R222, RZ, P2 ;  /* 0x000000ffde007208 */ /* 0x000fe20001000000 */
[----:B------:R-:W-:Y:S01]  /*2640*/  @P0 FADD.FTZ R100, R100, R73 ;  /* 0x0000004964640221 */ /* 0x000fe20000010000 */
[----:B------:R-:W-:Y:S01]  /*2650*/  @P1 FSEL R222, R222, RZ, P5 ;  /* 0x000000ffdede1208 */ /* 0x000fe20002800000 */
[----:B------:R-:W-:Y:S01]  /*2660*/  @P0 FADD.FTZ R218, R218, R101 ;  /* 0x00000065dada0221 */ /* 0x000fe20000010000 */
[----:B------:R-:W-:Y:S01]  /*2670*/  LOP3.LUT P5, RZ, R244, 0xff000000, RZ, 0xc0, !PT ;  /* 0xff000000f4ff7812 */ /* 0x000fe200078ac0ff */
[----:B------:R-:W-:Y:S01]  /*2680*/  FADD.FTZ R244, R74, -R219 ;  /* 0x800000db4af47221 */ /* 0x000fe20000010000 */
[----:B------:R-:W-:-:S02]  /*2690*/  @P0 HADD2.F32 R73, -RZ, R54.H0_H0 ;  /* 0x20000036ff490230 */ /* 0x000fc40000004100 */
[----:B------:R-:W-:Y:S01]  /*26a0*/  FMUL.FTZ R74, R215, R72 ;  /* 0x00000048d74a7220 */ /* 0x000fe20000410000 */
[----:B------:R-:W-:Y:S01]  /*26b0*/  FMUL.FTZ R107, R100, UR14 ;  /* 0x0000000e646b7c20 */ /* 0x000fe20008410000 */
[----:B------:R-:W-:Y:S01]  /*26c0*/  FMUL.FTZ R220, R218, UR14 ;  /* 0x0000000edadc7c20 */ /* 0x000fe20008410000 */
[-CC-:B------:R-:W-:Y:S01]  /*26d0*/  FFMA.FTZ R226, R223, R247.reuse, R216.reuse ;  /* 0x000000f7dfe27223 */ /* 0x180fe200000100d8 */
[----:B------:R-:W-:Y:S01]  /*26e0*/  @P0 FADD.FTZ R74, R74, R73 ;  /* 0x000000494a4a0221 */ /* 0x000fe20000010000 */
[-C--:B------:R-:W-:Y:S01]  /*26f0*/  FFMA.FTZ R221, R221, R247.reuse, R216 ;  /* 0x000000f7dddd7223 */ /* 0x080fe200000100d8 */
[----:B------:R-:W-:Y:S01]  /*2700*/  FSEL R219, R107, RZ, P5 ;  /* 0x000000ff6bdb7208 */ /* 0x000fe20002800000 */
[----:B------:R-:W-:Y:S01]  /*2710*/  FADD.FTZ R228, R75, -R226 ;  /* 0x800000e24be47221 */ /* 0x000fe20000010000 */
[----:B------:R-:W-:Y:S01]  /*2720*/  FSEL R101, R220, RZ, P6 ;  /* 0x000000ffdc657208 */ /* 0x000fe20003000000 */
[-C--:B------:R-:W-:Y:S01]  /*2730*/  FFMA.FTZ R226, R229, R247.reuse, R216 ;  /* 0x000000f7e5e27223 */ /* 0x080fe200000100d8 */
[----:B------:R-:W-:Y:S01]  /*2740*/  @P1 LOP3.LUT P5, RZ, R146, 0xff000000, RZ, 0xc0, !PT ;  /* 0xff00000092ff1812 */ /* 0x000fe200078ac0ff */
[----:B------:R-:W-:Y:S01]  /*2750*/  FMUL.FTZ R234, R74, UR14 ;  /* 0x0000000e4aea7c20 */ /* 0x000fe20008410000 */
[----:B------:R-:W-:Y:S01]  /*2760*/  LOP3.LUT P6, RZ, R245, 0xff, RZ, 0xc0, !PT ;  /* 0x000000fff5ff7812 */ /* 0x000fe200078cc0ff */
[----:B------:R-:W-:Y:S01]  /*2770*/  FADD.FTZ R104, R104, -R221 ;  /* 0x800000dd68687221 */ /* 0x000fe20000010000 */
[----:B------:R-:W-:Y:S01]  /*2780*/  MOV R72, R242 ;  /* 0x000000f200487202 */ /* 0x000fe20000000f00 */
[----:B------:R-:W-:Y:S01]  /*2790*/  FADD.FTZ R232, R81, -R226 ;  /* 0x800000e251e87221 */ /* 0x000fe20000010000 */
[----:B------:R-:W-:Y:S01]  /*27a0*/  @P1 FSEL R75, R107, RZ, P5 ;  /* 0x000000ff6b4b1208 */ /* 0x000fe20002800000 */
[----:B------:R-:W-:Y:S01]  /*27b0*/  FMUL.FTZ R223, R215, R104 ;  /* 0x00000068d7df7220 */ /* 0x000fe20000410000 */
[----:B------:R-:W-:Y:S01]  /*27c0*/  LOP3.LUT P5, RZ, R72, 0xff, RZ, 0xc0, !PT ;  /* 0x000000ff48ff7812 */ /* 0x000fe200078ac0ff */
[----:B------:R-:W-:Y:S01]  /*27d0*/  @P0 HADD2.F32 R72, -RZ, R54.H1_H1 ;  /* 0x30000036ff480230 */ /* 0x000fe20000004100 */
[C---:B------:R-:W-:Y:S01]  /*27e0*/  FSEL R226, R234.reuse, RZ, P6 ;  /* 0x000000ffeae27208 */ /* 0x040fe20003000000 */
[-CC-:B------:R-:W-:Y:S01]  /*27f0*/  FFMA.FTZ R227, R227, R247.reuse, R216.reuse ;  /* 0x000000f7e3e37223 */ /* 0x180fe200000100d8 */
[----:B------:R-:W-:Y:S01]  /*2800*/  @P1 LOP3.LUT P6, RZ, R147, 0xff, RZ, 0xc0, !PT ;  /* 0x000000ff93ff1812 */ /* 0x000fe200078cc0ff */
[----:B------:R-:W-:Y:S01]  /*2810*/  FFMA.FTZ R225, R225, R247, R216 ;  /* 0x000000f7e1e17223 */ /* 0x000fe200000100d8 */
[----:B------:R-:W-:Y:S01]  /*2820*/  @P1 MOV R73, R148 ;  /* 0x0000009400491202 */ /* 0x000fe20000000f00 */
[----:B------:R-:W-:Y:S01]  /*2830*/  @P0 FADD.FTZ R223, R223, R72 ;  /* 0x00000048dfdf0221 */ /* 0x000fe20000010000 */
[----:B------:R-:W-:Y:S01]  /*2840*/  @P1 FSEL R234, R234, RZ, P6 ;  /* 0x000000ffeaea1208 */ /* 0x000fe20003000000 */
[----:B------:R-:W-:Y:S01]  /*2850*/  FADD.FTZ R80, R80, -R227 ;  /* 0x800000e350507221 */ /* 0x000fe20000010000 */
[----:B------:R-:W-:Y:S01]  /*2860*/  @P1 LOP3.LUT P6, RZ, R73, 0xff, RZ, 0xc0, !PT ;  /* 0x000000ff49ff1812 */ /* 0x000fe200078cc0ff */
[----:B------:R-:W-:-:S02]  /*2870*/  @P0 HADD2.F32 R73, -RZ, R55.H0_H0 ;  /* 0x20000037ff490230 */ /* 0x000fc40000004100 */
[C---:B------:R-:W-:Y:S01]  /*2880*/  FMUL.FTZ R244, R215.reuse, R244 ;  /* 0x000000f4d7f47220 */ /* 0x040fe20000410000 */
[----:B------:R-:W-:Y:S02]  /*2890*/  @P0 HADD2.F32 R72, -RZ, R55.H1_H1 ;  /* 0x30000037ff480230 */ /* 0x000fe40000004100 */
[----:B------:R-:W-:Y:S01]  /*28a0*/  FMUL.FTZ R227, R215, R228 ;  /* 0x000000e4d7e37220 */ /* 0x000fe20000410000 */
[----:B------:R-:W-:Y:S01]  /*28b0*/  FMUL.FTZ R224, R105, UR14 ;  /* 0x0000000e69e07c20 */ /* 0x000fe20008410000 */
[----:B------:R-:W-:Y:S01]  /*28c0*/  @P1 FSEL R220, R220, RZ, P4 ;  /* 0x000000ffdcdc1208 */ /* 0x000fe20002000000 */
[----:B------:R-:W-:Y:S01]  /*28d0*/  FMUL.FTZ R238, R223, UR14 ;  /* 0x0000000edfee7c20 */ /* 0x000fe20008410000 */
[----:B------:R-:W-:Y:S01]  /*28e0*/  LOP3.LUT P4, RZ, R245, 0xff00, RZ, 0xc0, !PT ;  /* 0x0000ff00f5ff7812 */ /* 0x000fe2000788c0ff */
[----:B------:R-:W-:Y:S01]  /*28f0*/  FADD.FTZ R230, R76, -R225 ;  /* 0x800000e14ce67221 */ /* 0x000fe20000010000 */
[----:B------:R-:W-:Y:S01]  /*2900*/  @P0 FADD.FTZ R244, R244, R73 ;  /* 0x00000049f4f40221 */ /* 0x000fe20000010000 */
[----:B------:R-:W-:Y:S01]  /*2910*/  @P0 FADD.FTZ R227, R227, R72 ;  /* 0x00000048e3e30221 */ /* 0x000fe20000010000 */
[----:B------:R-:W-:-:S02]  /*2920*/  @P0 HADD2.F32 R76, -RZ, R56.H0_H0 ;  /* 0x20000038ff4c0230 */ /* 0x000fc40000004100 */
[C---:B------:R-:W-:Y:S01]  /*2930*/  FMUL.FTZ R225, R215.reuse, R80 ;  /* 0x00000050d7e17220 */ /* 0x040fe20000410000 */
[--C-:B------:R-:W-:Y:S02]  /*2940*/  @P0 HADD2.F32 R72, -RZ, R57.reuse.H0_H0 ;  /* 0x20000039ff480230 */ /* 0x100fe40000004100 */
[C---:B------:R-:W-:Y:S01]  /*2950*/  FMUL.FTZ R229, R215.reuse, R232 ;  /* 0x000000e8d7e57220 */ /* 0x040fe20000410000 */
[----:B------:R-:W-:Y:S01]  /*2960*/  @P1 LOP3.LUT P2, RZ, R146, 0xff0000, RZ, 0xc0, !PT ;  /* 0x00ff000092ff1812 */ /* 0x000fe2000784c0ff */
[----:B------:R-:W-:Y:S01]  /*2970*/  @P0 HADD2.F32 R73, -RZ, R56.H1_H1 ;  /* 0x30000038ff490230 */ /* 0x000fe20000004100 */
[----:B------:R-:W-:Y:S01]  /*2980*/  FSEL R102, R224, RZ, P3 ;  /* 0x000000ffe0667208 */ /* 0x000fe20001800000 */
[----:B------:R-:W-:Y:S01]  /*2990*/  FMUL.FTZ R232, R244, UR14 ;  /* 0x0000000ef4e87c20 */ /* 0x000fe20008410000 */
[----:B------:R-:W-:Y:S01]  /*29a0*/  FSEL R221, R238, RZ, P4 ;  /* 0x000000ffeedd7208 */ /* 0x000fe20002000000 */
[----:B------:R-:W-:Y:S01]  /*29b0*/  FMUL.FTZ R230, R215, R230 ;  /* 0x000000e6d7e67220 */ /* 0x000fe20000410000 */
[----:B------:R-:W-:Y:S01]  /*29c0*/  LOP3.LUT P3, RZ, R245, 0xff0000, RZ, 0xc0, !PT ;  /* 0x00ff0000f5ff7812 */ /* 0x000fe2000786c0ff */
[----:B------:R-:W-:Y:S01]  /*29d0*/  @P0 FADD.FTZ R225, R225, R76 ;  /* 0x0000004ce1e10221 */ /* 0x000fe20000010000 */
[----:B------:R-:W-:Y:S01]  /*29e0*/  @P1 LOP3.LUT P4, RZ, R147, 0xff00, RZ, 0xc0, !PT ;  /* 0x0000ff0093ff1812 */ /* 0x000fe2000788c0ff */
[----:B------:R-:W-:Y:S01]  /*29f0*/  @P0 FADD.FTZ R229, R229, R72 ;  /* 0x00000048e5e50221 */ /* 0x000fe20000010000 */
[-CC-:B------:R-:W-:Y:S01]  /*2a00*/  FFMA.FTZ R72, R85, R247.reuse, R216.reuse ;  /* 0x000000f755487223 */ /* 0x180fe200000100d8 */
[----:B------:R-:W-:Y:S01]  /*2a10*/  @P1 FSEL R224, R224, RZ, P2 ;  /* 0x000000ffe0e01208 */ /* 0x000fe20001000000 */
[----:B------:R-:W-:Y:S01]  /*2a20*/  FMUL.FTZ R236, R227, UR14 ;  /* 0x0000000ee3ec7c20 */ /* 0x000fe20008410000 */
[----:B------:R-:W-:Y:S01]  /*2a30*/  LOP3.LUT P2, RZ, R245, 0xff000000, RZ, 0xc0, !PT ;  /* 0xff000000f5ff7812 */ /* 0x000fe2000784c0ff */
[----:B------:R-:W-:Y:S01]  /*2a40*/  @P0 FADD.FTZ R230, R230, R73 ;  /* 0x00000049e6e60221 */ /* 0x000fe20000010000 */
[----:B------:R-:W-:Y:S01]  /*2a50*/  @P1 FSEL R238, R238, RZ, P4 ;  /* 0x000000ffeeee1208 */ /* 0x000fe20002000000 */
[----:B------:R-:W-:Y:S01]  /*2a60*/  FMUL.FTZ R80, R225, UR14 ;  /* 0x0000000ee1507c20 */ /* 0x000fe20008410000 */
[----:B------:R-:W-:Y:S01]  /*2a70*/  FSEL R228, R232, RZ, P3 ;  /* 0x000000ffe8e47208 */ /* 0x000fe20001800000 */
[-C--:B------:R-:W-:Y:S01]  /*2a80*/  FFMA.FTZ R73, R84, R247.reuse, R216 ;  /* 0x000000f754497223 */ /* 0x080fe200000100d8 */
[----:B------:R-:W-:Y:S01]  /*2a90*/  @P1 LOP3.LUT P4, RZ, R147, 0xff0000, RZ, 0xc0, !PT ;  /* 0x00ff000093ff1812 */ /* 0x000fe2000788c0ff */
[----:B------:R-:W-:Y:S01]  /*2aa0*/  FADD.FTZ R72, R77, -R72 ;  /* 0x800000484d487221 */ /* 0x000fe20000010000 */
[----:B------:R-:W-:Y:S01]  /*2ab0*/  @P1 LOP3.LUT P3, RZ, R147, 0xff000000, RZ, 0xc0, !PT ;  /* 0xff00000093ff1812 */ /* 0x000fe2000786c0ff */
[----:B------:R-:W-:Y:S01]  /*2ac0*/  FMUL.FTZ R81, R230, UR14 ;  /* 0x0000000ee6517c20 */ /* 0x000fe20008410000 */
[----:B------:R-:W-:Y:S01]  /*2ad0*/  FSEL R245, R236, RZ, P2 ;  /* 0x000000ffecf57208 */ /* 0x000fe20001000000 */
[----:B------:R-:W-:Y:S01]  /*2ae0*/  FMUL.FTZ R104, R229, UR14 ;  /* 0x0000000ee5687c20 */ /* 0x000fe20008410000 */
[----:B------:R-:W-:Y:S01]  /*2af0*/  @P1 FSEL R232, R232, RZ, P4 ;  /* 0x000000ffe8e81208 */ /* 0x000fe20002000000 */
[----:B------:R-:W-:Y:S01]  /*2b00*/  FADD.FTZ R82, R82, -R73 ;  /* 0x8000004952527221 */ /* 0x000fe20000010000 */
[----:B------:R-:W-:Y:S01]  /*2b10*/  @P1 FSEL R236, R236, RZ, P3 ;  /* 0x000000ffecec1208 */ /* 0x000fe20001800000 */
[----:B------:R-:W-:Y:S01]  /*2b20*/  FMUL.FTZ R77, R215, R72 ;  /* 0x00000048d74d7220 */ /* 0x000fe20000410000 */
[C---:B------:R-:W-:Y:S01]  /*2b30*/  LOP3.LUT P4, RZ, R242.reuse, 0xff00, RZ, 0xc0, !PT ;  /* 0x0000ff00f2ff7812 */ /* 0x040fe2000788c0ff */
[-CC-:B------:R-:W-:Y:S01]  /*2b40*/  FFMA.FTZ R231, R231, R247.reuse, R216.reuse ;  /* 0x000000f7e7e77223 */ /* 0x180fe200000100d8 */
[----:B------:R-:W-:Y:S01]  /*2b50*/  LOP3.LUT P3, RZ, R242, 0xff0000, RZ, 0xc0, !PT ;  /* 0x00ff0000f2ff7812 */ /* 0x000fe2000786c0ff */
[----:B------:R-:W-:Y:S01]  /*2b60*/  @P0 HADD2.F32 R72, -RZ, R57.H1_H1 ;  /* 0x30000039ff480230 */ /* 0x000fe20000004100 */
[----:B------:R-:W-:Y:S01]  /*2b70*/  FSEL R76, R80, RZ, P5 ;  /* 0x000000ff504c7208 */ /* 0x000fe20002800000 */
[--C-:B------:R-:W-:Y:S01]  /*2b80*/  @P0 HADD2.F32 R73, -RZ, R58.reuse.H0_H0 ;  /* 0x2000003aff490230 */ /* 0x100fe20000004100 */
[C---:B------:R-:W-:Y:S01]  /*2b90*/  @P1 LOP3.LUT P2, RZ, R148.reuse, 0xff00, RZ, 0xc0, !PT ;  /* 0x0000ff0094ff1812 */ /* 0x040fe2000784c0ff */
[----:B------:R-:W-:Y:S01]  /*2ba0*/  FMUL.FTZ R248, R215, R82 ;  /* 0x00000052d7f87220 */ /* 0x000fe20000410000 */
[----:B------:R-:W-:Y:S01]  /*2bb0*/  @P1 LOP3.LUT P5, RZ, R148, 0xff0000, RZ, 0xc0, !PT ;  /* 0x00ff000094ff1812 */ /* 0x000fe200078ac0ff */
[-CC-:B------:R-:W-:Y:S01]  /*2bc0*/  FFMA.FTZ R85, R90, R247.reuse, R216.reuse ;  /* 0x000000f75a557223 */ /* 0x180fe200000100d8 */
[----:B------:R-:W-:Y:S01]  /*2bd0*/  FSEL R107, R81, RZ, P4 ;  /* 0x000000ff516b7208 */ /* 0x000fe20002000000 */
[-C--:B------:R-:W-:Y:S01]  /*2be0*/  FFMA.FTZ R90, R235, R247.reuse, R216 ;  /* 0x000000f7eb5a7223 */ /* 0x080fe200000100d8 */
[----:B------:R-:W-:Y:S01]  /*2bf0*/  FSEL R217, R104, RZ, P3 ;  /* 0x000000ff68d97208 */ /* 0x000fe20001800000 */
[----:B------:R-:W-:Y:S01]  /*2c00*/  FADD.FTZ R78, R78, -R231 ;  /* 0x800000e74e4e7221 */ /* 0x000fe20000010000 */
[----:B------:R-:W-:Y:S01]  /*2c10*/  @P1 FSEL R81, R81, RZ, P2 ;  /* 0x000000ff51511208 */ /* 0x000fe20001000000 */
[----:B------:R-:W-:Y:S01]  /*2c20*/  @P0 FADD.FTZ R77, R77, R72 ;  /* 0x000000484d4d0221 */ /* 0x000fe20000010000 */
[----:B------:R-:W-:Y:S01]  /*2c30*/  @P1 FSEL R104, R104, RZ, P5 ;  /* 0x000000ff68681208 */ /* 0x000fe20002800000 */
[----:B------:R-:W-:Y:S01]  /*2c40*/  @P0 FADD.FTZ R248, R248, R73 ;  /* 0x00000049f8f80221 */ /* 0x000fe20000010000 */
[C---:B------:R-:W-:Y:S01]  /*2c50*/  LOP3.LUT P4, RZ, R243.reuse, 0xff, RZ, 0xc0, !PT ;  /* 0x000000fff3ff7812 */ /* 0x040fe2000788c0ff */
[----:B------:R-:W-:Y:S01]  /*2c60*/  @P0 HADD2.F32 R73, -RZ, R58.H1_H1 ;  /* 0x3000003aff490230 */ /* 0x000fe20000004100 */
[----:B------:R-:W-:Y:S01]  /*2c70*/  LOP3.LUT P2, RZ, R243, 0xff00, RZ, 0xc0, !PT ;  /* 0x0000ff00f3ff7812 */ /* 0x000fe2000784c0ff */
[----:B------:R-:W-:Y:S01]  /*2c80*/  FADD.FTZ R246, R97, -R90 ;  /* 0x8000005a61f67221 */ /* 0x000fe20000010000 */
[----:B------:R-:W-:Y:S01]  /*2c90*/  LOP3.LUT P3, RZ, R243, 0xff0000, RZ, 0xc0, !PT ;  /* 0x00ff0000f3ff7812 */ /* 0x000fe2000786c0ff */
[----:B------:R-:W-:Y:S01]  /*2ca0*/  FMUL.FTZ R250, R215, R78 ;  /* 0x0000004ed7fa7220 */ /* 0x000fe20000410000 */
[----:B------:R-:W-:Y:S01]  /*2cb0*/  LOP3.LUT P5, RZ, R243, 0xff000000, RZ, 0xc0, !PT ;  /* 0xff000000f3ff7812 */ /* 0x000fe200078ac0ff */
[-CC-:B------:R-:W-:Y:S01]  /*2cc0*/  FFMA.FTZ R243, R106, R247.reuse, R216.reuse ;  /* 0x000000f76af37223 */ /* 0x180fe200000100d8 */
[-C--:B------:R-:W-:Y:S01]  /*2cd0*/  FFMA.FTZ R106, R87, R247.reuse, R216 ;  /* 0x000000f7576a7223 */ /* 0x080fe200000100d8 */
[----:B------:R-:W-:Y:S01]  /*2ce0*/  @P1 FSEL R80, R80, RZ, P6 ;  /* 0x000000ff50501208 */ /* 0x000fe20003000000 */
[----:B------:R-:W-:Y:S01]  /*2cf0*/  FMUL.FTZ R90, R77, UR14 ;  /* 0x0000000e4d5a7c20 */ /* 0x000fe20008410000 */
[----:B------:R-:W-:Y:S01]  /*2d00*/  LOP3.LUT P6, RZ, R242, 0xff000000, RZ, 0xc0, !PT ;  /* 0xff000000f2ff7812 */ /* 0x000fe200078cc0ff */
[----:B------:R-:W-:Y:S01]  /*2d10*/  FADD.FTZ R106, R79, -R106 ;  /* 0x8000006a4f6a7221 */ /* 0x000fe20000010000 */
[----:B------:R-:W-:Y:S01]  /*2d20*/  @P0 FADD.FTZ R250, R250, R73 ;  /* 0x00000049fafa0221 */ /* 0x000fe20000010000 */
[----:B------:R-:W-:Y:S01]  /*2d30*/  MOV R72, R240 ;  /* 0x000000f000487202 */ /* 0x000fe20000000f00 */
[----:B------:R-:W-:Y:S01]  /*2d40*/  FADD.FTZ R86, R86, -R243 ;  /* 0x800000f356567221 */ /* 0x000fe20000010000 */
[----:B------:R-:W-:Y:S01]  /*2d50*/  FSEL R242, R90, RZ, P6 ;  /* 0x000000ff5af27208 */ /* 0x000fe20003000000 */
[----:B------:R-:W-:Y:S01]  /*2d60*/  FMUL.FTZ R249, R215, R106 ;  /* 0x0000006ad7f97220 */ /* 0x000fe20000410000 */
[----:B------:R-:W-:Y:S01]  /*2d70*/  @P1 LOP3.LUT P6, RZ, R148, 0xff000000, RZ, 0xc0, !PT ;  /* 0xff00000094ff1812 */ /* 0x000fe200078cc0ff */
[----:B------:R-:W-:Y:S01]  /*2d80*/  FMUL.FTZ R106, R250, UR14 ;  /* 0x0000000efa6a7c20 */ /* 0x000fe20008410000 */
[-CC-:B------:R-:W-:Y:S01]  /*2d90*/  FFMA.FTZ R84, R233, R247.reuse, R216.reuse ;  /* 0x000000f7e9547223 */ /* 0x180fe200000100d8 */
[-CC-:B------:R-:W-:Y:S01]  /*2da0*/  FFMA.FTZ R92, R92, R247.reuse, R216.reuse ;  /* 0x000000f75c5c7223 */ /* 0x180fe200000100d8 */
[----:B------:R-:W-:Y:S01]  /*2db0*/  @P1 FSEL R90, R90, RZ, P6 ;  /* 0x000000ff5a5a1208 */ /* 0x000fe20003000000 */
[-CC-:B------:R-:W-:Y:S01]  /*2dc0*/  FFMA.FTZ R96, R96, R247.reuse, R216.reuse ;  /* 0x000000f760607223 */ /* 0x180fe200000100d8 */
[-CC-:B------:R-:W-:Y:S01]  /*2dd0*/  FFMA.FTZ R237, R237, R247.reuse, R216.reuse ;  /* 0x000000f7eded7223 */ /* 0x180fe200000100d8 */
[-CC-:B------:R-:W-:Y:S01]  /*2de0*/  FFMA.FTZ R94, R94, R247.reuse, R216.reuse ;  /* 0x000000f75e5e7223 */ /* 0x180fe200000100d8 */
[----:B------:R-:W-:Y:S01]  /*2df0*/  LOP3.LUT P6, RZ, R72, 0xff, RZ, 0xc0, !PT ;  /* 0x000000ff48ff7812 */ /* 0x000fe200078cc0ff */
[----:B------:R-:W-:Y:S01]  /*2e00*/  FFMA.FTZ R216, R99, R247, R216 ;  /* 0x000000f763d87223 */ /* 0x000fe200000100d8 */
[----:B------:R-:W-:Y:S01]  /*2e10*/  @P0 HADD2.F32 R72, -RZ, R59.H0_H0 ;  /* 0x2000003bff480230 */ /* 0x000fe20000004100 */
[----:B------:R-:W-:Y:S01]  /*2e20*/  FSEL R243, R106, RZ, P2 ;  /* 0x000000ff6af37208 */ /* 0x000fe20001000000 */
[----:B------:R-:W-:Y:S01]  /*2e30*/  FMUL.FTZ R247, R215, R86 ;  /* 0x00000056d7f77220 */ /* 0x000fe20000410000 */
[----:B------:R-:W-:Y:S01]  /*2e40*/  ISETP.NE.U32.AND P2, PT, RZ, UR12, PT ;  /* 0x0000000cff007c0c */ /* 0x000fe2000bf45070 */
[----:B------:R-:W-:Y:S01]  /*2e50*/  FADD.FTZ R252, R98, -R237 ;  /* 0x800000ed62fc7221 */ /* 0x000fe20000010000 */
[----:B------:R-:W-:-:S02]  /*2e60*/  @P0 HADD2.F32 R73, -RZ, R61.H1_H1 ;  /* 0x3000003dff490230 */ /* 0x000fc40000004100 */
[----:B------:R-:W-:Y:S01]  /*2e70*/  @P0 FADD.FTZ R247, R247, R72 ;  /* 0x00000048f7f70221 */ /* 0x000fe20000010000 */
[----:B------:R-:W-:Y:S01]  /*2e80*/  ISETP.NE.AND.EX P2, PT, RZ, UR13, PT, P2 ;  /* 0x0000000dff007c0c */ /* 0x000fe2000bf45320 */
[----:B------:R-:W-:Y:S02]  /*2e90*/  @P0 HADD2.F32 R72, -RZ, R59.H1_H1 ;  /* 0x3000003bff480230 */ /* 0x000fe40000004100 */
[C---:B------:R-:W-:Y:S01]  /*2ea0*/  FMUL.FTZ R98, R215.reuse, R246 ;  /* 0x000000f6d7627220 */ /* 0x040fe20000410000 */
[----:B------:R-:W-:Y:S01]  /*2eb0*/  FMUL.FTZ R97, R215, R252 ;  /* 0x000000fcd7617220 */ /* 0x000fe20000410000 */
[----:B------:R-:W-:Y:S01]  /*2ec0*/  FADD.FTZ R96, R93, -R96 ;  /* 0x800000605d607221 */ /* 0x000fe20000010000 */
[--C-:B------:R-:W-:Y:S02]  /*2ed0*/  @P0 HADD2.F32 R79, -RZ, R62.reuse.H0_H0 ;  /* 0x2000003eff4f0230 */ /* 0x100fe40000004100 */
[----:B------:R-:W-:Y:S01]  /*2ee0*/  @P0 FADD.FTZ R249, R249, R72 ;  /* 0x00000048f9f90221 */ /* 0x000fe20000010000 */
[----:B------:R-:W-:-:S02]  /*2ef0*/  @P0 HADD2.F32 R72, -RZ, R62.H1_H1 ;  /* 0x3000003eff480230 */ /* 0x000fc40000004100 */
[----:B------:R-:W-:Y:S01]  /*2f00*/  @P0 FADD.FTZ R98, R98, R73 ;  /* 0x0000004962620221 */ /* 0x000fe20000010000 */
[----:B------:R-:W-:Y:S01]  /*2f10*/  FMUL.FTZ R96, R215, R96 ;  /* 0x00000060d7607220 */ /* 0x000fe20000410000 */
[----:B------:R-:W-:Y:S01]  /*2f20*/  FMUL.FTZ R231, R247, UR14 ;  /* 0x0000000ef7e77c20 */ /* 0x000fe20008410000 */
[----:B------:R-:W-:Y:S01]  /*2f30*/  FMUL.FTZ R233, R249, UR14 ;  /* 0x0000000ef9e97c20 */ /* 0x000fe20008410000 */
[----:B------:R-:W-:Y:S01]  /*2f40*/  @P0 FADD.FTZ R97, R97, R72 ;  /* 0x0000004861610221 */ /* 0x000fe20000010000 */
[----:B------:R-:W-:Y:S01]  /*2f50*/  @P2 F2FP.F16.F32.PACK_AB R103, RZ, R103 ;  /* 0x00000067ff67223e */ /* 0x000fe200000000ff */
[----:B------:R-:W0:Y:S01]  /*2f60*/  @P2 LDC.64 R72, c[0x0][0x308] ;  /* 0x0000c200ff482b82 */ /* 0x000e220000000a00 */
[----:B------:R-:W-:Y:S01]  /*2f70*/  @P2 F2FP.F16.F32.PACK_AB R105, RZ, R105 ;  /* 0x00000069ff69223e */ /* 0x000fe200000000ff */
[----:B------:R-:W-:Y:S01]  /*2f80*/  @P0 FADD.FTZ R96, R96, R79 ;  /* 0x0000004f60600221 */ /* 0x000fe20000010000 */
[----:B------:R-:W-:Y:S01]  /*2f90*/  @P2 F2FP.F16.F32.PACK_AB R74, RZ, R74 ;  /* 0x0000004aff4a223e */ /* 0x000fe200000000ff */
[----:B------:R-:W-:Y:S01]  /*2fa0*/  FADD.FTZ R84, R91, -R84 ;  /* 0x800000545b547221 */ /* 0x000fe20000010000 */
[----:B------:R-:W-:Y:S01]  /*2fb0*/  @P2 F2FP.F16.F32.PACK_AB R244, RZ, R244 ;  /* 0x000000f4fff4223e */ /* 0x000fe200000000ff */
[----:B------:R-:W-:Y:S01]  /*2fc0*/  FADD.FTZ R94, R239, -R94 ;  /* 0x8000005eef5e7221 */ /* 0x000fe20000010000 */
[----:B------:R-:W-:Y:S01]  /*2fd0*/  @P2 F2FP.F16.F32.PACK_AB R218, RZ, R218 ;  /* 0x000000daffda223e */ /* 0x000fe200000000ff */
[----:B------:R-:W-:Y:S01]  /*2fe0*/  FMUL.FTZ R235, R98, UR14 ;  /* 0x0000000e62eb7c20 */ /* 0x000fe20008410000 */
[----:B------:R-:W-:Y:S01]  /*2ff0*/  @P2 F2FP.F16.F32.PACK_AB R100, RZ, R100 ;  /* 0x00000064ff64223e */ /* 0x000fe200000000ff */
[----:B------:R-:W-:Y:S01]  /*3000*/  FMUL.FTZ R84, R215, R84 ;  /* 0x00000054d7547220 */ /* 0x000fe20000410000 */
[----:B------:R-:W-:Y:S01]  /*3010*/  @P2 F2FP.F16.F32.PACK_AB R223, RZ, R223 ;  /* 0x000000dfffdf223e */ /* 0x000fe200000000ff */
[----:B------:R-:W-:Y:S01]  /*3020*/  FADD.FTZ R92, R89, -R92 ;  /* 0x8000005c595c7221 */ /* 0x000fe20000010000 */
[----:B------:R-:W-:Y:S01]  /*3030*/  @P2 F2FP.F16.F32.PACK_AB R227, RZ, R227 ;  /* 0x000000e3ffe3223e */ /* 0x000fe200000000ff */
[----:B------:R-:W-:Y:S01]  /*3040*/  FMUL.FTZ R89, R215, R94 ;  /* 0x0000005ed7597220 */ /* 0x000fe20000410000 */
[----:B------:R-:W-:Y:S01]  /*3050*/  @P2 PRMT R68, R103, 0x7610, R68 ;  /* 0x0000761067442816 */ /* 0x000fe20000000044 */
[----:B------:R-:W-:Y:S01]  /*3060*/  FMUL.FTZ R251, R97, UR14 ;  /* 0x0000000e61fb7c20 */ /* 0x000fe20008410000 */
[----:B------:R-:W-:Y:S01]  /*3070*/  @P2 PRMT R69, R105, 0x7610, R69 ;  /* 0x0000761069452816 */ /* 0x000fe20000000045 */
[----:B------:R-:W-:Y:S01]  /*3080*/  FADD.FTZ R216, R95, -R216 ;  /* 0x800000d85fd87221 */ /* 0x000fe20000010000 */
[----:B------:R-:W-:Y:S01]  /*3090*/  @P2 PRMT R70, R74, 0x7610, R70 ;  /* 0x000076104a462816 */ /* 0x000fe20000000046 */
[----:B------:R-:W-:Y:S01]  /*30a0*/  @P0 HADD2.F32 R74, -RZ, R63.H0_H0 ;  /* 0x2000003fff4a0230 */ /* 0x000fe20000004100 */
[----:B------:R-:W-:Y:S01]  /*30b0*/  @P2 PRMT R71, R244, 0x7610, R71 ;  /* 0x00007610f4472816 */ /* 0x000fe20000000047 */
[----:B------:R-:W1:Y:S01]  /*30c0*/  @P2 LDC.64 R94, c[0x0][0x308] ;  /* 0x0000c200ff5e2b82 */ /* 0x000e620000000a00 */
[----:B------:R-:W-:Y:S01]  /*30d0*/  @P2 PRMT R68, R68, 0x5410, R218 ;  /* 0x0000541044442816 */ /* 0x000fe200000000da */
[----:B0-----:R-:W-:Y:S01]  /*30e0*/  @P2 IMAD.WIDE.U32 R72, R214, 0x10, R72 ;  /* 0x00000010d6482825 */ /* 0x001fe200078e0048 */
[----:B------:R-:W-:-:S03]  /*30f0*/  @P2 PRMT R69, R69, 0x5410, R100 ;  /* 0x0000541045452816 */ /* 0x000fc60000000064 */
[----:B------:R-:W-:Y:S01]  /*3100*/  @P0 FADD.FTZ R89, R89, R74 ;  /* 0x0000004a59590221 */ /* 0x000fe20000010000 */
[----:B------:R-:W-:Y:S01]  /*3110*/  @P2 PRMT R70, R70, 0x5410, R223 ;  /* 0x0000541046462816 */ /* 0x000fe200000000df */
[----:B------:R-:W-:Y:S01]  /*3120*/  FMUL.FTZ R91, R215, R92 ;  /* 0x0000005cd75b7220 */ /* 0x000fe20000410000 */
[----:B------:R-:W-:Y:S01]  /*3130*/  @P2 PRMT R71, R71, 0x5410, R227 ;  /* 0x0000541047472816 */ /* 0x000fe200000000e3 */
[----:B------:R-:W-:Y:S01]  /*3140*/  FMUL.FTZ R92, R89, UR14 ;  /* 0x0000000e595c7c20 */ /* 0x000fe20008410000 */
[----:B------:R-:W-:Y:S01]  /*3150*/  FSEL R79, R231, RZ, P3 ;  /* 0x000000ffe74f7208 */ /* 0x000fe20001800000 */
[----:B------:R-:W-:Y:S01]  /*3160*/  FADD.FTZ R88, R88, -R85 ;  /* 0x8000005558587221 */ /* 0x000fe20000010000 */
[----:B------:R-:W-:Y:S01]  /*3170*/  @P1 LOP3.LUT P3, RZ, R149, 0xff000000, RZ, 0xc0, !PT ;  /* 0xff00000095ff1812 */ /* 0x000fe2000786c0ff */
[----:B------:R0:W-:Y:S01]  /*3180*/  @P2 STG.E.128 desc[UR4][R72.64], R68 ;  /* 0x0000004448002986 */ /* 0x0001e2000c101d04 */
[----:B------:R-:W-:Y:S01]  /*3190*/  FSEL R246, R233, RZ, P5 ;  /* 0x000000ffe9f67208 */ /* 0x000fe20002800000 */
[--C-:B------:R-:W-:Y:S01]  /*31a0*/  @P0 HADD2.F32 R78, -RZ, R60.reuse.H0_H0 ;  /* 0x2000003cff4e0230 */ /* 0x100fe20000004100 */
[----:B------:R-:W-:Y:S01]  /*31b0*/  LOP3.LUT P5, RZ, R240, 0xff000000, RZ, 0xc0, !PT ;  /* 0xff000000f0ff7812 */ /* 0x000fe200078ac0ff */
[----:B------:R-:W-:Y:S01]  /*31c0*/  FMUL.FTZ R85, R215, R88 ;  /* 0x00000058d7557220 */ /* 0x000fe20000410000 */
[----:B------:R-:W-:Y:S01]  /*31d0*/  @P1 FSEL R233, R233, RZ, P3 ;  /* 0x000000ffe9e91208 */ /* 0x000fe20001800000 */
[----:B------:R-:W-:Y:S01]  /*31e0*/  FMUL.FTZ R99, R248, UR14 ;  /* 0x0000000ef8637c20 */ /* 0x000fe20008410000 */
[----:B------:R-:W-:Y:S01]  /*31f0*/  @P1 LOP3.LUT P3, RZ, R150, 0xff000000, RZ, 0xc0, !PT ;  /* 0xff00000096ff1812 */ /* 0x000fe2000786c0ff */
[----:B------:R-:W-:Y:S01]  /*3200*/  @P0 FADD.FTZ R85, R85, R78 ;  /* 0x0000004e55550221 */ /* 0x000fe20000010000 */
[C---:B------:R-:W-:Y:S01]  /*3210*/  FSEL R87, R235.reuse, RZ, P5 ;  /* 0x000000ffeb577208 */ /* 0x040fe20002800000 */
[----:B------:R-:W-:Y:S01]  /*3220*/  @P0 HADD2.F32 R74, -RZ, R63.H1_H1 ;  /* 0x3000003fff4a0230 */ /* 0x000fe20000004100 */
[----:B------:R-:W-:Y:S01]  /*3230*/  @P1 FSEL R235, R235, RZ, P3 ;  /* 0x000000ffebeb1208 */ /* 0x000fe20001800000 */
[----:B------:R-:W-:Y:S01]  /*3240*/  FMUL.FTZ R215, R215, R216 ;  /* 0x000000d8d7d77220 */ /* 0x000fe20000410000 */
[----:B------:R-:W-:Y:S01]  /*3250*/  LOP3.LUT P3, RZ, R241, 0xff00, RZ, 0xc0, !PT ;  /* 0x0000ff00f1ff7812 */ /* 0x000fe2000786c0ff */
[----:B------:R-:W-:Y:S01]  /*3260*/  FMUL.FTZ R82, R85, UR14 ;  /* 0x0000000e55527c20 */ /* 0x000fe20008410000 */
[----:B------:R-:W-:Y:S01]  /*3270*/  @P2 F2FP.F16.F32.PACK_AB R229, RZ, R229 ;  /* 0x000000e5ffe5223e */ /* 0x000fe200000000ff */
[----:B------:R-:W-:Y:S01]  /*3280*/  @P0 FADD.FTZ R215, R215, R74 ;  /* 0x0000004ad7d70221 */ /* 0x000fe20000010000 */
[----:B------:R-:W-:Y:S01]  /*3290*/  FSEL R93, R251, RZ, P3 ;  /* 0x000000fffb5d7208 */ /* 0x000fe20001800000 */
[----:B0-----:R-:W-:Y:S01]  /*32a0*/  @P0 HADD2.F32 R73, -RZ, R60.H1_H1 ;  /* 0x3000003cff490230 */ /* 0x001fe20000004100 */
[----:B------:R-:W-:Y:S01]  /*32b0*/  LOP3.LUT P3, RZ, R241, 0xff0000, RZ, 0xc0, !PT ;  /* 0x00ff0000f1ff7812 */ /* 0x000fe2000786c0ff */
[----:B------:R-:W-:Y:S01]  /*32c0*/  FMUL.FTZ R237, R96, UR14 ;  /* 0x0000000e60ed7c20 */ /* 0x000fe20008410000 */
[----:B------:R-:W-:-:S02]  /*32d0*/  @P1 MOV R72, R150 ;  /* 0x0000009600481202 */ /* 0x000fc40000000f00 */
[----:B------:R-:W-:Y:S01]  /*32e0*/  @P0 FADD.FTZ R84, R84, R73 ;  /* 0x0000004954540221 */ /* 0x000fe20000010000 */
[----:B------:R-:W-:Y:S02]  /*32f0*/  F2FP.F16.F32.PACK_AB R73, R219, R102 ;  /* 0x00000066db49723e */ /* 0x000fe400000000ff */
[----:B------:R-:W0:Y:S01]  /*3300*/  LDC.64 R218, c[0x0][0x2f8] ;  /* 0x0000be00ffda7b82 */ /* 0x000e220000000a00 */
[C---:B------:R-:W-:Y:S02]  /*3310*/  FSEL R105, R92.reuse, RZ, P3 ;  /* 0x000000ff5c697208 */ /* 0x040fe40001800000 */
[----:B------:R-:W-:Y:S02]  /*3320*/  @P1 LOP3.LUT P3, RZ, R151, 0xff0000, RZ, 0xc0, !PT ;  /* 0x00ff000097ff1812 */ /* 0x000fe4000786c0ff */
[----:B------:R-:W-:Y:S02]  /*3330*/  @P1 F2FP.F16.F32.PACK_AB R222, RZ, R222 ;  /* 0x000000deffde123e */ /* 0x000fe400000000ff */
[----:B------:R-:W-:Y:S01]  /*3340*/  @P1 FSEL R92, R92, RZ, P3 ;  /* 0x000000ff5c5c1208 */ /* 0x000fe20001800000 */
[----:B------:R-:W2:Y:S01]  /*3350*/  @P1 LDC.64 R102, c[0x0][0x300] ;  /* 0x0000c000ff661b82 */ /* 0x000ea20000000a00 */
[----:B------:R-:W-:Y:S01]  /*3360*/  @P1 LOP3.LUT P3, RZ, R72, 0xff, RZ, 0xc0, !PT ;  /* 0x000000ff48ff1812 */ /* 0x000fe2000786c0ff */
[----:B------:R-:W-:Y:S01]  /*3370*/  @P0 HADD2.F32 R72, -RZ, R61.H0_H0 ;  /* 0x2000003dff480230 */ /* 0x000fe20000004100 */
[----:B------:R-:W-:-:S02]  /*3380*/  @P1 F2FP.F16.F32.PACK_AB R224, RZ, R224 ;  /* 0x000000e0ffe0123e */ /* 0x000fc400000000ff */
[----:B------:R-:W-:Y:S02]  /*3390*/  @P1 F2FP.F16.F32.PACK_AB R234, RZ, R234 ;  /* 0x000000eaffea123e */ /* 0x000fe400000000ff */
[----:B------:R-:W-:Y:S01]  /*33a0*/  @P1 F2FP.F16.F32.PACK_AB R232, RZ, R232 ;  /* 0x000000e8ffe8123e */ /* 0x000fe200000000ff */
[----:B------:R-:W-:Y:S01]  /*33b0*/  @P0 FADD.FTZ R91, R91, R72 ;  /* 0x000000485b5b0221 */ /* 0x000fe20000010000 */
[----:B------:R-:W-:Y:S02]  /*33c0*/  FSEL R78, R99, RZ, P4 ;  /* 0x000000ff634e7208 */ /* 0x000fe40002000000 */
[----:B------:R-:W-:Y:S02]  /*33d0*/  @P2 F2FP.F16.F32.PACK_AB R225, RZ, R225 ;  /* 0x000000e1ffe1223e */ /* 0x000fe400000000ff */
[----:B------:R-:W-:Y:S02]  /*33e0*/  @P2 F2FP.F16.F32.PACK_AB R248, RZ, R248 ;  /* 0x000000f8fff8223e */ /* 0x000fe400000000ff */
[----:B------:R-:W-:-:S02]  /*33f0*/  @P2 F2FP.F16.F32.PACK_AB R247, RZ, R247 ;  /* 0x000000f7fff7223e */ /* 0x000fc400000000ff */
[----:B------:R-:W-:Y:S02]  /*3400*/  @P1 LOP3.LUT P4, RZ, R149, 0xff, RZ, 0xc0, !PT ;  /* 0x000000ff95ff1812 */ /* 0x000fe4000788c0ff */
[----:B------:R-:W-:Y:S02]  /*3410*/  @P2 F2FP.F16.F32.PACK_AB R100, RZ, R77 ;  /* 0x0000004dff64223e */ /* 0x000fe400000000ff */
[----:B------:R-:W-:Y:S02]  /*3420*/  @P2 PRMT R69, R229, 0x7610, R69 ;  /* 0x00007610e5452816 */ /* 0x000fe40000000045 */
[----:B------:R-:W-:Y:S01]  /*3430*/  @P1 F2FP.F16.F32.PACK_AB R220, RZ, R220 ;  /* 0x000000dcffdc123e */ /* 0x000fe200000000ff */
[----:B--2---:R-:W-:Y:S01]  /*3440*/  @P1 IMAD.WIDE.U32 R102, R214, 0x10, R102 ;  /* 0x00000010d6661825 */ /* 0x004fe200078e0066 */
[----:B------:R-:W-:Y:S02]  /*3450*/  @P1 F2FP.F16.F32.PACK_AB R216, RZ, R75 ;  /* 0x0000004bffd8123e */ /* 0x000fe400000000ff */
[----:B------:R-:W-:-:S02]  /*3460*/  @P1 F2FP.F16.F32.PACK_AB R238, RZ, R238 ;  /* 0x000000eeffee123e */ /* 0x000fc400000000ff */
[----:B------:R-:W-:Y:S02]  /*3470*/  @P1 F2FP.F16.F32.PACK_AB R236, RZ, R236 ;  /* 0x000000ecffec123e */ /* 0x000fe400000000ff */
[----:B------:R-:W-:Y:S02]  /*3480*/  @P1 PRMT R64, R222, 0x7610, R64 ;  /* 0x00007610de401816 */ /* 0x000fe40000000040 */
[----:B------:R-:W-:Y:S02]  /*3490*/  @P1 PRMT R65, R224, 0x7610, R65 ;  /* 0x00007610e0411816 */ /* 0x000fe40000000041 */
[----:B------:R-:W-:Y:S02]  /*34a0*/  @P1 PRMT R66, R234, 0x7610, R66 ;  /* 0x00007610ea421816 */ /* 0x000fe40000000042 */
[----:B------:R-:W-:Y:S02]  /*34b0*/  @P1 PRMT R67, R232, 0x7610, R67 ;  /* 0x00007610e8431816 */ /* 0x000fe40000000043 */
[----:B------:R-:W-:-:S02]  /*34c0*/  @P2 F2FP.F16.F32.PACK_AB R230, RZ, R230 ;  /* 0x000000e6ffe6223e */ /* 0x000fc400000000ff */
[----:B------:R-:W-:Y:S02]  /*34d0*/  @P2 F2FP.F16.F32.PACK_AB R250, RZ, R250 ;  /* 0x000000fafffa223e */ /* 0x000fe400000000ff */
[----:B------:R-:W-:Y:S02]  /*34e0*/  @P2 F2FP.F16.F32.PACK_AB R249, RZ, R249 ;  /* 0x000000f9fff9223e */ /* 0x000fe400000000ff */
[----:B------:R-:W-:Y:S02]  /*34f0*/  @P2 PRMT R68, R225, 0x7610, R68 ;  /* 0x00007610e1442816 */ /* 0x000fe40000000044 */
[----:B------:R-:W-:Y:S02]  /*3500*/  @P2 PRMT R70, R248, 0x7610, R70 ;  /* 0x00007610f8462816 */ /* 0x000fe40000000046 */
[----:B------:R-:W-:Y:S02]  /*3510*/  @P2 PRMT R71, R247, 0x7610, R71 ;  /* 0x00007610f7472816 */ /* 0x000fe40000000047 */
[----:B------:R-:W-:-:S02]  /*3520*/  @P1 FSEL R99, R99, RZ, P4 ;  /* 0x000000ff63631208 */ /* 0x000fc40002000000 */
[----:B------:R-:W-:Y:S02]  /*3530*/  F2FP.F16.F32.PACK_AB R72, R101, R0 ;  /* 0x000000006548723e */ /* 0x000fe400000000ff */
[----:B------:R-:W-:Y:S01]  /*3540*/  @P2 PRMT R69, R69, 0x5410, R100 ;  /* 0x0000541045452816 */ /* 0x000fe20000000064 */
[----:B0-----:R-:W-:Y:S01]  /*3550*/  IMAD.WIDE.U32 R100, R214, 0x10, R218 ;  /* 0x00000010d6647825 */ /* 0x001fe200078e00da */
[----:B------:R-:W-:Y:S02]  /*3560*/  @P1 LOP3.LUT P4, RZ, R149, 0xff00, RZ, 0xc0, !PT ;  /* 0x0000ff0095ff1812 */ /* 0x000fe4000788c0ff */
[----:B------:R-:W-:Y:S02]  /*3570*/  F2FP.F16.F32.PACK_AB R75, R245, R228 ;  /* 0x000000e4f54b723e */ /* 0x000fe400000000ff */
[----:B------:R-:W-:Y:S02]  /*3580*/  F2FP.F16.F32.PACK_AB R74, R221, R226 ;  /* 0x000000e2dd4a723e */ /* 0x000fe400000000ff */
[----:B------:R-:W-:-:S02]  /*3590*/  FSEL R86, R82, RZ, P6 ;  /* 0x000000ff52567208 */ /* 0x000fc40003000000 */
[----:B------:R-:W-:Y:S01]  /*35a0*/  F2FP.F16.F32.PACK_AB R77, R242, R217 ;  /* 0x000000d9f24d723e */ /* 0x000fe200000000ff */
[----:B------:R0:W-:Y:S01]  /*35b0*/  STG.E.128 desc[UR4][R100.64], R72 ;  /* 0x0000004864007986 */ /* 0x0001e2000c101d04 */
[----:B------:R-:W-:Y:S02]  /*35c0*/  @P1 PRMT R64, R64, 0x5410, R220 ;  /* 0x0000541040401816 */ /* 0x000fe400000000dc */
[----:B------:R-:W-:Y:S01]  /*35d0*/  @P1 PRMT R65, R65, 0x5410, R216 ;  /* 0x0000541041411816 */ /* 0x000fe200000000d8 */
[----:B-1----:R-:W-:Y:S01]  /*35e0*/  @P2 IMAD.WIDE.U32 R216, R212, 0x10, R94 ;  /* 0x00000010d4d82825 */ /* 0x002fe200078e005e */
[----:B------:R-:W-:Y:S02]  /*35f0*/  @P1 PRMT R66, R66, 0x5410, R238 ;  /* 0x0000541042421816 */ /* 0x000fe400000000ee */
[----:B------:R-:W-:Y:S01]  /*3600*/  @P1 PRMT R67, R67, 0x5410, R236 ;  /* 0x0000541043431816 */ /* 0x000fe200000000ec */
[----:B------:R-:W-:Y:S01]  /*3610*/  IMAD.WIDE.U32 R94, R212, 0x10, R218 ;  /* 0x00000010d45e7825 */ /* 0x000fe200078e00da */
[----:B------:R-:W-:-:S02]  /*3620*/  LOP3.LUT P6, RZ, R241, 0xff, RZ, 0xc0, !PT ;  /* 0x000000fff1ff7812 */ /* 0x000fc400078cc0ff */
[----:B------:R-:W-:Y:S01]  /*3630*/  @P2 PRMT R68, R68, 0x5410, R230 ;  /* 0x0000541044442816 */ /* 0x000fe200000000e6 */
[----:B------:R-:W-:Y:S01]  /*3640*/  @P1 STG.E.128 desc[UR4][R102.64], R64 ;  /* 0x0000004066001986 */ /* 0x000fe2000c101d04 */
[----:B------:R-:W-:Y:S01]  /*3650*/  @P2 PRMT R70, R70, 0x5410, R250 ;  /* 0x0000541046462816 */ /* 0x000fe200000000fa */
[----:B------:R-:W-:Y:S01]  /*3660*/  IMAD.WIDE.U32 R218, R213, 0x10, R218 ;  /* 0x00000010d5da7825 */ /* 0x000fe200078e00da */
[----:B------:R-:W-:Y:S02]  /*3670*/  @P2 PRMT R71, R71, 0x5410, R249 ;  /* 0x0000541047472816 */ /* 0x000fe400000000f9 */
[----:B------:R-:W-:Y:S01]  /*3680*/  F2FP.F16.F32.PACK_AB R79, R246, R79 ;  /* 0x0000004ff64f723e */ /* 0x000fe200000000ff */
[----:B0-----:R-:W-:Y:S01]  /*3690*/  FMUL.FTZ R72, R215, UR14 ;  /* 0x0000000ed7487c20 */ /* 0x001fe20008410000 */
[----:B------:R-:W-:Y:S01]  /*36a0*/  F2FP.F16.F32.PACK_AB R78, R243, R78 ;  /* 0x0000004ef34e723e */ /* 0x000fe200000000ff */
[----:B------:R-:W-:Y:S01]  /*36b0*/  @P2 STG.E.128 desc[UR4][R216.64], R68 ;  /* 0x00000044d8002986 */ /* 0x000fe2000c101d04 */
[----:B------:R-:W-:Y:S01]  /*36c0*/  F2FP.F16.F32.PACK_AB R76, R107, R76 ;  /* 0x0000004c6b4c723e */ /* 0x000fe200000000ff */
[----:B------:R-:W-:Y:S01]  /*36d0*/  FMUL.FTZ R100, R91, UR14 ;  /* 0x0000000e5b647c20 */ /* 0x000fe20008410000 */
[----:B------:R-:W-:-:S02]  /*36e0*/  @P1 FSEL R106, R106, RZ, P4 ;  /* 0x000000ff6a6a1208 */ /* 0x000fc40002000000 */
[----:B------:R-:W-:Y:S01]  /*36f0*/  @P1 LOP3.LUT P4, RZ, R149, 0xff0000, RZ, 0xc0, !PT ;  /* 0x00ff000095ff1812 */ /* 0x000fe2000788c0ff */
[----:B------:R0:W-:Y:S01]  /*3700*/  STG.E.128 desc[UR4][R94.64], R76 ;  /* 0x0000004c5e007986 */ /* 0x0001e2000c101d04 */
[----:B------:R-:W-:Y:S02]  /*3710*/  @P1 LOP3.LUT P5, RZ, R151, 0xff, RZ, 0xc0, !PT ;  /* 0x000000ff97ff1812 */ /* 0x000fe400078ac0ff */
[----:B------:R-:W-:Y:S02]  /*3720*/  FSEL R88, R237, RZ, P6 ;  /* 0x000000ffed587208 */ /* 0x000fe40003000000 */
[----:B------:R-:W-:Y:S02]  /*3730*/  @P1 LOP3.LUT P6, RZ, R151, 0xff00, RZ, 0xc0, !PT ;  /* 0x0000ff0097ff1812 */ /* 0x000fe400078cc0ff */
[----:B------:R-:W-:Y:S02]  /*3740*/  @P1 FSEL R231, R231, RZ, P4 ;  /* 0x000000ffe7e71208 */ /* 0x000fe40002000000 */
[----:B------:R-:W-:-:S02]  /*3750*/  @P1 FSEL R237, R237, RZ, P5 ;  /* 0x000000ffeded1208 */ /* 0x000fc40002800000 */
[C---:B------:R-:W-:Y:S02]  /*3760*/  LOP3.LUT P4, RZ, R240.reuse, 0xff00, RZ, 0xc0, !PT ;  /* 0x0000ff00f0ff7812 */ /* 0x040fe4000788c0ff */
[----:B------:R-:W-:Y:S02]  /*3770*/  LOP3.LUT P5, RZ, R240, 0xff0000, RZ, 0xc0, !PT ;  /* 0x00ff0000f0ff7812 */ /* 0x000fe400078ac0ff */
[----:B------:R-:W-:Y:S02]  /*3780*/  @P1 FSEL R240, R251, RZ, P6 ;  /* 0x000000fffbf01208 */ /* 0x000fe40003000000 */
[----:B------:R-:W-:Y:S01]  /*3790*/  LOP3.LUT P6, RZ, R241, 0xff000000, RZ, 0xc0, !PT ;  /* 0xff000000f1ff7812 */ /* 0x000fe200078cc0ff */
[----:B0-----:R-:W0:Y:S01]  /*37a0*/  @P1 LDC.64 R76, c[0x0][0x300] ;  /* 0x0000c000ff4c1b82 */ /* 0x001e220000000a00 */
[----:B------:R-:W-:Y:S01]  /*37b0*/  @P1 F2FP.F16.F32.PACK_AB R80, RZ, R80 ;  /* 0x00000050ff50123e */ /* 0x000fe200000000ff */
[----:B------:R-:W-:Y:S01]  /*37c0*/  FMUL.FTZ R94, R84, UR14 ;  /* 0x0000000e545e7c20 */ /* 0x000fe20008410000 */
[----:B------:R-:W-:-:S02]  /*37d0*/  FSEL R74, R72, RZ, P6 ;  /* 0x000000ff484a7208 */ /* 0x000fc40003000000 */
[----:B------:R-:W-:Y:S02]  /*37e0*/  @P1 LOP3.LUT P6, RZ, R151, 0xff000000, RZ, 0xc0, !PT ;  /* 0xff00000097ff1812 */ /* 0x000fe400078cc0ff */
[----:B------:R-:W-:Y:S02]  /*37f0*/  @P2 F2FP.F16.F32.PACK_AB R0, RZ, R91 ;  /* 0x0000005bff00223e */ /* 0x000fe400000000ff */
[----:B------:R-:W-:Y:S02]  /*3800*/  @P1 FSEL R72, R72, RZ, P6 ;  /* 0x000000ff48481208 */ /* 0x000fe40003000000 */
[----:B------:R-:W-:Y:S02]  /*3810*/  @P1 F2FP.F16.F32.PACK_AB R81, RZ, R81 ;  /* 0x00000051ff51123e */ /* 0x000fe400000000ff */
[----:B------:R-:W-:Y:S02]  /*3820*/  @P1 F2FP.F16.F32.PACK_AB R91, RZ, R72 ;  /* 0x00000048ff5b123e */ /* 0x000fe400000000ff */
[----:B------:R-:W-:-:S02]  /*3830*/  @P1 PRMT R64, R80, 0x7610, R64 ;  /* 0x0000761050401816 */ /* 0x000fc40000000040 */
[----:B------:R-:W-:Y:S02]  /*3840*/  FSEL R72, R100, RZ, P5 ;  /* 0x000000ff64487208 */ /* 0x000fe40002800000 */
[----:B------:R-:W-:Y:S02]  /*3850*/  FSEL R79, R94, RZ, P4 ;  /* 0x000000ff5e4f7208 */ /* 0x000fe40002000000 */
[----:B------:R-:W-:Y:S02]  /*3860*/  @P1 PRMT R64, R64, 0x5410, R81 ;  /* 0x0000541040401816 */ /* 0x000fe40000000051 */
[----:B------:R-:W-:Y:S01]  /*3870*/  F2FP.F16.F32.PACK_AB R73, R87, R72 ;  /* 0x000000485749723e */ /* 0x000fe200000000ff */
[----:B------:R-:W1:Y:S01]  /*3880*/  @P2 LDC.64 R80, c[0x0][0x308] ;  /* 0x0000c200ff502b82 */ /* 0x000e620000000a00 */
[----:B------:R-:W-:Y:S01]  /*3890*/  F2FP.F16.F32.PACK_AB R72, R79, R86 ;  /* 0x000000564f48723e */ /* 0x000fe200000000ff */
[----:B0-----:R-:W-:Y:S01]  /*38a0*/  @P1 IMAD.WIDE.U32 R212, R212, 0x10, R76 ;  /* 0x00000010d4d41825 */ /* 0x001fe200078e004c */
[----:B------:R-:W-:-:S02]  /*38b0*/  @P1 F2FP.F16.F32.PACK_AB R104, RZ, R104 ;  /* 0x00000068ff68123e */ /* 0x000fc400000000ff */
[----:B------:R-:W-:Y:S02]  /*38c0*/  @P1 F2FP.F16.F32.PACK_AB R99, RZ, R99 ;  /* 0x00000063ff63123e */ /* 0x000fe400000000ff */
[----:B------:R-:W-:Y:S01]  /*38d0*/  @P1 F2FP.F16.F32.PACK_AB R231, RZ, R231 ;  /* 0x000000e7ffe7123e */ /* 0x000fe200000000ff */
[----:B------:R-:W0:Y:S01]  /*38e0*/  @P1 LDC.64 R78, c[0x0][0x300] ;  /* 0x0000c000ff4e1b82 */ /* 0x000e220000000a00 */
[----:B------:R-:W-:Y:S02]  /*38f0*/  @P1 LOP3.LUT P5, RZ, R150, 0xff0000, RZ, 0xc0, !PT ;  /* 0x00ff000096ff1812 */ /* 0x000fe400078ac0ff */
[----:B------:R-:W-:Y:S02]  /*3900*/  @P1 F2FP.F16.F32.PACK_AB R90, RZ, R90 ;  /* 0x0000005aff5a123e */ /* 0x000fe400000000ff */
[----:B------:R-:W-:Y:S02]  /*3910*/  @P1 F2FP.F16.F32.PACK_AB R106, RZ, R106 ;  /* 0x0000006aff6a123e */ /* 0x000fe400000000ff */
[----:B------:R-:W-:Y:S01]  /*3920*/  @P1 F2FP.F16.F32.PACK_AB R233, RZ, R233 ;  /* 0x000000e9ffe9123e */ /* 0x000fe200000000ff */
[----:B------:R-:W2:Y:S01]  /*3930*/  LDC.64 R76, c[0x0][0x210] ;  /* 0x00008400ff4c7b82 */ /* 0x000ea20000000a00 */
[----:B------:R-:W-:-:S02]  /*3940*/  @P1 PRMT R65, R104, 0x7610, R65 ;  /* 0x0000761068411816 */ /* 0x000fc40000000041 */
[----:B------:R-:W-:Y:S02]  /*3950*/  @P1 PRMT R66, R99, 0x7610, R66 ;  /* 0x0000761063421816 */ /* 0x000fe40000000042 */
[----:B------:R-:W-:Y:S02]  /*3960*/  @P1 PRMT R67, R231, 0x7610, R67 ;  /* 0x00007610e7431816 */ /* 0x000fe40000000043 */
[----:B------:R-:W-:Y:S01]  /*3970*/  @P1 LOP3.LUT P4, RZ, R150, 0xff00, RZ, 0xc0, !PT ;  /* 0x0000ff0096ff1812 */ /* 0x000fe2000788c0ff */
[----:B-1----:R-:W-:Y:S01]  /*3980*/  @P2 IMAD.WIDE.U32 R80, R160, 0x10, R80 ;  /* 0x00000010a0502825 */ /* 0x002fe200078e0050 */
[----:B------:R-:W-:Y:S02]  /*3990*/  @P1 FSEL R82, R82, RZ, P3 ;  /* 0x000000ff52521208 */ /* 0x000fe40001800000 */
[----:B------:R-:W-:Y:S02]  /*39a0*/  @P1 FSEL R86, R100, RZ, P5 ;  /* 0x000000ff64561208 */ /* 0x000fe40002800000 */
[----:B------:R-:W-:-:S02]  /*39b0*/  @P2 F2FP.F16.F32.PACK_AB R96, RZ, R96 ;  /* 0x00000060ff60223e */ /* 0x000fc400000000ff */
[----:B------:R-:W-:Y:S01]  /*39c0*/  @P2 F2FP.F16.F32.PACK_AB R89, RZ, R89 ;  /* 0x00000059ff59223e */ /* 0x000fe200000000ff */
[----:B0-----:R-:W-:Y:S01]  /*39d0*/  @P1 IMAD.WIDE.U32 R78, R160, 0x10, R78 ;  /* 0x00000010a04e1825 */ /* 0x001fe200078e004e */
[----:B------:R-:W-:Y:S02]  /*39e0*/  @P1 PRMT R65, R65, 0x5410, R90 ;  /* 0x0000541041411816 */ /* 0x000fe4000000005a */
[----:B------:R-:W-:Y:S02]  /*39f0*/  @P1 PRMT R66, R66, 0x5410, R106 ;  /* 0x0000541042421816 */ /* 0x000fe4000000006a */
[----:B------:R-:W-:Y:S02]  /*3a00*/  @P1 PRMT R67, R67, 0x5410, R233 ;  /* 0x0000541043431816 */ /* 0x000fe400000000e9 */
[----:B------:R-:W-:Y:S02]  /*3a10*/  @P2 F2FP.F16.F32.PACK_AB R85, RZ, R85 ;  /* 0x00000055ff55223e */ /* 0x000fe400000000ff */
[----:B------:R-:W-:Y:S01]  /*3a20*/  @P2 PRMT R69, R0, 0x7610, R69 ;  /* 0x0000761000452816 */ /* 0x000fe20000000045 */
[----:B------:R0:W-:Y:S01]  /*3a30*/  @P1 STG.E.128 desc[UR4][R212.64], R64 ;  /* 0x00000040d4001986 */ /* 0x0001e2000c101d04 */
[----:B------:R-:W-:-:S02]  /*3a40*/  @P1 F2FP.F16.F32.PACK_AB R237, RZ, R237 ;  /* 0x000000edffed123e */ /* 0x000fc400000000ff */
[----:B------:R-:W-:Y:S02]  /*3a50*/  @P1 F2FP.F16.F32.PACK_AB R92, RZ, R92 ;  /* 0x0000005cff5c123e */ /* 0x000fe400000000ff */
[----:B------:R-:W-:Y:S02]  /*3a60*/  @P1 FSEL R0, R94, RZ, P4 ;  /* 0x000000ff5e001208 */ /* 0x000fe40002000000 */
[----:B------:R-:W-:Y:S02]  /*3a70*/  @P1 F2FP.F16.F32.PACK_AB R82, RZ, R82 ;  /* 0x00000052ff52123e */ /* 0x000fe400000000ff */
[----:B------:R-:W-:Y:S02]  /*3a80*/  @P1 F2FP.F16.F32.PACK_AB R86, RZ, R86 ;  /* 0x00000056ff56123e */ /* 0x000fe400000000ff */
[----:B------:R-:W-:Y:S02]  /*3a90*/  @P2 F2FP.F16.F32.PACK_AB R98, RZ, R98 ;  /* 0x00000062ff62223e */ /* 0x000fe400000000ff */
[----:B------:R-:W-:-:S02]  /*3aa0*/  @P2 F2FP.F16.F32.PACK_AB R97, RZ, R97 ;  /* 0x00000061ff61223e */ /* 0x000fc400000000ff */
[----:B------:R-:W-:Y:S02]  /*3ab0*/  @P2 F2FP.F16.F32.PACK_AB R95, RZ, R215 ;  /* 0x000000d7ff5f223e */ /* 0x000fe400000000ff */
[----:B------:R-:W-:Y:S02]  /*3ac0*/  @P2 PRMT R70, R96, 0x7610, R70 ;  /* 0x0000761060462816 */ /* 0x000fe40000000046 */
[----:B------:R-:W-:Y:S02]  /*3ad0*/  @P2 PRMT R71, R89, 0x7610, R71 ;  /* 0x0000761059472816 */ /* 0x000fe40000000047 */
[----:B------:R-:W-:Y:S02]  /*3ae0*/  @P2 F2FP.F16.F32.PACK_AB R84, RZ, R84 ;  /* 0x00000054ff54223e */ /* 0x000fe400000000ff */
[----:B------:R-:W-:Y:S02]  /*3af0*/  @P2 PRMT R68, R85, 0x7610, R68 ;  /* 0x0000761055442816 */ /* 0x000fe40000000044 */
[----:B------:R-:W-:-:S02]  /*3b00*/  @P1 F2FP.F16.F32.PACK_AB R235, RZ, R235 ;  /* 0x000000ebffeb123e */ /* 0x000fc400000000ff */
[----:B------:R-:W-:Y:S02]  /*3b10*/  @P1 F2FP.F16.F32.PACK_AB R240, RZ, R240 ;  /* 0x000000f0fff0123e */ /* 0x000fe400000000ff */
[----:B------:R-:W-:Y:S02]  /*3b20*/  @P1 F2FP.F16.F32.PACK_AB R0, RZ, R0 ;  /* 0x00000000ff00123e */ /* 0x000fe400000000ff */
[----:B0-----:R-:W-:Y:S02]  /*3b30*/  @P1 PRMT R64, R82, 0x7610, R64 ;  /* 0x0000761052401816 */ /* 0x001fe40000000040 */
[----:B------:R-:W-:Y:S02]  /*3b40*/  @P1 PRMT R65, R86, 0x7610, R65 ;  /* 0x0000761056411816 */ /* 0x000fe40000000041 */
[----:B------:R-:W-:Y:S02]  /*3b50*/  @P1 PRMT R66, R237, 0x7610, R66 ;  /* 0x00007610ed421816 */ /* 0x000fe40000000042 */
[----:B------:R-:W-:-:S02]  /*3b60*/  @P1 PRMT R67, R92, 0x7610, R67 ;  /* 0x000076105c431816 */ /* 0x000fc40000000043 */
[----:B------:R-:W-:Y:S02]  /*3b70*/  F2FP.F16.F32.PACK_AB R75, R74, R105 ;  /* 0x000000694a4b723e */ /* 0x000fe400000000ff */
[----:B------:R-:W-:Y:S02]  /*3b80*/  @P2 PRMT R69, R69, 0x5410, R98 ;  /* 0x0000541045452816 */ /* 0x000fe40000000062 */
[----:B------:R-:W-:Y:S02]  /*3b90*/  @P2 PRMT R70, R70, 0x5410, R97 ;  /* 0x0000541046462816 */ /* 0x000fe40000000061 */
[----:B------:R-:W-:Y:S02]  /*3ba0*/  @P2 PRMT R71, R71, 0x5410, R95 ;  /* 0x0000541047472816 */ /* 0x000fe4000000005f */
[----:B------:R-:W-:Y:S02]  /*3bb0*/  @P2 PRMT R68, R68, 0x5410, R84 ;  /* 0x0000541044442816 */ /* 0x000fe40000000054 */
[----:B------:R-:W-:-:S02]  /*3bc0*/  F2FP.F16.F32.PACK_AB R74, R93, R88 ;  /* 0x000000585d4a723e */ /* 0x000fc400000000ff */
[----:B------:R-:W-:Y:S01]  /*3bd0*/  @P1 PRMT R64, R64, 0x5410, R0 ;  /* 0x0000541040401816 */ /* 0x000fe20000000000 */
[----:B------:R0:W-:Y:S01]  /*3be0*/  @P2 STG.E.128 desc[UR4][R80.64], R68 ;  /* 0x0000004450002986 */ /* 0x0001e2000c101d04 */
[----:B------:R-:W-:Y:S02]  /*3bf0*/  @P1 PRMT R65, R65, 0x5410, R235 ;  /* 0x0000541041411816 */ /* 0x000fe400000000eb */
[----:B------:R-:W-:Y:S01]  /*3c00*/  @P1 PRMT R66, R66, 0x5410, R240 ;  /* 0x0000541042421816 */ /* 0x000fe200000000f0 */
[----:B------:R0:W-:Y:S01]  /*3c10*/  STG.E.128 desc[UR4][R218.64], R72 ;  /* 0x00000048da007986 */ /* 0x0001e2000c101d04 */
[----:B------:R-:W-:Y:S02]  /*3c20*/  @P1 PRMT R67, R67, 0x5410, R91 ;  /* 0x0000541043431816 */ /* 0x000fe4000000005b */
[----:B--2---:R-:W-:-:S03]  /*3c30*/  LEA R211, R76, R211, 0x2 ;  /* 0x000000d34cd37211 */ /* 0x004fc600078e10ff */
[----:B------:R0:W-:Y:S01]  /*3c40*/  @P1 STG.E.128 desc[UR4][R78.64], R64 ;  /* 0x000000404e001986 */ /* 0x0001e2000c101d04 */
[----:B------:R-:W-:-:S13]  /*3c50*/  ISETP.GE.AND P1, PT, R211, R77, PT ;  /* 0x0000004dd300720c */ /* 0x000fda0003f26270 */
[----:B------:R-:W-:Y:S05]  /*3c60*/  @!P1 BRA `(.L_x_480) ;  /* 0xffffffcc00b89947 */ /* 0x000fea000383ffff */
[----:B------:R-:W-:Y:S05]  /*3c70*/  BSYNC B1 ;  /* 0x0000000000017941 */ /* 0x000fea0003800000 */
.L_x_478:
[----:B0-----:R-:W-:Y:S02]  /*3c80*/  MOV R72, R121 ;  /* 0x0000007900487202 */ /* 0x001fe40000000f00 */
        /* <DEDUP_REMOVED lines=95> */
.L_x_477:
[----:B------:R-:W-:Y:S05]  /*4280*/  BSYNC B0 ;  /* 0x0000000000007941 */ /* 0x000fea0003800000 */
.L_x_475:
        /* <DEDUP_REMOVED lines=11> */
[----:B------:R-:W-:Y:S01]  /*4340*/  LEA R0, R2, R3, 0x2 ;  /* 0x0000000302007211 */ /* 0x000fe200078e10ff */
[----:B-1----:R-:W-:Y:S02]  /*4350*/  IMAD R39, R35, UR6, RZ ;  /* 0x0000000623277c24 */ /* 0x002fe4000f8e02ff */
[----:B------:R-:W-:Y:S01]  /*4360*/  STS.128 [R4], R64 ;  /* 0x0000004004007388 */ /* 0x000fe20000000c00 */
[----:B------:R-:W-:-:S03]  /*4370*/  ULDC.64 UR6, c[0x0][0x2d8] ;  /* 0x0000b60000067ab9 */ /* 0x000fc60000000a00 */
        /* <DEDUP_REMOVED lines=261> */
.L_x_479:
[----:B------:R-:W-:Y:S01]  /*53d0*/  HFMA2.MMA R247, -RZ, RZ, 0, 5.9604644775390625e-08 ;  /* 0x00000001fff77435 */ /* 0x000fe200000001ff */
[----:B------:R-:W-:Y:S01]  /*53e0*/  BSSY B2, `(.L_x_481) ;  /* 0x0000006000027945 */ /* 0x000fe20003800000 */
[----:B------:R-:W-:Y:S02]  /*53f0*/  MOV R220, 0x1f ;  /* 0x0000001f00dc7802 */ /* 0x000fe40000000f00 */
[----:B------:R-:W-:-:S07]  /*5400*/  MOV R249, 0xffffffff ;  /* 0xffffffff00f97802 */ /* 0x000fce0000000f00 */
[----:B-----5:R-:W-:Y:S05]  /*5410*/  WARPSYNC.COLLECTIVE R249, `(.L_x_482) ;  /* 0x00000000f9087348 */ /* 0x020fea0003c00000 */
[----:B------:R0:W1:Y:S02]  /*5420*/  SHFL.BFLY P3, R224, R222, R247, R220 ;  /* 0x0c0000f7dee07389 */ /* 0x00006400000600dc */
[----:B01---5:R-:W-:Y:S01]  /*5430*/  ENDCOLLECTIVE ;  /* 0x000000000000791b */ /* 0x023fe20003800000 */
.L_x_482:
[----:B------:R-:W-:Y:S05]  /*5440*/  BSYNC B2 ;  /* 0x0000000000027941 */ /* 0x000fea0003800000 */
.L_x_481:
[----:B------:R-:W-:Y:S01]  /*5450*/  HFMA2.MMA R247, -RZ, RZ, 0, 5.9604644775390625e-08 ;  /* 0x00000001fff77435 */ /* 0x000fe200000001ff */
[----:B------:R-:W-:Y:S01]  /*5460*/  FADD.FTZ R216, R222, R224 ;  /* 0x000000e0ded87221 */ /* 0x000fe20000010000 */
[----:B------:R-:W-:Y:S02]  /*5470*/  MOV R222, R218 ;  /* 0x000000da00de7202 */ /* 0x000fe40000000f00 */
[----:B------:R-:W-:Y:S02]  /*5480*/  MOV R220, 0x1f ;  /* 0x0000001f00dc7802 */ /* 0x000fe40000000f00 */
[----:B------:R-:W-:-:S07]  /*5490*/  MOV R249, 0xffffffff ;  /* 0xffffffff00f97802 */ /* 0x000fce0000000f00 */
[----:B------:R-:W-:Y:S05]  /*54a0*/  WARPSYNC.COLLECTIVE R249, `(.L_x_483) ;  /* 0x00000000f9087348 */ /* 0x000fea0003c00000 */
[----:B------:R0:W1:Y:S02]  /*54b0*/  SHFL.BFLY P3, R224, R222, R247, R220 ;  /* 0x0c0000f7dee07389 */ /* 0x00006400000600dc */
[----:B01----:R-:W-:Y:S01]  /*54c0*/  ENDCOLLECTIVE ;  /* 0x000000000000791b */ /* 0x003fe20003800000 */
.L_x_483:
[----:B------:R-:W-:Y:S01]  /*54d0*/  HFMA2.MMA R247, -RZ, RZ, 0, 1.1920928955078125e-07 ;  /* 0x00000002fff77435 */ /* 0x000fe200000001ff */
[----:B------:R-:W-:Y:S02]  /*54e0*/  MOV R222, R216 ;  /* 0x000000d800de7202 */ /* 0x000fe40000000f00 */
[----:B------:R-:W-:-:S08]  /*54f0*/  MOV R251, R224 ;  /* 0x000000e000fb7202 */ /* 0x000fd00000000f00 */
[----:B------:R-:W-:Y:S05]  /*5500*/  WARPSYNC.COLLECTIVE R249, `(.L_x_484) ;  /* 0x00000000f9087348 */ /* 0x000fea0003c00000 */
[----:B------:R0:W1:Y:S02]  /*5510*/  SHFL.BFLY P3, R224, R222, R247, R220 ;  /* 0x0c0000f7dee07389 */ /* 0x00006400000600dc */
[----:B01----:R-:W-:Y:S01]  /*5520*/  ENDCOLLECTIVE ;  /* 0x000000000000791b */ /* 0x003fe20003800000 */
.L_x_484:
[----:B------:R-:W-:-:S05]  /*5530*/  FADD.FTZ R251, R218, R251 ;  /* 0x000000fbdafb7221 */ /* 0x000fca0000010000 */
[----:B------:R-:W-:Y:S01]  /*5540*/  MOV R222, R251 ;  /* 0x000000fb00de7202 */ /* 0x000fe20000000f00 */
[----:B------:R-:W-:-:S07]  /*5550*/  FADD.FTZ R228, R216, R224 ;  /* 0x000000e0d8e47221 */ /* 0x000fce0000010000 */
[----:B------:R-:W-:Y:S05]  /*5560*/  WARPSYNC.COLLECTIVE R249, `(.L_x_485) ;  /* 0x00000000f9087348 */ /* 0x000fea0003c00000 */
[----:B------:R0:W1:Y:S02]  /*5570*/  SHFL.BFLY P3, R224, R222, R247, R220 ;  /* 0x0c0000f7dee07389 */ /* 0x00006400000600dc */
[----:B01----:R-:W-:Y:S01]  /*5580*/  ENDCOLLECTIVE ;  /* 0x000000000000791b */ /* 0x003fe20003800000 */
.L_x_485:
[----:B------:R-:W-:Y:S01]  /*5590*/  HFMA2.MMA R247, -RZ, RZ, 0, 2.384185791015625e-07 ;  /* 0x00000004fff77435 */ /* 0x000fe200000001ff */
[----:B------:R-:W-:Y:S02]  /*55a0*/  MOV R222, R228 ;  /* 0x000000e400de7202 */ /* 0x000fe40000000f00 */
[----:B------:R-:W-:-:S08]  /*55b0*/  MOV R226, R224 ;  /* 0x000000e000e27202 */ /* 0x000fd00000000f00 */
[----:B------:R-:W-:Y:S05]  /*55c0*/  WARPSYNC.COLLECTIVE R249, `(.L_x_486) ;  /* 0x00000000f9087348 */ /* 0x000fea0003c00000 */
[----:B------:R0:W1:Y:S02]  /*55d0*/  SHFL.BFLY P3, R224, R222, R247, R220 ;  /* 0x0c0000f7dee07389 */ /* 0x00006400000600dc */
[----:B01----:R-:W-:Y:S01]  /*55e0*/  ENDCOLLECTIVE ;  /* 0x000000000000791b */ /* 0x003fe20003800000 */
.L_x_486:
[----:B------:R-:W-:-:S05]  /*55f0*/  FADD.FTZ R226, R251, R226 ;  /* 0x000000e2fbe27221 */ /* 0x000fca0000010000 */
[----:B------:R-:W-:Y:S01]  /*5600*/  MOV R222, R226 ;  /* 0x000000e200de7202 */ /* 0x000fe20000000f00 */
[----:B------:R-:W-:-:S07]  /*5610*/  FADD.FTZ R232, R228, R224 ;  /* 0x000000e0e4e87221 */ /* 0x000fce0000010000 */
[----:B------:R-:W-:Y:S05]  /*5620*/  WARPSYNC.COLLECTIVE R249, `(.L_x_487) ;  /* 0x00000000f9087348 */ /* 0x000fea0003c00000 */
[----:B------:R0:W1:Y:S02]  /*5630*/  SHFL.BFLY P3, R224, R222, R247, R220 ;  /* 0x0c0000f7dee07389 */ /* 0x00006400000600dc */
[----:B01----:R-:W-:Y:S01]  /*5640*/  ENDCOLLECTIVE ;  /* 0x000000000000791b */ /* 0x003fe20003800000 */
.L_x_487:
[----:B------:R-:W-:Y:S01]  /*5650*/  HFMA2.MMA R247, -RZ, RZ, 0, 4.76837158203125e-07 ;  /* 0x00000008fff77435 */ /* 0x000fe200000001ff */
[----:B------:R-:W-:Y:S02]  /*5660*/  MOV R222, R232 ;  /* 0x000000e800de7202 */ /* 0x000fe40000000f00 */
[----:B------:R-:W-:-:S08]  /*5670*/  MOV R230, R224 ;  /* 0x000000e000e67202 */ /* 0x000fd00000000f00 */
[----:B------:R-:W-:Y:S05]  /*5680*/  WARPSYNC.COLLECTIVE R249, `(.L_x_488) ;  /* 0x00000000f9087348 */ /* 0x000fea0003c00000 */
[----:B------:R0:W1:Y:S02]  /*5690*/  SHFL.BFLY P3, R224, R222, R247, R220 ;  /* 0x0c0000f7dee07389 */ /* 0x00006400000600dc */
[----:B01----:R-:W-:Y:S01]  /*56a0*/  ENDCOLLECTIVE ;  /* 0x000000000000791b */ /* 0x003fe20003800000 */
.L_x_488:
[----:B------:R-:W-:-:S05]  /*56b0*/  FADD.FTZ R230, R226, R230 ;  /* 0x000000e6e2e67221 */ /* 0x000fca0000010000 */
[----:B------:R-:W-:Y:S01]  /*56c0*/  MOV R222, R230 ;  /* 0x000000e600de7202 */ /* 0x000fe20000000f00 */
[----:B------:R-:W-:-:S07]  /*56d0*/  FADD.FTZ R218, R232, R224 ;  /* 0x000000e0e8da7221 */ /* 0x000fce0000010000 */
[----:B------:R-:W-:Y:S05]  /*56e0*/  WARPSYNC.COLLECTIVE R249, `(.L_x_489) ;  /* 0x00000000f9087348 */ /* 0x000fea0003c00000 */
[----:B------:R0:W1:Y:S02]  /*56f0*/  SHFL.BFLY P3, R224, R222, R247, R220 ;  /* 0x0c0000f7dee07389 */ /* 0x00006400000600dc */
[----:B01----:R-:W-:Y:S01]  /*5700*/  ENDCOLLECTIVE ;  /* 0x000000000000791b */ /* 0x003fe20003800000 */
.L_x_489:
[----:B------:R-:W-:Y:S01]  /*5710*/  HFMA2.MMA R247, -RZ, RZ, 0, 9.5367431640625e-07 ;  /* 0x00000010fff77435 */ /* 0x000fe200000001ff */
[----:B------:R-:W-:Y:S02]  /*5720*/  MOV R222, R218 ;  /* 0x000000da00de7202 */ /* 0x000fe40000000f00 */
[----:B------:R-:W-:-:S08]  /*5730*/  MOV R234, R224 ;  /* 0x000000e000ea7202 */ /* 0x000fd00000000f00 */
[----:B------:R-:W-:Y:S05]  /*5740*/  WARPSYNC.COLLECTIVE R249, `(.L_x_490) ;  /* 0x00000000f9087348 */ /* 0x000fea0003c00000 */
[----:B------:R0:W1:Y:S02]  /*5750*/  SHFL.BFLY P3, R224, R222, R247, R220 ;  /* 0x0c0000f7dee07389 */ /* 0x00006400000600dc */
[----:B01----:R-:W-:Y:S01]  /*5760*/  ENDCOLLECTIVE ;  /* 0x000000000000791b */ /* 0x003fe20003800000 */
.L_x_490:
[----:B------:R-:W-:-:S05]  /*5770*/  FADD.FTZ R216, R230, R234 ;  /* 0x000000eae6d87221 */ /* 0x000fca0000010000 */
[----:B------:R-:W-:Y:S02]  /*5780*/  MOV R222, R216 ;  /* 0x000000d800de7202 */ /* 0x000fe40000000f00 */
[----:B------:R-:W-:-:S07]  /*5790*/  MOV R251, R224 ;  /* 0x000000e000fb7202 */ /* 0x000fce0000000f00 */
[----:B------:R-:W-:Y:S05]  /*57a0*/  WARPSYNC.COLLECTIVE R249, `(.L_x_491) ;  /* 0x00000000f9087348 */ /* 0x000fea0003c00000 */
[----:B------:R0:W1:Y:S02]  /*57b0*/  SHFL.BFLY P3, R224, R222, R247, R220 ;  /* 0x0c0000f7dee07389 */ /* 0x00006400000600dc */
[----:B01----:R-:W-:Y:S01]  /*57c0*/  ENDCOLLECTIVE ;  /* 0x000000000000791b */ /* 0x003fe20003800000 */
.L_x_491:
[----:B------:R-:W-:Y:S05]  /*57d0*/  BRA `(.L_x_492) ;  /* 0xffffffcc000c7947 */ /* 0x000fea000383ffff */
.L_x_493:
        /* <DEDUP_REMOVED lines=10> */
.L_x_3447:


//--------------------- .text._ZN10layer_norm22ln_bwd_finalize_kernelINS_22Kernel_traits_finalizeILj768E6__halfS2_S2_S2_fjLb0ELj1024ELj4ENS_18Kernel_traits_baseILj768ES2_S2_S2_S2_fjLj1024EEEEELb0ELb0EEEvNS_9BwdParamsE --------------------------
	.section	.text._ZN10layer_norm22ln_bwd_finalize_kernelINS_22Kernel_traits_finalizeILj768E6__halfS2_S2_S2_fjLb0ELj1024ELj4ENS_18Kernel_traits_baseILj768ES2_S2_S2_S2_fjLj1024EEEEELb0ELb0EEEvNS_9BwdParamsE,"ax",@progbits
	.align	128
        .global         _ZN10layer_norm22ln_bwd_finalize_kernelINS_22Kernel_traits_finalizeILj768E6__halfS2_S2_S2_fjLb0ELj1024ELj4ENS_18Kernel_traits_baseILj768ES2_S2_S2_S2_fjLj1024EEEEELb0ELb0EEEvNS_9BwdParamsE
        .type           _ZN10layer_norm22ln_bwd_finalize_kernelINS_22Kernel_traits_finalizeILj768E6__halfS2_S2_S2_fjLb0ELj1024ELj4ENS_18Kernel_traits_baseILj768ES2_S2_S2_S2_fjLj1024EEEEELb0ELb0EEEvNS_9BwdParamsE,@function
        .size           _ZN10layer_norm22ln_bwd_finalize_kernelINS_22Kernel_traits_finalizeILj768E6__halfS2_S2_S2_fjLb0ELj1024ELj4ENS_18Kernel_traits_baseILj768ES2_S2_S2_S2_fjLj1024EEEEELb0ELb0EEEvNS_9BwdParamsE,(.L_x_3448 - _ZN10layer_norm22ln_bwd_finalize_kernelINS_22Kernel_traits_finalizeILj768E6__halfS2_S2_S2_fjLb0ELj1024ELj4ENS_18Kernel_traits_baseILj768ES2_S2_S2_S2_fjLj1024EEEEELb0ELb0EEEvNS_9BwdParamsE)
        .other          _ZN10layer_norm22ln_bwd_finalize_kernelINS_22Kernel_traits_finalizeILj768E6__halfS2_S2_S2_fjLb0ELj1024ELj4ENS_18Kernel_traits_baseILj768ES2_S2_S2_S2_fjLj1024EEEEELb0ELb0EEEvNS_9BwdParamsE,@"STO_CUDA_ENTRY STV_DEFAULT"
_ZN10layer_norm22ln_bwd_finalize_kernelINS_22Kernel_traits_finalizeILj768E6__halfS2_S2_S2_fjLb0ELj1024ELj4ENS_18Kernel_traits_baseILj768ES2_S2_S2_S2_fjLj1024EEEEELb0ELb0EEEvNS_9BwdParamsE:
.text._ZN10layer_norm22ln_bwd_finalize_kernelINS_22Kernel_traits_finalizeILj768E6__halfS2_S2_S2_fjLb0ELj1024ELj4ENS_18Kernel_traits_baseILj768ES2_S2_S2_S2_fjLj1024EEEEELb0ELb0EEEvNS_9BwdParamsE:
        /* <DEDUP_REMOVED lines=25> */
.L_x_506:
        /* <DEDUP_REMOVED lines=30> */
.L_x_498:
        /* <DEDUP_REMOVED lines=36> */
.L_x_497:
[----:B------:R-:W-:Y:S05]  /*05b0*/  BSYNC B1 ;  /* 0x0000000000017941 */ /* 0x000fea0003800000 */
.L_x_496:
        /* <DEDUP_REMOVED lines=24> */
.L_x_500:
[----:B------:R-:W-:Y:S05]  /*0740*/  BSYNC B1 ;  /* 0x0000000000017941 */ /* 0x000fea0003800000 */
.L_x_499:
        /* <DEDUP_REMOVED lines=12> */
.L_x_501:
[----:B------:R-:W-:Y:S05]  /*0810*/  BSYNC B1 ;  /* 0x0000000000017941 */ /* 0x000fea0003800000 */
.L_x_495:
[----:B------:R-:W-:Y:S05]  /*0820*/  BSYNC B0 ;  /* 0x0000000000007941 */ /* 0x000fea0003800000 */
.L_x_494:
        /* <DEDUP_REMOVED lines=29> */
.L_x_517:
[----:B---3--:R-:W-:Y:S01]  /*0a00*/  FADD.FTZ R9, R18, R9 ;  /* 0x0000000912097221 */ /* 0x008fe20000010000 */
[----:B--2---:R-:W-:-:S04]  /*0a10*/  FADD.FTZ R11, R10, R11 ;  /* 0x0000000b0a0b7221 */ /* 0x004fc80000010000 */
[----:B------:R2:W-:Y:S04]  /*0a20*/  @!P1 STS [R6+0x2000], R9 ;  /* 0x0020000906009388 */ /* 0x0005e80000000800 */
[----:B------:R2:W-:Y:S02]  /*0a30*/  @!P1 STS [R6+0x2080], R11 ;  /* 0x0020800b06009388 */ /* 0x0005e40000000800 */
.L_x_502:
        /* <DEDUP_REMOVED lines=14> */
[----:B---3--:R-:W-:Y:S02]  /*0b20*/  F2FP.F16.F32.PACK_AB R15, R15, R14 ;  /* 0x0000000e0f0f723e */ /* 0x008fe400000000ff */
[----:B----4-:R-:W-:-:S03]  /*0b30*/  F2FP.F16.F32.PACK_AB R17, R17, R16 ;  /* 0x000000101111723e */ /* 0x010fc600000000ff */
[----:B------:R2:W-:Y:S04]  /*0b40*/  STG.E desc[UR6][R12.64], R15 ;  /* 0x0000000f0c007986 */ /* 0x0005e8000c101906 */
[----:B------:R2:W-:Y:S02]  /*0b50*/  STG.E desc[UR6][R10.64], R17 ;  /* 0x000000110a007986 */ /* 0x0005e4000c101906 */
.L_x_505:
[----:B------:R-:W-:Y:S05]  /*0b60*/  BSYNC B0 ;  /* 0x0000000000007941 */ /* 0x000fea0003800000 */
.L_x_504:
[C---:B------:R-:W-:Y:S01]  /*0b70*/  ISETP.GT.U32.AND P1, PT, R3.reuse, -0x301, PT ;  /* 0xfffffcff0300780c */ /* 0x040fe20003f24070 */
[----:B------:R-:W-:Y:S01]  /*0b80*/  VIADD R4, R4, 0x180 ;  /* 0x0000018004047836 */ /* 0x000fe20000000000 */
[----:B------:R-:W-:-:S11]  /*0b90*/  IADD3 R3, R3, 0x300, RZ ;  /* 0x0000030003037810 */ /* 0x000fd60007ffe0ff */
[----:B------:R-:W-:Y:S05]  /*0ba0*/  @P1 BRA `(.L_x_506) ;  /* 0xfffffff400781947 */ /* 0x000fea000383ffff */
[----:B------:R-:W-:Y:S05]  /*0bb0*/  EXIT ;  /* 0x000000000000794d */ /* 0x000fea0003800000 */
.L_x_503:
[----:B------:R-:W-:Y:S01]  /*0bc0*/  HFMA2.MMA R21, -RZ, RZ, 0, 5.9604644775390625e-08 ;  /* 0x00000001ff157435 */ /* 0x000fe200000001ff */
[----:B0--3--:R-:W-:Y:S01]  /*0bd0*/  MOV R22, R10 ;  /* 0x0000000a00167202 */ /* 0x009fe20000000f00 */
[----:B------:R-:W-:Y:S01]  /*0be0*/  IMAD.MOV.U32 R19, RZ, RZ, -0x1 ;  /* 0xffffffffff137424 */ /* 0x000fe200078e00ff */
[----:B------:R-:W-:-:S08]  /*0bf0*/  MOV R24, 0x1f ;  /* 0x0000001f00187802 */ /* 0x000fd00000000f00 */
[----:B-12---:R-:W-:Y:S05]  /*0c00*/  WARPSYNC.COLLECTIVE R19, `(.L_x_507) ;  /* 0x0000000013087348 */ /* 0x006fea0003c00000 */
[----:B------:R0:W3:Y:S02]  /*0c10*/  SHFL.BFLY P2, R20, R22, R21, R24 ;  /* 0x0c00001516147389 */ /* 0x0000e40000040018 */
[----:B0123--:R-:W-:Y:S01]  /*0c20*/  ENDCOLLECTIVE ;  /* 0x000000000000791b */ /* 0x00ffe20003800000 */
.L_x_507:
[----:B------:R-:W-:Y:S01]  /*0c30*/  HFMA2.MMA R21, -RZ, RZ, 0, 1.1920928955078125e-07 ;  /* 0x00000002ff157435 */ /* 0x000fe200000001ff */
[----:B------:R-:W-:-:S05]  /*0c40*/  MOV R11, R20 ;  /* 0x00000014000b7202 */ /* 0x000fca0000000f00 */
[----:B------:R-:W-:-:S05]  /*0c50*/  FADD.FTZ R11, R10, R11 ;  /* 0x0000000b0a0b7221 */ /* 0x000fca0000010000 */
[----:B------:R-:W-:-:S07]  /*0c60*/  MOV R22, R11 ;  /* 0x0000000b00167202 */ /* 0x000fce0000000f00 */
[----:B------:R-:W-:Y:S05]  /*0c70*/  WARPSYNC.COLLECTIVE R19, `(.L_x_508) ;  /* 0x0000000013087348 */ /* 0x000fea0003c00000 */
[----:B------:R0:W1:Y:S02]  /*0c80*/  SHFL.BFLY P2, R20, R22, R21, R24 ;  /* 0x0c00001516147389 */ /* 0x0000640000040018 */
[----:B01----:R-:W-:Y:S01]  /*0c90*/  ENDCOLLECTIVE ;  /* 0x000000000000791b */ /* 0x003fe20003800000 */
.L_x_508:
[----:B------:R-:W-:Y:S01]  /*0ca0*/  HFMA2.MMA R21, -RZ, RZ, 0, 2.384185791015625e-07 ;  /* 0x00000004ff157435 */ /* 0x000fe200000001ff */
[----:B------:R-:W-:-:S04]  /*0cb0*/  IMAD.MOV.U32 R14, RZ, RZ, R20 ;  /* 0x000000ffff0e7224 */ /* 0x000fc800078e0014 */
[----:B------:R-:W-:-:S05]  /*0cc0*/  FADD.FTZ R14, R11, R14 ;  /* 0x0000000e0b0e7221 */ /* 0x000fca0000010000 */
[----:B------:R-:W-:-:S07]  /*0cd0*/  MOV R22, R14 ;  /* 0x0000000e00167202 */ /* 0x000fce0000000f00 */
[----:B------:R-:W-:Y:S05]  /*0ce0*/  WARPSYNC.COLLECTIVE R19, `(.L_x_509) ;  /* 0x0000000013087348 */ /* 0x000fea0003c00000 */
[----:B------:R0:W1:Y:S02]  /*0cf0*/  SHFL.BFLY P2, R20, R22, R21, R24 ;  /* 0x0c00001516147389 */ /* 0x0000640000040018 */
[----:B01----:R-:W-:Y:S01]  /*0d00*/  ENDCOLLECTIVE ;  /* 0x000000000000791b */ /* 0x003fe20003800000 */
.L_x_509:
[----:B------:R-:W-:Y:S01]  /*0d10*/  HFMA2.MMA R21, -RZ, RZ, 0, 4.76837158203125e-07 ;  /* 0x00000008ff157435 */ /* 0x000fe200000001ff */
[----:B------:R-:W-:-:S05]  /*0d20*/  MOV R13, R20 ;  /* 0x00000014000d7202 */ /* 0x000fca0000000f00 */
[----:B------:R-:W-:-:S04]  /*0d30*/  FADD.FTZ R13, R14, R13 ;  /* 0x0000000d0e0d7221 */ /* 0x000fc80000010000 */
[----:B------:R-:W-:-:S07]  /*0d40*/  IMAD.MOV.U32 R22, RZ, RZ, R13 ;  /* 0x000000ffff167224 */ /* 0x000fce00078e000d */
[----:B------:R-:W-:Y:S05]  /*0d50*/  WARPSYNC.COLLECTIVE R19, `(.L_x_510) ;  /* 0x0000000013087348 */ /* 0x000fea0003c00000 */
[----:B------:R0:W1:Y:S02]  /*0d60*/  SHFL.BFLY P2, R20, R22, R21, R24 ;  /* 0x0c00001516147389 */ /* 0x0000640000040018 */
[----:B01----:R-:W-:Y:S01]  /*0d70*/  ENDCOLLECTIVE ;  /* 0x000000000000791b */ /* 0x003fe20003800000 */
.L_x_510:
[----:B------:R-:W-:Y:S01]  /*0d80*/  IMAD.MOV.U32 R21, RZ, RZ, 0x10 ;  /* 0x00000010ff157424 */ /* 0x000fe200078e00ff */
[----:B------:R-:W-:-:S05]  /*0d90*/  MOV R10, R20 ;  /* 0x00000014000a7202 */ /* 0x000fca0000000f00 */
[----:B------:R-:W-:-:S05]  /*0da0*/  FADD.FTZ R10, R13, R10 ;  /* 0x0000000a0d0a7221 */ /* 0x000fca0000010000 */
[----:B------:R-:W-:-:S07]  /*0db0*/  MOV R22, R10 ;  /* 0x0000000a00167202 */ /* 0x000fce0000000f00 */
[----:B------:R-:W-:Y:S05]  /*0dc0*/  WARPSYNC.COLLECTIVE R19, `(.L_x_511) ;  /* 0x0000000013087348 */ /* 0x000fea0003c00000 */
[----:B------:R0:W1:Y:S02]  /*0dd0*/  SHFL.BFLY P2, R20, R22, R21, R24 ;  /* 0x0c00001516147389 */ /* 0x0000640000040018 */
[----:B01----:R-:W-:Y:S01]  /*0de0*/  ENDCOLLECTIVE ;  /* 0x000000000000791b */ /* 0x003fe20003800000 */
.L_x_511:
[----:B------:R-:W-:Y:S01]  /*0df0*/  HFMA2.MMA R21, -RZ, RZ, 0, 5.9604644775390625e-08 ;  /* 0x00000001ff157435 */ /* 0x000fe200000001ff */
[----:B------:R-:W-:Y:S02]  /*0e00*/  MOV R22, R9 ;  /* 0x0000000900167202 */ /* 0x000fe40000000f00 */
[----:B------:R-:W-:-:S08]  /*0e10*/  MOV R11, R20 ;  /* 0x00000014000b7202 */ /* 0x000fd00000000f00 */
[----:B------:R-:W-:Y:S05]  /*0e20*/  WARPSYNC.COLLECTIVE R19, `(.L_x_512) ;  /* 0x0000000013087348 */ /* 0x000fea0003c00000 */
[----:B------:R0:W1:Y:S02]  /*0e30*/  SHFL.BFLY P2, R20, R22, R21, R24 ;  /* 0x0c00001516147389 */ /* 0x0000640000040018 */
[----:B01----:R-:W-:Y:S01]  /*0e40*/  ENDCOLLECTIVE ;  /* 0x000000000000791b */ /* 0x003fe20003800000 */
.L_x_512:
[----:B------:R-:W-:Y:S01]  /*0e50*/  HFMA2.MMA R21, -RZ, RZ, 0, 1.1920928955078125e-07 ;  /* 0x00000002ff157435 */ /* 0x000fe200000001ff */
[----:B------:R-:W-:-:S04]  /*0e60*/  IMAD.MOV.U32 R14, RZ, RZ, R20 ;  /* 0x000000ffff0e7224 */ /* 0x000fc800078e0014 */
[----:B------:R-:W-:-:S05]  /*0e70*/  FADD.FTZ R15, R9, R14 ;  /* 0x0000000e090f7221 */ /* 0x000fca0000010000 */
[----:B------:R-:W-:-:S07]  /*0e80*/  MOV R22, R15 ;  /* 0x0000000f00167202 */ /* 0x000fce0000000f00 */
[----:B------:R-:W-:Y:S05]  /*0e90*/  WARPSYNC.COLLECTIVE R19, `(.L_x_513) ;  /* 0x0000000013087348 */ /* 0x000fea0003c00000 */
[----:B------:R0:W1:Y:S02]  /*0ea0*/  SHFL.BFLY P2, R20, R22, R21, R24 ;  /* 0x0c00001516147389 */ /* 0x0000640000040018 */
[----:B01----:R-:W-:Y:S01]  /*0eb0*/  ENDCOLLECTIVE ;  /* 0x000000000000791b */ /* 0x003fe20003800000 */
.L_x_513:
[----:B------:R-:W-:Y:S01]  /*0ec0*/  HFMA2.MMA R21, -RZ, RZ, 0, 2.384185791015625e-07 ;  /* 0x00000004ff157435 */ /* 0x000fe200000001ff */
[----:B------:R-:W-:-:S05]  /*0ed0*/  MOV R16, R20 ;  /* 0x0000001400107202 */ /* 0x000fca0000000f00 */
[----:B------:R-:W-:-:S04]  /*0ee0*/  FADD.FTZ R16, R15, R16 ;  /* 0x000000100f107221 */ /* 0x000fc80000010000 */
[----:B------:R-:W-:-:S07]  /*0ef0*/  IMAD.MOV.U32 R22, RZ, RZ, R16 ;  /* 0x000000ffff167224 */ /* 0x000fce00078e0010 */
[----:B------:R-:W-:Y:S05]  /*0f00*/  WARPSYNC.COLLECTIVE R19, `(.L_x_514) ;  /* 0x0000000013087348 */ /* 0x000fea0003c00000 */
[----:B------:R0:W1:Y:S02]  /*0f10*/  SHFL.BFLY P2, R20, R22, R21, R24 ;  /* 0x0c00001516147389 */ /* 0x0000640000040018 */
[----:B01----:R-:W-:Y:S01]  /*0f20*/  ENDCOLLECTIVE ;  /* 0x000000000000791b */ /* 0x003fe20003800000 */
.L_x_514:
[----:B------:R-:W-:Y:S01]  /*0f30*/  IMAD.MOV.U32 R21, RZ, RZ, 0x8 ;  /* 0x00000008ff157424 */ /* 0x000fe200078e00ff */
[----:B------:R-:W-:-:S05]  /*0f40*/  MOV R17, R20 ;  /* 0x0000001400117202 */ /* 0x000fca0000000f00 */
[----:B------:R-:W-:-:S05]  /*0f50*/  FADD.FTZ R17, R16, R17 ;  /* 0x0000001110117221 */ /* 0x000fca0000010000 */
[----:B------:R-:W-:-:S07]  /*0f60*/  MOV R22, R17 ;  /* 0x0000001100167202 */ /* 0x000fce0000000f00 */
[----:B------:R-:W-:Y:S05]  /*0f70*/  WARPSYNC.COLLECTIVE R19, `(.L_x_515) ;  /* 0x0000000013087348 */ /* 0x000fea0003c00000 */
[----:B------:R0:W1:Y:S02]  /*0f80*/  SHFL.BFLY P2, R20, R22, R21, R24 ;  /* 0x0c00001516147389 */ /* 0x0000640000040018 */
[----:B01----:R-:W-:Y:S01]  /*0f90*/  ENDCOLLECTIVE ;  /* 0x000000000000791b */ /* 0x003fe20003800000 */
.L_x_515:
[----:B------:R-:W-:Y:S01]  /*0fa0*/  HFMA2.MMA R21, -RZ, RZ, 0, 9.5367431640625e-07 ;  /* 0x00000010ff157435 */ /* 0x000fe200000001ff */
[----:B------:R-:W-:-:S05]  /*0fb0*/  MOV R18, R20 ;  /* 0x0000001400127202 */ /* 0x000fca0000000f00 */
[----:B------:R-:W-:-:S05]  /*0fc0*/  FADD.FTZ R18, R17, R18 ;  /* 0x0000001211127221 */ /* 0x000fca0000010000 */
[----:B------:R-:W-:-:S07]  /*0fd0*/  MOV R22, R18 ;  /* 0x0000001200167202 */ /* 0x000fce0000000f00 */
[----:B------:R-:W-:Y:S05]  /*0fe0*/  WARPSYNC.COLLECTIVE R19, `(.L_x_516) ;  /* 0x0000000013087348 */ /* 0x000fea0003c00000 */
[----:B------:R0:W1:Y:S02]  /*0ff0*/  SHFL.BFLY P2, R20, R22, R21, R24 ;  /* 0x0c00001516147389 */ /* 0x0000640000040018 */
[----:B01----:R-:W-:Y:S01]  /*1000*/  ENDCOLLECTIVE ;  /* 0x000000000000791b */ /* 0x003fe20003800000 */
.L_x_516:
[----:B------:R-:W-:Y:S01]  /*1010*/  MOV R9, R20 ;  /* 0x0000001400097202 */ /* 0x000fe20000000f00 */
[----:B------:R-:W-:Y:S06]  /*1020*/  BRA `(.L_x_517) ;  /* 0xfffffff800747947 */ /* 0x000fec000383ffff */
.L_x_518:
        /* <DEDUP_REMOVED lines=13> */
.L_x_3448:


//--------------------- .text._ZN10layer_norm40ln_parallel_residual_bwd_finalize_kernelINS_22Kernel_traits_finalizeILj768E6__halfS2_S2_S2_fjLb0ELj1024ELj4ENS_18Kernel_traits_baseILj768ES2_S2_S2_S2_fjLj1024EEEEELb0EEEvNS_9BwdParamsE --------------------------
	.section	.text._ZN10layer_norm40ln_parallel_residual_bwd_finalize_kernelINS_22Kernel_traits_finalizeILj768E6__halfS2_S2_S2_fjLb0ELj1024ELj4ENS_18Kernel_traits_baseILj768ES2_S2_S2_S2_fjLj1024EEEEELb0EEEvNS_9BwdParamsE,"ax",@progbits
	.align	128
        .global         _ZN10layer_norm40ln_parallel_residual_bwd_finalize_kernelINS_22Kernel_traits_finalizeILj768E6__halfS2_S2_S2_fjLb0ELj1024ELj4ENS_18Kernel_traits_baseILj768ES2_S2_S2_S2_fjLj1024EEEEELb0EEEvNS_9BwdParamsE
        .type           _ZN10layer_norm40ln_parallel_residual_bwd_finalize_kernelINS_22Kernel_traits_finalizeILj768E6__halfS2_S2_S2_fjLb0ELj1024ELj4ENS_18Kernel_traits_baseILj768ES2_S2_S2_S2_fjLj1024EEEEELb0EEEvNS_9BwdParamsE,@function
        .size           _ZN10layer_norm40ln_parallel_residual_bwd_finalize_kernelINS_22Kernel_traits_finalizeILj768E6__halfS2_S2_S2_fjLb0ELj1024ELj4ENS_18Kernel_traits_baseILj768ES2_S2_S2_S2_fjLj1024EEEEELb0EEEvNS_9BwdParamsE,(.L_x_3449 - _ZN10layer_norm40ln_parallel_residual_bwd_finalize_kernelINS_22Kernel_traits_finalizeILj768E6__halfS2_S2_S2_fjLb0ELj1024ELj4ENS_18Kernel_traits_baseILj768ES2_S2_S2_S2_fjLj1024EEEEELb0EEEvNS_9BwdParamsE)
        .other          _ZN10layer_norm40ln_parallel_residual_bwd_finalize_kernelINS_22Kernel_traits_finalizeILj768E6__halfS2_S2_S2_fjLb0ELj1024ELj4ENS_18Kernel_traits_baseILj768ES2_S2_S2_S2_fjLj1024EEEEELb0EEEvNS_9BwdParamsE,@"STO_CUDA_ENTRY STV_DEFAULT"
_ZN10layer_norm40ln_parallel_residual_bwd_finalize_kernelINS_22Kernel_traits_finalizeILj768E6__halfS2_S2_S2_fjLb0ELj1024ELj4ENS_18Kernel_traits_baseILj768ES2_S2_S2_S2_fjLj1024EEEEELb0EEEvNS_9BwdParamsE:
.text._ZN10layer_norm40ln_parallel_residual_bwd_finalize_kernelINS_22Kernel_traits_finalizeILj768E6__halfS2_S2_S2_fjLb0ELj1024ELj4ENS_18Kernel_traits_baseILj768ES2_S2_S2_S2_fjLj1024EEEEELb0EEEvNS_9BwdParamsE:
        /* <DEDUP_REMOVED lines=22> */
.L_x_531:
        /* <DEDUP_REMOVED lines=42> */
.L_x_523:
        /* <DEDUP_REMOVED lines=62> */
.L_x_522:
[----:B------:R-:W-:Y:S05]  /*07e0*/  BSYNC B1 ;  /* 0x0000000000017941 */ /* 0x000fea0003800000 */
.L_x_521:
        /* <DEDUP_REMOVED lines=38> */
.L_x_525:
[----:B------:R-:W-:Y:S05]  /*0a50*/  BSYNC B1 ;  /* 0x0000000000017941 */ /* 0x000fea0003800000 */
.L_x_524:
        /* <DEDUP_REMOVED lines=20> */
.L_x_526:
[----:B------:R-:W-:Y:S05]  /*0ba0*/  BSYNC B1 ;  /* 0x0000000000017941 */ /* 0x000fea0003800000 */
.L_x_520:
[----:B------:R-:W-:Y:S05]  /*0bb0*/  BSYNC B0 ;  /* 0x0000000000007941 */ /* 0x000fea0003800000 */
.L_x_519:
        /* <DEDUP_REMOVED lines=54> */
.L_x_552:
        /* <DEDUP_REMOVED lines=10> */
.L_x_527:
        /* <DEDUP_REMOVED lines=19> */
[----:B-1----:R-:W-:-:S03]  /*10f0*/  F2FP.F16.F32.PACK_AB R7, R23, R22 ;  /* 0x000000161707723e */ /* 0x002fc600000000ff */
[----:B0-----:R-:W-:Y:S01]  /*1100*/  IMAD.WIDE.U32 R8, R5, 0x4, R8 ;  /* 0x0000000405087825 */ /* 0x001fe200078e0008 */
[----:B---3--:R-:W-:Y:S01]  /*1110*/  F2FP.F16.F32.PACK_AB R15, R15, R14 ;  /* 0x0000000e0f0f723e */ /* 0x008fe200000000ff */
[----:B------:R1:W-:Y:S01]  /*1120*/  STG.E desc[UR6][R20.64], R7 ;  /* 0x0000000714007986 */ /* 0x0003e2000c101906 */
[----:B----4-:R-:W-:-:S03]  /*1130*/  F2FP.F16.F32.PACK_AB R17, R17, R16 ;  /* 0x000000101111723e */ /* 0x010fc600000000ff */
[----:B------:R1:W-:Y:S01]  /*1140*/  STG.E desc[UR6][R12.64], R15 ;  /* 0x0000000f0c007986 */ /* 0x0003e2000c101906 */
[----:B------:R-:W-:-:S03]  /*1150*/  F2FP.F16.F32.PACK_AB R19, R19, R18 ;  /* 0x000000121313723e */ /* 0x000fc600000000ff */
[----:B------:R1:W-:Y:S04]  /*1160*/  STG.E desc[UR6][R10.64], R17 ;  /* 0x000000110a007986 */ /* 0x0003e8000c101906 */
[----:B------:R1:W-:Y:S02]  /*1170*/  STG.E desc[UR6][R8.64], R19 ;  /* 0x0000001308007986 */ /* 0x0003e4000c101906 */
.L_x_530:
[----:B------:R-:W-:Y:S05]  /*1180*/  BSYNC B0 ;  /* 0x0000000000007941 */ /* 0x000fea0003800000 */
.L_x_529:
[C---:B------:R-:W-:Y:S02]  /*1190*/  ISETP.GT.U32.AND P1, PT, R4.reuse, -0x301, PT ;  /* 0xfffffcff0400780c */ /* 0x040fe40003f24070 */
[----:B------:R-:W-:Y:S02]  /*11a0*/  IADD3 R4, R4, 0x300, RZ ;  /* 0x0000030004047810 */ /* 0x000fe40007ffe0ff */
[----:B------:R-:W-:-:S09]  /*11b0*/  IADD3 R5, R5, 0x180, RZ ;  /* 0x0000018005057810 */ /* 0x000fd20007ffe0ff */
[----:B------:R-:W-:Y:S05]  /*11c0*/  @P1 BRA `(.L_x_531) ;  /* 0xffffffec00e41947 */ /* 0x000fea000383ffff */
[----:B------:R-:W-:Y:S05]  /*11d0*/  EXIT ;  /* 0x000000000000794d */ /* 0x000fea0003800000 */
.L_x_528:
[----:B------:R-:W-:Y:S01]  /*11e0*/  HFMA2.MMA R14, -RZ, RZ, 0, 5.9604644775390625e-08 ;  /* 0x00000001ff0e7435 */ /* 0x000fe200000001ff */
[----:B----4-:R-:W-:Y:S02]  /*11f0*/  MOV R27, R10 ;  /* 0x0000000a001b7202 */ /* 0x010fe40000000f00 */
[----:B------:R-:W-:Y:S02]  /*1200*/  MOV R13, 0x1f ;  /* 0x0000001f000d7802 */ /* 0x000fe40000000f00 */
[----:B------:R-:W-:-:S07]  /*1210*/  MOV R12, 0xffffffff ;  /* 0xffffffff000c7802 */ /* 0x000fce0000000f00 */
[----:B0123--:R-:W-:Y:S05]  /*1220*/  WARPSYNC.COLLECTIVE R12, `(.L_x_532) ;  /* 0x000000000c087348 */ /* 0x00ffea0003c00000 */
[----:B------:R4:W0:Y:S02]  /*1230*/  SHFL.BFLY P2, R17, R27, R14, R13 ;  /* 0x0c00000e1b117389 */ /* 0x000824000004000d */
[----:B01234-:R-:W-:Y:S01]  /*1240*/  ENDCOLLECTIVE ;  /* 0x000000000000791b */ /* 0x01ffe20003800000 */
.L_x_532:
[----:B------:R-:W-:Y:S01]  /*1250*/  HFMA2.MMA R14, -RZ, RZ, 0, 1.1920928955078125e-07 ;  /* 0x00000002ff0e7435 */ /* 0x000fe200000001ff */
[----:B------:R-:W-:-:S05]  /*1260*/  FADD.FTZ R11, R10, R17 ;  /* 0x000000110a0b7221 */ /* 0x000fca0000010000 */
[----:B------:R-:W-:-:S07]  /*1270*/  MOV R27, R11 ;  /* 0x0000000b001b7202 */ /* 0x000fce0000000f00 */
[----:B------:R-:W-:Y:S05]  /*1280*/  WARPSYNC.COLLECTIVE R12, `(.L_x_533) ;  /* 0x000000000c087348 */ /* 0x000fea0003c00000 */
[----:B------:R0:W1:Y:S02]  /*1290*/  SHFL.BFLY P2, R17, R27, R14, R13 ;  /* 0x0c00000e1b117389 */ /* 0x000064000004000d */
[----:B01----:R-:W-:Y:S01]  /*12a0*/  ENDCOLLECTIVE ;  /* 0x000000000000791b */ /* 0x003fe20003800000 */
.L_x_533:
[----:B------:R-:W-:Y:S01]  /*12b0*/  HFMA2.MMA R14, -RZ, RZ, 0, 2.384185791015625e-07 ;  /* 0x00000004ff0e7435 */ /* 0x000fe200000001ff */
[----:B------:R-:W-:-:S05]  /*12c0*/  FADD.FTZ R10, R11, R17 ;  /* 0x000000110b0a7221 */ /* 0x000fca0000010000 */
[----:B------:R-:W-:-:S07]  /*12d0*/  MOV R27, R10 ;  /* 0x0000000a001b7202 */ /* 0x000fce0000000f00 */
[----:B------:R-:W-:Y:S05]  /*12e0*/  WARPSYNC.COLLECTIVE R12, `(.L_x_534) ;  /* 0x000000000c087348 */ /* 0x000fea0003c00000 */
[----:B------:R0:W1:Y:S02]  /*12f0*/  SHFL.BFLY P2, R17, R27, R14, R13 ;  /* 0x0c00000e1b117389 */ /* 0x000064000004000d */
[----:B01----:R-:W-:Y:S01]  /*1300*/  ENDCOLLECTIVE ;  /* 0x000000000000791b */ /* 0x003fe20003800000 */
.L_x_534:
[----:B------:R-:W-:Y:S01]  /*1310*/  MOV R14, 0x8 ;  /* 0x00000008000e7802 */ /* 0x000fe20000000f00 */
[----:B------:R-:W-:-:S04]  /*1320*/  FADD.FTZ R19, R10, R17 ;  /* 0x000000110a137221 */ /* 0x000fc80000010000 */
[----:B------:R-:W-:-:S07]  /*1330*/  IMAD.MOV.U32 R27, RZ, RZ, R19 ;  /* 0x000000ffff1b7224 */ /* 0x000fce00078e0013 */
[----:B------:R-:W-:Y:S05]  /*1340*/  WARPSYNC.COLLECTIVE R12, `(.L_x_535) ;  /* 0x000000000c087348 */ /* 0x000fea0003c00000 */
[----:B------:R0:W1:Y:S02]  /*1350*/  SHFL.BFLY P2, R17, R27, R14, R13 ;  /* 0x0c00000e1b117389 */ /* 0x000064000004000d */
[----:B01----:R-:W-:Y:S01]  /*1360*/  ENDCOLLECTIVE ;  /* 0x000000000000791b */ /* 0x003fe20003800000 */
.L_x_535:
[----:B------:R-:W-:Y:S01]  /*1370*/  HFMA2.MMA R14, -RZ, RZ, 0, 9.5367431640625e-07 ;  /* 0x00000010ff0e7435 */ /* 0x000fe200000001ff */
[----:B------:R-:W-:-:S05]  /*1380*/  FADD.FTZ R11, R19, R17 ;  /* 0x00000011130b7221 */ /* 0x000fca0000010000 */
[----:B------:R-:W-:-:S07]  /*1390*/  MOV R27, R11 ;  /* 0x0000000b001b7202 */ /* 0x000fce0000000f00 */
[----:B------:R-:W-:Y:S05]  /*13a0*/  WARPSYNC.COLLECTIVE R12, `(.L_x_536) ;  /* 0x000000000c087348 */ /* 0x000fea0003c00000 */
[----:B------:R0:W1:Y:S02]  /*13b0*/  SHFL.BFLY P2, R17, R27, R14, R13 ;  /* 0x0c00000e1b117389 */ /* 0x000064000004000d */
[----:B01----:R-:W-:Y:S01]  /*13c0*/  ENDCOLLECTIVE ;  /* 0x000000000000791b */ /* 0x003fe20003800000 */
.L_x_536:
[----:B------:R-:W-:Y:S01]  /*13d0*/  HFMA2.MMA R14, -RZ, RZ, 0, 5.9604644775390625e-08 ;  /* 0x00000001ff0e7435 */ /* 0x000fe200000001ff */
[----:B------:R-:W-:Y:S02]  /*13e0*/  MOV R27, R15 ;  /* 0x0000000f001b7202 */ /* 0x000fe40000000f00 */
[----:B------:R-:W-:-:S08]  /*13f0*/  MOV R10, R17 ;  /* 0x00000011000a7202 */ /* 0x000fd00000000f00 */
[----:B------:R-:W-:Y:S05]  /*1400*/  WARPSYNC.COLLECTIVE R12, `(.L_x_537) ;  /* 0x000000000c087348 */ /* 0x000fea0003c00000 */
[----:B------:R0:W1:Y:S02]  /*1410*/  SHFL.BFLY P2, R17, R27, R14, R13 ;  /* 0x0c00000e1b117389 */ /* 0x000064000004000d */
[----:B01----:R-:W-:Y:S01]  /*1420*/  ENDCOLLECTIVE ;  /* 0x000000000000791b */ /* 0x003fe20003800000 */
.L_x_537:
[----:B------:R-:W-:Y:S01]  /*1430*/  HFMA2.MMA R14, -RZ, RZ, 0, 1.1920928955078125e-07 ;  /* 0x00000002ff0e7435 */ /* 0x000fe200000001ff */
[----:B------:R-:W-:-:S05]  /*1440*/  MOV R16, R17 ;  /* 0x0000001100107202 */ /* 0x000fca0000000f00 */
[----:B------:R-:W-:-:S05]  /*1450*/  FADD.FTZ R16, R15, R16 ;  /* 0x000000100f107221 */ /* 0x000fca0000010000 */
[----:B------:R-:W-:-:S07]  /*1460*/  MOV R27, R16 ;  /* 0x00000010001b7202 */ /* 0x000fce0000000f00 */
[----:B------:R-:W-:Y:S05]  /*1470*/  WARPSYNC.COLLECTIVE R12, `(.L_x_538) ;  /* 0x000000000c087348 */ /* 0x000fea0003c00000 */
[----:B------:R0:W1:Y:S02]  /*1480*/  SHFL.BFLY P2, R17, R27, R14, R13 ;  /* 0x0c00000e1b117389 */ /* 0x000064000004000d */
[----:B01----:R-:W-:Y:S01]  /*1490*/  ENDCOLLECTIVE ;  /* 0x000000000000791b */ /* 0x003fe20003800000 */
.L_x_538:
[----:B------:R-:W-:Y:S01]  /*14a0*/  HFMA2.MMA R14, -RZ, RZ, 0, 2.384185791015625e-07 ;  /* 0x00000004ff0e7435 */ /* 0x000fe200000001ff */
[----:B------:R-:W-:-:S05]  /*14b0*/  MOV R19, R17 ;  /* 0x0000001100137202 */ /* 0x000fca0000000f00 */
[----:B------:R-:W-:-:S05]  /*14c0*/  FADD.FTZ R15, R16, R19 ;  /* 0x00000013100f7221 */ /* 0x000fca0000010000 */
[----:B------:R-:W-:-:S07]  /*14d0*/  MOV R27, R15 ;  /* 0x0000000f001b7202 */ /* 0x000fce0000000f00 */
[----:B------:R-:W-:Y:S05]  /*14e0*/  WARPSYNC.COLLECTIVE R12, `(.L_x_539) ;  /* 0x000000000c087348 */ /* 0x000fea0003c00000 */
[----:B------:R0:W1:Y:S02]  /*14f0*/  SHFL.BFLY P2, R17, R27, R14, R13 ;  /* 0x0c00000e1b117389 */ /* 0x000064000004000d */
[----:B01----:R-:W-:Y:S01]  /*1500*/  ENDCOLLECTIVE ;  /* 0x000000000000791b */ /* 0x003fe20003800000 */
.L_x_539:
[----:B------:R-:W-:Y:S01]  /*1510*/  HFMA2.MMA R14, -RZ, RZ, 0, 4.76837158203125e-07 ;  /* 0x00000008ff0e7435 */ /* 0x000fe200000001ff */
[----:B------:R-:W-:-:S05]  /*1520*/  MOV R18, R17 ;  /* 0x0000001100127202 */ /* 0x000fca0000000f00 */
[----:B------:R-:W-:-:S05]  /*1530*/  FADD.FTZ R20, R15, R18 ;  /* 0x000000120f147221 */ /* 0x000fca0000010000 */
[----:B------:R-:W-:-:S07]  /*1540*/  MOV R27, R20 ;  /* 0x00000014001b7202 */ /* 0x000fce0000000f00 */
[----:B------:R-:W-:Y:S05]  /*1550*/  WARPSYNC.COLLECTIVE R12, `(.L_x_540) ;  /* 0x000000000c087348 */ /* 0x000fea0003c00000 */
[----:B------:R0:W1:Y:S02]  /*1560*/  SHFL.BFLY P2, R17, R27, R14, R13 ;  /* 0x0c00000e1b117389 */ /* 0x000064000004000d */
[----:B01----:R-:W-:Y:S01]  /*1570*/  ENDCOLLECTIVE ;  /* 0x000000000000791b */ /* 0x003fe20003800000 */
.L_x_540:
[----:B------:R-:W-:Y:S01]  /*1580*/  HFMA2.MMA R14, -RZ, RZ, 0, 9.5367431640625e-07 ;  /* 0x00000010ff0e7435 */ /* 0x000fe200000001ff */
[----:B------:R-:W-:-:S04]  /*1590*/  IMAD.MOV.U32 R21, RZ, RZ, R17 ;  /* 0x000000ffff157224 */ /* 0x000fc800078e0011 */
[----:B------:R-:W-:-:S05]  /*15a0*/  FADD.FTZ R16, R20, R21 ;  /* 0x0000001514107221 */ /* 0x000fca0000010000 */
[----:B------:R-:W-:-:S07]  /*15b0*/  MOV R27, R16 ;  /* 0x00000010001b7202 */ /* 0x000fce0000000f00 */
[----:B------:R-:W-:Y:S05]  /*15c0*/  WARPSYNC.COLLECTIVE R12, `(.L_x_541) ;  /* 0x000000000c087348 */ /* 0x000fea0003c00000 */
[----:B------:R0:W1:Y:S02]  /*15d0*/  SHFL.BFLY P2, R17, R27, R14, R13 ;  /* 0x0c00000e1b117389 */ /* 0x000064000004000d */
[----:B01----:R-:W-:Y:S01]  /*15e0*/  ENDCOLLECTIVE ;  /* 0x000000000000791b */ /* 0x003fe20003800000 */
.L_x_541:
[----:B------:R-:W-:Y:S01]  /*15f0*/  HFMA2.MMA R14, -RZ, RZ, 0, 5.9604644775390625e-08 ;  /* 0x00000001ff0e7435 */ /* 0x000fe200000001ff */
[----:B------:R-:W-:Y:S02]  /*1600*/  MOV R27, R9 ;  /* 0x00000009001b7202 */ /* 0x000fe40000000f00 */
[----:B------:R-:W-:-:S08]  /*1610*/  MOV R15, R17 ;  /* 0x00000011000f7202 */ /* 0x000fd00000000f00 */
[----:B------:R-:W-:Y:S05]  /*1620*/  WARPSYNC.COLLECTIVE R12, `(.L_x_542) ;  /* 0x000000000c087348 */ /* 0x000fea0003c00000 */
[----:B------:R0:W1:Y:S02]  /*1630*/  SHFL.BFLY P2, R17, R27, R14, R13 ;  /* 0x0c00000e1b117389 */ /* 0x000064000004000d */
[----:B01----:R-:W-:Y:S01]  /*1640*/  ENDCOLLECTIVE ;  /* 0x000000000000791b */ /* 0x003fe20003800000 */
.L_x_542:
[----:B------:R-:W-:Y:S01]  /*1650*/  HFMA2.MMA R14, -RZ, RZ, 0, 1.1920928955078125e-07 ;  /* 0x00000002ff0e7435 */ /* 0x000fe200000001ff */
[----:B------:R-:W-:-:S05]  /*1660*/  MOV R18, R17 ;  /* 0x0000001100127202 */ /* 0x000fca0000000f00 */
[----:B------:R-:W-:-:S05]  /*1670*/  FADD.FTZ R20, R9, R18 ;  /* 0x0000001209147221 */ /* 0x000fca0000010000 */
[----:B------:R-:W-:-:S07]  /*1680*/  MOV R27, R20 ;  /* 0x00000014001b7202 */ /* 0x000fce0000000f00 */
[----:B------:R-:W-:Y:S05]  /*1690*/  WARPSYNC.COLLECTIVE R12, `(.L_x_543) ;  /* 0x000000000c087348 */ /* 0x000fea0003c00000 */
[----:B------:R0:W1:Y:S02]  /*16a0*/  SHFL.BFLY P2, R17, R27, R14, R13 ;  /* 0x0c00000e1b117389 */ /* 0x000064000004000d */
[----:B01----:R-:W-:Y:S01]  /*16b0*/  ENDCOLLECTIVE ;  /* 0x000000000000791b */ /* 0x003fe20003800000 */
.L_x_543:
[----:B------:R-:W-:Y:S01]  /*16c0*/  HFMA2.MMA R14, -RZ, RZ, 0, 2.384185791015625e-07 ;  /* 0x00000004ff0e7435 */ /* 0x000fe200000001ff */
[----:B------:R-:W-:-:S05]  /*16d0*/  MOV R21, R17 ;  /* 0x0000001100157202 */ /* 0x000fca0000000f00 */
[----:B------:R-:W-:-:S05]  /*16e0*/  FADD.FTZ R9, R20, R21 ;  /* 0x0000001514097221 */ /* 0x000fca0000010000 */
[----:B------:R-:W-:-:S07]  /*16f0*/  MOV R27, R9 ;  /* 0x00000009001b7202 */ /* 0x000fce0000000f00 */
[----:B------:R-:W-:Y:S05]  /*1700*/  WARPSYNC.COLLECTIVE R12, `(.L_x_544) ;  /* 0x000000000c087348 */ /* 0x000fea0003c00000 */
[----:B------:R0:W1:Y:S02]  /*1710*/  SHFL.BFLY P2, R17, R27, R14, R13 ;  /* 0x0c00000e1b117389 */ /* 0x000064000004000d */
[----:B01----:R-:W-:Y:S01]  /*1720*/  ENDCOLLECTIVE ;  /* 0x000000000000791b */ /* 0x003fe20003800000 */
.L_x_544:
[----:B------:R-:W-:Y:S01]  /*1730*/  HFMA2.MMA R14, -RZ, RZ, 0, 4.76837158203125e-07 ;  /* 0x00000008ff0e7435 */ /* 0x000fe200000001ff */
[----:B------:R-:W-:-:S05]  /*1740*/  MOV R22, R17 ;  /* 0x0000001100167202 */ /* 0x000fca0000000f00 */
[----:B------:R-:W-:-:S05]  /*1750*/  FADD.FTZ R22, R9, R22 ;  /* 0x0000001609167221 */ /* 0x000fca0000010000 */
[----:B------:R-:W-:-:S07]  /*1760*/  MOV R27, R22 ;  /* 0x00000016001b7202 */ /* 0x000fce0000000f00 */
[----:B------:R-:W-:Y:S05]  /*1770*/  WARPSYNC.COLLECTIVE R12, `(.L_x_545) ;  /* 0x000000000c087348 */ /* 0x000fea0003c00000 */
[----:B------:R0:W1:Y:S02]  /*1780*/  SHFL.BFLY P2, R17, R27, R14, R13 ;  /* 0x0c00000e1b117389 */ /* 0x000064000004000d */
[----:B01----:R-:W-:Y:S01]  /*1790*/  ENDCOLLECTIVE ;  /* 0x000000000000791b */ /* 0x003fe20003800000 */
.L_x_545:
[----:B------:R-:W-:Y:S01]  /*17a0*/  HFMA2.MMA R14, -RZ, RZ, 0, 9.5367431640625e-07 ;  /* 0x00000010ff0e7435 */ /* 0x000fe200000001ff */
[----:B------:R-:W-:-:S05]  /*17b0*/  MOV R23, R17 ;  /* 0x0000001100177202 */ /* 0x000fca0000000f00 */
[----:B------:R-:W-:-:S04]  /*17c0*/  FADD.FTZ R18, R22, R23 ;  /* 0x0000001716127221 */ /* 0x000fc80000010000 */
[----:B------:R-:W-:-:S07]  /*17d0*/  IMAD.MOV.U32 R27, RZ, RZ, R18 ;  /* 0x000000ffff1b7224 */ /* 0x000fce00078e0012 */
[----:B------:R-:W-:Y:S05]  /*17e0*/  WARPSYNC.COLLECTIVE R12, `(.L_x_546) ;  /* 0x000000000c087348 */ /* 0x000fea0003c00000 */
[----:B------:R0:W1:Y:S02]  /*17f0*/  SHFL.BFLY P2, R17, R27, R14, R13 ;  /* 0x0c00000e1b117389 */ /* 0x000064000004000d */
[----:B01----:R-:W-:Y:S01]  /*1800*/  ENDCOLLECTIVE ;  /* 0x000000000000791b */ /* 0x003fe20003800000 */
.L_x_546:
[----:B------:R-:W-:Y:S01]  /*1810*/  HFMA2.MMA R14, -RZ, RZ, 0, 5.9604644775390625e-08 ;  /* 0x00000001ff0e7435 */ /* 0x000fe200000001ff */
[----:B------:R-:W-:Y:S02]  /*1820*/  MOV R27, R8 ;  /* 0x00000008001b7202 */ /* 0x000fe40000000f00 */
[----:B------:R-:W-:-:S08]  /*1830*/  MOV R9, R17 ;  /* 0x0000001100097202 */ /* 0x000fd00000000f00 */
[----:B------:R-:W-:Y:S05]  /*1840*/  WARPSYNC.COLLECTIVE R12, `(.L_x_547) ;  /* 0x000000000c087348 */ /* 0x000fea0003c00000 */
[----:B------:R0:W1:Y:S02]  /*1850*/  SHFL.BFLY P2, R17, R27, R14, R13 ;  /* 0x0c00000e1b117389 */ /* 0x000064000004000d */
[----:B01----:R-:W-:Y:S01]  /*1860*/  ENDCOLLECTIVE ;  /* 0x000000000000791b */ /* 0x003fe20003800000 */
.L_x_547:
[----:B------:R-:W-:Y:S01]  /*1870*/  HFMA2.MMA R14, -RZ, RZ, 0, 1.1920928955078125e-07 ;  /* 0x00000002ff0e7435 */ /* 0x000fe200000001ff */
[----:B------:R-:W-:-:S05]  /*1880*/  MOV R19, R17 ;  /* 0x0000001100137202 */ /* 0x000fca0000000f00 */
[----:B------:R-:W-:-:S05]  /*1890*/  FADD.FTZ R23, R8, R19 ;  /* 0x0000001308177221 */ /* 0x000fca0000010000 */
[----:B------:R-:W-:-:S07]  /*18a0*/  MOV R27, R23 ;  /* 0x00000017001b7202 */ /* 0x000fce0000000f00 */
[----:B------:R-:W-:Y:S05]  /*18b0*/  WARPSYNC.COLLECTIVE R12, `(.L_x_548) ;  /* 0x000000000c087348 */ /* 0x000fea0003c00000 */
[----:B------:R0:W1:Y:S02]  /*18c0*/  SHFL.BFLY P2, R17, R27, R14, R13 ;  /* 0x0c00000e1b117389 */ /* 0x000064000004000d */
[----:B01----:R-:W-:Y:S01]  /*18d0*/  ENDCOLLECTIVE ;  /* 0x000000000000791b */ /* 0x003fe20003800000 */
.L_x_548:
[----:B------:R-:W-:Y:S01]  /*18e0*/  HFMA2.MMA R14, -RZ, RZ, 0, 2.384185791015625e-07 ;  /* 0x00000004ff0e7435 */ /* 0x000fe200000001ff */
[----:B------:R-:W-:-:S05]  /*18f0*/  MOV R22, R17 ;  /* 0x0000001100167202 */ /* 0x000fca0000000f00 */
[----:B------:R-:W-:-:S05]  /*1900*/  FADD.FTZ R8, R23, R22 ;  /* 0x0000001617087221 */ /* 0x000fca0000010000 */
[----:B------:R-:W-:-:S07]  /*1910*/  MOV R27, R8 ;  /* 0x00000008001b7202 */ /* 0x000fce0000000f00 */
[----:B------:R-:W-:Y:S05]  /*1920*/  WARPSYNC.COLLECTIVE R12, `(.L_x_549) ;  /* 0x000000000c087348 */ /* 0x000fea0003c00000 */
[----:B------:R0:W1:Y:S02]  /*1930*/  SHFL.BFLY P2, R17, R27, R14, R13 ;  /* 0x0c00000e1b117389 */ /* 0x000064000004000d */
[----:B01----:R-:W-:Y:S01]  /*1940*/  ENDCOLLECTIVE ;  /* 0x000000000000791b */ /* 0x003fe20003800000 */
.L_x_549:
[----:B------:R-:W-:Y:S01]  /*1950*/  HFMA2.MMA R14, -RZ, RZ, 0, 4.76837158203125e-07 ;  /* 0x00000008ff0e7435 */ /* 0x000fe200000001ff */
[----:B------:R-:W-:-:S05]  /*1960*/  MOV R21, R17 ;  /* 0x0000001100157202 */ /* 0x000fca0000000f00 */
[----:B------:R-:W-:-:S05]  /*1970*/  FADD.FTZ R24, R8, R21 ;  /* 0x0000001508187221 */ /* 0x000fca0000010000 */
[----:B------:R-:W-:-:S07]  /*1980*/  MOV R27, R24 ;  /* 0x00000018001b7202 */ /* 0x000fce0000000f00 */
[----:B------:R-:W-:Y:S05]  /*1990*/  WARPSYNC.COLLECTIVE R12, `(.L_x_550) ;  /* 0x000000000c087348 */ /* 0x000fea0003c00000 */
[----:B------:R0:W1:Y:S02]  /*19a0*/  SHFL.BFLY P2, R17, R27, R14, R13 ;  /* 0x0c00000e1b117389 */ /* 0x000064000004000d */
[----:B01----:R-:W-:Y:S01]  /*19b0*/  ENDCOLLECTIVE ;  /* 0x000000000000791b */ /* 0x003fe20003800000 */
.L_x_550:
[----:B------:R-:W-:Y:S01]  /*19c0*/  HFMA2.MMA R14, -RZ, RZ, 0, 9.5367431640625e-07 ;  /* 0x00000010ff0e7435 */ /* 0x000fe200000001ff */
[----:B------:R-:W-:-:S05]  /*19d0*/  MOV R25, R17 ;  /* 0x0000001100197202 */ /* 0x000fca0000000f00 */
[----:B------:R-:W-:-:S05]  /*19e0*/  FADD.FTZ R25, R24, R25 ;  /* 0x0000001918197221 */ /* 0x000fca0000010000 */
[----:B------:R-:W-:-:S07]  /*19f0*/  MOV R27, R25 ;  /* 0x00000019001b7202 */ /* 0x000fce0000000f00 */
[----:B------:R-:W-:Y:S05]  /*1a00*/  WARPSYNC.COLLECTIVE R12, `(.L_x_551) ;  /* 0x000000000c087348 */ /* 0x000fea0003c00000 */
[----:B------:R0:W1:Y:S02]  /*1a10*/  SHFL.BFLY P2, R17, R27, R14, R13 ;  /* 0x0c00000e1b117389 */ /* 0x000064000004000d */
[----:B01----:R-:W-:Y:S01]  /*1a20*/  ENDCOLLECTIVE ;  /* 0x000000000000791b */ /* 0x003fe20003800000 */
.L_x_551:
[----:B------:R-:W-:Y:S05]  /*1a30*/  BRA `(.L_x_552) ;  /* 0xfffffff400387947 */ /* 0x000fea000383ffff */
.L_x_553:
        /* <DEDUP_REMOVED lines=12> */
.L_x_3449:


//--------------------- .text._ZN10layer_norm31ln_parallel_residual_bwd_kernelINS_13Kernel_traitsI6__halfS2_S2_S2_fjLj768ELj1ELj4ELj1ELj16ENS_18Kernel_traits_baseILj768ES2_S2_S2_S2_fjLj128EEEEELb1ELb1ELb0EEEvNS_9BwdParamsE --------------------------
	.section	.text._ZN10layer_norm31ln_parallel_residual_bwd_kernelINS_13Kernel_traitsI6__halfS2_S2_S2_fjLj768ELj1ELj4ELj1ELj16ENS_18Kernel_traits_baseILj768ES2_S2_S2_S2_fjLj128EEEEELb1ELb1ELb0EEEvNS_9BwdParamsE,"ax",@progbits
	.align	128
        .global         _ZN10layer_norm31ln_parallel_residual_bwd_kernelINS_13Kernel_traitsI6__halfS2_S2_S2_fjLj768ELj1ELj4ELj1ELj16ENS_18Kernel_traits_baseILj768ES2_S2_S2_S2_fjLj128EEEEELb1ELb1ELb0EEEvNS_9BwdParamsE
        .type           _ZN10layer_norm31ln_parallel_residual_bwd_kernelINS_13Kernel_traitsI6__halfS2_S2_S2_fjLj768ELj1ELj4ELj1ELj16ENS_18Kernel_traits_baseILj768ES2_S2_S2_S2_fjLj128EEEEELb1ELb1ELb0EEEvNS_9BwdParamsE,@function
        .size           _ZN10layer_norm31ln_parallel_residual_bwd_kernelINS_13Kernel_traitsI6__halfS2_S2_S2_fjLj768ELj1ELj4ELj1ELj16ENS_18Kernel_traits_baseILj768ES2_S2_S2_S2_fjLj128EEEEELb1ELb1ELb0EEEvNS_9BwdParamsE,(.L_x_3450 - _ZN10layer_norm31ln_parallel_residual_bwd_kernelINS_13Kernel_traitsI6__halfS2_S2_S2_fjLj768ELj1ELj4ELj1ELj16ENS_18Kernel_traits_baseILj768ES2_S2_S2_S2_fjLj128EEEEELb1ELb1ELb0EEEvNS_9BwdParamsE)
        .other          _ZN10layer_norm31ln_parallel_residual_bwd_kernelINS_13Kernel_traitsI6__halfS2_S2_S2_fjLj768ELj1ELj4ELj1ELj16ENS_18Kernel_traits_baseILj768ES2_S2_S2_S2_fjLj128EEEEELb1ELb1ELb0EEEvNS_9BwdParamsE,@"STO_CUDA_ENTRY STV_DEFAULT"
_ZN10layer_norm31ln_parallel_residual_bwd_kernelINS_13Kernel_traitsI6__halfS2_S2_S2_fjLj768ELj1ELj4ELj1ELj16ENS_18Kernel_traits_baseILj768ES2_S2_S2_S2_fjLj128EEEEELb1ELb1ELb0EEEvNS_9BwdParamsE:
.text._ZN10layer_norm31ln_parallel_residual_bwd_kernelINS_13Kernel_traitsI6__halfS2_S2_S2_fjLj768ELj1ELj4ELj1ELj16ENS_18Kernel_traits_baseILj768ES2_S2_S2_S2_fjLj128EEEEELb1ELb1ELb0EEEvNS_9BwdParamsE:
        /* <DEDUP_REMOVED lines=15> */
[----:B------:R-:W-:Y:S01]  /*00f0*/  ULDC.64 UR16, c[0x0][0x308] ;  /* 0x0000c20000107ab9 */ /* 0x000fe20000000a00 */
[----:B0-----:R-:W-:-:S04]  /*0100*/  LOP3.LUT R0, R12, 0x1f, RZ, 0xc, !PT ;  /* 0x0000001f0c007812 */ /* 0x001fc800078e0cff */
[----:B------:R-:W-:-:S04]  /*0110*/  LEA.HI.SX32 R0, R3, R0, 0x1d ;  /* 0x0000000003007211 */ /* 0x000fc800078feaff */
[C---:B------:R-:W-:Y:S02]  /*0120*/  LOP3.LUT P1, RZ, R0.reuse, 0xffffffe0, RZ, 0xc0, !PT ;  /* 0xffffffe000ff7812 */ /* 0x040fe4000782c0ff */
[C---:B------:R-:W-:Y:S02]  /*0130*/  ISETP.GE.U32.AND P2, PT, R0.reuse, 0x40, PT ;  /* 0x000000400000780c */ /* 0x040fe40003f46070 */
[----:B------:R-:W-:Y:S02]  /*0140*/  ISETP.GE.U32.AND P3, PT, R0, 0x60, PT ;  /* 0x000000600000780c */ /* 0x000fe40003f66070 */
[----:B------:R-:W-:-:S04]  /*0150*/  LOP3.LUT R0, R12, 0x1f, RZ, 0xc0, !PT ;  /* 0x0000001f0c007812 */ /* 0x000fc800078ec0ff */
[----:B------:R-:W-:-:S03]  /*0160*/  MOV R3, R0 ;  /* 0x0000000000037202 */ /* 0x000fc60000000f00 */
        /* <DEDUP_REMOVED lines=30> */
[----:B-1----:R-:W-:-:S04]  /*0350*/  LEA R117, R10, R3, 0x2 ;  /* 0x000000030a757211 */ /* 0x002fc800078e10ff */
[----:B------:R-:W-:Y:S02]  /*0360*/  ISETP.GE.AND P0, PT, R117, UR6, PT ;  /* 0x0000000675007c0c */ /* 0x000fe4000bf06270 */
[----:B------:R-:W-:Y:S02]  /*0370*/  CS2R R16, SRZ ;  /* 0x0000000000107805 */ /* 0x000fe4000001ff00 */
[----:B------:R-:W-:Y:S02]  /*0380*/  CS2R R18, SRZ ;  /* 0x0000000000127805 */ /* 0x000fe4000001ff00 */
[----:B------:R-:W-:Y:S02]  /*0390*/  CS2R R12, SRZ ;  /* 0x00000000000c7805 */ /* 0x000fe4000001ff00 */
[----:B------:R-:W-:Y:S02]  /*03a0*/  CS2R R14, SRZ ;  /* 0x00000000000e7805 */ /* 0x000fe4000001ff00 */
[----:B0-----:R-:W-:-:S02]  /*03b0*/  CS2R R8, SRZ ;  /* 0x0000000000087805 */ /* 0x001fc4000001ff00 */
[----:B------:R-:W-:Y:S02]  /*03c0*/  CS2R R10, SRZ ;  /* 0x00000000000a7805 */ /* 0x000fe4000001ff00 */
[----:B------:R-:W-:Y:S02]  /*03d0*/  CS2R R4, SRZ ;  /* 0x0000000000047805 */ /* 0x000fe4000001ff00 */
[----:B--2---:R-:W-:Y:S01]  /*03e0*/  CS2R R6, SRZ ;  /* 0x0000000000067805 */ /* 0x004fe2000001ff00 */
[----:B------:R-:W-:Y:S06]  /*03f0*/  @P0 BRA `(.L_x_555) ;  /* 0x0000003000380947 */ /* 0x000fec0003800000 */
        /* <DEDUP_REMOVED lines=21> */
[----:B------:R-:W-:Y:S02]  /*0550*/  HADD2.F32 R98, -RZ, R99.H0_H0 ;  /* 0x20000063ff627230 */ /* 0x000fe40000004100 */
[----:B------:R-:W-:Y:S02]  /*0560*/  HADD2.F32 R106, -RZ, R107.H0_H0 ;  /* 0x2000006bff6a7230 */ /* 0x000fe40000004100 */
[----:B------:R-:W-:Y:S02]  /*0570*/  HADD2.F32 R114, -RZ, R115.H0_H0 ;  /* 0x20000073ff727230 */ /* 0x000fe40000004100 */
[----:B------:R-:W-:Y:S02]  /*0580*/  HADD2.F32 R99, -RZ, R99.H1_H1 ;  /* 0x30000063ff637230 */ /* 0x000fe40000004100 */
[----:B------:R-:W-:Y:S02]  /*0590*/  HADD2.F32 R107, -RZ, R107.H1_H1 ;  /* 0x3000006bff6b7230 */ /* 0x000fe40000004100 */
[----:B------:R-:W-:-:S07]  /*05a0*/  HADD2.F32 R115, -RZ, R115.H1_H1 ;  /* 0x30000073ff737230 */ /* 0x000fce0000004100 */
.L_x_569:
        /* <DEDUP_REMOVED lines=23> */
[C---:B------:R-:W-:Y:S02]  /*0720*/  SHF.L.U32 R3, R116.reuse, 0x3, RZ ;  /* 0x0000000374037819 */ /* 0x040fe400000006ff */
[----:B------:R-:W-:Y:S02]  /*0730*/  SHF.L.U64.HI R118, R116, 0x3, RZ ;  /* 0x0000000374767819 */ /* 0x000fe400000102ff */
[----:B------:R-:W-:Y:S02]  /*0740*/  IADD3 R88, P6, R3, UR12, RZ ;  /* 0x0000000c03587c10 */ /* 0x000fe4000ffde0ff */
[----:B------:R-:W-:Y:S02]  /*0750*/  ISETP.NE.U32.AND P0, PT, RZ, UR14, PT ;  /* 0x0000000eff007c0c */ /* 0x000fe4000bf05070 */
[----:B------:R-:W-:Y:S02]  /*0760*/  IADD3.X R89, R118, UR13, RZ, P6, !PT ;  /* 0x0000000d76597c10 */ /* 0x000fe4000b7fe4ff */
[----:B------:R-:W-:-:S02]  /*0770*/  ISETP.NE.AND.EX P0, PT, RZ, UR15, PT, P0 ;  /* 0x0000000fff007c0c */ /* 0x000fc4000bf05300 */
[----:B------:R-:W-:Y:S02]  /*0780*/  ISETP.NE.U32.AND P5, PT, RZ, UR8, PT ;  /* 0x00000008ff007c0c */ /* 0x000fe4000bfa5070 */
[----:B------:R-:W5:Y:S02]  /*0790*/  LDG.E.64 R88, desc[UR4][R88.64] ;  /* 0x0000000458587981 */ /* 0x000f64000c1e1b00 */
[----:B------:R-:W-:-:S07]  /*07a0*/  ISETP.NE.AND.EX P5, PT, RZ, UR9, PT, P5 ;  /* 0x00000009ff007c0c */ /* 0x000fce000bfa5350 */
[----:B------:R-:W0:Y:S02]  /*07b0*/  @P0 LDC.64 R124, c[0x0][0x248] ;  /* 0x00009200ff7c0b82 */ /* 0x000e240000000a00 */
[----:B0-----:R-:W-:-:S04]  /*07c0*/  @P0 IADD3 R124, P6, R3, R124, RZ ;  /* 0x0000007c037c0210 */ /* 0x001fc80007fde0ff */
[----:B------:R-:W-:Y:S02]  /*07d0*/  @P0 IADD3.X R125, R118, R125, RZ, P6, !PT ;  /* 0x0000007d767d0210 */ /* 0x000fe400037fe4ff */
[----:B------:R-:W-:-:S03]  /*07e0*/  @P5 LEA R122, P6, R116, UR8, 0x4 ;  /* 0x00000008747a5c11 */ /* 0x000fc6000f8c20ff */
[----:B------:R-:W5:Y:S01]  /*07f0*/  @P0 LDG.E.64 R90, desc[UR4][R124.64] ;  /* 0x000000047c5a0981 */ /* 0x000f62000c1e1b00 */
[----:B------:R-:W-:-:S05]  /*0800*/  @P5 LEA.HI.X R123, R116, UR9, RZ, 0x4, P6 ;  /* 0x00000009747b5c11 */ /* 0x000fca000b0f24ff */
[----:B------:R0:W5:Y:S01]  /*0810*/  @P5 LDG.E.128 R52, desc[UR4][R122.64] ;  /* 0x000000047a345981 */ /* 0x000162000c1e1d00 */
[----:B------:R-:W-:Y:S01]  /*0820*/  IADD3 R169, R116, 0x20, RZ ;  /* 0x0000002074a97810 */ /* 0x000fe20007ffe0ff */
[--C-:B--2---:R-:W-:Y:S02]  /*0830*/  HADD2.F32 R118, -RZ, R76.reuse.H0_H0 ;  /* 0x2000004cff767230 */ /* 0x104fe40000004100 */
[----:B------:R-:W-:Y:S02]  /*0840*/  HADD2.F32 R76, -RZ, R76.H1_H1 ;  /* 0x3000004cff4c7230 */ /* 0x000fe40000004100 */
[----:B------:R-:W-:Y:S02]  /*0850*/  HADD2.F32 R130, -RZ, R78.H0_H0 ;  /* 0x2000004eff827230 */ /* 0x000fe40000004100 */
[C---:B------:R-:W-:Y:S01]  /*0860*/  FADD.FTZ R118, -R165.reuse, R118 ;  /* 0x00000076a5767221 */ /* 0x040fe20000010100 */
[--C-:B------:R-:W-:Y:S02]  /*0870*/  HADD2.F32 R126, -RZ, R77.reuse.H0_H0 ;  /* 0x2000004dff7e7230 */ /* 0x100fe40000004100 */
[----:B------:R-:W-:Y:S01]  /*0880*/  FADD.FTZ R76, -R165, R76 ;  /* 0x0000004ca54c7221 */ /* 0x000fe20000010100 */
[----:B------:R-:W-:-:S02]  /*0890*/  HADD2.F32 R128, -RZ, R77.H1_H1 ;  /* 0x3000004dff807230 */ /* 0x000fc40000004100 */
[----:B------:R-:W-:Y:S01]  /*08a0*/  FADD.FTZ R130, -R165, R130 ;  /* 0x00000082a5827221 */ /* 0x000fe20000010100 */
[----:B------:R-:W-:Y:S02]  /*08b0*/  HADD2.F32 R132, -RZ, R78.H1_H1 ;  /* 0x3000004eff847230 */ /* 0x000fe40000004100 */
[C---:B-----5:R-:W-:Y:S01]  /*08c0*/  FMUL.FTZ R3, R163.reuse, R118 ;  /* 0x00000076a3037220 */ /* 0x060fe20000410000 */
[--C-:B------:R-:W-:Y:S02]  /*08d0*/  HADD2.F32 R134, -RZ, R79.reuse.H0_H0 ;  /* 0x2000004fff867230 */ /* 0x100fe40000004100 */
[----:B------:R-:W-:Y:S02]  /*08e0*/  HADD2.F32 R168, -RZ, R79.H1_H1 ;  /* 0x3000004fffa87230 */ /* 0x000fe40000004100 */
[----:B------:R-:W-:Y:S01]  /*08f0*/  FMUL.FTZ R118, R163, R76 ;  /* 0x0000004ca3767220 */ /* 0x000fe20000410000 */
[--C-:B---3--:R-:W-:Y:S02]  /*0900*/  HADD2.F32 R77, -RZ, R72.reuse.H0_H0 ;  /* 0x20000048ff4d7230 */ /* 0x108fe40000004100 */
[----:B------:R-:W-:Y:S01]  /*0910*/  FADD.FTZ R126, -R165, R126 ;  /* 0x0000007ea57e7221 */ /* 0x000fe20000010100 */
[----:B------:R-:W-:-:S02]  /*0920*/  HADD2.F32 R72, -RZ, R72.H1_H1 ;  /* 0x30000048ff487230 */ /* 0x000fc40000004100 */
[--C-:B------:R-:W-:Y:S02]  /*0930*/  HADD2.F32 R79, -RZ, R73.reuse.H0_H0 ;  /* 0x20000049ff4f7230 */ /* 0x100fe40000004100 */
[----:B------:R-:W-:Y:S02]  /*0940*/  HADD2.F32 R78, -RZ, R73.H1_H1 ;  /* 0x30000049ff4e7230 */ /* 0x000fe40000004100 */
[----:B------:R-:W-:Y:S01]  /*0950*/  FMUL.FTZ R120, R92, R77 ;  /* 0x0000004d5c787220 */ /* 0x000fe20000410000 */
[--C-:B------:R-:W-:Y:S02]  /*0960*/  HADD2.F32 R73, -RZ, R74.reuse.H0_H0 ;  /* 0x2000004aff497230 */ /* 0x100fe40000004100 */
[----:B------:R-:W-:Y:S01]  /*0970*/  FMUL.FTZ R127, R163, R130 ;  /* 0x00000082a37f7220 */ /* 0x000fe20000410000 */
[----:B------:R-:W-:Y:S01]  /*0980*/  FADD.FTZ R25, R25, R72 ;  /* 0x0000004819197221 */ /* 0x000fe20000010000 */
[-C--:B------:R-:W-:Y:S01]  /*0990*/  FFMA.FTZ R49, R118, R72.reuse, R49 ;  /* 0x0000004876317223 */ /* 0x080fe20000010031 */
[----:B0-----:R-:W-:Y:S01]  /*09a0*/  FMUL.FTZ R123, R93, R72 ;  /* 0x000000485d7b7220 */ /* 0x001fe20000410000 */
[----:B------:R-:W-:Y:S01]  /*09b0*/  FADD.FTZ R122, -R165, R128 ;  /* 0x00000080a57a7221 */ /* 0x000fe20000010100 */
[----:B------:R-:W-:Y:S01]  /*09c0*/  FMUL.FTZ R125, R163, R126 ;  /* 0x0000007ea37d7220 */ /* 0x000fe20000410000 */
[----:B------:R-:W-:Y:S01]  /*09d0*/  FADD.FTZ R20, R20, R73 ;  /* 0x0000004914147221 */ /* 0x000fe20000010000 */
[-C--:B------:R-:W-:Y:S01]  /*09e0*/  FFMA.FTZ R44, R127, R73.reuse, R44 ;  /* 0x000000497f2c7223 */ /* 0x080fe2000001002c */
[----:B------:R-:W-:Y:S01]  /*09f0*/  FMUL.FTZ R126, R96, R73 ;  /* 0x00000049607e7220 */ /* 0x000fe20000410000 */
[----:B------:R-:W-:Y:S01]  /*0a00*/  FADD.FTZ R128, -R165, R132 ;  /* 0x00000084a5807221 */ /* 0x000fe20000010100 */
[----:B------:R-:W-:Y:S01]  /*0a10*/  FADD.FTZ R72, RZ, R120 ;  /* 0x00000078ff487221 */ /* 0x000fe20000010000 */
[----:B------:R-:W-:Y:S01]  /*0a20*/  FFMA.FTZ R73, R3, R120, RZ ;  /* 0x0000007803497223 */ /* 0x000fe200000100ff */
[----:B------:R-:W-:-:S02]  /*0a30*/  HADD2.F32 R74, -RZ, R74.H1_H1 ;  /* 0x3000004aff4a7230 */ /* 0x000fc40000004100 */
[----:B------:R-:W-:Y:S01]  /*0a40*/  FMUL.FTZ R128, R163, R128 ;  /* 0x00000080a3807220 */ /* 0x000fe20000410000 */
[--C-:B------:R-:W-:Y:S02]  /*0a50*/  HADD2.F32 R167, -RZ, R75.reuse.H0_H0 ;  /* 0x2000004bffa77230 */ /* 0x100fe40000004100 */
[----:B------:R-:W-:Y:S02]  /*0a60*/  HADD2.F32 R170, -RZ, R75.H1_H1 ;  /* 0x3000004bffaa7230 */ /* 0x000fe40000004100 */
[----:B------:R-:W-:Y:S01]  /*0a70*/  FADD.FTZ R75, R72, R123 ;  /* 0x0000007b484b7221 */ /* 0x000fe20000010000 */
[----:B------:R-:W-:Y:S01]  /*0a80*/  FMUL.FTZ R124, R94, R79 ;  /* 0x0000004f5e7c7220 */ /* 0x000fe20000410000 */
[----:B------:R-:W-:Y:S01]  /*0a90*/  FFMA.FTZ R72, R118, R123, R73 ;  /* 0x0000007b76487223 */ /* 0x000fe20000010049 */
[----:B------:R-:W-:Y:S01]  /*0aa0*/  FADD.FTZ R21, R21, R74 ;  /* 0x0000004a15157221 */ /* 0x000fe20000010000 */
[-C--:B------:R-:W-:Y:S01]  /*0ab0*/  FFMA.FTZ R45, R128, R74.reuse, R45 ;  /* 0x0000004a802d7223 */ /* 0x080fe2000001002d */
[----:B------:R-:W-:Y:S01]  /*0ac0*/  FMUL.FTZ R131, R97, R74 ;  /* 0x0000004a61837220 */ /* 0x000fe20000410000 */
[----:B------:R-:W-:Y:S01]  /*0ad0*/  FMUL.FTZ R122, R163, R122 ;  /* 0x0000007aa37a7220 */ /* 0x000fe20000410000 */
[----:B------:R-:W-:Y:S01]  /*0ae0*/  FMUL.FTZ R129, R95, R78 ;  /* 0x0000004e5f817220 */ /* 0x000fe20000410000 */
[----:B------:R-:W-:Y:S01]  /*0af0*/  FADD.FTZ R74, R75, R124 ;  /* 0x0000007c4b4a7221 */ /* 0x000fe20000010000 */
[----:B------:R-:W-:-:S03]  /*0b00*/  FFMA.FTZ R73, R125, R124, R72 ;  /* 0x0000007c7d497223 */ /* 0x000fc60000010048 */
[----:B------:R-:W-:Y:S01]  /*0b10*/  FADD.FTZ R75, R74, R129 ;  /* 0x000000814a4b7221 */ /* 0x000fe20000010000 */
[----:B------:R-:W-:Y:S01]  /*0b20*/  FFMA.FTZ R72, R122, R129, R73 ;  /* 0x000000817a487223 */ /* 0x000fe20000010049 */
[----:B------:R-:W-:Y:S02]  /*0b30*/  FADD.FTZ R134, -R165, R134 ;  /* 0x00000086a5867221 */ /* 0x000fe40000010100 */
[----:B------:R-:W-:Y:S01]  /*0b40*/  FADD.FTZ R74, R75, R126 ;  /* 0x0000007e4b4a7221 */ /* 0x000fe20000010000 */
[----:B------:R-:W-:Y:S01]  /*0b50*/  FFMA.FTZ R73, R127, R126, R72 ;  /* 0x0000007e7f497223 */ /* 0x000fe20000010048 */
[----:B------:R-:W-:Y:S01]  /*0b60*/  FMUL.FTZ R133, R163, R134 ;  /* 0x00000086a3857220 */ /* 0x000fe20000410000 */
[----:B------:R-:W-:Y:S01]  /*0b70*/  FMUL.FTZ R130, R98, R167 ;  /* 0x000000a762827220 */ /* 0x000fe20000410000 */
[----:B------:R-:W-:Y:S01]  /*0b80*/  FADD.FTZ R134, -R165, R168 ;  /* 0x000000a8a5867221 */ /* 0x000fe20000010100 */
        /* <DEDUP_REMOVED lines=17> */
[----:B------:R-:W-:-:S07]  /*0ca0*/  FFMA.FTZ R168, R134, R132, R73 ;  /* 0x0000008486a87223 */ /* 0x000fce0000010049 */
.L_x_557:
[----:B------:R-:W-:Y:S05]  /*0cb0*/  BSYNC B1 ;  /* 0x0000000000017941 */ /* 0x000fea0003800000 */
.L_x_556:
        /* <DEDUP_REMOVED lines=28> */
[--C-:B------:R-:W-:Y:S02]  /*0e80*/  HADD2.F32 R142, -RZ, R77.reuse.H0_H0 ;  /* 0x2000004dff8e7230 */ /* 0x100fe40000004100 */
[----:B------:R-:W-:Y:S01]  /*0e90*/  FADD.FTZ R76, -R165, R76 ;  /* 0x0000004ca54c7221 */ /* 0x000fe20000010100 */
[----:B------:R-:W-:-:S02]  /*0ea0*/  HADD2.F32 R144, -RZ, R77.H1_H1 ;  /* 0x3000004dff907230 */ /* 0x000fc40000004100 */
[C---:B------:R-:W-:Y:S01]  /*0eb0*/  FADD.FTZ R146, -R165.reuse, R146 ;  /* 0x00000092a5927221 */ /* 0x040fe20000010100 */
[----:B------:R-:W-:Y:S02]  /*0ec0*/  HADD2.F32 R148, -RZ, R78.H1_H1 ;  /* 0x3000004eff947230 */ /* 0x000fe40000004100 */
[----:B------:R-:W-:Y:S01]  /*0ed0*/  FADD.FTZ R140, -R165, R140 ;  /* 0x0000008ca58c7221 */ /* 0x000fe20000010100 */
[--C-:B------:R-:W-:Y:S02]  /*0ee0*/  HADD2.F32 R150, -RZ, R79.reuse.H0_H0 ;  /* 0x2000004fff967230 */ /* 0x100fe40000004100 */
[----:B------:R-:W-:Y:S02]  /*0ef0*/  HADD2.F32 R170, -RZ, R79.H1_H1 ;  /* 0x3000004fffaa7230 */ /* 0x000fe40000004100 */
[----:B0----5:R-:W-:Y:S01]  /*0f00*/  FMUL.FTZ R136, R163, R76 ;  /* 0x0000004ca3887220 */ /* 0x021fe20000410000 */
[--C-:B---3--:R-:W-:Y:S02]  /*0f10*/  HADD2.F32 R77, -RZ, R72.reuse.H0_H0 ;  /* 0x20000048ff4d7230 */ /* 0x108fe40000004100 */
[----:B------:R-:W-:-:S02]  /*0f20*/  HADD2.F32 R72, -RZ, R72.H1_H1 ;  /* 0x30000048ff487230 */ /* 0x000fc40000004100 */
[--C-:B------:R-:W-:Y:S02]  /*0f30*/  HADD2.F32 R79, -RZ, R73.reuse.H0_H0 ;  /* 0x20000049ff4f7230 */ /* 0x100fe40000004100 */
[----:B------:R-:W-:Y:S02]  /*0f40*/  HADD2.F32 R78, -RZ, R73.H1_H1 ;  /* 0x30000049ff4e7230 */ /* 0x000fe40000004100 */
[----:B------:R-:W-:Y:S01]  /*0f50*/  FMUL.FTZ R138, R100, R77 ;  /* 0x0000004d648a7220 */ /* 0x000fe20000410000 */
[--C-:B------:R-:W-:Y:S02]  /*0f60*/  HADD2.F32 R73, -RZ, R74.reuse.H0_H0 ;  /* 0x2000004aff497230 */ /* 0x100fe40000004100 */
[C---:B------:R-:W-:Y:S01]  /*0f70*/  FMUL.FTZ R139, R163.reuse, R146 ;  /* 0x00000092a38b7220 */ /* 0x040fe20000410000 */
[----:B------:R-:W-:Y:S01]  /*0f80*/  FMUL.FTZ R121, R163, R140 ;  /* 0x0000008ca3797220 */ /* 0x000fe20000410000 */
[----:B------:R-:W-:Y:S01]  /*0f90*/  FADD.FTZ R17, R17, R72 ;  /* 0x0000004811117221 */ /* 0x000fe20000010000 */
[-C--:B------:R-:W-:Y:S01]  /*0fa0*/  FFMA.FTZ R41, R136, R72.reuse, R41 ;  /* 0x0000004888297223 */ /* 0x080fe20000010029 */
[----:B------:R-:W-:Y:S01]  /*0fb0*/  FMUL.FTZ R135, R101, R72 ;  /* 0x0000004865877220 */ /* 0x000fe20000410000 */
[C---:B------:R-:W-:Y:S01]  /*0fc0*/  FADD.FTZ R140, -R165.reuse, R144 ;  /* 0x00000090a58c7221 */ /* 0x040fe20000010100 */
[----:B------:R-:W-:Y:S01]  /*0fd0*/  FADD.FTZ R142, -R165, R142 ;  /* 0x0000008ea58e7221 */ /* 0x000fe20000010100 */
[----:B------:R-:W-:Y:S01]  /*0fe0*/  FADD.FTZ R12, R12, R73 ;  /* 0x000000490c0c7221 */ /* 0x000fe20000010000 */
[-C--:B------:R-:W-:Y:S01]  /*0ff0*/  FFMA.FTZ R36, R139, R73.reuse, R36 ;  /* 0x000000498b247223 */ /* 0x080fe20000010024 */
[----:B------:R-:W-:Y:S01]  /*1000*/  FMUL.FTZ R144, R104, R73 ;  /* 0x0000004968907220 */ /* 0x000fe20000410000 */
[----:B------:R-:W-:Y:S01]  /*1010*/  FADD.FTZ R146, -R165, R148 ;  /* 0x00000094a5927221 */ /* 0x000fe20000010100 */
[----:B------:R-:W-:Y:S01]  /*1020*/  FADD.FTZ R72, R167, R138 ;  /* 0x0000008aa7487221 */ /* 0x000fe20000010000 */
[----:B------:R-:W-:Y:S01]  /*1030*/  FFMA.FTZ R73, R121, R138, R168 ;  /* 0x0000008a79497223 */ /* 0x000fe200000100a8 */
[----:B------:R-:W-:-:S02]  /*1040*/  HADD2.F32 R74, -RZ, R74.H1_H1 ;  /* 0x3000004aff4a7230 */ /* 0x000fc40000004100 */
[C---:B------:R-:W-:Y:S01]  /*1050*/  FMUL.FTZ R137, R163.reuse, R142 ;  /* 0x0000008ea3897220 */ /* 0x040fe20000410000 */
[--C-:B------:R-:W-:Y:S02]  /*1060*/  HADD2.F32 R147, -RZ, R75.reuse.H0_H0 ;  /* 0x2000004bff937230 */ /* 0x100fe40000004100 */
[----:B------:R-:W-:Y:S01]  /*1070*/  FMUL.FTZ R146, R163, R146 ;  /* 0x00000092a3927220 */ /* 0x000fe20000410000 */
        /* <DEDUP_REMOVED lines=37> */
.L_x_559:
[----:B------:R-:W-:Y:S05]  /*12d0*/  BSYNC B1 ;  /* 0x0000000000017941 */ /* 0x000fea0003800000 */
.L_x_558:
        /* <DEDUP_REMOVED lines=21> */
[----:B0-----:R-:W-:-:S04]  /*1430*/  @P0 IADD3 R154, P6, R155, R158, RZ ;  /* 0x0000009e9b9a0210 */ /* 0x001fc80007fde0ff */
[----:B------:R-:W-:-:S05]  /*1440*/  @P0 IADD3.X R155, R156, R159, RZ, P6, !PT ;  /* 0x0000009f9c9b0210 */ /* 0x000fca00037fe4ff */
[----:B------:R0:W5:Y:S01]  /*1450*/  @P0 LDG.E.64 R82, desc[UR4][R154.64] ;  /* 0x000000049a520981 */ /* 0x000162000c1e1b00 */
[--C-:B--2---:R-:W-:Y:S02]  /*1460*/  HADD2.F32 R156, -RZ, R76.reuse.H0_H0 ;  /* 0x2000004cff9c7230 */ /* 0x104fe40000004100 */
[----:B------:R-:W-:Y:S02]  /*1470*/  HADD2.F32 R76, -RZ, R76.H1_H1 ;  /* 0x3000004cff4c7230 */ /* 0x000fe40000004100 */
[--C-:B------:R-:W-:Y:S02]  /*1480*/  HADD2.F32 R158, -RZ, R77.reuse.H0_H0 ;  /* 0x2000004dff9e7230 */ /* 0x100fe40000004100 */
[----:B------:R-:W-:Y:S02]  /*1490*/  HADD2.F32 R160, -RZ, R77.H1_H1 ;  /* 0x3000004dffa07230 */ /* 0x000fe40000004100 */
[----:B------:R-:W-:Y:S01]  /*14a0*/  FADD.FTZ R76, -R165, R76 ;  /* 0x0000004ca54c7221 */ /* 0x000fe20000010100 */
[----:B------:R-:W-:-:S02]  /*14b0*/  HADD2.F32 R162, -RZ, R78.H0_H0 ;  /* 0x2000004effa27230 */ /* 0x000fc40000004100 */
[----:B------:R-:W-:Y:S01]  /*14c0*/  FADD.FTZ R156, -R165, R156 ;  /* 0x0000009ca59c7221 */ /* 0x000fe20000010100 */
[----:B------:R-:W-:Y:S02]  /*14d0*/  HADD2.F32 R78, -RZ, R78.H1_H1 ;  /* 0x3000004eff4e7230 */ /* 0x000fe40000004100 */
[C---:B-1---5:R-:W-:Y:S01]  /*14e0*/  FMUL.FTZ R152, R163.reuse, R76 ;  /* 0x0000004ca3987220 */ /* 0x062fe20000410000 */
[----:B------:R-:W-:Y:S01]  /*14f0*/  FMUL.FTZ R119, R163, R156 ;  /* 0x0000009ca3777220 */ /* 0x000fe20000410000 */
[--C-:B---3--:R-:W-:Y:S02]  /*1500*/  HADD2.F32 R77, -RZ, R72.reuse.H0_H0 ;  /* 0x20000048ff4d7230 */ /* 0x108fe40000004100 */
[----:B------:R-:W-:-:S03]  /*1510*/  HADD2.F32 R72, -RZ, R72.H1_H1 ;  /* 0x30000048ff487230 */ /* 0x000fc60000004100 */
[----:B0-----:R-:W-:Y:S01]  /*1520*/  FMUL.FTZ R154, R108, R77 ;  /* 0x0000004d6c9a7220 */ /* 0x001fe20000410000 */
[--C-:B------:R-:W-:Y:S02]  /*1530*/  HADD2.F32 R166, -RZ, R79.reuse.H0_H0 ;  /* 0x2000004fffa67230 */ /* 0x100fe40000004100 */
[----:B------:R-:W-:Y:S01]  /*1540*/  FADD.FTZ R164, -R165, R78 ;  /* 0x0000004ea5a47221 */ /* 0x000fe20000010100 */
[----:B------:R-:W-:Y:S02]  /*1550*/  HADD2.F32 R172, -RZ, R79.H1_H1 ;  /* 0x3000004fffac7230 */ /* 0x000fe40000004100 */
[----:B------:R-:W-:Y:S01]  /*1560*/  FADD.FTZ R9, R9, R72 ;  /* 0x0000004809097221 */ /* 0x000fe20000010000 */
[-C--:B------:R-:W-:Y:S01]  /*1570*/  FFMA.FTZ R33, R152, R72.reuse, R33 ;  /* 0x0000004898217223 */ /* 0x080fe20000010021 */
[----:B------:R-:W-:Y:S01]  /*1580*/  FMUL.FTZ R151, R109, R72 ;  /* 0x000000486d977220 */ /* 0x000fe20000410000 */
[----:B------:R-:W-:Y:S01]  /*1590*/  FADD.FTZ R158, -R165, R158 ;  /* 0x0000009ea59e7221 */ /* 0x000fe20000010100 */
[----:B------:R-:W-:-:S02]  /*15a0*/  HADD2.F32 R79, -RZ, R73.H0_H0 ;  /* 0x20000049ff4f7230 */ /* 0x000fc40000004100 */
[----:B------:R-:W-:Y:S01]  /*15b0*/  FADD.FTZ R72, R167, R154 ;  /* 0x0000009aa7487221 */ /* 0x000fe20000010000 */
[----:B------:R-:W-:Y:S02]  /*15c0*/  HADD2.F32 R78, -RZ, R73.H1_H1 ;  /* 0x30000049ff4e7230 */ /* 0x000fe40000004100 */
[----:B------:R-:W-:Y:S01]  /*15d0*/  FFMA.FTZ R73, R119, R154, R168 ;  /* 0x0000009a77497223 */ /* 0x000fe200000100a8 */
[--C-:B------:R-:W-:Y:S02]  /*15e0*/  HADD2.F32 R161, -RZ, R75.reuse.H0_H0 ;  /* 0x2000004bffa17230 */ /* 0x100fe40000004100 */
[----:B------:R-:W-:Y:S01]  /*15f0*/  FMUL.FTZ R149, R163, R158 ;  /* 0x0000009ea3957220 */ /* 0x000fe20000410000 */
[----:B------:R-:W-:Y:S02]  /*1600*/  HADD2.F32 R174, -RZ, R75.H1_H1 ;  /* 0x3000004bffae7230 */ /* 0x000fe40000004100 */
[----:B------:R-:W-:Y:S01]  /*1610*/  FADD.FTZ R75, R72, R151 ;  /* 0x00000097484b7221 */ /* 0x000fe20000010000 */
[C---:B------:R-:W-:Y:S01]  /*1620*/  FADD.FTZ R160, -R165.reuse, R160 ;  /* 0x000000a0a5a07221 */ /* 0x040fe20000010100 */
[----:B------:R-:W-:Y:S01]  /*1630*/  FMUL.FTZ R158, R110, R79 ;  /* 0x0000004f6e9e7220 */ /* 0x000fe20000410000 */
[----:B------:R-:W-:Y:S01]  /*1640*/  FFMA.FTZ R72, R152, R151, R73 ;  /* 0x0000009798487223 */ /* 0x000fe20000010049 */
[C---:B------:R-:W-:Y:S01]  /*1650*/  FADD.FTZ R170, -R165.reuse, R166 ;  /* 0x000000a6a5aa7221 */ /* 0x040fe20000010100 */
[----:B------:R-:W-:Y:S01]  /*1660*/  FADD.FTZ R162, -R165, R162 ;  /* 0x000000a2a5a27221 */ /* 0x000fe20000010100 */
[----:B------:R-:W-:-:S02]  /*1670*/  HADD2.F32 R157, -RZ, R74.H0_H0 ;  /* 0x2000004aff9d7230 */ /* 0x000fc40000004100 */
[----:B------:R-:W-:Y:S01]  /*1680*/  FMUL.FTZ R156, R163, R160 ;  /* 0x000000a0a39c7220 */ /* 0x000fe20000410000 */
[----:B------:R-:W-:Y:S02]  /*1690*/  HADD2.F32 R166, -RZ, R74.H1_H1 ;  /* 0x3000004affa67230 */ /* 0x000fe40000004100 */
        /* <DEDUP_REMOVED lines=13> */
[----:B------:R-:W-:Y:S01]  /*1770*/  FMUL.FTZ R159, R163, R170 ;  /* 0x000000aaa39f7220 */ /* 0x000fe20000410000 */
[----:B------:R-:W-:Y:S01]  /*1780*/  FADD.FTZ R172, -R165, R172 ;  /* 0x000000aca5ac7221 */ /* 0x000fe20000010100 */
[----:B------:R-:W-:Y:S01]  /*1790*/  FMUL.FTZ R164, R114, R161 ;  /* 0x000000a172a47220 */ /* 0x000fe20000410000 */
[----:B------:R-:W-:Y:S01]  /*17a0*/  FADD.FTZ R75, R74, R157 ;  /* 0x0000009d4a4b7221 */ /* 0x000fe20000010000 */
[C---:B------:R-:W-:Y:S01]  /*17b0*/  FFMA.FTZ R72, R162.reuse, R157, R73 ;  /* 0x0000009da2487223 */ /* 0x040fe20000010049 */
        /* <DEDUP_REMOVED lines=18> */
.L_x_561:
[----:B------:R-:W-:Y:S05]  /*18e0*/  BSYNC B1 ;  /* 0x0000000000017941 */ /* 0x000fea0003800000 */
.L_x_560:
        /* <DEDUP_REMOVED lines=20> */
.L_x_581:
        /* <DEDUP_REMOVED lines=11> */
[-CC-:B------:R-:W-:Y:S01]  /*1ae0*/  FFMA.FTZ R76, R118, R167.reuse, R178.reuse ;  /* 0x000000a7764c7223 */ /* 0x180fe200000100b2 */
[----:B------:R-:W-:Y:S01]  /*1af0*/  MOV R74, R88 ;  /* 0x00000058004a7202 */ /* 0x000fe20000000f00 */
[----:B------:R-:W-:Y:S01]  /*1b00*/  FFMA.FTZ R77, R125, R167, R178 ;  /* 0x000000a77d4d7223 */ /* 0x000fe200000100b2 */
[----:B------:R-:W-:Y:S01]  /*1b10*/  FADD.FTZ R72, R120, -R73 ;  /* 0x8000004978487221 */ /* 0x000fe20000010000 */
[----:B------:R-:W-:Y:S01]  /*1b20*/  ISETP.NE.AND.EX P0, PT, RZ, UR15, PT, P0 ;  /* 0x0000000fff007c0c */ /* 0x000fe2000bf05300 */
[----:B------:R-:W-:Y:S01]  /*1b30*/  FADD.FTZ R76, R123, -R76 ;  /* 0x8000004c7b4c7221 */ /* 0x000fe20000010000 */
[----:B------:R-:W-:Y:S01]  /*1b40*/  LOP3.LUT P6, RZ, R74, 0xff, RZ, 0xc0, !PT ;  /* 0x000000ff4aff7812 */ /* 0x000fe200078cc0ff */
[----:B-----5:R-:W-:Y:S01]  /*1b50*/  FMUL.FTZ R72, R163, R72 ;  /* 0x00000048a3487220 */ /* 0x020fe20000410000 */
[----:B------:R-:W-:Y:S01]  /*1b60*/  FADD.FTZ R74, R124, -R77 ;  /* 0x8000004d7c4a7221 */ /* 0x000fe20000010000 */
[----:B------:R-:W-:-:S02]  /*1b70*/  @P5 HADD2.F32 R73, -RZ, R52.H0_H0 ;  /* 0x20000034ff495230 */ /* 0x000fc40000004100 */
[C---:B------:R-:W-:Y:S01]  /*1b80*/  FMUL.FTZ R76, R163.reuse, R76 ;  /* 0x0000004ca34c7220 */ /* 0x040fe20000410000 */
[----:B------:R-:W-:Y:S02]  /*1b90*/  @P5 HADD2.F32 R75, -RZ, R52.H1_H1 ;  /* 0x30000034ff4b5230 */ /* 0x000fe40000004100 */
[-C--:B------:R-:W-:Y:S01]  /*1ba0*/  FFMA.FTZ R168, R122, R167.reuse, R178 ;  /* 0x000000a77aa87223 */ /* 0x080fe200000100b2 */
[--C-:B0-----:R-:W-:Y:S02]  /*1bb0*/  @P5 HADD2.F32 R78, -RZ, R53.reuse.H0_H0 ;  /* 0x20000035ff4e5230 */ /* 0x101fe40000004100 */
[----:B------:R-:W-:Y:S01]  /*1bc0*/  @P5 FADD.FTZ R72, R72, R73 ;  /* 0x0000004948485221 */ /* 0x000fe20000010000 */
[----:B------:R-:W-:Y:S02]  /*1bd0*/  @P5 HADD2.F32 R77, -RZ, R53.H1_H1 ;  /* 0x30000035ff4d5230 */ /* 0x000fe40000004100 */
[----:B------:R-:W-:Y:S01]  /*1be0*/  @P5 FADD.FTZ R76, R76, R75 ;  /* 0x0000004b4c4c5221 */ /* 0x000fe20000010000 */
[----:B------:R-:W-:Y:S01]  /*1bf0*/  @P0 MOV R73, R90 ;  /* 0x0000005a00490202 */ /* 0x000fe20000000f00 */
[----:B------:R-:W-:Y:S01]  /*1c00*/  FMUL.FTZ R79, R72, UR18 ;  /* 0x00000012484f7c20 */ /* 0x000fe20008410000 */
[----:B------:R-:W-:Y:S01]  /*1c10*/  FMUL.FTZ R75, R163, R74 ;  /* 0x0000004aa34b7220 */ /* 0x000fe20000410000 */
[----:B------:R-:W-:Y:S01]  /*1c20*/  FMUL.FTZ R74, R76, UR18 ;  /* 0x000000124c4a7c20 */ /* 0x000fe20008410000 */
[----:B------:R-:W-:Y:S01]  /*1c30*/  FADD.FTZ R168, R129, -R168 ;  /* 0x800000a881a87221 */ /* 0x000fe20000010000 */
[-C--:B------:R-:W-:Y:S01]  /*1c40*/  FFMA.FTZ R170, R128, R167.reuse, R178 ;  /* 0x000000a780aa7223 */ /* 0x080fe200000100b2 */
[----:B------:R-:W-:Y:S01]  /*1c50*/  FSEL R180, R79, RZ, P6 ;  /* 0x000000ff4fb47208 */ /* 0x000fe20003000000 */
[----:B------:R-:W-:Y:S01]  /*1c60*/  @P5 FADD.FTZ R75, R75, R78 ;  /* 0x0000004e4b4b5221 */ /* 0x000fe20000010000 */
[----:B------:R-:W-:Y:S01]  /*1c70*/  @P0 LOP3.LUT P6, RZ, R73, 0xff, RZ, 0xc0, !PT ;  /* 0x000000ff49ff0812 */ /* 0x000fe200078cc0ff */
[----:B------:R-:W-:Y:S01]  /*1c80*/  FMUL.FTZ R168, R163, R168 ;  /* 0x000000a8a3a87220 */ /* 0x000fe20000410000 */
[----:B------:R-:W-:Y:S01]  /*1c90*/  FADD.FTZ R170, R131, -R170 ;  /* 0x800000aa83aa7221 */ /* 0x000fe20000010000 */
[----:B------:R-:W-:Y:S01]  /*1ca0*/  FMUL.FTZ R171, R75, UR18 ;  /* 0x000000124bab7c20 */ /* 0x000fe20008410000 */
[----:B------:R-:W-:Y:S01]  /*1cb0*/  @P0 FSEL R73, R79, RZ, P6 ;  /* 0x000000ff4f490208 */ /* 0x000fe20003000000 */
[----:B------:R-:W-:Y:S01]  /*1cc0*/  FFMA.FTZ R79, R127, R167, R178 ;  /* 0x000000a77f4f7223 */ /* 0x000fe200000100b2 */
[----:B------:R-:W-:Y:S01]  /*1cd0*/  LOP3.LUT P6, RZ, R88, 0xff00, RZ, 0xc0, !PT ;  /* 0x0000ff0058ff7812 */ /* 0x000fe200078cc0ff */
[----:B------:R-:W-:Y:S01]  /*1ce0*/  @P5 FADD.FTZ R168, R168, R77 ;  /* 0x0000004da8a85221 */ /* 0x000fe20000010000 */
[----:B------:R-:W-:-:S02]  /*1cf0*/  @P5 HADD2.F32 R77, -RZ, R54.H0_H0 ;  /* 0x20000036ff4d5230 */ /* 0x000fc40000004100 */
[----:B------:R-:W-:Y:S01]  /*1d00*/  FADD.FTZ R78, R126, -R79 ;  /* 0x8000004f7e4e7221 */ /* 0x000fe20000010000 */
[----:B------:R-:W-:Y:S01]  /*1d10*/  FSEL R181, R74, RZ, P6 ;  /* 0x000000ff4ab57208 */ /* 0x000fe20003000000 */
[----:B------:R-:W-:Y:S01]  /*1d20*/  FMUL.FTZ R173, R168, UR18 ;  /* 0x00000012a8ad7c20 */ /* 0x000fe20008410000 */
[----:B------:R-:W-:Y:S01]  /*1d30*/  @P0 LOP3.LUT P6, RZ, R90, 0xff00, RZ, 0xc0, !PT ;  /* 0x0000ff005aff0812 */ /* 0x000fe200078cc0ff */
[C---:B------:R-:W-:Y:S01]  /*1d40*/  FMUL.FTZ R78, R163.reuse, R78 ;  /* 0x0000004ea34e7220 */ /* 0x040fe20000410000 */
[----:B------:R-:W-:Y:S01]  /*1d50*/  FMUL.FTZ R170, R163, R170 ;  /* 0x000000aaa3aa7220 */ /* 0x000fe20000410000 */
[----:B------:R-:W-:Y:S01]  /*1d60*/  FFMA.FTZ R79, R133, R167, R178 ;  /* 0x000000a7854f7223 */ /* 0x000fe200000100b2 */
[----:B------:R-:W-:Y:S01]  /*1d70*/  @P0 FSEL R74, R74, RZ, P6 ;  /* 0x000000ff4a4a0208 */ /* 0x000fe20003000000 */
[----:B------:R-:W-:Y:S01]  /*1d80*/  @P5 FADD.FTZ R78, R78, R77 ;  /* 0x0000004d4e4e5221 */ /* 0x000fe20000010000 */
[----:B------:R-:W-:Y:S01]  /*1d90*/  LOP3.LUT P6, RZ, R88, 0xff0000, RZ, 0xc0, !PT ;  /* 0x00ff000058ff7812 */ /* 0x000fe200078cc0ff */
[----:B------:R-:W-:-:S02]  /*1da0*/  @P5 HADD2.F32 R77, -RZ, R54.H1_H1 ;  /* 0x30000036ff4d5230 */ /* 0x000fc40000004100 */
[----:B------:R-:W-:Y:S01]  /*1db0*/  FADD.FTZ R172, R130, -R79 ;  /* 0x8000004f82ac7221 */ /* 0x000fe20000010000 */
[----:B------:R-:W-:Y:S01]  /*1dc0*/  FMUL.FTZ R174, R78, UR18 ;  /* 0x000000124eae7c20 */ /* 0x000fe20008410000 */
[----:B------:R-:W-:Y:S01]  /*1dd0*/  FSEL R182, R171, RZ, P6 ;  /* 0x000000ffabb67208 */ /* 0x000fe20003000000 */
[--C-:B------:R-:W-:Y:S01]  /*1de0*/  @P5 HADD2.F32 R176, -RZ, R55.reuse.H0_H0 ;  /* 0x20000037ffb05230 */ /* 0x100fe20000004100 */
[----:B------:R-:W-:Y:S01]  /*1df0*/  @P0 LOP3.LUT P6, RZ, R90, 0xff0000, RZ, 0xc0, !PT ;  /* 0x00ff00005aff0812 */ /* 0x000fe200078cc0ff */
[----:B------:R-:W-:Y:S01]  /*1e00*/  @P5 FADD.FTZ R170, R170, R77 ;  /* 0x0000004daaaa5221 */ /* 0x000fe20000010000 */
[----:B------:R-:W-:Y:S01]  /*1e10*/  FMUL.FTZ R79, R163, R172 ;  /* 0x000000aca34f7220 */ /* 0x000fe20000410000 */
[----:B------:R-:W-:Y:S01]  /*1e20*/  FFMA.FTZ R77, R134, R167, R178 ;  /* 0x000000a7864d7223 */ /* 0x000fe200000100b2 */
[----:B------:R-:W-:Y:S01]  /*1e30*/  @P0 FSEL R171, R171, RZ, P6 ;  /* 0x000000ffabab0208 */ /* 0x000fe20003000000 */
[----:B------:R-:W-:Y:S01]  /*1e40*/  FMUL.FTZ R169, R170, UR18 ;  /* 0x00000012aaa97c20 */ /* 0x000fe20008410000 */
[----:B------:R-:W-:Y:S01]  /*1e50*/  LOP3.LUT P6, RZ, R88, 0xff000000, RZ, 0xc0, !PT ;  /* 0xff00000058ff7812 */ /* 0x000fe200078cc0ff */
[----:B------:R-:W-:Y:S01]  /*1e60*/  @P5 FADD.FTZ R79, R79, R176 ;  /* 0x000000b04f4f5221 */ /* 0x000fe20000010000 */
[----:B------:R-:W-:Y:S01]  /*1e70*/  FADD.FTZ R172, R132, -R77 ;  /* 0x8000004d84ac7221 */ /* 0x000fe20000010000 */
[----:B------:R-:W-:Y:S01]  /*1e80*/  @P5 HADD2.F32 R178, -RZ, R55.H1_H1 ;  /* 0x30000037ffb25230 */ /* 0x000fe20000004100 */
[----:B------:R-:W-:Y:S01]  /*1e90*/  FSEL R183, R173, RZ, P6 ;  /* 0x000000ffadb77208 */ /* 0x000fe20003000000 */
[----:B------:R-:W-:Y:S01]  /*1ea0*/  FMUL.FTZ R177, R79, UR18 ;  /* 0x000000124fb17c20 */ /* 0x000fe20008410000 */
[----:B------:R-:W-:-:S02]  /*1eb0*/  @P0 LOP3.LUT P6, RZ, R90, 0xff000000, RZ, 0xc0, !PT ;  /* 0xff0000005aff0812 */ /* 0x000fc400078cc0ff */
[----:B------:R-:W-:Y:S02]  /*1ec0*/  @P0 F2FP.F16.F32.PACK_AB R171, RZ, R171 ;  /* 0x000000abffab023e */ /* 0x000fe400000000ff */
[----:B------:R-:W-:Y:S02]  /*1ed0*/  @P0 FSEL R173, R173, RZ, P6 ;  /* 0x000000ffadad0208 */ /* 0x000fe40003000000 */
[----:B------:R-:W-:Y:S02]  /*1ee0*/  LOP3.LUT P6, RZ, R89, 0xff, RZ, 0xc0, !PT ;  /* 0x000000ff59ff7812 */ /* 0x000fe400078cc0ff */
[----:B------:R-:W-:Y:S02]  /*1ef0*/  @P0 F2FP.F16.F32.PACK_AB R173, RZ, R173 ;  /* 0x000000adffad023e */ /* 0x000fe400000000ff */
[----:B------:R-:W-:Y:S02]  /*1f00*/  FSEL R184, R174, RZ, P6 ;  /* 0x000000ffaeb87208 */ /* 0x000fe40003000000 */
[----:B------:R-:W-:-:S02]  /*1f10*/  @P0 LOP3.LUT P6, RZ, R91, 0xff, RZ, 0xc0, !PT ;  /* 0x000000ff5bff0812 */ /* 0x000fc400078cc0ff */
[----:B------:R-:W-:Y:S02]  /*1f20*/  @P0 PRMT R69, R171, 0x7610, R69 ;  /* 0x00007610ab450816 */ /* 0x000fe40000000045 */
[----:B------:R-:W-:Y:S02]  /*1f30*/  @P0 FSEL R174, R174, RZ, P6 ;  /* 0x000000ffaeae0208 */ /* 0x000fe40003000000 */
[----:B------:R-:W-:Y:S02]  /*1f40*/  LOP3.LUT P6, RZ, R89, 0xff00, RZ, 0xc0, !PT ;  /* 0x0000ff0059ff7812 */ /* 0x000fe400078cc0ff */
[----:B------:R-:W-:Y:S02]  /*1f50*/  @P0 F2FP.F16.F32.PACK_AB R174, RZ, R174 ;  /* 0x000000aeffae023e */ /* 0x000fe400000000ff */
[----:B------:R-:W-:Y:S02]  /*1f60*/  FSEL R185, R169, RZ, P6 ;  /* 0x000000ffa9b97208 */ /* 0x000fe40003000000 */
[----:B------:R-:W-:-:S02]  /*1f70*/  @P0 LOP3.LUT P6, RZ, R91, 0xff00, RZ, 0xc0, !PT ;  /* 0x0000ff005bff0812 */ /* 0x000fc400078cc0ff */
[----:B------:R-:W-:Y:S02]  /*1f80*/  @P0 PRMT R70, R174, 0x7610, R70 ;  /* 0x00007610ae460816 */ /* 0x000fe40000000046 */
[----:B------:R-:W-:Y:S01]  /*1f90*/  @P0 FSEL R176, R169, RZ, P6 ;  /* 0x000000ffa9b00208 */ /* 0x000fe20003000000 */
[----:B------:R-:W-:Y:S01]  /*1fa0*/  FMUL.FTZ R169, R163, R172 ;  /* 0x000000aca3a97220 */ /* 0x000fe20000410000 */
[----:B------:R-:W-:Y:S02]  /*1fb0*/  LOP3.LUT P6, RZ, R89, 0xff0000, RZ, 0xc0, !PT ;  /* 0x00ff000059ff7812 */ /* 0x000fe400078cc0ff */
[----:B------:R-:W-:Y:S01]  /*1fc0*/  @P0 F2FP.F16.F32.PACK_AB R176, RZ, R176 ;  /* 0x000000b0ffb0023e */ /* 0x000fe200000000ff */
[----:B------:R-:W-:Y:S01]  /*1fd0*/  @P5 FADD.FTZ R169, R169, R178 ;  /* 0x000000b2a9a95221 */ /* 0x000fe20000010000 */
[----:B------:R-:W-:Y:S02]  /*1fe0*/  FSEL R186, R177, RZ, P6 ;  /* 0x000000ffb1ba7208 */ /* 0x000fe40003000000 */
[----:B------:R-:W-:Y:S01]  /*1ff0*/  @P0 LOP3.LUT P6, RZ, R91, 0xff0000, RZ, 0xc0, !PT ;  /* 0x00ff00005bff0812 */ /* 0x000fe200078cc0ff */
[----:B------:R-:W-:Y:S01]  /*2000*/  FMUL.FTZ R179, R169, UR18 ;  /* 0x00000012a9b37c20 */ /* 0x000fe20008410000 */
[----:B------:R-:W-:-:S02]  /*2010*/  ISETP.NE.U32.AND P5, PT, RZ, UR16, PT ;  /* 0x00000010ff007c0c */ /* 0x000fc4000bfa5070 */
[----:B------:R-:W-:Y:S02]  /*2020*/  @P0 FSEL R177, R177, RZ, P6 ;  /* 0x000000ffb1b10208 */ /* 0x000fe40003000000 */
[----:B------:R-:W-:Y:S02]  /*2030*/  LOP3.LUT P6, RZ, R89, 0xff000000, RZ, 0xc0, !PT ;  /* 0xff00000059ff7812 */ /* 0x000fe400078cc0ff */
[----:B------:R-:W-:Y:S02]  /*2040*/  ISETP.NE.AND.EX P5, PT, RZ, UR17, PT, P5 ;  /* 0x00000011ff007c0c */ /* 0x000fe4000bfa5350 */
[----:B------:R-:W-:Y:S02]  /*2050*/  FSEL R187, R179, RZ, P6 ;  /* 0x000000ffb3bb7208 */ /* 0x000fe40003000000 */
[----:B------:R-:W-:Y:S02]  /*2060*/  @P0 LOP3.LUT P6, RZ, R91, 0xff000000, RZ, 0xc0, !PT ;  /* 0xff0000005bff0812 */ /* 0x000fe400078cc0ff */
[----:B------:R-:W-:-:S02]  /*2070*/  @P0 F2FP.F16.F32.PACK_AB R177, RZ, R177 ;  /* 0x000000b1ffb1023e */ /* 0x000fc400000000ff */
[----:B------:R-:W-:Y:S02]  /*2080*/  @P0 FSEL R179, R179, RZ, P6 ;  /* 0x000000ffb3b30208 */ /* 0x000fe40003000000 */
[----:B------:R-:W-:Y:S02]  /*2090*/  ISETP.NE.U32.AND P6, PT, RZ, UR16, PT ;  /* 0x00000010ff007c0c */ /* 0x000fe4000bfc5070 */
[----:B------:R-:W-:Y:S02]  /*20a0*/  @P0 F2FP.F16.F32.PACK_AB R179, RZ, R179 ;  /* 0x000000b3ffb3023e */ /* 0x000fe400000000ff */
[----:B------:R-:W-:Y:S02]  /*20b0*/  ISETP.NE.AND.EX P6, PT, RZ, UR17, PT, P6 ;  /* 0x00000011ff007c0c */ /* 0x000fe4000bfc5360 */
[----:B------:R-:W-:Y:S02]  /*20c0*/  @P5 F2FP.F16.F32.PACK_AB R78, RZ, R78 ;  /* 0x0000004eff4e523e */ /* 0x000fe400000000ff */
[----:B------:R-:W-:-:S02]  /*20d0*/  @P5 F2FP.F16.F32.PACK_AB R79, RZ, R79 ;  /* 0x0000004fff4f523e */ /* 0x000fc400000000ff */
[----:B------:R-:W-:Y:S02]  /*20e0*/  @P5 F2FP.F16.F32.PACK_AB R172, RZ, R168 ;  /* 0x000000a8ffac523e */ /* 0x000fe400000000ff */
[----:B------:R-:W-:Y:S02]  /*20f0*/  @P5 F2FP.F16.F32.PACK_AB R178, RZ, R169 ;  /* 0x000000a9ffb2523e */ /* 0x000fe400000000ff */
[----:B------:R-:W-:Y:S02]  /*2100*/  @P5 PRMT R66, R78, 0x7610, R66 ;  /* 0x000076104e425816 */ /* 0x000fe40000000042 */
[----:B------:R-:W-:Y:S01]  /*2110*/  @P5 PRMT R67, R79, 0x7610, R67 ;  /* 0x000076104f435816 */ /* 0x000fe20000000043 */
[----:B------:R-:W0:Y:S01]  /*2120*/  @P6 LDC.64 R168, c[0x0][0x308] ;  /* 0x0000c200ffa86b82 */ /* 0x000e220000000a00 */
[----:B------:R-:W-:Y:S02]  /*2130*/  @P5 F2FP.F16.F32.PACK_AB R72, RZ, R72 ;  /* 0x00000048ff48523e */ /* 0x000fe400000000ff */
[----:B------:R-:W-:-:S02]  /*2140*/  @P5 F2FP.F16.F32.PACK_AB R75, RZ, R75 ;  /* 0x0000004bff4b523e */ /* 0x000fc400000000ff */
[----:B------:R-:W-:Y:S02]  /*2150*/  @P5 F2FP.F16.F32.PACK_AB R77, RZ, R76 ;  /* 0x0000004cff4d523e */ /* 0x000fe400000000ff */
[----:B------:R-:W-:Y:S01]  /*2160*/  @P5 F2FP.F16.F32.PACK_AB R175, RZ, R170 ;  /* 0x000000aaffaf523e */ /* 0x000fe200000000ff */
[----:B------:R-:W1:Y:S01]  /*2170*/  LDC.64 R78, c[0x0][0x2f8] ;  /* 0x0000be00ff4e7b82 */ /* 0x000e620000000a00 */
[----:B------:R-:W-:Y:S02]  /*2180*/  @P5 PRMT R64, R72, 0x7610, R64 ;  /* 0x0000761048405816 */ /* 0x000fe40000000040 */
[----:B------:R-:W-:Y:S02]  /*2190*/  @P5 PRMT R65, R75, 0x7610, R65 ;  /* 0x000076104b415816 */ /* 0x000fe40000000041 */
[----:B------:R-:W-:Y:S02]  /*21a0*/  @P0 F2FP.F16.F32.PACK_AB R76, RZ, R73 ;  /* 0x00000049ff4c023e */ /* 0x000fe400000000ff */
[----:B------:R-:W-:-:S02]  /*21b0*/  @P5 PRMT R64, R64, 0x5410, R77 ;  /* 0x0000541040405816 */ /* 0x000fc4000000004d */
[----:B------:R-:W-:Y:S02]  /*21c0*/  @P5 PRMT R65, R65, 0x5410, R172 ;  /* 0x0000541041415816 */ /* 0x000fe400000000ac */
[----:B------:R-:W-:Y:S02]  /*21d0*/  @P5 PRMT R66, R66, 0x5410, R175 ;  /* 0x0000541042425816 */ /* 0x000fe400000000af */
[----:B------:R-:W-:Y:S02]  /*21e0*/  @P5 PRMT R67, R67, 0x5410, R178 ;  /* 0x0000541043435816 */ /* 0x000fe400000000b2 */
[----:B------:R-:W-:Y:S01]  /*21f0*/  @P0 PRMT R68, R76, 0x7610, R68 ;  /* 0x000076104c440816 */ /* 0x000fe20000000044 */
[----:B0-----:R-:W-:Y:S01]  /*2200*/  @P6 IMAD.WIDE.U32 R168, R116, 0x10, R168 ;  /* 0x0000001074a86825 */ /* 0x001fe200078e00a8 */
[----:B------:R-:W-:Y:S02]  /*2210*/  @P0 F2FP.F16.F32.PACK_AB R170, RZ, R74 ;  /* 0x0000004affaa023e */ /* 0x000fe400000000ff */
[----:B------:R-:W-:-:S02]  /*2220*/  @P0 PRMT R71, R177, 0x7610, R71 ;  /* 0x00007610b1470816 */ /* 0x000fc40000000047 */
[C---:B------:R-:W-:Y:S01]  /*2230*/  @P0 LEA R76, P5, R116.reuse, UR14, 0x4 ;  /* 0x0000000e744c0c11 */ /* 0x040fe2000f8a20ff */
[----:B------:R2:W-:Y:S01]  /*2240*/  @P6 STG.E.128 desc[UR4][R168.64], R64 ;  /* 0x00000040a8006986 */ /* 0x0005e2000c101d04 */
[----:B------:R-:W-:Y:S01]  /*2250*/  F2FP.F16.F32.PACK_AB R74, R185, R184 ;  /* 0x000000b8b94a723e */ /* 0x000fe200000000ff */
[----:B-1----:R-:W-:Y:S01]  /*2260*/  IMAD.WIDE.U32 R78, R116, 0x10, R78 ;  /* 0x00000010744e7825 */ /* 0x002fe200078e004e */
[----:B------:R-:W-:Y:S02]  /*2270*/  F2FP.F16.F32.PACK_AB R73, R183, R182 ;  /* 0x000000b6b749723e */ /* 0x000fe400000000ff */
[----:B------:R-:W-:Y:S02]  /*2280*/  F2FP.F16.F32.PACK_AB R72, R181, R180 ;  /* 0x000000b4b548723e */ /* 0x000fe400000000ff */
[----:B------:R-:W-:Y:S02]  /*2290*/  F2FP.F16.F32.PACK_AB R75, R187, R186 ;  /* 0x000000babb4b723e */ /* 0x000fe400000000ff */
[----:B------:R-:W-:-:S02]  /*22a0*/  @P0 PRMT R68, R68, 0x5410, R170 ;  /* 0x0000541044440816 */ /* 0x000fc400000000aa */
[----:B------:R-:W-:Y:S01]  /*22b0*/  @P0 PRMT R69, R69, 0x5410, R173 ;  /* 0x0000541045450816 */ /* 0x000fe200000000ad */
[----:B------:R2:W-:Y:S01]  /*22c0*/  STG.E.128 desc[UR4][R78.64], R72 ;  /* 0x000000484e007986 */ /* 0x0005e2000c101d04 */
[----:B------:R-:W-:Y:S02]  /*22d0*/  @P0 LEA.HI.X R77, R116, UR15, RZ, 0x4, P5 ;  /* 0x0000000f744d0c11 */ /* 0x000fe4000a8f24ff */
[----:B------:R-:W-:Y:S02]  /*22e0*/  @P0 PRMT R70, R70, 0x5410, R176 ;  /* 0x0000541046460816 */ /* 0x000fe400000000b0 */
[----:B------:R-:W-:Y:S02]  /*22f0*/  @P0 PRMT R71, R71, 0x5410, R179 ;  /* 0x0000541047470816 */ /* 0x000fe400000000b3 */
[----:B------:R-:W-:-:S03]  /*2300*/  IADD3 R116, R116, 0x20, RZ ;  /* 0x0000002074747810 */ /* 0x000fc60007ffe0ff */
[----:B------:R2:W-:Y:S04]  /*2310*/  @P0 STG.E.128 desc[UR4][R76.64], R68 ;  /* 0x000000444c000986 */ /* 0x0005e8000c101d04 */
.L_x_564:
[----:B------:R-:W-:Y:S05]  /*2320*/  BSYNC B1 ;  /* 0x0000000000017941 */ /* 0x000fea0003800000 */
.L_x_563:
[----:B------:R-:W-:Y:S04]  /*2330*/  BSSY B1, `(.L_x_565) ;  /* 0x000008b000017945 */ /* 0x000fe80003800000 */
[----:B------:R-:W-:Y:S05]  /*2340*/  @!P2 BRA `(.L_x_566) ;  /* 0x000000080024a947 */ /* 0x000fea0003800000 */
[----:B------:R-:W-:Y:S02]  /*2350*/  ISETP.NE.U32.AND P5, PT, RZ, UR8, PT ;  /* 0x00000008ff007c0c */ /* 0x000fe4000bfa5070 */
[----:B------:R-:W-:Y:S02]  /*2360*/  FSEL R178, R165, RZ, !P4 ;  /* 0x000000ffa5b27208 */ /* 0x000fe40006000000 */
[----:B------:R-:W-:Y:S02]  /*2370*/  ISETP.NE.AND.EX P5, PT, RZ, UR9, PT, P5 ;  /* 0x00000009ff007c0c */ /* 0x000fe4000bfa5350 */
[----:B------:R-:W-:Y:S01]  /*2380*/  ISETP.NE.U32.AND P0, PT, RZ, UR14, PT ;  /* 0x0000000eff007c0c */ /* 0x000fe2000bf05070 */
[-CC-:B--2---:R-:W-:Y:S01]  /*2390*/  FFMA.FTZ R73, R121, R167.reuse, R178.reuse ;  /* 0x000000a779497223 */ /* 0x184fe200000100b2 */
        /* <DEDUP_REMOVED lines=61> */
[----:B------:R-:W-:Y:S01]  /*2770*/  @P0 LOP3.LUT P6, RZ, R86, 0xff000000, RZ, 0xc0, !PT ;  /* 0xff00000056ff0812 */ /* 0x000fe200078cc0ff */
[----:B------:R-:W-:Y:S01]  /*2780*/  FMUL.FTZ R169, R163, R172 ;  /* 0x000000aca3a97220 */ /* 0x000fe20000410000 */
[----:B------:R-:W-:-:S02]  /*2790*/  @P0 F2FP.F16.F32.PACK_AB R171, RZ, R171 ;  /* 0x000000abffab023e */ /* 0x000fc400000000ff */
[----:B------:R-:W-:Y:S01]  /*27a0*/  @P0 FSEL R173, R173, RZ, P6 ;  /* 0x000000ffadad0208 */ /* 0x000fe20003000000 */
[----:B------:R-:W-:Y:S01]  /*27b0*/  @P5 FADD.FTZ R169, R169, R178 ;  /* 0x000000b2a9a95221 */ /* 0x000fe20000010000 */
[----:B------:R-:W-:Y:S02]  /*27c0*/  LOP3.LUT P6, RZ, R85, 0xff, RZ, 0xc0, !PT ;  /* 0x000000ff55ff7812 */ /* 0x000fe400078cc0ff */
[----:B------:R-:W-:Y:S01]  /*27d0*/  ISETP.NE.U32.AND P5, PT, RZ, UR16, PT ;  /* 0x00000010ff007c0c */ /* 0x000fe2000bfa5070 */
[----:B------:R-:W-:Y:S01]  /*27e0*/  FMUL.FTZ R179, R169, UR18 ;  /* 0x00000012a9b37c20 */ /* 0x000fe20008410000 */
[----:B------:R-:W-:Y:S02]  /*27f0*/  FSEL R184, R174, RZ, P6 ;  /* 0x000000ffaeb87208 */ /* 0x000fe40003000000 */
[----:B------:R-:W-:Y:S02]  /*2800*/  @P0 LOP3.LUT P6, RZ, R87, 0xff, RZ, 0xc0, !PT ;  /* 0x000000ff57ff0812 */ /* 0x000fe400078cc0ff */
[----:B------:R-:W-:-:S02]  /*2810*/  ISETP.NE.AND.EX P5, PT, RZ, UR17, PT, P5 ;  /* 0x00000011ff007c0c */ /* 0x000fc4000bfa5350 */
[----:B------:R-:W-:Y:S02]  /*2820*/  @P0 FSEL R174, R174, RZ, P6 ;  /* 0x000000ffaeae0208 */ /* 0x000fe40003000000 */
[----:B------:R-:W-:Y:S02]  /*2830*/  LOP3.LUT P6, RZ, R85, 0xff00, RZ, 0xc0, !PT ;  /* 0x0000ff0055ff7812 */ /* 0x000fe400078cc0ff */
[----:B------:R-:W-:Y:S02]  /*2840*/  @P0 F2FP.F16.F32.PACK_AB R174, RZ, R174 ;  /* 0x000000aeffae023e */ /* 0x000fe400000000ff */
[----:B------:R-:W-:Y:S02]  /*2850*/  FSEL R185, R77, RZ, P6 ;  /* 0x000000ff4db97208 */ /* 0x000fe40003000000 */
[----:B------:R-:W-:Y:S02]  /*2860*/  @P0 LOP3.LUT P6, RZ, R87, 0xff00, RZ, 0xc0, !PT ;  /* 0x0000ff0057ff0812 */ /* 0x000fe400078cc0ff */
[----:B------:R-:W-:-:S02]  /*2870*/  @P0 F2FP.F16.F32.PACK_AB R173, RZ, R173 ;  /* 0x000000adffad023e */ /* 0x000fc400000000ff */
        /* <DEDUP_REMOVED lines=13> */
[----:B------:R-:W-:Y:S02]  /*2950*/  ISETP.NE.U32.AND P6, PT, RZ, UR16, PT ;  /* 0x00000010ff007c0c */ /* 0x000fe4000bfc5070 */
[----:B------:R-:W-:Y:S02]  /*2960*/  @P5 PRMT R66, R78, 0x7610, R66 ;  /* 0x000076104e425816 */ /* 0x000fe40000000042 */
[----:B------:R-:W-:Y:S02]  /*2970*/  ISETP.NE.AND.EX P6, PT, RZ, UR17, PT, P6 ;  /* 0x00000011ff007c0c */ /* 0x000fe4000bfc5360 */
[----:B------:R-:W-:Y:S02]  /*2980*/  @P5 PRMT R67, R79, 0x7610, R67 ;  /* 0x000076104f435816 */ /* 0x000fe40000000043 */
[----:B------:R-:W0:Y:S01]  /*2990*/  LDC.64 R78, c[0x0][0x2f8] ;  /* 0x0000be00ff4e7b82 */ /* 0x000e220000000a00 */
[----:B------:R-:W-:-:S02]  /*29a0*/  @P5 F2FP.F16.F32.PACK_AB R72, RZ, R72 ;  /* 0x00000048ff48523e */ /* 0x000fc400000000ff */
[----:B------:R-:W-:Y:S02]  /*29b0*/  @P5 F2FP.F16.F32.PACK_AB R75, RZ, R75 ;  /* 0x0000004bff4b523e */ /* 0x000fe400000000ff */
[----:B------:R-:W-:Y:S02]  /*29c0*/  @P5 F2FP.F16.F32.PACK_AB R77, RZ, R76 ;  /* 0x0000004cff4d523e */ /* 0x000fe400000000ff */
[----:B------:R-:W-:Y:S02]  /*29d0*/  @P5 F2FP.F16.F32.PACK_AB R175, RZ, R170 ;  /* 0x000000aaffaf523e */ /* 0x000fe400000000ff */
[----:B------:R-:W1:Y:S01]  /*29e0*/  @P6 LDC.64 R168, c[0x0][0x308] ;  /* 0x0000c200ffa86b82 */ /* 0x000e620000000a00 */
[----:B------:R-:W-:Y:S02]  /*29f0*/  @P5 PRMT R64, R72, 0x7610, R64 ;  /* 0x0000761048405816 */ /* 0x000fe40000000040 */
[----:B------:R-:W-:Y:S02]  /*2a00*/  @P5 PRMT R65, R75, 0x7610, R65 ;  /* 0x000076104b415816 */ /* 0x000fe40000000041 */
[----:B------:R-:W-:-:S02]  /*2a10*/  @P0 F2FP.F16.F32.PACK_AB R76, RZ, R73 ;  /* 0x00000049ff4c023e */ /* 0x000fc400000000ff */
[----:B------:R-:W-:Y:S02]  /*2a20*/  @P0 F2FP.F16.F32.PACK_AB R177, RZ, R177 ;  /* 0x000000b1ffb1023e */ /* 0x000fe400000000ff */
[----:B------:R-:W-:Y:S02]  /*2a30*/  @P5 PRMT R64, R64, 0x5410, R77 ;  /* 0x0000541040405816 */ /* 0x000fe4000000004d */
[----:B------:R-:W-:Y:S02]  /*2a40*/  @P5 PRMT R65, R65, 0x5410, R172 ;  /* 0x0000541041415816 */ /* 0x000fe400000000ac */
[----:B------:R-:W-:Y:S02]  /*2a50*/  @P5 PRMT R66, R66, 0x5410, R175 ;  /* 0x0000541042425816 */ /* 0x000fe400000000af */
[----:B------:R-:W-:Y:S01]  /*2a60*/  @P5 PRMT R67, R67, 0x5410, R178 ;  /* 0x0000541043435816 */ /* 0x000fe200000000b2 */
[----:B0-----:R-:W-:Y:S01]  /*2a70*/  IMAD.WIDE.U32 R78, R116, 0x10, R78 ;  /* 0x00000010744e7825 */ /* 0x001fe200078e004e */
[----:B------:R-:W-:-:S02]  /*2a80*/  @P0 PRMT R68, R76, 0x7610, R68 ;  /* 0x000076104c440816 */ /* 0x000fc40000000044 */
[----:B------:R-:W-:Y:S02]  /*2a90*/  @P0 F2FP.F16.F32.PACK_AB R170, RZ, R74 ;  /* 0x0000004affaa023e */ /* 0x000fe400000000ff */
[----:B------:R-:W-:Y:S02]  /*2aa0*/  @P0 F2FP.F16.F32.PACK_AB R176, RZ, R176 ;  /* 0x000000b0ffb0023e */ /* 0x000fe400000000ff */
[----:B------:R-:W-:Y:S01]  /*2ab0*/  @P0 F2FP.F16.F32.PACK_AB R179, RZ, R179 ;  /* 0x000000b3ffb3023e */ /* 0x000fe200000000ff */
[----:B-1----:R-:W-:Y:S01]  /*2ac0*/  @P6 IMAD.WIDE.U32 R168, R116, 0x10, R168 ;  /* 0x0000001074a86825 */ /* 0x002fe200078e00a8 */
[----:B------:R-:W-:Y:S02]  /*2ad0*/  @P0 PRMT R69, R171, 0x7610, R69 ;  /* 0x00007610ab450816 */ /* 0x000fe40000000045 */
[----:B------:R-:W-:Y:S02]  /*2ae0*/  @P0 PRMT R70, R174, 0x7610, R70 ;  /* 0x00007610ae460816 */ /* 0x000fe40000000046 */
[----:B------:R-:W-:Y:S01]  /*2af0*/  @P0 PRMT R71, R177, 0x7610, R71 ;  /* 0x00007610b1470816 */ /* 0x000fe20000000047 */
[----:B------:R1:W-:Y:S01]  /*2b00*/  @P6 STG.E.128 desc[UR4][R168.64], R64 ;  /* 0x00000040a8006986 */ /* 0x0003e2000c101d04 */
[----:B------:R-:W-:-:S02]  /*2b10*/  @P0 LEA R76, P5, R116, UR14, 0x4 ;  /* 0x0000000e744c0c11 */ /* 0x000fc4000f8a20ff */
[----:B------:R-:W-:Y:S02]  /*2b20*/  F2FP.F16.F32.PACK_AB R74, R185, R184 ;  /* 0x000000b8b94a723e */ /* 0x000fe400000000ff */
[----:B------:R-:W-:Y:S02]  /*2b30*/  F2FP.F16.F32.PACK_AB R73, R183, R182 ;  /* 0x000000b6b749723e */ /* 0x000fe400000000ff */
[----:B------:R-:W-:Y:S02]  /*2b40*/  F2FP.F16.F32.PACK_AB R72, R181, R180 ;  /* 0x000000b4b548723e */ /* 0x000fe400000000ff */
[----:B------:R-:W-:Y:S02]  /*2b50*/  F2FP.F16.F32.PACK_AB R75, R187, R186 ;  /* 0x000000babb4b723e */ /* 0x000fe400000000ff */
        /* <DEDUP_REMOVED lines=8> */
.L_x_566:
[----:B------:R-:W-:Y:S05]  /*2be0*/  BSYNC B1 ;  /* 0x0000000000017941 */ /* 0x000fea0003800000 */
.L_x_565:
[----:B------:R-:W-:Y:S04]  /*2bf0*/  BSSY B1, `(.L_x_567) ;  /* 0x000008a000017945 */ /* 0x000fe80003800000 */
[----:B------:R-:W-:Y:S05]  /*2c00*/  @!P3 BRA `(.L_x_568) ;  /* 0x000000080020b947 */ /* 0x000fea0003800000 */
[----:B------:R-:W-:Y:S02]  /*2c10*/  ISETP.NE.U32.AND P5, PT, RZ, UR8, PT ;  /* 0x00000008ff007c0c */ /* 0x000fe4000bfa5070 */
[----:B------:R-:W-:Y:S02]  /*2c20*/  FSEL R176, R165, RZ, !P4 ;  /* 0x000000ffa5b07208 */ /* 0x000fe40006000000 */
[----:B------:R-:W-:Y:S02]  /*2c30*/  ISETP.NE.AND.EX P5, PT, RZ, UR9, PT, P5 ;  /* 0x00000009ff007c0c */ /* 0x000fe4000bfa5350 */
[----:B------:R-:W-:Y:S01]  /*2c40*/  ISETP.NE.U32.AND P0, PT, RZ, UR14, PT ;  /* 0x0000000eff007c0c */ /* 0x000fe2000bf05070 */
[-CC-:B-12---:R-:W-:Y:S01]  /*2c50*/  FFMA.FTZ R73, R119, R167.reuse, R176.reuse ;  /* 0x000000a777497223 */ /* 0x186fe200000100b0 */
        /* <DEDUP_REMOVED lines=12> */
[-CC-:B------:R-:W-:Y:S01]  /*2d20*/  FFMA.FTZ R168, R156, R167.reuse, R176.reuse ;  /* 0x000000a79ca87223 */ /* 0x180fe200000100b0 */
[--C-:B0-----:R-:W-:Y:S02]  /*2d30*/  @P5 HADD2.F32 R78, -RZ, R61.reuse.H0_H0 ;  /* 0x2000003dff4e5230 */ /* 0x101fe40000004100 */
[----:B------:R-:W-:Y:S01]  /*2d40*/  @P5 FADD.FTZ R72, R72, R73 ;  /* 0x0000004948485221 */ /* 0x000fe20000010000 */
[----:B------:R-:W-:Y:S01]  /*2d50*/  FFMA.FTZ R170, R162, R167, R176 ;  /* 0x000000a7a2aa7223 */ /* 0x000fe200000100b0 */
[----:B------:R-:W-:Y:S01]  /*2d60*/  @P5 FADD.FTZ R76, R76, R75 ;  /* 0x0000004b4c4c5221 */ /* 0x000fe20000010000 */
[----:B------:R-:W-:Y:S01]  /*2d70*/  @P0 MOV R73, R82 ;  /* 0x0000005200490202 */ /* 0x000fe20000000f00 */
[----:B------:R-:W-:Y:S01]  /*2d80*/  FMUL.FTZ R79, R72, UR18 ;  /* 0x00000012484f7c20 */ /* 0x000fe20008410000 */
[----:B------:R-:W-:Y:S01]  /*2d90*/  FMUL.FTZ R75, R163, R74 ;  /* 0x0000004aa34b7220 */ /* 0x000fe20000410000 */
[----:B------:R-:W-:Y:S01]  /*2da0*/  FMUL.FTZ R74, R76, UR18 ;  /* 0x000000124c4a7c20 */ /* 0x000fe20008410000 */
[----:B------:R-:W-:Y:S01]  /*2db0*/  FADD.FTZ R168, R153, -R168 ;  /* 0x800000a899a87221 */ /* 0x000fe20000010000 */
[----:B------:R-:W-:Y:S01]  /*2dc0*/  FADD.FTZ R170, R157, -R170 ;  /* 0x800000aa9daa7221 */ /* 0x000fe20000010000 */
[----:B------:R-:W-:Y:S01]  /*2dd0*/  FSEL R178, R79, RZ, P6 ;  /* 0x000000ff4fb27208 */ /* 0x000fe20003000000 */
[----:B------:R-:W-:Y:S01]  /*2de0*/  @P5 FADD.FTZ R75, R75, R78 ;  /* 0x0000004e4b4b5221 */ /* 0x000fe20000010000 */
[----:B------:R-:W-:Y:S01]  /*2df0*/  @P0 LOP3.LUT P6, RZ, R73, 0xff, RZ, 0xc0, !PT ;  /* 0x000000ff49ff0812 */ /* 0x000fe200078cc0ff */
[----:B------:R-:W-:Y:S01]  /*2e00*/  FMUL.FTZ R77, R163, R168 ;  /* 0x000000a8a34d7220 */ /* 0x000fe20000410000 */
[----:B------:R-:W-:-:S02]  /*2e10*/  @P5 HADD2.F32 R78, -RZ, R61.H1_H1 ;  /* 0x3000003dff4e5230 */ /* 0x000fc40000004100 */
[----:B------:R-:W-:Y:S01]  /*2e20*/  FMUL.FTZ R168, R75, UR18 ;  /* 0x000000124ba87c20 */ /* 0x000fe20008410000 */
[----:B------:R-:W-:Y:S01]  /*2e30*/  @P0 FSEL R73, R79, RZ, P6 ;  /* 0x000000ff4f490208 */ /* 0x000fe20003000000 */
[----:B------:R-:W-:Y:S01]  /*2e40*/  FFMA.FTZ R79, R155, R167, R176 ;  /* 0x000000a79b4f7223 */ /* 0x000fe200000100b0 */
[----:B------:R-:W-:Y:S01]  /*2e50*/  LOP3.LUT P6, RZ, R80, 0xff00, RZ, 0xc0, !PT ;  /* 0x0000ff0050ff7812 */ /* 0x000fe200078cc0ff */
[----:B------:R-:W-:Y:S01]  /*2e60*/  @P5 FADD.FTZ R77, R77, R78 ;  /* 0x0000004e4d4d5221 */ /* 0x000fe20000010000 */
[--C-:B------:R-:W-:Y:S02]  /*2e70*/  @P5 HADD2.F32 R172, -RZ, R62.reuse.H1_H1 ;  /* 0x3000003effac5230 */ /* 0x100fe40000004100 */
[----:B------:R-:W-:Y:S01]  /*2e80*/  FADD.FTZ R78, R160, -R79 ;  /* 0x8000004fa04e7221 */ /* 0x000fe20000010000 */
[----:B------:R-:W-:Y:S01]  /*2e90*/  FSEL R179, R74, RZ, P6 ;  /* 0x000000ff4ab37208 */ /* 0x000fe20003000000 */
[----:B------:R-:W-:Y:S01]  /*2ea0*/  FMUL.FTZ R169, R77, UR18 ;  /* 0x000000124da97c20 */ /* 0x000fe20008410000 */
[----:B------:R-:W-:Y:S01]  /*2eb0*/  @P0 LOP3.LUT P6, RZ, R82, 0xff00, RZ, 0xc0, !PT ;  /* 0x0000ff0052ff0812 */ /* 0x000fe200078cc0ff */
[----:B------:R-:W-:-:S02]  /*2ec0*/  @P5 HADD2.F32 R79, -RZ, R62.H0_H0 ;  /* 0x2000003eff4f5230 */ /* 0x000fc40000004100 */
[----:B------:R-:W-:Y:S01]  /*2ed0*/  FMUL.FTZ R78, R163, R78 ;  /* 0x0000004ea34e7220 */ /* 0x000fe20000410000 */
[-C--:B------:R-:W-:Y:S01]  /*2ee0*/  FFMA.FTZ R165, R159, R167.reuse, R176 ;  /* 0x000000a79fa57223 */ /* 0x080fe200000100b0 */
[----:B------:R-:W-:Y:S02]  /*2ef0*/  @P0 FSEL R74, R74, RZ, P6 ;  /* 0x000000ff4a4a0208 */ /* 0x000fe40003000000 */
[----:B------:R-:W-:Y:S01]  /*2f00*/  LOP3.LUT P6, RZ, R80, 0xff0000, RZ, 0xc0, !PT ;  /* 0x00ff000050ff7812 */ /* 0x000fe200078cc0ff */
[----:B------:R-:W-:Y:S01]  /*2f10*/  @P5 FADD.FTZ R78, R78, R79 ;  /* 0x0000004f4e4e5221 */ /* 0x000fe20000010000 */
[----:B------:R-:W-:Y:S02]  /*2f20*/  FMUL.FTZ R79, R163, R170 ;  /* 0x000000aaa34f7220 */ /* 0x000fe40000410000 */
[----:B------:R-:W-:Y:S01]  /*2f30*/  FSEL R180, R168, RZ, P6 ;  /* 0x000000ffa8b47208 */ /* 0x000fe20003000000 */
[----:B------:R-:W-:Y:S01]  /*2f40*/  FMUL.FTZ R171, R78, UR18 ;  /* 0x000000124eab7c20 */ /* 0x000fe20008410000 */
[----:B------:R-:W-:Y:S01]  /*2f50*/  @P0 LOP3.LUT P6, RZ, R82, 0xff0000, RZ, 0xc0, !PT ;  /* 0x00ff000052ff0812 */ /* 0x000fe200078cc0ff */
[----:B------:R-:W-:Y:S01]  /*2f60*/  @P5 FADD.FTZ R79, R79, R172 ;  /* 0x000000ac4f4f5221 */ /* 0x000fe20000010000 */
[----:B------:R-:W-:Y:S01]  /*2f70*/  FADD.FTZ R172, R164, -R165 ;  /* 0x800000a5a4ac7221 */ /* 0x000fe20000010000 */
[----:B------:R-:W-:Y:S01]  /*2f80*/  @P5 HADD2.F32 R165, -RZ, R63.H0_H0 ;  /* 0x2000003fffa55230 */ /* 0x000fe20000004100 */
[----:B------:R-:W-:Y:S01]  /*2f90*/  @P0 FSEL R168, R168, RZ, P6 ;  /* 0x000000ffa8a80208 */ /* 0x000fe20003000000 */
[----:B------:R-:W-:Y:S01]  /*2fa0*/  FMUL.FTZ R173, R79, UR18 ;  /* 0x000000124fad7c20 */ /* 0x000fe20008410000 */
[----:B------:R-:W-:Y:S01]  /*2fb0*/  LOP3.LUT P6, RZ, R80, 0xff000000, RZ, 0xc0, !PT ;  /* 0xff00000050ff7812 */ /* 0x000fe200078cc0ff */
[----:B------:R-:W-:Y:S01]  /*2fc0*/  FMUL.FTZ R174, R163, R172 ;  /* 0x000000aca3ae7220 */ /* 0x000fe20000410000 */
[----:B------:R-:W-:Y:S01]  /*2fd0*/  FFMA.FTZ R172, R166, R167, R176 ;  /* 0x000000a7a6ac7223 */ /* 0x000fe200000100b0 */
[----:B------:R-:W-:-:S02]  /*2fe0*/  @P0 F2FP.F16.F32.PACK_AB R168, RZ, R168 ;  /* 0x000000a8ffa8023e */ /* 0x000fc400000000ff */
[----:B------:R-:W-:Y:S01]  /*2ff0*/  FSEL R181, R169, RZ, P6 ;  /* 0x000000ffa9b57208 */ /* 0x000fe20003000000 */
[----:B------:R-:W-:Y:S01]  /*3000*/  @P5 FADD.FTZ R174, R174, R165 ;  /* 0x000000a5aeae5221 */ /* 0x000fe20000010000 */
[----:B------:R-:W-:Y:S01]  /*3010*/  @P0 LOP3.LUT P6, RZ, R82, 0xff000000, RZ, 0xc0, !PT ;  /* 0xff00000052ff0812 */ /* 0x000fe200078cc0ff */
[----:B------:R-:W-:Y:S01]  /*3020*/  FADD.FTZ R172, R161, -R172 ;  /* 0x800000aca1ac7221 */ /* 0x000fe20000010000 */
[----:B------:R-:W-:Y:S01]  /*3030*/  @P0 PRMT R69, R168, 0x7610, R69 ;  /* 0x00007610a8450816 */ /* 0x000fe20000000045 */
[----:B------:R-:W-:Y:S01]  /*3040*/  FMUL.FTZ R175, R174, UR18 ;  /* 0x00000012aeaf7c20 */ /* 0x000fe20008410000 */
[----:B------:R-:W-:Y:S01]  /*3050*/  @P0 FSEL R170, R169, RZ, P6 ;  /* 0x000000ffa9aa0208 */ /* 0x000fe20003000000 */
[----:B------:R-:W-:Y:S01]  /*3060*/  FMUL.FTZ R163, R163, R172 ;  /* 0x000000aca3a37220 */ /* 0x000fe20000410000 */
[----:B------:R-:W-:Y:S01]  /*3070*/  LOP3.LUT P6, RZ, R81, 0xff, RZ, 0xc0, !PT ;  /* 0x000000ff51ff7812 */ /* 0x000fe200078cc0ff */
[----:B------:R-:W-:Y:S01]  /*3080*/  @P5 HADD2.F32 R172, -RZ, R63.H1_H1 ;  /* 0x3000003fffac5230 */ /* 0x000fe20000004100 */
[----:B------:R-:W-:-:S02]  /*3090*/  @P0 F2FP.F16.F32.PACK_AB R167, RZ, R74 ;  /* 0x0000004affa7023e */ /* 0x000fc400000000ff */
[----:B------:R-:W-:Y:S02]  /*30a0*/  FSEL R182, R171, RZ, P6 ;  /* 0x000000ffabb67208 */ /* 0x000fe40003000000 */
[----:B------:R-:W-:Y:S01]  /*30b0*/  @P0 LOP3.LUT P6, RZ, R83, 0xff, RZ, 0xc0, !PT ;  /* 0x000000ff53ff0812 */ /* 0x000fe200078cc0ff */
[----:B------:R-:W-:Y:S01]  /*30c0*/  @P5 FADD.FTZ R163, R163, R172 ;  /* 0x000000aca3a35221 */ /* 0x000fe20000010000 */
[----:B------:R-:W-:Y:S02]  /*30d0*/  ISETP.NE.U32.AND P5, PT, RZ, UR16, PT ;  /* 0x00000010ff007c0c */ /* 0x000fe4000bfa5070 */
[----:B------:R-:W-:Y:S01]  /*30e0*/  @P0 FSEL R171, R171, RZ, P6 ;  /* 0x000000ffabab0208 */ /* 0x000fe20003000000 */
[----:B------:R-:W-:Y:S01]  /*30f0*/  FMUL.FTZ R177, R163, UR18 ;  /* 0x00000012a3b17c20 */ /* 0x000fe20008410000 */
[----:B------:R-:W-:Y:S02]  /*3100*/  LOP3.LUT P6, RZ, R81, 0xff00, RZ, 0xc0, !PT ;  /* 0x0000ff0051ff7812 */ /* 0x000fe400078cc0ff */
[----:B------:R-:W-:-:S02]  /*3110*/  ISETP.NE.AND.EX P5, PT, RZ, UR17, PT, P5 ;  /* 0x00000011ff007c0c */ /* 0x000fc4000bfa5350 */
[----:B------:R-:W-:Y:S02]  /*3120*/  FSEL R183, R173, RZ, P6 ;  /* 0x000000ffadb77208 */ /* 0x000fe40003000000 */
[----:B------:R-:W-:Y:S02]  /*3130*/  @P0 LOP3.LUT P6, RZ, R83, 0xff00, RZ, 0xc0, !PT ;  /* 0x0000ff0053ff0812 */ /* 0x000fe400078cc0ff */
[----:B------:R-:W-:Y:S02]  /*3140*/  @P0 F2FP.F16.F32.PACK_AB R171, RZ, R171 ;  /* 0x000000abffab023e */ /* 0x000fe400000000ff */
[----:B------:R-:W-:Y:S02]  /*3150*/  @P0 FSEL R173, R173, RZ, P6 ;  /* 0x000000ffadad0208 */ /* 0x000fe40003000000 */
[----:B------:R-:W-:Y:S02]  /*3160*/  LOP3.LUT P6, RZ, R81, 0xff0000, RZ, 0xc0, !PT ;  /* 0x00ff000051ff7812 */ /* 0x000fe400078cc0ff */
[----:B------:R-:W-:-:S02]  /*3170*/  @P0 F2FP.F16.F32.PACK_AB R170, RZ, R170 ;  /* 0x000000aaffaa023e */ /* 0x000fc400000000ff */
        /* <DEDUP_REMOVED lines=8> */
[----:B------:R-:W-:Y:S02]  /*3200*/  @P5 PRMT R66, R78, 0x7610, R66 ;  /* 0x000076104e425816 */ /* 0x000fe40000000042 */
[----:B------:R-:W-:Y:S02]  /*3210*/  @P0 FSEL R177, R177, RZ, P6 ;  /* 0x000000ffb1b10208 */ /* 0x000fe40003000000 */
[----:B------:R-:W-:Y:S02]  /*3220*/  ISETP.NE.U32.AND P6, PT, RZ, UR16, PT ;  /* 0x00000010ff007c0c */ /* 0x000fe4000bfc5070 */
[----:B------:R-:W-:-:S02]  /*3230*/  @P5 F2FP.F16.F32.PACK_AB R165, RZ, R76 ;  /* 0x0000004cffa5523e */ /* 0x000fc400000000ff */
[----:B------:R-:W-:Y:S02]  /*3240*/  ISETP.NE.AND.EX P6, PT, RZ, UR17, PT, P6 ;  /* 0x00000011ff007c0c */ /* 0x000fe4000bfc5360 */
[----:B------:R-:W-:Y:S02]  /*3250*/  @P5 F2FP.F16.F32.PACK_AB R169, RZ, R77 ;  /* 0x0000004dffa9523e */ /* 0x000fe400000000ff */
[----:B------:R-:W0:Y:S01]  /*3260*/  LDC.64 R76, c[0x0][0x2f8] ;  /* 0x0000be00ff4c7b82 */ /* 0x000e220000000a00 */
[----:B------:R-:W-:Y:S02]  /*3270*/  @P5 F2FP.F16.F32.PACK_AB R72, RZ, R72 ;  /* 0x00000048ff48523e */ /* 0x000fe400000000ff */
[----:B------:R-:W-:Y:S02]  /*3280*/  @P5 F2FP.F16.F32.PACK_AB R75, RZ, R75 ;  /* 0x0000004bff4b523e */ /* 0x000fe400000000ff */
[----:B------:R-:W-:Y:S02]  /*3290*/  @P5 F2FP.F16.F32.PACK_AB R174, RZ, R174 ;  /* 0x000000aeffae523e */ /* 0x000fe400000000ff */
[----:B------:R-:W-:-:S02]  /*32a0*/  @P5 F2FP.F16.F32.PACK_AB R176, RZ, R163 ;  /* 0x000000a3ffb0523e */ /* 0x000fc400000000ff */
[----:B------:R-:W1:Y:S01]  /*32b0*/  @P6 LDC.64 R78, c[0x0][0x308] ;  /* 0x0000c200ff4e6b82 */ /* 0x000e620000000a00 */
[----:B------:R-:W-:Y:S02]  /*32c0*/  @P5 PRMT R64, R72, 0x7610, R64 ;  /* 0x0000761048405816 */ /* 0x000fe40000000040 */
[----:B------:R-:W-:Y:S02]  /*32d0*/  @P5 PRMT R65, R75, 0x7610, R65 ;  /* 0x000076104b415816 */ /* 0x000fe40000000041 */
[----:B------:R-:W-:Y:S02]  /*32e0*/  @P5 PRMT R67, R174, 0x7610, R67 ;  /* 0x00007610ae435816 */ /* 0x000fe40000000043 */
[----:B------:R-:W-:Y:S02]  /*32f0*/  @P0 F2FP.F16.F32.PACK_AB R163, RZ, R73 ;  /* 0x00000049ffa3023e */ /* 0x000fe400000000ff */
[----:B------:R-:W-:Y:S02]  /*3300*/  @P0 F2FP.F16.F32.PACK_AB R175, RZ, R175 ;  /* 0x000000afffaf023e */ /* 0x000fe400000000ff */
[----:B------:R-:W-:-:S02]  /*3310*/  @P5 PRMT R64, R64, 0x5410, R165 ;  /* 0x0000541040405816 */ /* 0x000fc400000000a5 */
[----:B------:R-:W-:Y:S02]  /*3320*/  @P5 PRMT R65, R65, 0x5410, R169 ;  /* 0x0000541041415816 */ /* 0x000fe400000000a9 */
[----:B------:R-:W-:Y:S01]  /*3330*/  @P5 PRMT R66, R66, 0x5410, R172 ;  /* 0x0000541042425816 */ /* 0x000fe200000000ac */
[C---:B0-----:R-:W-:Y:S01]  /*3340*/  IMAD.WIDE.U32 R76, R116.reuse, 0x10, R76 ;  /* 0x00000010744c7825 */ /* 0x041fe200078e004c */
[----:B------:R-:W-:Y:S02]  /*3350*/  @P5 PRMT R67, R67, 0x5410, R176 ;  /* 0x0000541043435816 */ /* 0x000fe400000000b0 */
[----:B------:R-:W-:Y:S02]  /*3360*/  @P0 F2FP.F16.F32.PACK_AB R173, RZ, R173 ;  /* 0x000000adffad023e */ /* 0x000fe400000000ff */
[----:B------:R-:W-:Y:S02]  /*3370*/  @P0 F2FP.F16.F32.PACK_AB R177, RZ, R177 ;  /* 0x000000b1ffb1023e */ /* 0x000fe400000000ff */
[----:B------:R-:W-:Y:S01]  /*3380*/  @P0 PRMT R68, R163, 0x7610, R68 ;  /* 0x00007610a3440816 */ /* 0x000fe20000000044 */
[----:B-1----:R-:W-:Y:S01]  /*3390*/  @P6 IMAD.WIDE.U32 R78, R116, 0x10, R78 ;  /* 0x00000010744e6825 */ /* 0x002fe200078e004e */
[----:B------:R-:W-:-:S02]  /*33a0*/  @P0 PRMT R70, R171, 0x7610, R70 ;  /* 0x00007610ab460816 */ /* 0x000fc40000000046 */
[----:B------:R-:W-:Y:S02]  /*33b0*/  @P0 PRMT R71, R175, 0x7610, R71 ;  /* 0x00007610af470816 */ /* 0x000fe40000000047 */
[----:B------:R-:W-:Y:S01]  /*33c0*/  @P0 LEA R168, P5, R116, UR14, 0x4 ;  /* 0x0000000e74a80c11 */ /* 0x000fe2000f8a20ff */
[----:B------:R3:W-:Y:S01]  /*33d0*/  @P6 STG.E.128 desc[UR4][R78.64], R64 ;  /* 0x000000404e006986 */ /* 0x0007e2000c101d04 */
[----:B------:R-:W-:Y:S02]  /*33e0*/  F2FP.F16.F32.PACK_AB R74, R183, R182 ;  /* 0x000000b6b74a723e */ /* 0x000fe400000000ff */
[----:B------:R-:W-:Y:S02]  /*33f0*/  F2FP.F16.F32.PACK_AB R73, R181, R180 ;  /* 0x000000b4b549723e */ /* 0x000fe400000000ff */
[----:B------:R-:W-:Y:S02]  /*3400*/  F2FP.F16.F32.PACK_AB R72, R179, R178 ;  /* 0x000000b2b348723e */ /* 0x000fe400000000ff */
[----:B------:R-:W-:-:S02]  /*3410*/  F2FP.F16.F32.PACK_AB R75, R185, R184 ;  /* 0x000000b8b94b723e */ /* 0x000fc400000000ff */
[----:B------:R-:W-:Y:S02]  /*3420*/  @P0 PRMT R68, R68, 0x5410, R167 ;  /* 0x0000541044440816 */ /* 0x000fe400000000a7 */
[----:B------:R-:W-:Y:S01]  /*3430*/  @P0 PRMT R69, R69, 0x5410, R170 ;  /* 0x0000541045450816 */ /* 0x000fe200000000aa */
[----:B------:R3:W-:Y:S01]  /*3440*/  STG.E.128 desc[UR4][R76.64], R72 ;  /* 0x000000484c007986 */ /* 0x0007e2000c101d04 */
[----:B------:R-:W-:Y:S02]  /*3450*/  @P0 LEA.HI.X R169, R116, UR15, RZ, 0x4, P5 ;  /* 0x0000000f74a90c11 */ /* 0x000fe4000a8f24ff */
[----:B------:R-:W-:Y:S02]  /*3460*/  @P0 PRMT R70, R70, 0x5410, R173 ;  /* 0x0000541046460816 */ /* 0x000fe400000000ad */
[----:B------:R-:W-:-:S05]  /*3470*/  @P0 PRMT R71, R71, 0x5410, R177 ;  /* 0x0000541047470816 */ /* 0x000fca00000000b1 */
[----:B------:R3:W-:Y:S02]  /*3480*/  @P0 STG.E.128 desc[UR4][R168.64], R68 ;  /* 0x00000044a8000986 */ /* 0x0007e4000c101d04 */
.L_x_568:
[----:B------:R-:W-:Y:S05]  /*3490*/  BSYNC B1 ;  /* 0x0000000000017941 */ /* 0x000fea0003800000 */
.L_x_567:
[----:B-123--:R-:W1:Y:S02]  /*34a0*/  LDC.64 R72, c[0x0][0x210] ;  /* 0x00008400ff487b82 */ /* 0x00ee640000000a00 */
[----:B-1----:R-:W-:-:S04]  /*34b0*/  LEA R117, R72, R117, 0x2 ;  /* 0x0000007548757211 */ /* 0x002fc800078e10ff */
[----:B------:R-:W-:-:S13]  /*34c0*/  ISETP.GE.AND P0, PT, R117, R73, PT ;  /* 0x000000497500720c */ /* 0x000fda0003f06270 */
[----:B------:R-:W-:Y:S05]  /*34d0*/  @!P0 BRA `(.L_x_569) ;  /* 0xffffffd000348947 */ /* 0x000fea000383ffff */
.L_x_555:
[----:B------:R-:W-:Y:S05]  /*34e0*/  BSYNC B0 ;  /* 0x0000000000007941 */ /* 0x000fea0003800000 */
.L_x_554:
[----:B------:R-:W1:Y:S01]  /*34f0*/  S2R R55, SR_TID.X ;  /* 0x0000000000377919 */ /* 0x000e620000002100 */
[----:B------:R-:W-:Y:S01]  /*3500*/  MOV R3, 0x400 ;  /* 0x0000040000037802 */ /* 0x000fe20000000f00 */
[----:B------:R-:W-:Y:S05]  /*3510*/  WARPSYNC.ALL ;  /* 0x0000000000007948 */ /* 0x000fea0003800000 */
[----:B------:R-:W2:Y:S01]  /*3520*/  S2R R52, SR_CgaCtaId ;  /* 0x0000000000347919 */ /* 0x000ea20000008800 */
[----:B------:R-:W-:Y:S01]  /*3530*/  ULDC.64 UR20, c[0x0][0x2d8] ;  /* 0x0000b60000147ab9 */ /* 0x000fe20000000a00 */
[----:B------:R-:W-:Y:S01]  /*3540*/  ULDC.64 UR22, c[0x0][0x2d0] ;  /* 0x0000b40000167ab9 */ /* 0x000fe20000000a00 */
[----:B-1----:R-:W-:-:S02]  /*3550*/  SHF.R.U32.HI R0, RZ, 0x5, R55 ;  /* 0x00000005ff007819 */ /* 0x002fc40000011637 */
[----:B------:R-:W-:-:S05]  /*3560*/  LOP3.LUT R53, R55, 0x1f, RZ, 0xc0, !PT ;  /* 0x0000001f37357812 */ /* 0x000fca00078ec0ff */
[----:B------:R-:W-:Y:S01]  /*3570*/  IMAD R0, R0, 0x60, R53 ;  /* 0x0000006000007824 */ /* 0x000fe200078e0235 */
[----:B--2---:R-:W-:Y:S01]  /*3580*/  LEA R3, R52, R3, 0x18 ;  /* 0x0000000334037211 */ /* 0x004fe200078ec0ff */
[----:B------:R-:W1:Y:S03]  /*3590*/  S2R R53, SR_CTAID.X ;  /* 0x0000000000357919 */ /* 0x000e660000002500 */
[-C--:B------:R-:W-:Y:S02]  /*35a0*/  LEA R0, R0, R3.reuse, 0x5 ;  /* 0x0000000300007211 */ /* 0x080fe400078e28ff */
[----:B------:R-:W-:-:S03]  /*35b0*/  LEA R52, R55, R3, 0x2 ;  /* 0x0000000337347211 */ /* 0x000fc600078e10ff */
        /* <DEDUP_REMOVED lines=73> */
[----:B---3--:R-:W-:Y:S02]  /*3a50*/  IADD3.X R41, RZ, RZ, RZ, P6, !PT ;  /* 0x000000ffff297210 */ /* 0x008fe400037fe4ff */
[----:B------:R-:W-:Y:S02]  /*3a60*/  IADD3 R14, P6, R12, UR20, RZ ;  /* 0x000000140c0e7c10 */ /* 0x000fe4000ffde0ff */
        /* <DEDUP_REMOVED lines=25> */
[----:B------:R-:W-:Y:S01]  /*3c00*/  @P5 MOV R2, R14 ;  /* 0x0000000e00025202 */ /* 0x000fe20000000f00 */
[----:B------:R-:W-:Y:S02]  /*3c10*/  FADD.FTZ R27, R0, R27 ;  /* 0x0000001b001b7221 */ /* 0x000fe40000010000 */
[----:B------:R-:W3:Y:S01]  /*3c20*/  LDS R29, [R52+0x1e00] ;  /* 0x001e0000341d7984 */ /* 0x000ee20000000800 */
[----:B------:R-:W-:Y:S01]  /*3c30*/  @P5 IADD3 R14, P6, R14, 0x200, RZ ;  /* 0x000002000e0e5810 */ /* 0x000fe20007fde0ff */
[----:B------:R-:W-:Y:S02]  /*3c40*/  FADD.FTZ R20, R27, R20 ;  /* 0x000000141b147221 */ /* 0x000fe40000010000 */
[----:B------:R-:W4:Y:S01]  /*3c50*/  LDS R0, [R52+0x800] ;  /* 0x0008000034007984 */ /* 0x000f220000000800 */
[----:B------:R-:W-:Y:S01]  /*3c60*/  @P5 IADD3.X R43, RZ, R43, RZ, P6, !PT ;  /* 0x0000002bff2b5210 */ /* 0x000fe200037fe4ff */
[----:B------:R-:W-:-:S02]  /*3c70*/  FADD.FTZ R8, RZ, R8 ;  /* 0x00000008ff087221 */ /* 0x000fc40000010000 */
[----:B------:R-:W4:Y:S01]  /*3c80*/  LDS R15, [R52+0x1400] ;  /* 0x00140000340f7984 */ /* 0x000f220000000800 */
[----:B------:R-:W-:-:S03]  /*3c90*/  FADD.FTZ R33, R20, R33 ;  /* 0x0000002114217221 */ /* 0x000fc60000010000 */
[----:B------:R-:W4:Y:S01]  /*3ca0*/  LDS R6, [R52+0xa00] ;  /* 0x000a000034067984 */ /* 0x000f220000000800 */
[----:B------:R-:W-:-:S03]  /*3cb0*/  FADD.FTZ R8, R8, R13 ;  /* 0x0000000d08087221 */ /* 0x000fc60000010000 */
[----:B------:R-:W4:Y:S04]  /*3cc0*/  LDS R27, [R52+0x2000] ;  /* 0x00200000341b7984 */ /* 0x000f280000000800 */
[----:B------:R-:W4:Y:S04]  /*3cd0*/  LDS R17, [R52+0x1600] ;  /* 0x0016000034117984 */ /* 0x000f280000000800 */
[----:B------:R2:W-:Y:S01]  /*3ce0*/  @P5 STG.E desc[UR4][R2.64], R31 ;  /* 0x0000001f02005986 */ /* 0x0005e2000c101904 */
[----:B0-----:R-:W-:-:S03]  /*3cf0*/  FADD.FTZ R4, RZ, R4 ;  /* 0x00000004ff047221 */ /* 0x001fc60000010000 */
[----:B------:R-:W0:Y:S01]  /*3d00*/  LDS R39, [R52+0x2c00] ;  /* 0x002c000034277984 */ /* 0x000e220000000800 */
[----:B-1----:R-:W-:-:S03]  /*3d10*/  FADD.FTZ R8, R8, R25 ;  /* 0x0000001908087221 */ /* 0x002fc60000010000 */
[----:B------:R-:W1:Y:S01]  /*3d20*/  LDS R10, [R52+0x2200] ;  /* 0x00220000340a7984 */ /* 0x000e620000000800 */
[----:B------:R-:W-:Y:S01]  /*3d30*/  FADD.FTZ R35, R8, R35 ;  /* 0x0000002308237221 */ /* 0x000fe20000010000 */
[----:B--2---:R-:W-:Y:S01]  /*3d40*/  FADD.FTZ R4, R4, R5 ;  /* 0x0000000504047221 */ /* 0x004fe20000010000 */
[----:B------:R-:W-:Y:S01]  /*3d50*/  @P5 MOV R2, R12 ;  /* 0x0000000c00025202 */ /* 0x000fe20000000f00 */
[----:B------:R-:W2:Y:S01]  /*3d60*/  LDS R13, [R52+0x2e00] ;  /* 0x002e0000340d7984 */ /* 0x000ea20000000800 */
[-C--:B------:R-:W-:Y:S02]  /*3d70*/  @P5 MOV R3, R41.reuse ;  /* 0x0000002900035202 */ /* 0x080fe40000000f00 */
[----:B------:R-:W-:Y:S01]  /*3d80*/  @P5 IADD3 R12, P6, R12, 0x200, RZ ;  /* 0x000002000c0c5810 */ /* 0x000fe20007fde0ff */
[----:B---3--:R-:W-:Y:S02]  /*3d90*/  FADD.FTZ R4, R4, R29 ;  /* 0x0000001d04047221 */ /* 0x008fe40000010000 */
[----:B------:R3:W-:Y:S01]  /*3da0*/  @P5 STG.E desc[UR4][R2.64], R7 ;  /* 0x0000000702005986 */ /* 0x0007e2000c101904 */
[----:B------:R-:W-:Y:S01]  /*3db0*/  @P5 IADD3.X R41, RZ, R41, RZ, P6, !PT ;  /* 0x00000029ff295210 */ /* 0x000fe200037fe4ff */
[----:B----4-:R-:W-:Y:S01]  /*3dc0*/  FADD.FTZ R0, RZ, R0 ;  /* 0x00000000ff007221 */ /* 0x010fe20000010000 */
[----:B------:R-:W-:-:S03]  /*3dd0*/  FADD.FTZ R37, R4, R37 ;  /* 0x0000002504257221 */ /* 0x000fc60000010000 */
[----:B------:R-:W-:Y:S01]  /*3de0*/  FADD.FTZ R0, R0, R15 ;  /* 0x0000000f00007221 */ /* 0x000fe20000010000 */
[----:B------:R-:W-:Y:S01]  /*3df0*/  FADD.FTZ R6, RZ, R6 ;  /* 0x00000006ff067221 */ /* 0x000fe20000010000 */
[----:B---3--:R-:W-:Y:S02]  /*3e00*/  @P4 MOV R2, R14 ;  /* 0x0000000e00024202 */ /* 0x008fe40000000f00 */
[----:B------:R-:W-:Y:S01]  /*3e10*/  FADD.FTZ R0, R0, R27 ;  /* 0x0000001b00007221 */ /* 0x000fe20000010000 */
[-C--:B------:R-:W-:Y:S02]  /*3e20*/  @P4 MOV R3, R43.reuse ;  /* 0x0000002b00034202 */ /* 0x080fe40000000f00 */
[----:B------:R-:W-:Y:S01]  /*3e30*/  @P4 IADD3 R14, P5, R14, 0x200, RZ ;  /* 0x000002000e0e4810 */ /* 0x000fe20007fbe0ff */
[----:B------:R-:W-:Y:S02]  /*3e40*/  FADD.FTZ R17, R6, R17 ;  /* 0x0000001106117221 */ /* 0x000fe40000010000 */
[----:B------:R3:W-:Y:S01]  /*3e50*/  @P4 STG.E desc[UR4][R2.64], R33 ;  /* 0x0000002102004986 */ /* 0x0007e2000c101904 */
[----:B------:R-:W-:Y:S01]  /*3e60*/  @P4 IADD3.X R43, RZ, R43, RZ, P5, !PT ;  /* 0x0000002bff2b4210 */ /* 0x000fe20002ffe4ff */
[----:B0-----:R-:W-:Y:S01]  /*3e70*/  FADD.FTZ R39, R0, R39 ;  /* 0x0000002700277221 */ /* 0x001fe20000010000 */
[----:B-1----:R-:W-:Y:S01]  /*3e80*/  FADD.FTZ R10, R17, R10 ;  /* 0x0000000a110a7221 */ /* 0x002fe20000010000 */
[----:B---3--:R-:W-:-:S02]  /*3e90*/  @P4 MOV R2, R12 ;  /* 0x0000000c00024202 */ /* 0x008fc40000000f00 */
[----:B------:R-:W-:Y:S01]  /*3ea0*/  @P4 MOV R3, R41 ;  /* 0x0000002900034202 */ /* 0x000fe20000000f00 */
[----:B--2---:R-:W-:Y:S01]  /*3eb0*/  FADD.FTZ R13, R10, R13 ;  /* 0x0000000d0a0d7221 */ /* 0x004fe20000010000 */
        /* <DEDUP_REMOVED lines=14> */
[----:B------:R-:W-:Y:S02]  /*3fa0*/  @P2 IADD3 R12, P4, R12, 0x200, RZ ;  /* 0x000002000c0c2810 */ /* 0x000fe40007f9e0ff */
[-C--:B------:R-:W-:Y:S02]  /*3fb0*/  @P2 MOV R5, R41.reuse ;  /* 0x0000002900052202 */ /* 0x080fe40000000f00 */
[----:B------:R-:W-:Y:S02]  /*3fc0*/  @P2 IADD3.X R41, RZ, R41, RZ, P4, !PT ;  /* 0x00000029ff292210 */ /* 0x000fe400027fe4ff */
[----:B------:R-:W-:-:S02]  /*3fd0*/  @P1 MOV R6, R12 ;  /* 0x0000000c00061202 */ /* 0x000fc40000000f00 */
[----:B0-----:R-:W-:Y:S02]  /*3fe0*/  @P2 MOV R2, R14 ;  /* 0x0000000e00022202 */ /* 0x001fe40000000f00 */
[----:B------:R-:W-:Y:S02]  /*3ff0*/  @P2 IADD3 R14, P3, R14, 0x200, RZ ;  /* 0x000002000e0e2810 */ /* 0x000fe40007f7e0ff */
[-C--:B------:R-:W-:Y:S02]  /*4000*/  @P2 MOV R3, R43.reuse ;  /* 0x0000002b00032202 */ /* 0x080fe40000000f00 */
[----:B------:R-:W-:Y:S02]  /*4010*/  @P2 IADD3.X R43, RZ, R43, RZ, P3, !PT ;  /* 0x0000002bff2b2210 */ /* 0x000fe40001ffe4ff */
[----:B------:R-:W-:Y:S01]  /*4020*/  @P1 MOV R7, R41 ;  /* 0x0000002900071202 */ /* 0x000fe20000000f00 */
[----:B------:R0:W-:Y:S01]  /*4030*/  @P2 STG.E desc[UR4][R2.64], R37 ;  /* 0x0000002502002986 */ /* 0x0001e2000c101904 */
[----:B------:R-:W-:-:S03]  /*4040*/  @P1 IADD3 R12, P4, R12, 0x200, RZ ;  /* 0x000002000c0c1810 */ /* 0x000fc60007f9e0ff */
        /* <DEDUP_REMOVED lines=16> */
.L_x_562:
        /* <DEDUP_REMOVED lines=8> */
.L_x_571:
[----:B------:R-:W-:Y:S05]  /*41d0*/  BSYNC B1 ;  /* 0x0000000000017941 */ /* 0x000fea0003800000 */
.L_x_570:
        /* <DEDUP_REMOVED lines=8> */
.L_x_572:
[----:B------:R-:W-:Y:S01]  /*4260*/  FADD.FTZ R72, R72, R167 ;  /* 0x000000a748487221 */ /* 0x000fe20000010000 */
[----:B------:R-:W-:-:S04]  /*4270*/  HFMA2.MMA R171, -RZ, RZ, 0, 1.1920928955078125e-07 ;  /* 0x00000002ffab7435 */ /* 0x000fc800000001ff */
[----:B------:R-:W-:Y:S02]  /*4280*/  MOV R170, R72 ;  /* 0x0000004800aa7202 */ /* 0x000fe40000000f00 */
[----:B------:R-:W-:-:S07]  /*4290*/  MOV R73, R169 ;  /* 0x000000a900497202 */ /* 0x000fce0000000f00 */
[----:B------:R-:W-:Y:S05]  /*42a0*/  WARPSYNC.COLLECTIVE R165, `(.L_x_573) ;  /* 0x00000000a5087348 */ /* 0x000fea0003c00000 */
[----:B------:R0:W1:Y:S02]  /*42b0*/  SHFL.BFLY P0, R169, R170, R171, R172 ;  /* 0x0c0000abaaa97389 */ /* 0x00006400000000ac */
[----:B01----:R-:W-:Y:S01]  /*42c0*/  ENDCOLLECTIVE ;  /* 0x000000000000791b */ /* 0x003fe20003800000 */
.L_x_573:
[----:B------:R-:W-:-:S05]  /*42d0*/  FADD.FTZ R73, R73, R168 ;  /* 0x000000a849497221 */ /* 0x000fca0000010000 */
[----:B------:R-:W-:Y:S02]  /*42e0*/  MOV R170, R73 ;  /* 0x0000004900aa7202 */ /* 0x000fe40000000f00 */
[----:B------:R-:W-:-:S07]  /*42f0*/  MOV R75, R169 ;  /* 0x000000a9004b7202 */ /* 0x000fce0000000f00 */
[----:B------:R-:W-:Y:S05]  /*4300*/  WARPSYNC.COLLECTIVE R165, `(.L_x_574) ;  /* 0x00000000a5087348 */ /* 0x000fea0003c00000 */
[----:B------:R0:W1:Y:S02]  /*4310*/  SHFL.BFLY P0, R169, R170, R171, R172 ;  /* 0x0c0000abaaa97389 */ /* 0x00006400000000ac */
[----:B01----:R-:W-:Y:S01]  /*4320*/  ENDCOLLECTIVE ;  /* 0x000000000000791b */ /* 0x003fe20003800000 */
.L_x_574:
[----:B------:R-:W-:Y:S01]  /*4330*/  FADD.FTZ R75, R72, R75 ;  /* 0x0000004b484b7221 */ /* 0x000fe20000010000 */
[----:B------:R-:W-:-:S04]  /*4340*/  HFMA2.MMA R171, -RZ, RZ, 0, 2.384185791015625e-07 ;  /* 0x00000004ffab7435 */ /* 0x000fc800000001ff */
[----:B------:R-:W-:Y:S02]  /*4350*/  MOV R170, R75 ;  /* 0x0000004b00aa7202 */ /* 0x000fe40000000f00 */
[----:B------:R-:W-:-:S07]  /*4360*/  MOV R74, R169 ;  /* 0x000000a9004a7202 */ /* 0x000fce0000000f00 */
[----:B------:R-:W-:Y:S05]  /*4370*/  WARPSYNC.COLLECTIVE R165, `(.L_x_575) ;  /* 0x00000000a5087348 */ /* 0x000fea0003c00000 */
[----:B------:R0:W1:Y:S02]  /*4380*/  SHFL.BFLY P0, R169, R170, R171, R172 ;  /* 0x0c0000abaaa97389 */ /* 0x00006400000000ac */
[----:B01----:R-:W-:Y:S01]  /*4390*/  ENDCOLLECTIVE ;  /* 0x000000000000791b */ /* 0x003fe20003800000 */
.L_x_575:
[----:B------:R-:W-:-:S05]  /*43a0*/  FADD.FTZ R74, R73, R74 ;  /* 0x0000004a494a7221 */ /* 0x000fca0000010000 */
[----:B------:R-:W-:Y:S02]  /*43b0*/  MOV R170, R74 ;  /* 0x0000004a00aa7202 */ /* 0x000fe40000000f00 */
[----:B------:R-:W-:-:S07]  /*43c0*/  MOV R76, R169 ;  /* 0x000000a9004c7202 */ /* 0x000fce0000000f00 */
[----:B------:R-:W-:Y:S05]  /*43d0*/  WARPSYNC.COLLECTIVE R165, `(.L_x_576) ;  /* 0x00000000a5087348 */ /* 0x000fea0003c00000 */
[----:B------:R0:W1:Y:S02]  /*43e0*/  SHFL.BFLY P0, R169, R170, R171, R172 ;  /* 0x0c0000abaaa97389 */ /* 0x00006400000000ac */
[----:B01----:R-:W-:Y:S01]  /*43f0*/  ENDCOLLECTIVE ;  /* 0x000000000000791b */ /* 0x003fe20003800000 */
.L_x_576:
[----:B------:R-:W-:Y:S01]  /*4400*/  FADD.FTZ R76, R75, R76 ;  /* 0x0000004c4b4c7221 */ /* 0x000fe20000010000 */
[----:B------:R-:W-:-:S04]  /*4410*/  HFMA2.MMA R171, -RZ, RZ, 0, 4.76837158203125e-07 ;  /* 0x00000008ffab7435 */ /* 0x000fc800000001ff */
[----:B------:R-:W-:Y:S02]  /*4420*/  MOV R170, R76 ;  /* 0x0000004c00aa7202 */ /* 0x000fe40000000f00 */
[----:B------:R-:W-:-:S07]  /*4430*/  MOV R77, R169 ;  /* 0x000000a9004d7202 */ /* 0x000fce0000000f00 */
[----:B------:R-:W-:Y:S05]  /*4440*/  WARPSYNC.COLLECTIVE R165, `(.L_x_577) ;  /* 0x00000000a5087348 */ /* 0x000fea0003c00000 */
[----:B------:R0:W1:Y:S02]  /*4450*/  SHFL.BFLY P0, R169, R170, R171, R172 ;  /* 0x0c0000abaaa97389 */ /* 0x00006400000000ac */
[----:B01----:R-:W-:Y:S01]  /*4460*/  ENDCOLLECTIVE ;  /* 0x000000000000791b */ /* 0x003fe20003800000 */
.L_x_577:
[----:B------:R-:W-:-:S05]  /*4470*/  FADD.FTZ R77, R74, R77 ;  /* 0x0000004d4a4d7221 */ /* 0x000fca0000010000 */
[----:B------:R-:W-:Y:S02]  /*4480*/  MOV R170, R77 ;  /* 0x0000004d00aa7202 */ /* 0x000fe40000000f00 */
[----:B------:R-:W-:-:S07]  /*4490*/  MOV R79, R169 ;  /* 0x000000a9004f7202 */ /* 0x000fce0000000f00 */
[----:B------:R-:W-:Y:S05]  /*44a0*/  WARPSYNC.COLLECTIVE R165, `(.L_x_578) ;  /* 0x00000000a5087348 */ /* 0x000fea0003c00000 */
[----:B------:R0:W1:Y:S02]  /*44b0*/  SHFL.BFLY P0, R169, R170, R171, R172 ;  /* 0x0c0000abaaa97389 */ /* 0x00006400000000ac */
[----:B01----:R-:W-:Y:S01]  /*44c0*/  ENDCOLLECTIVE ;  /* 0x000000000000791b */ /* 0x003fe20003800000 */
.L_x_578:
[----:B------:R-:W-:Y:S01]  /*44d0*/  FADD.FTZ R79, R76, R79 ;  /* 0x0000004f4c4f7221 */ /* 0x000fe20000010000 */
[----:B------:R-:W-:-:S04]  /*44e0*/  HFMA2.MMA R171, -RZ, RZ, 0, 9.5367431640625e-07 ;  /* 0x00000010ffab7435 */ /* 0x000fc800000001ff */
[----:B------:R-:W-:Y:S02]  /*44f0*/  MOV R170, R79 ;  /* 0x0000004f00aa7202 */ /* 0x000fe40000000f00 */
[----:B------:R-:W-:-:S07]  /*4500*/  MOV R78, R169 ;  /* 0x000000a9004e7202 */ /* 0x000fce0000000f00 */
[----:B------:R-:W-:Y:S05]  /*4510*/  WARPSYNC.COLLECTIVE R165, `(.L_x_579) ;  /* 0x00000000a5087348 */ /* 0x000fea0003c00000 */
[----:B------:R0:W1:Y:S02]  /*4520*/  SHFL.BFLY P0, R169, R170, R171, R172 ;  /* 0x0c0000abaaa97389 */ /* 0x00006400000000ac */
[----:B01----:R-:W-:Y:S01]  /*4530*/  ENDCOLLECTIVE ;  /* 0x000000000000791b */ /* 0x003fe20003800000 */
.L_x_579:
[----:B------:R-:W-:-:S05]  /*4540*/  FADD.FTZ R78, R77, R78 ;  /* 0x0000004e4d4e7221 */ /* 0x000fca0000010000 */
[----:B------:R-:W-:Y:S02]  /*4550*/  MOV R170, R78 ;  /* 0x0000004e00aa7202 */ /* 0x000fe40000000f00 */
[----:B------:R-:W-:-:S07]  /*4560*/  MOV R72, R169 ;  /* 0x000000a900487202 */ /* 0x000fce0000000f00 */
[----:B------:R-:W-:Y:S05]  /*4570*/  WARPSYNC.COLLECTIVE R165, `(.L_x_580) ;  /* 0x00000000a5087348 */ /* 0x000fea0003c00000 */
[----:B------:R0:W1:Y:S02]  /*4580*/  SHFL.BFLY P0, R169, R170, R171, R172 ;  /* 0x0c0000abaaa97389 */ /* 0x00006400000000ac */
[----:B01----:R-:W-:Y:S01]  /*4590*/  ENDCOLLECTIVE ;  /* 0x000000000000791b */ /* 0x003fe20003800000 */
.L_x_580:
[----:B------:R-:W-:Y:S01]  /*45a0*/  MOV R73, R169 ;  /* 0x000000a900497202 */ /* 0x000fe20000000f00 */
[----:B------:R-:W-:Y:S06]  /*45b0*/  BRA `(.L_x_581) ;  /* 0xffffffd4001c7947 */ /* 0x000fec000383ffff */
.L_x_582:
        /* <DEDUP_REMOVED lines=12> */
.L_x_3450:


//--------------------- .text._ZN10layer_norm22ln_bwd_finalize_kernelINS_22Kernel_traits_finalizeILj768E6__halfS2_S2_S2_fjLb0ELj1024ELj4ENS_18Kernel_traits_baseILj768ES2_S2_S2_S2_fjLj1024EEEEELb0ELb1EEEvNS_9BwdParamsE --------------------------
	.section	.text._ZN10layer_norm22ln_bwd_finalize_kernelINS_22Kernel_traits_finalizeILj768E6__halfS2_S2_S2_fjLb0ELj1024ELj4ENS_18Kernel_traits_baseILj768ES2_S2_S2_S2_fjLj1024EEEEELb0ELb1EEEvNS_9BwdParamsE,"ax",@progbits
	.align	128
        .global         _ZN10layer_norm22ln_bwd_finalize_kernelINS_22Kernel_traits_finalizeILj768E6__halfS2_S2_S2_fjLb0ELj1024ELj4ENS_18Kernel_traits_baseILj768ES2_S2_S2_S2_fjLj1024EEEEELb0ELb1EEEvNS_9BwdParamsE
        .type           _ZN10layer_norm22ln_bwd_finalize_kernelINS_22Kernel_traits_finalizeILj768E6__halfS2_S2_S2_fjLb0ELj1024ELj4ENS_18Kernel_traits_baseILj768ES2_S2_S2_S2_fjLj1024EEEEELb0ELb1EEEvNS_9BwdParamsE,@function
        .size           _ZN10layer_norm22ln_bwd_finalize_kernelINS_22Kernel_traits_finalizeILj768E6__halfS2_S2_S2_fjLb0ELj1024ELj4ENS_18Kernel_traits_baseILj768ES2_S2_S2_S2_fjLj1024EEEEELb0ELb1EEEvNS_9BwdParamsE,(.L_x_3451 - _ZN10layer_norm22ln_bwd_finalize_kernelINS_22Kernel_traits_finalizeILj768E6__halfS2_S2_S2_fjLb0ELj1024ELj4ENS_18Kernel_traits_baseILj768ES2_S2_S2_S2_fjLj1024EEEEELb0ELb1EEEvNS_9BwdParamsE)
        .other          _ZN10layer_norm22ln_bwd_finalize_kernelINS_22Kernel_traits_finalizeILj768E6__halfS2_S2_S2_fjLb0ELj1024ELj4ENS_18Kernel_traits_baseILj768ES2_S2_S2_S2_fjLj1024EEEEELb0ELb1EEEvNS_9BwdParamsE,@"STO_CUDA_ENTRY STV_DEFAULT"
_ZN10layer_norm22ln_bwd_finalize_kernelINS_22Kernel_traits_finalizeILj768E6__halfS2_S2_S2_fjLb0ELj1024ELj4ENS_18Kernel_traits_baseILj768ES2_S2_S2_S2_fjLj1024EEEEELb0ELb1EEEvNS_9BwdParamsE:
.text._ZN10layer_norm22ln_bwd_finalize_kernelINS_22Kernel_traits_finalizeILj768E6__halfS2_S2_S2_fjLb0ELj1024ELj4ENS_18Kernel_traits_baseILj768ES2_S2_S2_S2_fjLj1024EEEEELb0ELb1EEEvNS_9BwdParamsE:
        /* <DEDUP_REMOVED lines=26> */
.L_x_594:
        /* <DEDUP_REMOVED lines=31> */
.L_x_587:
        /* <DEDUP_REMOVED lines=34> */
.L_x_586:
[----:B------:R-:W-:Y:S05]  /*05b0*/  BSYNC B1 ;  /* 0x0000000000017941 */ /* 0x000fea0003800000 */
.L_x_585:
        /* <DEDUP_REMOVED lines=25> */
.L_x_589:
[----:B------:R-:W-:Y:S05]  /*0750*/  BSYNC B1 ;  /* 0x0000000000017941 */ /* 0x000fea0003800000 */
.L_x_588:
        /* <DEDUP_REMOVED lines=12> */
.L_x_584:
[----:B------:R-:W-:Y:S05]  /*0820*/  BSYNC B0 ;  /* 0x0000000000007941 */ /* 0x000fea0003800000 */
.L_x_583:
        /* <DEDUP_REMOVED lines=29> */
.L_x_605:
[----:B------:R-:W-:Y:S01]  /*0a00*/  @!P1 SHF.R.U32.HI R12, RZ, 0x3, R0 ;  /* 0x00000003ff0c9819 */ /* 0x000fe20000011600 */
[----:B----4-:R-:W-:Y:S01]  /*0a10*/  FADD.FTZ R14, R9, R14 ;  /* 0x0000000e090e7221 */ /* 0x010fe20000010000 */
[----:B---3--:R-:W-:Y:S02]  /*0a20*/  FADD.FTZ R11, R10, R11 ;  /* 0x0000000b0a0b7221 */ /* 0x008fe40000010000 */
[----:B------:R-:W-:-:S05]  /*0a30*/  @!P1 LOP3.LUT R12, R12, 0x1ffffffc, RZ, 0xc0, !PT ;  /* 0x1ffffffc0c0c9812 */ /* 0x000fca00078ec0ff */
[----:B------:R3:W-:Y:S04]  /*0a40*/  @!P1 STS [R12+UR4+0x2000], R14 ;  /* 0x0020000e0c009988 */ /* 0x0007e80008000804 */
[----:B------:R3:W-:Y:S02]  /*0a50*/  @!P1 STS [R12+UR4+0x2080], R11 ;  /* 0x0020800b0c009988 */ /* 0x0007e40008000804 */
.L_x_590:
        /* <DEDUP_REMOVED lines=10> */
[----:B---3--:R-:W-:Y:S02]  /*0b00*/  F2FP.F16.F32.PACK_AB R15, R15, R14 ;  /* 0x0000000e0f0f723e */ /* 0x008fe400000000ff */
[----:B-----5:R-:W-:-:S03]  /*0b10*/  F2FP.F16.F32.PACK_AB R17, R17, R16 ;  /* 0x000000101111723e */ /* 0x020fc600000000ff */
[----:B------:R4:W-:Y:S04]  /*0b20*/  STG.E desc[UR6][R12.64], R15 ;  /* 0x0000000f0c007986 */ /* 0x0009e8000c101906 */
[----:B------:R4:W-:Y:S02]  /*0b30*/  STG.E desc[UR6][R10.64], R17 ;  /* 0x000000110a007986 */ /* 0x0009e4000c101906 */
.L_x_593:
[----:B------:R-:W-:Y:S05]  /*0b40*/  BSYNC B0 ;  /* 0x0000000000007941 */ /* 0x000fea0003800000 */
.L_x_592:
[C---:B------:R-:W-:Y:S02]  /*0b50*/  ISETP.GT.U32.AND P1, PT, R3.reuse, -0x301, PT ;  /* 0xfffffcff0300780c */ /* 0x040fe40003f24070 */
[----:B------:R-:W-:Y:S02]  /*0b60*/  IADD3 R3, R3, 0x300, RZ ;  /* 0x0000030003037810 */ /* 0x000fe40007ffe0ff */
[----:B------:R-:W-:-:S09]  /*0b70*/  IADD3 R4, R4, 0x180, RZ ;  /* 0x0000018004047810 */ /* 0x000fd20007ffe0ff */
[----:B------:R-:W-:Y:S05]  /*0b80*/  @P1 BRA `(.L_x_594) ;  /* 0xfffffff400841947 */ /* 0x000fea000383ffff */
[----:B------:R-:W-:Y:S05]  /*0b90*/  EXIT ;  /* 0x000000000000794d */ /* 0x000fea0003800000 */
.L_x_591:
[----:B------:R-:W-:Y:S01]  /*0ba0*/  HFMA2.MMA R22, -RZ, RZ, 0, 1.847743988037109375e-06 ;  /* 0x0000001fff167435 */ /* 0x000fe200000001ff */
[----:B0--3--:R-:W-:Y:S01]  /*0bb0*/  MOV R20, R10 ;  /* 0x0000000a00147202 */ /* 0x009fe20000000f00 */
[----:B------:R-:W-:Y:S01]  /*0bc0*/  IMAD.MOV.U32 R19, RZ, RZ, 0x1 ;  /* 0x00000001ff137424 */ /* 0x000fe200078e00ff */
[----:B------:R-:W-:-:S08]  /*0bd0*/  MOV R17, 0xffffffff ;  /* 0xffffffff00117802 */ /* 0x000fd00000000f00 */
[----:B-12---:R-:W-:Y:S05]  /*0be0*/  WARPSYNC.COLLECTIVE R17, `(.L_x_595) ;  /* 0x0000000011087348 */ /* 0x006fea0003c00000 */
[----:B------:R0:W3:Y:S02]  /*0bf0*/  SHFL.BFLY P2, R18, R20, R19, R22 ;  /* 0x0c00001314127389 */ /* 0x0000e40000040016 */
[----:B0123--:R-:W-:Y:S01]  /*0c00*/  ENDCOLLECTIVE ;  /* 0x000000000000791b */ /* 0x00ffe20003800000 */
.L_x_595:
[----:B------:R-:W-:Y:S01]  /*0c10*/  HFMA2.MMA R19, -RZ, RZ, 0, 1.1920928955078125e-07 ;  /* 0x00000002ff137435 */ /* 0x000fe200000001ff */
[----:B------:R-:W-:-:S05]  /*0c20*/  MOV R11, R18 ;  /* 0x00000012000b7202 */ /* 0x000fca0000000f00 */
[----:B------:R-:W-:-:S04]  /*0c30*/  FADD.FTZ R11, R10, R11 ;  /* 0x0000000b0a0b7221 */ /* 0x000fc80000010000 */
[----:B------:R-:W-:-:S07]  /*0c40*/  IMAD.MOV.U32 R20, RZ, RZ, R11 ;  /* 0x000000ffff147224 */ /* 0x000fce00078e000b */
[----:B------:R-:W-:Y:S05]  /*0c50*/  WARPSYNC.COLLECTIVE R17, `(.L_x_596) ;  /* 0x0000000011087348 */ /* 0x000fea0003c00000 */
[----:B------:R0:W1:Y:S02]  /*0c60*/  SHFL.BFLY P2, R18, R20, R19, R22 ;  /* 0x0c00001314127389 */ /* 0x0000640000040016 */
[----:B01----:R-:W-:Y:S01]  /*0c70*/  ENDCOLLECTIVE ;  /* 0x000000000000791b */ /* 0x003fe20003800000 */
.L_x_596:
[----:B------:R-:W-:Y:S01]  /*0c80*/  IMAD.MOV.U32 R19, RZ, RZ, 0x4 ;  /* 0x00000004ff137424 */ /* 0x000fe200078e00ff */
[----:B------:R-:W-:-:S05]  /*0c90*/  MOV R12, R18 ;  /* 0x00000012000c7202 */ /* 0x000fca0000000f00 */
[----:B------:R-:W-:-:S05]  /*0ca0*/  FADD.FTZ R12, R11, R12 ;  /* 0x0000000c0b0c7221 */ /* 0x000fca0000010000 */
[----:B------:R-:W-:-:S07]  /*0cb0*/  MOV R20, R12 ;  /* 0x0000000c00147202 */ /* 0x000fce0000000f00 */
[----:B------:R-:W-:Y:S05]  /*0cc0*/  WARPSYNC.COLLECTIVE R17, `(.L_x_597) ;  /* 0x0000000011087348 */ /* 0x000fea0003c00000 */
[----:B------:R0:W1:Y:S02]  /*0cd0*/  SHFL.BFLY P2, R18, R20, R19, R22 ;  /* 0x0c00001314127389 */ /* 0x0000640000040016 */
[----:B01----:R-:W-:Y:S01]  /*0ce0*/  ENDCOLLECTIVE ;  /* 0x000000000000791b */ /* 0x003fe20003800000 */
.L_x_597:
[----:B------:R-:W-:Y:S01]  /*0cf0*/  HFMA2.MMA R19, -RZ, RZ, 0, 4.76837158203125e-07 ;  /* 0x00000008ff137435 */ /* 0x000fe200000001ff */
[----:B------:R-:W-:-:S05]  /*0d00*/  MOV R13, R18 ;  /* 0x00000012000d7202 */ /* 0x000fca0000000f00 */
[----:B------:R-:W-:-:S05]  /*0d10*/  FADD.FTZ R13, R12, R13 ;  /* 0x0000000d0c0d7221 */ /* 0x000fca0000010000 */
[----:B------:R-:W-:-:S07]  /*0d20*/  MOV R20, R13 ;  /* 0x0000000d00147202 */ /* 0x000fce0000000f00 */
[----:B------:R-:W-:Y:S05]  /*0d30*/  WARPSYNC.COLLECTIVE R17, `(.L_x_598) ;  /* 0x0000000011087348 */ /* 0x000fea0003c00000 */
[----:B------:R0:W1:Y:S02]  /*0d40*/  SHFL.BFLY P2, R18, R20, R19, R22 ;  /* 0x0c00001314127389 */ /* 0x0000640000040016 */
[----:B01----:R-:W-:Y:S01]  /*0d50*/  ENDCOLLECTIVE ;  /* 0x000000000000791b */ /* 0x003fe20003800000 */
.L_x_598:
[----:B------:R-:W-:Y:S01]  /*0d60*/  HFMA2.MMA R19, -RZ, RZ, 0, 9.5367431640625e-07 ;  /* 0x00000010ff137435 */ /* 0x000fe200000001ff */
[----:B------:R-:W-:-:S04]  /*0d70*/  IMAD.MOV.U32 R10, RZ, RZ, R18 ;  /* 0x000000ffff0a7224 */ /* 0x000fc800078e0012 */
[----:B------:R-:W-:-:S05]  /*0d80*/  FADD.FTZ R10, R13, R10 ;  /* 0x0000000a0d0a7221 */ /* 0x000fca0000010000 */
[----:B------:R-:W-:-:S07]  /*0d90*/  MOV R20, R10 ;  /* 0x0000000a00147202 */ /* 0x000fce0000000f00 */
[----:B------:R-:W-:Y:S05]  /*0da0*/  WARPSYNC.COLLECTIVE R17, `(.L_x_599) ;  /* 0x0000000011087348 */ /* 0x000fea0003c00000 */
[----:B------:R0:W1:Y:S02]  /*0db0*/  SHFL.BFLY P2, R18, R20, R19, R22 ;  /* 0x0c00001314127389 */ /* 0x0000640000040016 */
[----:B01----:R-:W-:Y:S01]  /*0dc0*/  ENDCOLLECTIVE ;  /* 0x000000000000791b */ /* 0x003fe20003800000 */
.L_x_599:
[----:B------:R-:W-:Y:S01]  /*0dd0*/  HFMA2.MMA R19, -RZ, RZ, 0, 5.9604644775390625e-08 ;  /* 0x00000001ff137435 */ /* 0x000fe200000001ff */
[----:B------:R-:W-:Y:S01]  /*0de0*/  IMAD.MOV.U32 R20, RZ, RZ, R9 ;  /* 0x000000ffff147224 */ /* 0x000fe200078e0009 */
[----:B------:R-:W-:-:S09]  /*0df0*/  MOV R11, R18 ;  /* 0x00000012000b7202 */ /* 0x000fd20000000f00 */
[----:B------:R-:W-:Y:S05]  /*0e00*/  WARPSYNC.COLLECTIVE R17, `(.L_x_600) ;  /* 0x0000000011087348 */ /* 0x000fea0003c00000 */
[----:B------:R0:W1:Y:S02]  /*0e10*/  SHFL.BFLY P2, R18, R20, R19, R22 ;  /* 0x0c00001314127389 */ /* 0x0000640000040016 */
[----:B01----:R-:W-:Y:S01]  /*0e20*/  ENDCOLLECTIVE ;  /* 0x000000000000791b */ /* 0x003fe20003800000 */
.L_x_600:
[----:B------:R-:W-:Y:S01]  /*0e30*/  HFMA2.MMA R19, -RZ, RZ, 0, 1.1920928955078125e-07 ;  /* 0x00000002ff137435 */ /* 0x000fe200000001ff */
[----:B------:R-:W-:-:S05]  /*0e40*/  MOV R12, R18 ;  /* 0x00000012000c7202 */ /* 0x000fca0000000f00 */
[----:B------:R-:W-:-:S05]  /*0e50*/  FADD.FTZ R14, R9, R12 ;  /* 0x0000000c090e7221 */ /* 0x000fca0000010000 */
[----:B------:R-:W-:-:S07]  /*0e60*/  MOV R20, R14 ;  /* 0x0000000e00147202 */ /* 0x000fce0000000f00 */
[----:B------:R-:W-:Y:S05]  /*0e70*/  WARPSYNC.COLLECTIVE R17, `(.L_x_601) ;  /* 0x0000000011087348 */ /* 0x000fea0003c00000 */
[----:B------:R0:W1:Y:S02]  /*0e80*/  SHFL.BFLY P2, R18, R20, R19, R22 ;  /* 0x0c00001314127389 */ /* 0x0000640000040016 */
[----:B01----:R-:W-:Y:S01]  /*0e90*/  ENDCOLLECTIVE ;  /* 0x000000000000791b */ /* 0x003fe20003800000 */
.L_x_601:
[----:B------:R-:W-:Y:S01]  /*0ea0*/  HFMA2.MMA R19, -RZ, RZ, 0, 2.384185791015625e-07 ;  /* 0x00000004ff137435 */ /* 0x000fe200000001ff */
[----:B------:R-:W-:-:S04]  /*0eb0*/  IMAD.MOV.U32 R13, RZ, RZ, R18 ;  /* 0x000000ffff0d7224 */ /* 0x000fc800078e0012 */
[----:B------:R-:W-:-:S05]  /*0ec0*/  FADD.FTZ R15, R14, R13 ;  /* 0x0000000d0e0f7221 */ /* 0x000fca0000010000 */
[----:B------:R-:W-:-:S07]  /*0ed0*/  MOV R20, R15 ;  /* 0x0000000f00147202 */ /* 0x000fce0000000f00 */
[----:B------:R-:W-:Y:S05]  /*0ee0*/  WARPSYNC.COLLECTIVE R17, `(.L_x_602) ;  /* 0x0000000011087348 */ /* 0x000fea0003c00000 */
[----:B------:R0:W1:Y:S02]  /*0ef0*/  SHFL.BFLY P2, R18, R20, R19, R22 ;  /* 0x0c00001314127389 */ /* 0x0000640000040016 */
[----:B01----:R-:W-:Y:S01]  /*0f00*/  ENDCOLLECTIVE ;  /* 0x000000000000791b */ /* 0x003fe20003800000 */
.L_x_602:
[----:B------:R-:W-:Y:S01]  /*0f10*/  IMAD.MOV.U32 R19, RZ, RZ, 0x8 ;  /* 0x00000008ff137424 */ /* 0x000fe200078e00ff */
[----:B------:R-:W-:-:S05]  /*0f20*/  MOV R16, R18 ;  /* 0x0000001200107202 */ /* 0x000fca0000000f00 */
[----:B------:R-:W-:-:S05]  /*0f30*/  FADD.FTZ R16, R15, R16 ;  /* 0x000000100f107221 */ /* 0x000fca0000010000 */
[----:B------:R-:W-:-:S07]  /*0f40*/  MOV R20, R16 ;  /* 0x0000001000147202 */ /* 0x000fce0000000f00 */
[----:B------:R-:W-:Y:S05]  /*0f50*/  WARPSYNC.COLLECTIVE R17, `(.L_x_603) ;  /* 0x0000000011087348 */ /* 0x000fea0003c00000 */
[----:B------:R0:W1:Y:S02]  /*0f60*/  SHFL.BFLY P2, R18, R20, R19, R22 ;  /* 0x0c00001314127389 */ /* 0x0000640000040016 */
[----:B01----:R-:W-:Y:S01]  /*0f70*/  ENDCOLLECTIVE ;  /* 0x000000000000791b */ /* 0x003fe20003800000 */
.L_x_603:
[----:B------:R-:W-:Y:S01]  /*0f80*/  HFMA2.MMA R19, -RZ, RZ, 0, 9.5367431640625e-07 ;  /* 0x00000010ff137435 */ /* 0x000fe200000001ff */
[----:B------:R-:W-:-:S05]  /*0f90*/  MOV R9, R18 ;  /* 0x0000001200097202 */ /* 0x000fca0000000f00 */
[----:B------:R-:W-:-:S05]  /*0fa0*/  FADD.FTZ R9, R16, R9 ;  /* 0x0000000910097221 */ /* 0x000fca0000010000 */
[----:B------:R-:W-:-:S07]  /*0fb0*/  MOV R20, R9 ;  /* 0x0000000900147202 */ /* 0x000fce0000000f00 */
[----:B------:R-:W-:Y:S05]  /*0fc0*/  WARPSYNC.COLLECTIVE R17, `(.L_x_604) ;  /* 0x0000000011087348 */ /* 0x000fea0003c00000 */
[----:B------:R0:W1:Y:S02]  /*0fd0*/  SHFL.BFLY P2, R18, R20, R19, R22 ;  /* 0x0c00001314127389 */ /* 0x0000640000040016 */
[----:B01----:R-:W-:Y:S01]  /*0fe0*/  ENDCOLLECTIVE ;  /* 0x000000000000791b */ /* 0x003fe20003800000 */
.L_x_604:
[----:B------:R-:W-:Y:S01]  /*0ff0*/  MOV R14, R18 ;  /* 0x00000012000e7202 */ /* 0x000fe20000000f00 */
[----:B------:R-:W-:Y:S06]  /*1000*/  BRA `(.L_x_605) ;  /* 0xfffffff8007c7947 */ /* 0x000fec000383ffff */
.L_x_606:
        /* <DEDUP_REMOVED lines=15> */
.L_x_3451:


//--------------------- .text._ZN10layer_norm40ln_parallel_residual_bwd_finalize_kernelINS_22Kernel_traits_finalizeILj768E6__halfS2_S2_S2_fjLb0ELj1024ELj4ENS_18Kernel_traits_baseILj768ES2_S2_S2_S2_fjLj1024EEEEELb1EEEvNS_9BwdParamsE --------------------------
	.section	.text._ZN10layer_norm40ln_parallel_residual_bwd_finalize_kernelINS_22Kernel_traits_finalizeILj768E6__halfS2_S2_S2_fjLb0ELj1024ELj4ENS_18Kernel_traits_baseILj768ES2_S2_S2_S2_fjLj1024EEEEELb1EEEvNS_9BwdParamsE,"ax",@progbits
	.align	128
        .global         _ZN10layer_norm40ln_parallel_residual_bwd_finalize_kernelINS_22Kernel_traits_finalizeILj768E6__halfS2_S2_S2_fjLb0ELj1024ELj4ENS_18Kernel_traits_baseILj768ES2_S2_S2_S2_fjLj1024EEEEELb1EEEvNS_9BwdParamsE
        .type           _ZN10layer_norm40ln_parallel_residual_bwd_finalize_kernelINS_22Kernel_traits_finalizeILj768E6__halfS2_S2_S2_fjLb0ELj1024ELj4ENS_18Kernel_traits_baseILj768ES2_S2_S2_S2_fjLj1024EEEEELb1EEEvNS_9BwdParamsE,@function
        .size           _ZN10layer_norm40ln_parallel_residual_bwd_finalize_kernelINS_22Kernel_traits_finalizeILj768E6__halfS2_S2_S2_fjLb0ELj1024ELj4ENS_18Kernel_traits_baseILj768ES2_S2_S2_S2_fjLj1024EEEEELb1EEEvNS_9BwdParamsE,(.L_x_3452 - _ZN10layer_norm40ln_parallel_residual_bwd_finalize_kernelINS_22Kernel_traits_finalizeILj768E6__halfS2_S2_S2_fjLb0ELj1024ELj4ENS_18Kernel_traits_baseILj768ES2_S2_S2_S2_fjLj1024EEEEELb1EEEvNS_9BwdParamsE)
        .other          _ZN10layer_norm40ln_parallel_residual_bwd_finalize_kernelINS_22Kernel_traits_finalizeILj768E6__halfS2_S2_S2_fjLb0ELj1024ELj4ENS_18Kernel_traits_baseILj768ES2_S2_S2_S2_fjLj1024EEEEELb1EEEvNS_9BwdParamsE,@"STO_CUDA_ENTRY STV_DEFAULT"
_ZN10layer_norm40ln_parallel_residual_bwd_finalize_kernelINS_22Kernel_traits_finalizeILj768E6__halfS2_S2_S2_fjLb0ELj1024ELj4ENS_18Kernel_traits_baseILj768ES2_S2_S2_S2_fjLj1024EEEEELb1EEEvNS_9BwdParamsE:
.text._ZN10layer_norm40ln_parallel_residual_bwd_finalize_kernelINS_22Kernel_traits_finalizeILj768E6__halfS2_S2_S2_fjLb0ELj1024ELj4ENS_18Kernel_traits_baseILj768ES2_S2_S2_S2_fjLj1024EEEEELb1EEEvNS_9BwdParamsE:
        /* <DEDUP_REMOVED lines=23> */
.L_x_618:
        /* <DEDUP_REMOVED lines=41> */
.L_x_611:
        /* <DEDUP_REMOVED lines=62> */
.L_x_610:
[----:B------:R-:W-:Y:S05]  /*07e0*/  BSYNC B1 ;  /* 0x0000000000017941 */ /* 0x000fea0003800000 */
.L_x_609:
        /* <DEDUP_REMOVED lines=39> */
.L_x_613:
[----:B------:R-:W-:Y:S05]  /*0a60*/  BSYNC B1 ;  /* 0x0000000000017941 */ /* 0x000fea0003800000 */
.L_x_612:
        /* <DEDUP_REMOVED lines=20> */
.L_x_608:
[----:B------:R-:W-:Y:S05]  /*0bb0*/  BSYNC B0 ;  /* 0x0000000000007941 */ /* 0x000fea0003800000 */
.L_x_607:
        /* <DEDUP_REMOVED lines=54> */
.L_x_639:
        /* <DEDUP_REMOVED lines=10> */
.L_x_614:
        /* <DEDUP_REMOVED lines=26> */
.L_x_617:
[----:B------:R-:W-:Y:S05]  /*1160*/  BSYNC B0 ;  /* 0x0000000000007941 */ /* 0x000fea0003800000 */
.L_x_616:
[C---:B------:R-:W-:Y:S02]  /*1170*/  ISETP.GT.U32.AND P1, PT, R4.reuse, -0x301, PT ;  /* 0xfffffcff0400780c */ /* 0x040fe40003f24070 */
[----:B------:R-:W-:Y:S02]  /*1180*/  IADD3 R4, R4, 0x300, RZ ;  /* 0x0000030004047810 */ /* 0x000fe40007ffe0ff */
[----:B------:R-:W-:-:S09]  /*1190*/  IADD3 R5, R5, 0x180, RZ ;  /* 0x0000018005057810 */ /* 0x000fd20007ffe0ff */
[----:B------:R-:W-:Y:S05]  /*11a0*/  @P1 BRA `(.L_x_618) ;  /* 0xffffffec00f01947 */ /* 0x000fea000383ffff */
[----:B------:R-:W-:Y:S05]  /*11b0*/  EXIT ;  /* 0x000000000000794d */ /* 0x000fea0003800000 */
.L_x_615:
[----:B------:R-:W-:Y:S01]  /*11c0*/  HFMA2.MMA R13, -RZ, RZ, 0, 5.9604644775390625e-08 ;  /* 0x00000001ff0d7435 */ /* 0x000fe200000001ff */
[----:B0-----:R-:W-:Y:S02]  /*11d0*/  MOV R26, R9 ;  /* 0x00000009001a7202 */ /* 0x001fe40000000f00 */
[----:B------:R-:W-:Y:S02]  /*11e0*/  MOV R12, 0x1f ;  /* 0x0000001f000c7802 */ /* 0x000fe40000000f00 */
[----:B------:R-:W-:-:S07]  /*11f0*/  MOV R11, 0xffffffff ;  /* 0xffffffff000b7802 */ /* 0x000fce0000000f00 */
[----:B-1234-:R-:W-:Y:S05]  /*1200*/  WARPSYNC.COLLECTIVE R11, `(.L_x_619) ;  /* 0x000000000b087348 */ /* 0x01efea0003c00000 */
[----:B------:R0:W0:Y:S02]  /*1210*/  SHFL.BFLY P2, R16, R26, R13, R12 ;  /* 0x0c00000d1a107389 */ /* 0x000024000004000c */
[----:B01234-:R-:W-:Y:S01]  /*1220*/  ENDCOLLECTIVE ;  /* 0x000000000000791b */ /* 0x01ffe20003800000 */
.L_x_619:
[----:B------:R-:W-:Y:S01]  /*1230*/  HFMA2.MMA R13, -RZ, RZ, 0, 1.1920928955078125e-07 ;  /* 0x00000002ff0d7435 */ /* 0x000fe200000001ff */
[----:B------:R-:W-:-:S05]  /*1240*/  FADD.FTZ R10, R9, R16 ;  /* 0x00000010090a7221 */ /* 0x000fca0000010000 */
[----:B------:R-:W-:-:S07]  /*1250*/  MOV R26, R10 ;  /* 0x0000000a001a7202 */ /* 0x000fce0000000f00 */
[----:B------:R-:W-:Y:S05]  /*1260*/  WARPSYNC.COLLECTIVE R11, `(.L_x_620) ;  /* 0x000000000b087348 */ /* 0x000fea0003c00000 */
[----:B------:R0:W1:Y:S02]  /*1270*/  SHFL.BFLY P2, R16, R26, R13, R12 ;  /* 0x0c00000d1a107389 */ /* 0x000064000004000c */
[----:B01----:R-:W-:Y:S01]  /*1280*/  ENDCOLLECTIVE ;  /* 0x000000000000791b */ /* 0x003fe20003800000 */
.L_x_620:
[----:B------:R-:W-:Y:S01]  /*1290*/  HFMA2.MMA R13, -RZ, RZ, 0, 2.384185791015625e-07 ;  /* 0x00000004ff0d7435 */ /* 0x000fe200000001ff */
[----:B------:R-:W-:-:S05]  /*12a0*/  FADD.FTZ R9, R10, R16 ;  /* 0x000000100a097221 */ /* 0x000fca0000010000 */
[----:B------:R-:W-:-:S07]  /*12b0*/  MOV R26, R9 ;  /* 0x00000009001a7202 */ /* 0x000fce0000000f00 */
[----:B------:R-:W-:Y:S05]  /*12c0*/  WARPSYNC.COLLECTIVE R11, `(.L_x_621) ;  /* 0x000000000b087348 */ /* 0x000fea0003c00000 */
[----:B------:R0:W1:Y:S02]  /*12d0*/  SHFL.BFLY P2, R16, R26, R13, R12 ;  /* 0x0c00000d1a107389 */ /* 0x000064000004000c */
[----:B01----:R-:W-:Y:S01]  /*12e0*/  ENDCOLLECTIVE ;  /* 0x000000000000791b */ /* 0x003fe20003800000 */
.L_x_621:
[----:B------:R-:W-:Y:S01]  /*12f0*/  HFMA2.MMA R13, -RZ, RZ, 0, 4.76837158203125e-07 ;  /* 0x00000008ff0d7435 */ /* 0x000fe200000001ff */
[----:B------:R-:W-:-:S05]  /*1300*/  FADD.FTZ R18, R9, R16 ;  /* 0x0000001009127221 */ /* 0x000fca0000010000 */
[----:B------:R-:W-:-:S07]  /*1310*/  MOV R26, R18 ;  /* 0x00000012001a7202 */ /* 0x000fce0000000f00 */
[----:B------:R-:W-:Y:S05]  /*1320*/  WARPSYNC.COLLECTIVE R11, `(.L_x_622) ;  /* 0x000000000b087348 */ /* 0x000fea0003c00000 */
[----:B------:R0:W1:Y:S02]  /*1330*/  SHFL.BFLY P2, R16, R26, R13, R12 ;  /* 0x0c00000d1a107389 */ /* 0x000064000004000c */
[----:B01----:R-:W-:Y:S01]  /*1340*/  ENDCOLLECTIVE ;  /* 0x000000000000791b */ /* 0x003fe20003800000 */
.L_x_622:
[----:B------:R-:W-:Y:S01]  /*1350*/  HFMA2.MMA R13, -RZ, RZ, 0, 9.5367431640625e-07 ;  /* 0x00000010ff0d7435 */ /* 0x000fe200000001ff */
[----:B------:R-:W-:-:S05]  /*1360*/  FADD.FTZ R10, R18, R16 ;  /* 0x00000010120a7221 */ /* 0x000fca0000010000 */
[----:B------:R-:W-:-:S07]  /*1370*/  MOV R26, R10 ;  /* 0x0000000a001a7202 */ /* 0x000fce0000000f00 */
[----:B------:R-:W-:Y:S05]  /*1380*/  WARPSYNC.COLLECTIVE R11, `(.L_x_623) ;  /* 0x000000000b087348 */ /* 0x000fea0003c00000 */
[----:B------:R0:W1:Y:S02]  /*1390*/  SHFL.BFLY P2, R16, R26, R13, R12 ;  /* 0x0c00000d1a107389 */ /* 0x000064000004000c */
[----:B01----:R-:W-:Y:S01]  /*13a0*/  ENDCOLLECTIVE ;  /* 0x000000000000791b */ /* 0x003fe20003800000 */
.L_x_623:
[----:B------:R-:W-:Y:S01]  /*13b0*/  MOV R26, R14 ;  /* 0x0000000e001a7202 */ /* 0x000fe20000000f00 */
[----:B------:R-:W-:Y:S01]  /*13c0*/  IMAD.MOV.U32 R13, RZ, RZ, 0x1 ;  /* 0x00000001ff0d7424 */ /* 0x000fe200078e00ff */
[----:B------:R-:W-:-:S07]  /*13d0*/  MOV R9, R16 ;  /* 0x0000001000097202 */ /* 0x000fce0000000f00 */
[----:B------:R-:W-:Y:S05]  /*13e0*/  WARPSYNC.COLLECTIVE R11, `(.L_x_624) ;  /* 0x000000000b087348 */ /* 0x000fea0003c00000 */
[----:B------:R0:W1:Y:S02]  /*13f0*/  SHFL.BFLY P2, R16, R26, R13, R12 ;  /* 0x0c00000d1a107389 */ /* 0x000064000004000c */
[----:B01----:R-:W-:Y:S01]  /*1400*/  ENDCOLLECTIVE ;  /* 0x000000000000791b */ /* 0x003fe20003800000 */
.L_x_624:
[----:B------:R-:W-:Y:S01]  /*1410*/  HFMA2.MMA R13, -RZ, RZ, 0, 1.1920928955078125e-07 ;  /* 0x00000002ff0d7435 */ /* 0x000fe200000001ff */
[----:B------:R-:W-:-:S05]  /*1420*/  MOV R15, R16 ;  /* 0x00000010000f7202 */ /* 0x000fca0000000f00 */
[----:B------:R-:W-:-:S05]  /*1430*/  FADD.FTZ R15, R14, R15 ;  /* 0x0000000f0e0f7221 */ /* 0x000fca0000010000 */
[----:B------:R-:W-:-:S07]  /*1440*/  MOV R26, R15 ;  /* 0x0000000f001a7202 */ /* 0x000fce0000000f00 */
[----:B------:R-:W-:Y:S05]  /*1450*/  WARPSYNC.COLLECTIVE R11, `(.L_x_625) ;  /* 0x000000000b087348 */ /* 0x000fea0003c00000 */
[----:B------:R0:W1:Y:S02]  /*1460*/  SHFL.BFLY P2, R16, R26, R13, R12 ;  /* 0x0c00000d1a107389 */ /* 0x000064000004000c */
[----:B01----:R-:W-:Y:S01]  /*1470*/  ENDCOLLECTIVE ;  /* 0x000000000000791b */ /* 0x003fe20003800000 */
.L_x_625:
[----:B------:R-:W-:Y:S01]  /*1480*/  HFMA2.MMA R13, -RZ, RZ, 0, 2.384185791015625e-07 ;  /* 0x00000004ff0d7435 */ /* 0x000fe200000001ff */
[----:B------:R-:W-:-:S05]  /*1490*/  MOV R18, R16 ;  /* 0x0000001000127202 */ /* 0x000fca0000000f00 */
[----:B------:R-:W-:-:S05]  /*14a0*/  FADD.FTZ R14, R15, R18 ;  /* 0x000000120f0e7221 */ /* 0x000fca0000010000 */
[----:B------:R-:W-:-:S07]  /*14b0*/  MOV R26, R14 ;  /* 0x0000000e001a7202 */ /* 0x000fce0000000f00 */
[----:B------:R-:W-:Y:S05]  /*14c0*/  WARPSYNC.COLLECTIVE R11, `(.L_x_626) ;  /* 0x000000000b087348 */ /* 0x000fea0003c00000 */
[----:B------:R0:W1:Y:S02]  /*14d0*/  SHFL.BFLY P2, R16, R26, R13, R12 ;  /* 0x0c00000d1a107389 */ /* 0x000064000004000c */
[----:B01----:R-:W-:Y:S01]  /*14e0*/  ENDCOLLECTIVE ;  /* 0x000000000000791b */ /* 0x003fe20003800000 */
.L_x_626:
[----:B------:R-:W-:Y:S01]  /*14f0*/  HFMA2.MMA R13, -RZ, RZ, 0, 4.76837158203125e-07 ;  /* 0x00000008ff0d7435 */ /* 0x000fe200000001ff */
[----:B------:R-:W-:-:S05]  /*1500*/  MOV R17, R16 ;  /* 0x0000001000117202 */ /* 0x000fca0000000f00 */
[----:B------:R-:W-:-:S05]  /*1510*/  FADD.FTZ R19, R14, R17 ;  /* 0x000000110e137221 */ /* 0x000fca0000010000 */
[----:B------:R-:W-:-:S07]  /*1520*/  MOV R26, R19 ;  /* 0x00000013001a7202 */ /* 0x000fce0000000f00 */
[----:B------:R-:W-:Y:S05]  /*1530*/  WARPSYNC.COLLECTIVE R11, `(.L_x_627) ;  /* 0x000000000b087348 */ /* 0x000fea0003c00000 */
[----:B------:R0:W1:Y:S02]  /*1540*/  SHFL.BFLY P2, R16, R26, R13, R12 ;  /* 0x0c00000d1a107389 */ /* 0x000064000004000c */
[----:B01----:R-:W-:Y:S01]  /*1550*/  ENDCOLLECTIVE ;  /* 0x000000000000791b */ /* 0x003fe20003800000 */
.L_x_627:
[----:B------:R-:W-:Y:S01]  /*1560*/  HFMA2.MMA R13, -RZ, RZ, 0, 9.5367431640625e-07 ;  /* 0x00000010ff0d7435 */ /* 0x000fe200000001ff */
[----:B------:R-:W-:-:S05]  /*1570*/  MOV R20, R16 ;  /* 0x0000001000147202 */ /* 0x000fca0000000f00 */
[----:B------:R-:W-:-:S05]  /*1580*/  FADD.FTZ R15, R19, R20 ;  /* 0x00000014130f7221 */ /* 0x000fca0000010000 */
[----:B------:R-:W-:-:S07]  /*1590*/  MOV R26, R15 ;  /* 0x0000000f001a7202 */ /* 0x000fce0000000f00 */
[----:B------:R-:W-:Y:S05]  /*15a0*/  WARPSYNC.COLLECTIVE R11, `(.L_x_628) ;  /* 0x000000000b087348 */ /* 0x000fea0003c00000 */
[----:B------:R0:W1:Y:S02]  /*15b0*/  SHFL.BFLY P2, R16, R26, R13, R12 ;  /* 0x0c00000d1a107389 */ /* 0x000064000004000c */
[----:B01----:R-:W-:Y:S01]  /*15c0*/  ENDCOLLECTIVE ;  /* 0x000000000000791b */ /* 0x003fe20003800000 */
.L_x_628:
[----:B------:R-:W-:Y:S01]  /*15d0*/  HFMA2.MMA R13, -RZ, RZ, 0, 5.9604644775390625e-08 ;  /* 0x00000001ff0d7435 */ /* 0x000fe200000001ff */
[----:B------:R-:W-:Y:S02]  /*15e0*/  MOV R26, R8 ;  /* 0x00000008001a7202 */ /* 0x000fe40000000f00 */
[----:B------:R-:W-:-:S08]  /*15f0*/  MOV R14, R16 ;  /* 0x00000010000e7202 */ /* 0x000fd00000000f00 */
[----:B------:R-:W-:Y:S05]  /*1600*/  WARPSYNC.COLLECTIVE R11, `(.L_x_629) ;  /* 0x000000000b087348 */ /* 0x000fea0003c00000 */
[----:B------:R0:W1:Y:S02]  /*1610*/  SHFL.BFLY P2, R16, R26, R13, R12 ;  /* 0x0c00000d1a107389 */ /* 0x000064000004000c */
[----:B01----:R-:W-:Y:S01]  /*1620*/  ENDCOLLECTIVE ;  /* 0x000000000000791b */ /* 0x003fe20003800000 */
.L_x_629:
[----:B------:R-:W-:Y:S01]  /*1630*/  HFMA2.MMA R13, -RZ, RZ, 0, 1.1920928955078125e-07 ;  /* 0x00000002ff0d7435 */ /* 0x000fe200000001ff */
[----:B------:R-:W-:-:S05]  /*1640*/  MOV R17, R16 ;  /* 0x0000001000117202 */ /* 0x000fca0000000f00 */
[----:B------:R-:W-:-:S05]  /*1650*/  FADD.FTZ R19, R8, R17 ;  /* 0x0000001108137221 */ /* 0x000fca0000010000 */
[----:B------:R-:W-:-:S07]  /*1660*/  MOV R26, R19 ;  /* 0x00000013001a7202 */ /* 0x000fce0000000f00 */
[----:B------:R-:W-:Y:S05]  /*1670*/  WARPSYNC.COLLECTIVE R11, `(.L_x_630) ;  /* 0x000000000b087348 */ /* 0x000fea0003c00000 */
[----:B------:R0:W1:Y:S02]  /*1680*/  SHFL.BFLY P2, R16, R26, R13, R12 ;  /* 0x0c00000d1a107389 */ /* 0x000064000004000c */
[----:B01----:R-:W-:Y:S01]  /*1690*/  ENDCOLLECTIVE ;  /* 0x000000000000791b */ /* 0x003fe20003800000 */
.L_x_630:
[----:B------:R-:W-:Y:S01]  /*16a0*/  IMAD.MOV.U32 R13, RZ, RZ, 0x4 ;  /* 0x00000004ff0d7424 */ /* 0x000fe200078e00ff */
[----:B------:R-:W-:-:S05]  /*16b0*/  MOV R20, R16 ;  /* 0x0000001000147202 */ /* 0x000fca0000000f00 */
[----:B------:R-:W-:-:S05]  /*16c0*/  FADD.FTZ R8, R19, R20 ;  /* 0x0000001413087221 */ /* 0x000fca0000010000 */
[----:B------:R-:W-:-:S07]  /*16d0*/  MOV R26, R8 ;  /* 0x00000008001a7202 */ /* 0x000fce0000000f00 */
[----:B------:R-:W-:Y:S05]  /*16e0*/  WARPSYNC.COLLECTIVE R11, `(.L_x_631) ;  /* 0x000000000b087348 */ /* 0x000fea0003c00000 */
[----:B------:R0:W1:Y:S02]  /*16f0*/  SHFL.BFLY P2, R16, R26, R13, R12 ;  /* 0x0c00000d1a107389 */ /* 0x000064000004000c */
[----:B01----:R-:W-:Y:S01]  /*1700*/  ENDCOLLECTIVE ;  /* 0x000000000000791b */ /* 0x003fe20003800000 */
.L_x_631:
[----:B------:R-:W-:Y:S01]  /*1710*/  HFMA2.MMA R13, -RZ, RZ, 0, 4.76837158203125e-07 ;  /* 0x00000008ff0d7435 */ /* 0x000fe200000001ff */
[----:B------:R-:W-:-:S05]  /*1720*/  MOV R21, R16 ;  /* 0x0000001000157202 */ /* 0x000fca0000000f00 */
[----:B------:R-:W-:-:S05]  /*1730*/  FADD.FTZ R21, R8, R21 ;  /* 0x0000001508157221 */ /* 0x000fca0000010000 */
[----:B------:R-:W-:-:S07]  /*1740*/  MOV R26, R21 ;  /* 0x00000015001a7202 */ /* 0x000fce0000000f00 */
[----:B------:R-:W-:Y:S05]  /*1750*/  WARPSYNC.COLLECTIVE R11, `(.L_x_632) ;  /* 0x000000000b087348 */ /* 0x000fea0003c00000 */
[----:B------:R0:W1:Y:S02]  /*1760*/  SHFL.BFLY P2, R16, R26, R13, R12 ;  /* 0x0c00000d1a107389 */ /* 0x000064000004000c */
[----:B01----:R-:W-:Y:S01]  /*1770*/  ENDCOLLECTIVE ;  /* 0x000000000000791b */ /* 0x003fe20003800000 */
.L_x_632:
[----:B------:R-:W-:Y:S01]  /*1780*/  HFMA2.MMA R13, -RZ, RZ, 0, 9.5367431640625e-07 ;  /* 0x00000010ff0d7435 */ /* 0x000fe200000001ff */
[----:B------:R-:W-:-:S05]  /*1790*/  MOV R22, R16 ;  /* 0x0000001000167202 */ /* 0x000fca0000000f00 */
[----:B------:R-:W-:-:S05]  /*17a0*/  FADD.FTZ R17, R21, R22 ;  /* 0x0000001615117221 */ /* 0x000fca0000010000 */
[----:B------:R-:W-:-:S07]  /*17b0*/  MOV R26, R17 ;  /* 0x00000011001a7202 */ /* 0x000fce0000000f00 */
[----:B------:R-:W-:Y:S05]  /*17c0*/  WARPSYNC.COLLECTIVE R11, `(.L_x_633) ;  /* 0x000000000b087348 */ /* 0x000fea0003c00000 */
[----:B------:R0:W1:Y:S02]  /*17d0*/  SHFL.BFLY P2, R16, R26, R13, R12 ;  /* 0x0c00000d1a107389 */ /* 0x000064000004000c */
[----:B01----:R-:W-:Y:S01]  /*17e0*/  ENDCOLLECTIVE ;  /* 0x000000000000791b */ /* 0x003fe20003800000 */
.L_x_633:
[----:B------:R-:W-:Y:S01]  /*17f0*/  HFMA2.MMA R13, -RZ, RZ, 0, 5.9604644775390625e-08 ;  /* 0x00000001ff0d7435 */ /* 0x000fe200000001ff */
[----:B------:R-:W-:Y:S02]  /*1800*/  MOV R26, R7 ;  /* 0x00000007001a7202 */ /* 0x000fe40000000f00 */
[----:B------:R-:W-:-:S08]  /*1810*/  MOV R8, R16 ;  /* 0x0000001000087202 */ /* 0x000fd00000000f00 */
[----:B------:R-:W-:Y:S05]  /*1820*/  WARPSYNC.COLLECTIVE R11, `(.L_x_634) ;  /* 0x000000000b087348 */ /* 0x000fea0003c00000 */
[----:B------:R0:W1:Y:S02]  /*1830*/  SHFL.BFLY P2, R16, R26, R13, R12 ;  /* 0x0c00000d1a107389 */ /* 0x000064000004000c */
[----:B01----:R-:W-:Y:S01]  /*1840*/  ENDCOLLECTIVE ;  /* 0x000000000000791b */ /* 0x003fe20003800000 */
.L_x_634:
[----:B------:R-:W-:Y:S01]  /*1850*/  HFMA2.MMA R13, -RZ, RZ, 0, 1.1920928955078125e-07 ;  /* 0x00000002ff0d7435 */ /* 0x000fe200000001ff */
[----:B------:R-:W-:-:S05]  /*1860*/  MOV R18, R16 ;  /* 0x0000001000127202 */ /* 0x000fca0000000f00 */
[----:B------:R-:W-:-:S05]  /*1870*/  FADD.FTZ R22, R7, R18 ;  /* 0x0000001207167221 */ /* 0x000fca0000010000 */
[----:B------:R-:W-:-:S07]  /*1880*/  MOV R26, R22 ;  /* 0x00000016001a7202 */ /* 0x000fce0000000f00 */
[----:B------:R-:W-:Y:S05]  /*1890*/  WARPSYNC.COLLECTIVE R11, `(.L_x_635) ;  /* 0x000000000b087348 */ /* 0x000fea0003c00000 */
[----:B------:R0:W1:Y:S02]  /*18a0*/  SHFL.BFLY P2, R16, R26, R13, R12 ;  /* 0x0c00000d1a107389 */ /* 0x000064000004000c */
[----:B01----:R-:W-:Y:S01]  /*18b0*/  ENDCOLLECTIVE ;  /* 0x000000000000791b */ /* 0x003fe20003800000 */
.L_x_635:
[----:B------:R-:W-:Y:S01]  /*18c0*/  HFMA2.MMA R13, -RZ, RZ, 0, 2.384185791015625e-07 ;  /* 0x00000004ff0d7435 */ /* 0x000fe200000001ff */
[----:B------:R-:W-:-:S05]  /*18d0*/  MOV R21, R16 ;  /* 0x0000001000157202 */ /* 0x000fca0000000f00 */
[----:B------:R-:W-:-:S05]  /*18e0*/  FADD.FTZ R7, R22, R21 ;  /* 0x0000001516077221 */ /* 0x000fca0000010000 */
[----:B------:R-:W-:-:S07]  /*18f0*/  MOV R26, R7 ;  /* 0x00000007001a7202 */ /* 0x000fce0000000f00 */
[----:B------:R-:W-:Y:S05]  /*1900*/  WARPSYNC.COLLECTIVE R11, `(.L_x_636) ;  /* 0x000000000b087348 */ /* 0x000fea0003c00000 */
[----:B------:R0:W1:Y:S02]  /*1910*/  SHFL.BFLY P2, R16, R26, R13, R12 ;  /* 0x0c00000d1a107389 */ /* 0x000064000004000c */
[----:B01----:R-:W-:Y:S01]  /*1920*/  ENDCOLLECTIVE ;  /* 0x000000000000791b */ /* 0x003fe20003800000 */
.L_x_636:
[----:B------:R-:W-:Y:S01]  /*1930*/  HFMA2.MMA R13, -RZ, RZ, 0, 4.76837158203125e-07 ;  /* 0x00000008ff0d7435 */ /* 0x000fe200000001ff */
[----:B------:R-:W-:-:S05]  /*1940*/  MOV R20, R16 ;  /* 0x0000001000147202 */ /* 0x000fca0000000f00 */
[----:B------:R-:W-:-:S05]  /*1950*/  FADD.FTZ R23, R7, R20 ;  /* 0x0000001407177221 */ /* 0x000fca0000010000 */
[----:B------:R-:W-:-:S07]  /*1960*/  MOV R26, R23 ;  /* 0x00000017001a7202 */ /* 0x000fce0000000f00 */
[----:B------:R-:W-:Y:S05]  /*1970*/  WARPSYNC.COLLECTIVE R11, `(.L_x_637) ;  /* 0x000000000b087348 */ /* 0x000fea0003c00000 */
[----:B------:R0:W1:Y:S02]  /*1980*/  SHFL.BFLY P2, R16, R26, R13, R12 ;  /* 0x0c00000d1a107389 */ /* 0x000064000004000c */
[----:B01----:R-:W-:Y:S01]  /*1990*/  ENDCOLLECTIVE ;  /* 0x000000000000791b */ /* 0x003fe20003800000 */
.L_x_637:
[----:B------:R-:W-:Y:S01]  /*19a0*/  HFMA2.MMA R13, -RZ, RZ, 0, 9.5367431640625e-07 ;  /* 0x00000010ff0d7435 */ /* 0x000fe200000001ff */
[----:B------:R-:W-:-:S05]  /*19b0*/  MOV R24, R16 ;  /* 0x0000001000187202 */ /* 0x000fca0000000f00 */
[----:B------:R-:W-:-:S05]  /*19c0*/  FADD.FTZ R24, R23, R24 ;  /* 0x0000001817187221 */ /* 0x000fca0000010000 */
[----:B------:R-:W-:-:S07]  /*19d0*/  MOV R26, R24 ;  /* 0x00000018001a7202 */ /* 0x000fce0000000f00 */
[----:B------:R-:W-:Y:S05]  /*19e0*/  WARPSYNC.COLLECTIVE R11, `(.L_x_638) ;  /* 0x000000000b087348 */ /* 0x000fea0003c00000 */
[----:B------:R0:W1:Y:S02]  /*19f0*/  SHFL.BFLY P2, R16, R26, R13, R12 ;  /* 0x0c00000d1a107389 */ /* 0x000064000004000c */
[----:B01----:R-:W-:Y:S01]  /*1a00*/  ENDCOLLECTIVE ;  /* 0x000000000000791b */ /* 0x003fe20003800000 */
.L_x_638:
[----:B------:R-:W-:Y:S05]  /*1a10*/  BRA `(.L_x_639) ;  /* 0xfffffff400407947 */ /* 0x000fea000383ffff */
.L_x_640:
        /* <DEDUP_REMOVED lines=14> */
.L_x_3452:


//--------------------- .text._ZN10layer_norm31ln_parallel_residual_bwd_kernelINS_13Kernel_traitsI6__halfS2_S2_S2_fjLj768ELj1ELj4ELj1ELj16ENS_18Kernel_traits_baseILj768ES2_S2_S2_S2_fjLj128EEEEELb1ELb1ELb1EEEvNS_9BwdParamsE --------------------------
	.section	.text._ZN10layer_norm31ln_parallel_residual_bwd_kernelINS_13Kernel_traitsI6__halfS2_S2_S2_fjLj768ELj1ELj4ELj1ELj16ENS_18Kernel_traits_baseILj768ES2_S2_S2_S2_fjLj128EEEEELb1ELb1ELb1EEEvNS_9BwdParamsE,"ax",@progbits
	.align	128
        .global         _ZN10layer_norm31ln_parallel_residual_bwd_kernelINS_13Kernel_traitsI6__halfS2_S2_S2_fjLj768ELj1ELj4ELj1ELj16ENS_18Kernel_traits_baseILj768ES2_S2_S2_S2_fjLj128EEEEELb1ELb1ELb1EEEvNS_9BwdParamsE
        .type           _ZN10layer_norm31ln_parallel_residual_bwd_kernelINS_13Kernel_traitsI6__halfS2_S2_S2_fjLj768ELj1ELj4ELj1ELj16ENS_18Kernel_traits_baseILj768ES2_S2_S2_S2_fjLj128EEEEELb1ELb1ELb1EEEvNS_9BwdParamsE,@function
        .size           _ZN10layer_norm31ln_parallel_residual_bwd_kernelINS_13Kernel_traitsI6__halfS2_S2_S2_fjLj768ELj1ELj4ELj1ELj16ENS_18Kernel_traits_baseILj768ES2_S2_S2_S2_fjLj128EEEEELb1ELb1ELb1EEEvNS_9BwdParamsE,(.L_x_3453 - _ZN10layer_norm31ln_parallel_residual_bwd_kernelINS_13Kernel_traitsI6__halfS2_S2_S2_fjLj768ELj1ELj4ELj1ELj16ENS_18Kernel_traits_baseILj768ES2_S2_S2_S2_fjLj128EEEEELb1ELb1ELb1EEEvNS_9BwdParamsE)
        .other          _ZN10layer_norm31ln_parallel_residual_bwd_kernelINS_13Kernel_traitsI6__halfS2_S2_S2_fjLj768ELj1ELj4ELj1ELj16ENS_18Kernel_traits_baseILj768ES2_S2_S2_S2_fjLj128EEEEELb1ELb1ELb1EEEvNS_9BwdParamsE,@"STO_CUDA_ENTRY STV_DEFAULT"
_ZN10layer_norm31ln_parallel_residual_bwd_kernelINS_13Kernel_traitsI6__halfS2_S2_S2_fjLj768ELj1ELj4ELj1ELj16ENS_18Kernel_traits_baseILj768ES2_S2_S2_S2_fjLj128EEEEELb1ELb1ELb1EEEvNS_9BwdParamsE:
.text._ZN10layer_norm31ln_parallel_residual_bwd_kernelINS_13Kernel_traitsI6__halfS2_S2_S2_fjLj768ELj1ELj4ELj1ELj16ENS_18Kernel_traits_baseILj768ES2_S2_S2_S2_fjLj128EEEEELb1ELb1ELb1EEEvNS_9BwdParamsE:
        /* <DEDUP_REMOVED lines=40> */
.L_x_642:
        /* <DEDUP_REMOVED lines=13> */
[----:B------:R-:W-:Y:S01]  /*0350*/  HFMA2.MMA R102, -RZ, RZ, 0, 0 ;  /* 0x00000000ff667435 */ /* 0x000fe200000001ff */
[----:B------:R-:W-:-:S02]  /*0360*/  ISETP.NE.AND.EX P0, PT, RZ, UR7, PT, P0 ;  /* 0x00000007ff007c0c */ /* 0x000fc4000bf05300 */
        /* <DEDUP_REMOVED lines=18> */
[----:B------:R-:W-:Y:S02]  /*0490*/  MOV R59, RZ ;  /* 0x000000ff003b7202 */ /* 0x000fe40000000f00 */
[----:B------:R-:W-:Y:S02]  /*04a0*/  CS2R R74, SRZ ;  /* 0x00000000004a7805 */ /* 0x000fe4000001ff00 */
[----:B------:R-:W-:Y:S02]  /*04b0*/  CS2R R82, SRZ ;  /* 0x0000000000527805 */ /* 0x000fe4000001ff00 */
[----:B------:R-:W-:Y:S02]  /*04c0*/  CS2R R86, SRZ ;  /* 0x0000000000567805 */ /* 0x000fe4000001ff00 */
[----:B------:R-:W-:Y:S02]  /*04d0*/  CS2R R90, SRZ ;  /* 0x00000000005a7805 */ /* 0x000fe4000001ff00 */
[----:B------:R-:W-:-:S02]  /*04e0*/  ISETP.NE.AND P3, PT, RZ, UR6, PT ;  /* 0x00000006ff007c0c */ /* 0x000fc4000bf65270 */
[----:B------:R-:W-:Y:S02]  /*04f0*/  MOV R131, RZ ;  /* 0x000000ff00837202 */ /* 0x000fe40000000f00 */
[----:B------:R-:W-:Y:S01]  /*0500*/  LOP3.LUT R32, R58, 0x1f, RZ, 0xc0, !PT ;  /* 0x0000001f3a207812 */ /* 0x000fe200078ec0ff */
[--C-:B--2---:R-:W-:Y:S02]  /*0510*/  HADD2.F32 R106, -RZ, R4.reuse.H0_H0 ;  /* 0x20000004ff6a7230 */ /* 0x104fe40000004100 */
[----:B------:R-:W-:Y:S02]  /*0520*/  HADD2.F32 R107, -RZ, R4.H1_H1 ;  /* 0x30000004ff6b7230 */ /* 0x000fe40000004100 */
[--C-:B------:R-:W-:Y:S02]  /*0530*/  HADD2.F32 R108, -RZ, R5.reuse.H0_H0 ;  /* 0x20000005ff6c7230 */ /* 0x100fe40000004100 */
[----:B------:R-:W-:Y:S02]  /*0540*/  HADD2.F32 R109, -RZ, R5.H1_H1 ;  /* 0x30000005ff6d7230 */ /* 0x000fe40000004100 */
[----:B------:R-:W-:-:S02]  /*0550*/  HADD2.F32 R110, -RZ, R6.H0_H0 ;  /* 0x20000006ff6e7230 */ /* 0x000fc40000004100 */
[----:B------:R-:W-:Y:S02]  /*0560*/  HADD2.F32 R111, -RZ, R6.H1_H1 ;  /* 0x30000006ff6f7230 */ /* 0x000fe40000004100 */
[--C-:B------:R-:W-:Y:S02]  /*0570*/  HADD2.F32 R112, -RZ, R7.reuse.H0_H0 ;  /* 0x20000007ff707230 */ /* 0x100fe40000004100 */
[----:B------:R-:W-:Y:S02]  /*0580*/  HADD2.F32 R113, -RZ, R7.H1_H1 ;  /* 0x30000007ff717230 */ /* 0x000fe40000004100 */
[--C-:B---3--:R-:W-:Y:S02]  /*0590*/  HADD2.F32 R114, -RZ, R8.reuse.H0_H0 ;  /* 0x20000008ff727230 */ /* 0x108fe40000004100 */
[----:B------:R-:W-:Y:S02]  /*05a0*/  HADD2.F32 R115, -RZ, R8.H1_H1 ;  /* 0x30000008ff737230 */ /* 0x000fe40000004100 */
[----:B------:R-:W-:-:S02]  /*05b0*/  HADD2.F32 R116, -RZ, R9.H0_H0 ;  /* 0x20000009ff747230 */ /* 0x000fc40000004100 */
[----:B------:R-:W-:Y:S02]  /*05c0*/  HADD2.F32 R117, -RZ, R9.H1_H1 ;  /* 0x30000009ff757230 */ /* 0x000fe40000004100 */
[--C-:B------:R-:W-:Y:S02]  /*05d0*/  HADD2.F32 R118, -RZ, R10.reuse.H0_H0 ;  /* 0x2000000aff767230 */ /* 0x100fe40000004100 */
[----:B------:R-:W-:Y:S02]  /*05e0*/  HADD2.F32 R119, -RZ, R10.H1_H1 ;  /* 0x3000000aff777230 */ /* 0x000fe40000004100 */
[--C-:B------:R-:W-:Y:S02]  /*05f0*/  HADD2.F32 R120, -RZ, R11.reuse.H0_H0 ;  /* 0x2000000bff787230 */ /* 0x100fe40000004100 */
[----:B------:R-:W-:Y:S02]  /*0600*/  HADD2.F32 R121, -RZ, R11.H1_H1 ;  /* 0x3000000bff797230 */ /* 0x000fe40000004100 */
[----:B----4-:R-:W-:-:S02]  /*0610*/  HADD2.F32 R122, -RZ, R12.H0_H0 ;  /* 0x2000000cff7a7230 */ /* 0x010fc40000004100 */
[----:B------:R-:W-:Y:S02]  /*0620*/  HADD2.F32 R123, -RZ, R12.H1_H1 ;  /* 0x3000000cff7b7230 */ /* 0x000fe40000004100 */
[--C-:B------:R-:W-:Y:S02]  /*0630*/  HADD2.F32 R124, -RZ, R13.reuse.H0_H0 ;  /* 0x2000000dff7c7230 */ /* 0x100fe40000004100 */
[----:B------:R-:W-:Y:S02]  /*0640*/  HADD2.F32 R125, -RZ, R13.H1_H1 ;  /* 0x3000000dff7d7230 */ /* 0x000fe40000004100 */
[--C-:B------:R-:W-:Y:S02]  /*0650*/  HADD2.F32 R126, -RZ, R14.reuse.H0_H0 ;  /* 0x2000000eff7e7230 */ /* 0x100fe40000004100 */
[----:B------:R-:W-:Y:S02]  /*0660*/  HADD2.F32 R127, -RZ, R14.H1_H1 ;  /* 0x3000000eff7f7230 */ /* 0x000fe40000004100 */
[----:B------:R-:W-:-:S02]  /*0670*/  HADD2.F32 R128, -RZ, R15.H0_H0 ;  /* 0x2000000fff807230 */ /* 0x000fc40000004100 */
[----:B------:R-:W-:-:S07]  /*0680*/  HADD2.F32 R129, -RZ, R15.H1_H1 ;  /* 0x3000000fff817230 */ /* 0x000fce0000004100 */
.L_x_646:
[----:B------:R-:W-:Y:S01]  /*0690*/  IMAD R0, R103, UR8, RZ ;  /* 0x0000000867007c24 */ /* 0x000fe2000f8e02ff */
[----:B0-----:R-:W0:Y:S04]  /*06a0*/  LDC.64 R36, c[0x0][0x238] ;  /* 0x00008e00ff247b82 */ /* 0x001e280000000a00 */
[----:B-1----:R-:W-:-:S04]  /*06b0*/  SHF.R.S32.HI R25, RZ, 0x1f, R0 ;  /* 0x0000001fff197819 */ /* 0x002fc80000011400 */
[----:B------:R-:W1:Y:S01]  /*06c0*/  LDC.64 R52, c[0x0][0x250] ;  /* 0x00009400ff347b82 */ /* 0x000e620000000a00 */
[----:B------:R-:W-:-:S04]  /*06d0*/  LEA.HI R25, R25, R0, RZ, 0x3 ;  /* 0x0000000019197211 */ /* 0x000fc800078f18ff */
[----:B------:R-:W-:-:S03]  /*06e0*/  LEA.HI.SX32 R135, R25, R32, 0x1d ;  /* 0x0000002019877211 */ /* 0x000fc600078feaff */
[----:B------:R-:W2:Y:S01]  /*06f0*/  LDC.64 R24, c[0x0][0x2b8] ;  /* 0x0000ae00ff187b82 */ /* 0x000ea20000000a00 */
[----:B------:R-:W-:-:S07]  /*0700*/  IADD3 R130, R135, 0x20, RZ ;  /* 0x0000002087827810 */ /* 0x000fce0007ffe0ff */
[----:B------:R-:W3:Y:S01]  /*0710*/  LDC.64 R136, c[0x0][0x258] ;  /* 0x00009600ff887b82 */ /* 0x000ee20000000a00 */
[C---:B------:R-:W-:Y:S01]  /*0720*/  IADD3 R134, R135.reuse, 0x40, RZ ;  /* 0x0000004087867810 */ /* 0x040fe20007ffe0ff */
[----:B0-----:R-:W-:-:S04]  /*0730*/  IMAD.WIDE.U32 R28, R135, 0x10, R36 ;  /* 0x00000010871c7825 */ /* 0x001fc800078e0024 */
[----:B------:R-:W-:Y:S02]  /*0740*/  IMAD.WIDE.U32 R32, R130, 0x10, R36 ;  /* 0x0000001082207825 */ /* 0x000fe400078e0024 */
[----:B------:R-:W0:Y:S01]  /*0750*/  LDC.64 R146, c[0x0][0x240] ;  /* 0x00009000ff927b82 */ /* 0x000e220000000a00 */
[----:B------:R-:W4:Y:S01]  /*0760*/  LDG.E.128 R28, desc[UR4][R28.64] ;  /* 0x000000041c1c7981 */ /* 0x000f22000c1e1d00 */
[----:B-1----:R-:W-:Y:S01]  /*0770*/  IMAD.WIDE R52, R103, 0x4, R52 ;  /* 0x0000000467347825 */ /* 0x002fe200078e0234 */
[C---:B------:R-:W-:Y:S02]  /*0780*/  IADD3 R133, R135.reuse, 0x40, RZ ;  /* 0x0000004087857810 */ /* 0x040fe40007ffe0ff */
[----:B------:R-:W4:Y:S01]  /*0790*/  LDG.E.128 R32, desc[UR4][R32.64] ;  /* 0x0000000420207981 */ /* 0x000f22000c1e1d00 */
[----:B------:R-:W-:Y:S01]  /*07a0*/  IMAD.WIDE.U32 R36, R134, 0x10, R36 ;  /* 0x0000001086247825 */ /* 0x000fe200078e0024 */
[----:B------:R-:W-:Y:S01]  /*07b0*/  ISETP.NE.U32.AND P1, PT, RZ, UR10, PT ;  /* 0x0000000aff007c0c */ /* 0x000fe2000bf25070 */
[----:B------:R-:W1:Y:S01]  /*07c0*/  @P0 LDC.64 R140, c[0x0][0x2c8] ;  /* 0x0000b200ff8c0b82 */ /* 0x000e620000000a00 */
[----:B------:R0:W4:Y:S01]  /*07d0*/  LDG.E R0, desc[UR4][R52.64] ;  /* 0x0000000434007981 */ /* 0x000122000c1e1900 */
[----:B--2---:R-:W-:-:S03]  /*07e0*/  IMAD.WIDE.U32 R40, R135, 0x10, R24 ;  /* 0x0000001087287825 */ /* 0x004fc600078e0018 */
[----:B------:R-:W2:Y:S01]  /*07f0*/  LDG.E.128 R36, desc[UR4][R36.64] ;  /* 0x0000000424247981 */ /* 0x000ea2000c1e1d00 */
[----:B------:R-:W-:Y:S02]  /*0800*/  IMAD.WIDE.U32 R44, R130, 0x10, R24 ;  /* 0x00000010822c7825 */ /* 0x000fe400078e0018 */
[----:B------:R-:W1:Y:S01]  /*0810*/  @P0 LDC.64 R138, c[0x0][0x2c8] ;  /* 0x0000b200ff8a0b82 */ /* 0x000e620000000a00 */
[----:B------:R-:W2:Y:S01]  /*0820*/  LDG.E.128 R40, desc[UR4][R40.64] ;  /* 0x0000000428287981 */ /* 0x000ea2000c1e1d00 */
[----:B---3--:R-:W-:-:S03]  /*0830*/  IMAD.WIDE R136, R103, 0x4, R136 ;  /* 0x0000000467887825 */ /* 0x008fc600078e0288 */
[----:B------:R-:W3:Y:S01]  /*0840*/  LDG.E.128 R44, desc[UR4][R44.64] ;  /* 0x000000042c2c7981 */ /* 0x000ee2000c1e1d00 */
[----:B------:R-:W-:Y:S02]  /*0850*/  IMAD.WIDE.U32 R24, R133, 0x10, R24 ;  /* 0x0000001085187825 */ /* 0x000fe400078e0018 */
[----:B------:R-:W1:Y:S01]  /*0860*/  @P0 LDC.64 R144, c[0x0][0x2c8] ;  /* 0x0000b200ff900b82 */ /* 0x000e620000000a00 */
[----:B------:R-:W3:Y:S04]  /*0870*/  LDG.E R136, desc[UR4][R136.64] ;  /* 0x0000000488887981 */ /* 0x000ee8000c1e1900 */
[----:B------:R-:W3:Y:S01]  /*0880*/  LDG.E.128 R24, desc[UR4][R24.64] ;  /* 0x0000000418187981 */ /* 0x000ee2000c1e1d00 */
[----:B0-----:R-:W-:-:S04]  /*0890*/  IMAD.WIDE.U32 R56, R135, 0x8, R146 ;  /* 0x0000000887387825 */ /* 0x001fc800078e0092 */
[----:B------:R-:W-:Y:S02]  /*08a0*/  IMAD.WIDE.U32 R54, R130, 0x8, R146 ;  /* 0x0000000882367825 */ /* 0x000fe400078e0092 */
[----:B------:R-:W5:Y:S04]  /*08b0*/  LDG.E.64 R56, desc[UR4][R56.64] ;  /* 0x0000000438387981 */ /* 0x000f68000c1e1b00 */
[----:B------:R-:W5:Y:S01]  /*08c0*/  LDG.E.64 R54, desc[UR4][R54.64] ;  /* 0x0000000436367981 */ /* 0x000f62000c1e1b00 */
[----:B------:R-:W-:-:S13]  /*08d0*/  ISETP.NE.AND.EX P1, PT, RZ, UR11, PT, P1 ;  /* 0x0000000bff007c0c */ /* 0x000fda000bf25310 */
[----:B------:R-:W0:Y:S08]  /*08e0*/  @P1 LDC.64 R52, c[0x0][0x248] ;  /* 0x00009200ff341b82 */ /* 0x000e300000000a00 */
[----:B------:R-:W0:Y:S08]  /*08f0*/  @P1 LDC.64 R142, c[0x0][0x248] ;  /* 0x00009200ff8e1b82 */ /* 0x000e300000000a00 */
[----:B------:R-:W0:Y:S01]  /*0900*/  @P1 LDC.64 R148, c[0x0][0x248] ;  /* 0x00009200ff941b82 */ /* 0x000e220000000a00 */
[----:B-1----:R-:W-:-:S04]  /*0910*/  @P0 IMAD.WIDE.U32 R140, R130, 0x10, R140 ;  /* 0x00000010828c0825 */ /* 0x002fc800078e008c */
[----:B------:R-:W-:Y:S01]  /*0920*/  IMAD.WIDE.U32 R146, R134, 0x8, R146 ;  /* 0x0000000886927825 */ /* 0x000fe200078e0092 */
[----:B------:R4:W5:Y:S03]  /*0930*/  @P0 LDG.E.128 R8, desc[UR4][R140.64] ;  /* 0x000000048c080981 */ /* 0x000966000c1e1d00 */
[----:B0-----:R-:W-:-:S04]  /*0940*/  @P1 IMAD.WIDE.U32 R52, R135, 0x8, R52 ;  /* 0x0000000887341825 */ /* 0x001fc800078e0034 */
[----:B------:R-:W-:Y:S01]  /*0950*/  @P0 IMAD.WIDE.U32 R138, R135, 0x10, R138 ;  /* 0x00000010878a0825 */ /* 0x000fe200078e008a */
[----:B------:R-:W5:Y:S03]  /*0960*/  @P1 LDG.E.64 R50, desc[UR4][R52.64] ;  /* 0x0000000434321981 */ /* 0x000f66000c1e1b00 */
[----:B------:R-:W-:Y:S01]  /*0970*/  @P0 IMAD.WIDE.U32 R144, R133, 0x10, R144 ;  /* 0x0000001085900825 */ /* 0x000fe200078e0090 */
[----:B------:R-:W5:Y:S03]  /*0980*/  @P0 LDG.E.128 R4, desc[UR4][R138.64] ;  /* 0x000000048a040981 */ /* 0x000f66000c1e1d00 */
[----:B------:R-:W-:Y:S01]  /*0990*/  @P1 IMAD.WIDE.U32 R142, R130, 0x8, R142 ;  /* 0x00000008828e1825 */ /* 0x000fe200078e008e */
[----:B------:R-:W5:Y:S03]  /*09a0*/  @P0 LDG.E.128 R12, desc[UR4][R144.64] ;  /* 0x00000004900c0981 */ /* 0x000f66000c1e1d00 */
[----:B------:R-:W-:Y:S01]  /*09b0*/  @P1 IMAD.WIDE.U32 R148, R134, 0x8, R148 ;  /* 0x0000000886941825 */ /* 0x000fe200078e0094 */
[----:B------:R0:W5:Y:S04]  /*09c0*/  LDG.E.64 R52, desc[UR4][R146.64] ;  /* 0x0000000492347981 */ /* 0x000168000c1e1b00 */
[----:B------:R1:W5:Y:S04]  /*09d0*/  @P1 LDG.E.64 R48, desc[UR4][R142.64] ;  /* 0x000000048e301981 */ /* 0x000368000c1e1b00 */
[----:B------:R1:W5:Y:S01]  /*09e0*/  @P1 LDG.E.64 R2, desc[UR4][R148.64] ;  /* 0x0000000494021981 */ /* 0x000362000c1e1b00 */
[----:B------:R-:W-:Y:S01]  /*09f0*/  UMOV UR6, 0xffffffff ;  /* 0xffffffff00067882 */ /* 0x000fe20000000000 */
[----:B----4-:R-:W-:-:S02]  /*0a00*/  HADD2.F32 R140, -RZ, R31.H0_H0 ;  /* 0x2000001fff8c7230 */ /* 0x010fc40000004100 */
[----:B------:R-:W-:Y:S02]  /*0a10*/  HADD2.F32 R31, -RZ, R31.H1_H1 ;  /* 0x3000001fff1f7230 */ /* 0x000fe40000004100 */
[--C-:B------:R-:W-:Y:S02]  /*0a20*/  HADD2.F32 R137, -RZ, R28.reuse.H0_H0 ;  /* 0x2000001cff897230 */ /* 0x100fe40000004100 */
[----:B------:R-:W-:Y:S01]  /*0a30*/  HADD2.F32 R28, -RZ, R28.H1_H1 ;  /* 0x3000001cff1c7230 */ /* 0x000fe20000004100 */
[----:B------:R-:W-:Y:S01]  /*0a40*/  FSEL R159, R0, RZ, !P3 ;  /* 0x000000ff009f7208 */ /* 0x000fe20005800000 */
[----:B0-----:R-:W-:Y:S02]  /*0a50*/  HADD2.F32 R146, -RZ, R34.H0_H0 ;  /* 0x20000022ff927230 */ /* 0x001fe40000004100 */
[--C-:B--2---:R-:W-:Y:S02]  /*0a60*/  HADD2.F32 R0, -RZ, R36.reuse.H0_H0 ;  /* 0x20000024ff007230 */ /* 0x104fe40000004100 */
[----:B------:R-:W-:-:S02]  /*0a70*/  HADD2.F32 R36, -RZ, R36.H1_H1 ;  /* 0x30000024ff247230 */ /* 0x000fc40000004100 */
[----:B------:R-:W-:Y:S02]  /*0a80*/  HADD2.F32 R138, -RZ, R29.H0_H0 ;  /* 0x2000001dff8a7230 */ /* 0x000fe40000004100 */
[--C-:B------:R-:W-:Y:S02]  /*0a90*/  HADD2.F32 R145, -RZ, R33.reuse.H0_H0 ;  /* 0x20000021ff917230 */ /* 0x100fe40000004100 */
[----:B------:R-:W-:Y:S02]  /*0aa0*/  HADD2.F32 R34, -RZ, R34.H1_H1 ;  /* 0x30000022ff227230 */ /* 0x000fe40000004100 */
[----:B------:R-:W-:Y:S01]  /*0ab0*/  FADD.FTZ R155, -R159, R31 ;  /* 0x0000001f9f9b7221 */ /* 0x000fe20000010100 */
[----:B------:R-:W-:Y:S02]  /*0ac0*/  HADD2.F32 R144, -RZ, R32.H0_H0 ;  /* 0x20000020ff907230 */ /* 0x000fe40000004100 */
[----:B------:R-:W-:Y:S02]  /*0ad0*/  HADD2.F32 R33, -RZ, R33.H1_H1 ;  /* 0x30000021ff217230 */ /* 0x000fe40000004100 */
[----:B------:R-:W-:-:S02]  /*0ae0*/  HADD2.F32 R152, -RZ, R39.H0_H0 ;  /* 0x20000027ff987230 */ /* 0x000fc40000004100 */
[----:B-1----:R-:W-:Y:S02]  /*0af0*/  HADD2.F32 R142, -RZ, R30.H0_H0 ;  /* 0x2000001eff8e7230 */ /* 0x002fe40000004100 */
[----:B------:R-:W-:Y:S02]  /*0b00*/  HADD2.F32 R32, -RZ, R32.H1_H1 ;  /* 0x30000020ff207230 */ /* 0x000fe40000004100 */
[C---:B------:R-:W-:Y:S01]  /*0b10*/  FADD.FTZ R185, -R159.reuse, R36 ;  /* 0x000000249fb97221 */ /* 0x040fe20000010100 */
[--C-:B------:R-:W-:Y:S02]  /*0b20*/  HADD2.F32 R147, -RZ, R35.reuse.H0_H0 ;  /* 0x20000023ff937230 */ /* 0x100fe40000004100 */
[----:B------:R-:W-:Y:S02]  /*0b30*/  HADD2.F32 R148, -RZ, R35.H1_H1 ;  /* 0x30000023ff947230 */ /* 0x000fe40000004100 */
[----:B------:R-:W-:Y:S01]  /*0b40*/  FADD.FTZ R35, -R159, R28 ;  /* 0x0000001c9f237221 */ /* 0x000fe20000010100 */
[----:B------:R-:W-:-:S02]  /*0b50*/  HADD2.F32 R150, -RZ, R37.H0_H0 ;  /* 0x20000025ff967230 */ /* 0x000fc40000004100 */
[C---:B------:R-:W-:Y:S01]  /*0b60*/  FADD.FTZ R139, -R159.reuse, R138 ;  /* 0x0000008a9f8b7221 */ /* 0x040fe20000010100 */
[----:B------:R-:W-:Y:S02]  /*0b70*/  HADD2.F32 R30, -RZ, R30.H1_H1 ;  /* 0x3000001eff1e7230 */ /* 0x000fe40000004100 */
[C---:B------:R-:W-:Y:S01]  /*0b80*/  FADD.FTZ R173, -R159.reuse, R34 ;  /* 0x000000229fad7221 */ /* 0x040fe20000010100 */
[----:B------:R-:W-:Y:S02]  /*0b90*/  HADD2.F32 R37, -RZ, R37.H1_H1 ;  /* 0x30000025ff257230 */ /* 0x000fe40000004100 */
[C---:B------:R-:W-:Y:S01]  /*0ba0*/  FADD.FTZ R169, -R159.reuse, R33 ;  /* 0x000000219fa97221 */ /* 0x040fe20000010100 */
[----:B------:R-:W-:Y:S02]  /*0bb0*/  HADD2.F32 R36, -RZ, R43.H1_H1 ;  /* 0x3000002bff247230 */ /* 0x000fe40000004100 */
[----:B------:R-:W-:Y:S01]  /*0bc0*/  FADD.FTZ R31, -R159, R152 ;  /* 0x000000989f1f7221 */ /* 0x000fe20000010100 */
[----:B---3--:R-:W-:Y:S01]  /*0bd0*/  FMUL.FTZ R34, R136, R155 ;  /* 0x0000009b88227220 */ /* 0x008fe20000410000 */
[----:B------:R-:W-:-:S02]  /*0be0*/  HADD2.F32 R161, -RZ, R38.H0_H0 ;  /* 0x20000026ffa17230 */ /* 0x000fc40000004100 */
[C---:B------:R-:W-:Y:S01]  /*0bf0*/  FADD.FTZ R143, -R159.reuse, R142 ;  /* 0x0000008e9f8f7221 */ /* 0x040fe20000010100 */
[C---:B------:R-:W-:Y:S01]  /*0c00*/  FADD.FTZ R163, -R159.reuse, R32 ;  /* 0x000000209fa37221 */ /* 0x040fe20000010100 */
[----:B------:R-:W-:Y:S02]  /*0c10*/  HADD2.F32 R33, -RZ, R40.H0_H0 ;  /* 0x20000028ff217230 */ /* 0x000fe40000004100 */
[----:B------:R-:W-:Y:S01]  /*0c20*/  FADD.FTZ R171, -R159, R146 ;  /* 0x000000929fab7221 */ /* 0x000fe20000010100 */
[--C-:B------:R-:W-:Y:S02]  /*0c30*/  HADD2.F32 R183, -RZ, R24.reuse.H0_H0 ;  /* 0x20000018ffb77230 */ /* 0x100fe40000004100 */
[----:B------:R-:W-:Y:S02]  /*0c40*/  HADD2.F32 R152, -RZ, R24.H1_H1 ;  /* 0x30000018ff987230 */ /* 0x000fe40000004100 */
[----:B------:R-:W-:Y:S01]  /*0c50*/  FMUL.FTZ R24, R136, R35 ;  /* 0x0000002388187220 */ /* 0x000fe20000410000 */
[----:B------:R-:W-:-:S02]  /*0c60*/  HADD2.F32 R38, -RZ, R38.H1_H1 ;  /* 0x30000026ff267230 */ /* 0x000fc40000004100 */
[C---:B------:R-:W-:Y:S01]  /*0c70*/  FADD.FTZ R137, -R159.reuse, R137 ;  /* 0x000000899f897221 */ /* 0x040fe20000010100 */
[----:B------:R-:W-:Y:S02]  /*0c80*/  HADD2.F32 R29, -RZ, R29.H1_H1 ;  /* 0x3000001dff1d7230 */ /* 0x000fe40000004100 */
[C---:B------:R-:W-:Y:S01]  /*0c90*/  FADD.FTZ R149, -R159.reuse, R30 ;  /* 0x0000001e9f957221 */ /* 0x040fe20000010100 */
[C---:B------:R-:W-:Y:S01]  /*0ca0*/  FADD.FTZ R157, -R159.reuse, R144 ;  /* 0x000000909f9d7221 */ /* 0x040fe20000010100 */
[C---:B------:R-:W-:Y:S01]  /*0cb0*/  FADD.FTZ R175, -R159.reuse, R147 ;  /* 0x000000939faf7221 */ /* 0x040fe20000010100 */
[----:B------:R-:W-:Y:S01]  /*0cc0*/  FADD.FTZ R191, -R159, R37 ;  /* 0x000000259fbf7221 */ /* 0x000fe20000010100 */
[--C-:B------:R-:W-:Y:S02]  /*0cd0*/  HADD2.F32 R167, -RZ, R45.reuse.H0_H0 ;  /* 0x2000002dffa77230 */ /* 0x100fe40000004100 */
[----:B------:R-:W-:Y:S01]  /*0ce0*/  FMUL.FTZ R35, R136, R139 ;  /* 0x0000008b88237220 */ /* 0x000fe20000410000 */
[----:B------:R-:W-:-:S02]  /*0cf0*/  HADD2.F32 R142, -RZ, R45.H1_H1 ;  /* 0x3000002dff8e7230 */ /* 0x000fc40000004100 */
[----:B------:R-:W-:Y:S01]  /*0d00*/  FADD.FTZ R165, -R159, R145 ;  /* 0x000000919fa57221 */ /* 0x000fe20000010100 */
[----:B------:R-:W-:Y:S02]  /*0d10*/  HADD2.F32 R37, -RZ, R40.H1_H1 ;  /* 0x30000028ff257230 */ /* 0x000fe40000004100 */
[----:B------:R-:W-:Y:S01]  /*0d20*/  FADD.FTZ R89, R36, R89 ;  /* 0x0000005924597221 */ /* 0x000fe20000010000 */
[--C-:B------:R-:W-:Y:S02]  /*0d30*/  HADD2.F32 R147, -RZ, R42.reuse.H0_H0 ;  /* 0x2000002aff937230 */ /* 0x100fe40000004100 */
[-C--:B------:R-:W-:Y:S01]  /*0d40*/  FFMA.FTZ R93, R34, R36.reuse, R93 ;  /* 0x00000024225d7223 */ /* 0x080fe2000001005d */
[----:B------:R-:W-:Y:S02]  /*0d50*/  HADD2.F32 R30, -RZ, R42.H1_H1 ;  /* 0x3000002aff1e7230 */ /* 0x000fe40000004100 */
[----:B------:R-:W-:Y:S01]  /*0d60*/  FMUL.FTZ R139, R113, R36 ;  /* 0x00000024718b7220 */ /* 0x000fe20000410000 */
[----:B------:R-:W-:-:S02]  /*0d70*/  HADD2.F32 R138, -RZ, R44.H1_H1 ;  /* 0x3000002cff8a7230 */ /* 0x000fc40000004100 */
[C---:B------:R-:W-:Y:S01]  /*0d80*/  FMUL.FTZ R42, R136.reuse, R143 ;  /* 0x0000008f882a7220 */ /* 0x040fe20000410000 */
[--C-:B------:R-:W-:Y:S02]  /*0d90*/  HADD2.F32 R45, -RZ, R46.reuse.H0_H0 ;  /* 0x2000002eff2d7230 */ /* 0x100fe40000004100 */
[C---:B------:R-:W-:Y:S01]  /*0da0*/  FMUL.FTZ R36, R136.reuse, R163 ;  /* 0x000000a388247220 */ /* 0x040fe20000410000 */
[----:B------:R-:W-:Y:S02]  /*0db0*/  HADD2.F32 R144, -RZ, R46.H1_H1 ;  /* 0x3000002eff907230 */ /* 0x000fe40000004100 */
[----:B------:R-:W-:Y:S01]  /*0dc0*/  FMUL.FTZ R46, R136, R169 ;  /* 0x000000a9882e7220 */ /* 0x000fe20000410000 */
[--C-:B------:R-:W-:Y:S02]  /*0dd0*/  HADD2.F32 R145, -RZ, R27.reuse.H0_H0 ;  /* 0x2000001bff917230 */ /* 0x100fe40000004100 */
[----:B------:R-:W-:Y:S01]  /*0de0*/  FADD.FTZ R181, -R159, R0 ;  /* 0x000000009fb57221 */ /* 0x000fe20000010100 */
[----:B------:R-:W-:-:S02]  /*0df0*/  HADD2.F32 R32, -RZ, R27.H1_H1 ;  /* 0x3000001bff207230 */ /* 0x000fc40000004100 */
[----:B------:R-:W-:Y:S01]  /*0e00*/  FMUL.FTZ R27, R106, R33 ;  /* 0x000000216a1b7220 */ /* 0x000fe20000410000 */
[----:B------:R-:W-:Y:S02]  /*0e10*/  HADD2.F32 R153, -RZ, R39.H1_H1 ;  /* 0x30000027ff997230 */ /* 0x000fe40000004100 */
[C---:B------:R-:W-:Y:S01]  /*0e20*/  FMUL.FTZ R143, R136.reuse, R171 ;  /* 0x000000ab888f7220 */ /* 0x040fe20000410000 */
[C---:B------:R-:W-:Y:S01]  /*0e30*/  FADD.FTZ R39, -R159.reuse, R38 ;  /* 0x000000269f277221 */ /* 0x040fe20000010100 */
[--C-:B------:R-:W-:Y:S02]  /*0e40*/  HADD2.F32 R189, -RZ, R25.reuse.H0_H0 ;  /* 0x20000019ffbd7230 */ /* 0x100fe40000004100 */
[----:B------:R-:W-:Y:S01]  /*0e50*/  FMUL.FTZ R0, R136, R137 ;  /* 0x0000008988007220 */ /* 0x000fe20000410000 */
[----:B------:R-:W-:Y:S02]  /*0e60*/  HADD2.F32 R154, -RZ, R25.H1_H1 ;  /* 0x30000019ff9a7230 */ /* 0x000fe40000004100 */
[----:B------:R-:W-:Y:S01]  /*0e70*/  FADD.FTZ R141, -R159, R29 ;  /* 0x0000001d9f8d7221 */ /* 0x000fe20000010100 */
[----:B------:R-:W-:-:S02]  /*0e80*/  HADD2.F32 R38, -RZ, R41.H0_H0 ;  /* 0x20000029ff267230 */ /* 0x000fc40000004100 */
[----:B------:R-:W-:Y:S01]  /*0e90*/  FMUL.FTZ R25, R136, R149 ;  /* 0x0000009588197220 */ /* 0x000fe20000410000 */
[----:B------:R-:W-:Y:S01]  /*0ea0*/  FADD.FTZ R104, R37, R104 ;  /* 0x0000006825687221 */ /* 0x000fe20000010000 */
[-C--:B------:R-:W-:Y:S01]  /*0eb0*/  FFMA.FTZ R105, R24, R37.reuse, R105 ;  /* 0x0000002518697223 */ /* 0x080fe20000010069 */
[----:B------:R-:W-:Y:S01]  /*0ec0*/  FADD.FTZ R85, R138, R85 ;  /* 0x000000558a557221 */ /* 0x000fe20000010000 */
[-C--:B------:R-:W-:Y:S01]  /*0ed0*/  FFMA.FTZ R91, R36, R138.reuse, R91 ;  /* 0x0000008a245b7223 */ /* 0x080fe2000001005b */
        /* <DEDUP_REMOVED lines=8> */
[----:B------:R-:W-:Y:S01]  /*0f60*/  FADD.FTZ R138, RZ, R27 ;  /* 0x0000001bff8a7221 */ /* 0x000fe20000010000 */
[----:B------:R-:W-:-:S02]  /*0f70*/  HADD2.F32 R28, -RZ, R41.H1_H1 ;  /* 0x30000029ff1c7230 */ /* 0x000fc40000004100 */
[----:B------:R-:W-:Y:S01]  /*0f80*/  FFMA.FTZ R45, R0, R27, RZ ;  /* 0x0000001b002d7223 */ /* 0x000fe200000100ff */
[----:B------:R-:W-:Y:S01]  /*0f90*/  FMUL.FTZ R41, R136, R141 ;  /* 0x0000008d88297220 */ /* 0x000fe20000410000 */
[--C-:B------:R-:W-:Y:S02]  /*0fa0*/  HADD2.F32 R156, -RZ, R26.reuse.H0_H0 ;  /* 0x2000001aff9c7230 */ /* 0x100fe40000004100 */
[----:B------:R-:W-:Y:S01]  /*0fb0*/  FADD.FTZ R101, R38, R101 ;  /* 0x0000006526657221 */ /* 0x000fe20000010000 */
[----:B------:R-:W-:Y:S02]  /*0fc0*/  HADD2.F32 R158, -RZ, R26.H1_H1 ;  /* 0x3000001aff9e7230 */ /* 0x000fe40000004100 */
[-C--:B------:R-:W-:Y:S01]  /*0fd0*/  FFMA.FTZ R102, R35, R38.reuse, R102 ;  /* 0x0000002623667223 */ /* 0x080fe20000010066 */
[----:B------:R-:W-:Y:S01]  /*0fe0*/  FADD.FTZ R96, R147, R96 ;  /* 0x0000006093607221 */ /* 0x000fe20000010000 */
[-C--:B------:R-:W-:Y:S01]  /*0ff0*/  FFMA.FTZ R97, R42, R147.reuse, R97 ;  /* 0x000000932a617223 */ /* 0x080fe20000010061 */
[----:B------:R-:W-:Y:S01]  /*1000*/  FMUL.FTZ R141, R110, R147 ;  /* 0x000000936e8d7220 */ /* 0x000fe20000410000 */
[----:B------:R-:W-:Y:S01]  /*1010*/  FMUL.FTZ R38, R108, R38 ;  /* 0x000000266c267220 */ /* 0x000fe20000410000 */
[----:B------:R-:W-:Y:S01]  /*1020*/  FMUL.FTZ R26, R136, R173 ;  /* 0x000000ad881a7220 */ /* 0x000fe20000410000 */
[----:B------:R-:W-:Y:S01]  /*1030*/  FADD.FTZ R147, R138, R37 ;  /* 0x000000258a937221 */ /* 0x000fe20000010000 */
[----:B------:R-:W-:Y:S01]  /*1040*/  FFMA.FTZ R138, R24, R37, R45 ;  /* 0x00000025188a7223 */ /* 0x000fe2000001002d */
[C---:B------:R-:W-:Y:S01]  /*1050*/  FADD.FTZ R151, -R159.reuse, R140 ;  /* 0x0000008c9f977221 */ /* 0x040fe20000010100 */
[C---:B------:R-:W-:Y:S01]  /*1060*/  FADD.FTZ R179, -R159.reuse, R148 ;  /* 0x000000949fb37221 */ /* 0x040fe20000010100 */
[C---:B------:R-:W-:Y:S01]  /*1070*/  FADD.FTZ R187, -R159.reuse, R150 ;  /* 0x000000969fbb7221 */ /* 0x040fe20000010100 */
[C---:B------:R-:W-:Y:S01]  /*1080*/  FADD.FTZ R161, -R159.reuse, R161 ;  /* 0x000000a19fa17221 */ /* 0x040fe20000010100 */
[----:B------:R-:W-:Y:S01]  /*1090*/  FADD.FTZ R29, -R159, R153 ;  /* 0x000000999f1d7221 */ /* 0x000fe20000010100 */
[----:B------:R-:W-:-:S02]  /*10a0*/  HADD2.F32 R159, -RZ, R44.H0_H0 ;  /* 0x2000002cff9f7230 */ /* 0x000fc40000004100 */
[----:B------:R-:W-:Y:S01]  /*10b0*/  FMUL.FTZ R44, R109, R28 ;  /* 0x0000001c6d2c7220 */ /* 0x000fe20000410000 */
[----:B------:R-:W-:Y:S01]  /*10c0*/  FADD.FTZ R78, R144, R78 ;  /* 0x0000004e904e7221 */ /* 0x000fe20000010000 */
[-C--:B------:R-:W-:Y:S01]  /*10d0*/  FFMA.FTZ R83, R26, R144.reuse, R83 ;  /* 0x000000901a537223 */ /* 0x080fe20000010053 */
[----:B------:R-:W-:Y:S01]  /*10e0*/  FMUL.FTZ R45, R119, R144 ;  /* 0x00000090772d7220 */ /* 0x000fe20000410000 */
[----:B------:R-:W-:Y:S01]  /*10f0*/  FADD.FTZ R147, R147, R38 ;  /* 0x0000002693937221 */ /* 0x000fe20000010000 */
[----:B------:R-:W-:Y:S01]  /*1100*/  FFMA.FTZ R144, R35, R38, R138 ;  /* 0x0000002623907223 */ /* 0x000fe2000001008a */
[----:B------:R-:W-:Y:S02]  /*1110*/  HADD2.F32 R153, -RZ, R43.H0_H0 ;  /* 0x2000002bff997230 */ /* 0x000fe40000004100 */
[----:B------:R-:W-:Y:S01]  /*1120*/  FADD.FTZ R99, R28, R99 ;  /* 0x000000631c637221 */ /* 0x000fe20000010000 */
        /* <DEDUP_REMOVED lines=14> */
[----:B------:R-:W-:Y:S02]  /*1210*/  FADD.FTZ R132, R33, R132 ;  /* 0x0000008421847221 */ /* 0x000fe40000010000 */
[----:B------:R-:W-:Y:S01]  /*1220*/  FADD.FTZ R148, R148, R43 ;  /* 0x0000002b94947221 */ /* 0x000fe20000010000 */
[----:B------:R-:W-:Y:S01]  /*1230*/  FFMA.FTZ R155, R28, R43, R153 ;  /* 0x0000002b1c9b7223 */ /* 0x000fe20000010099 */
[----:B------:R-:W-:Y:S01]  /*1240*/  FFMA.FTZ R131, R0, R33, R131 ;  /* 0x0000002100837223 */ /* 0x000fe20000010083 */
[----:B------:R-:W-:Y:S01]  /*1250*/  FMUL.FTZ R33, R136, R157 ;  /* 0x0000009d88217220 */ /* 0x000fe20000410000 */
[----:B------:R-:W-:Y:S01]  /*1260*/  FMUL.FTZ R40, R114, R159 ;  /* 0x0000009f72287220 */ /* 0x000fe20000410000 */
[----:B------:R-:W-:Y:S01]  /*1270*/  FADD.FTZ R157, R148, R139 ;  /* 0x0000008b949d7221 */ /* 0x000fe20000010000 */
[----:B------:R-:W-:Y:S01]  /*1280*/  FFMA.FTZ R148, R34, R139, R155 ;  /* 0x0000008b22947223 */ /* 0x000fe2000001009b */
[----:B------:R-:W-:-:S02]  /*1290*/  FADD.FTZ R162, R183, R72 ;  /* 0x00000048b7a27221 */ /* 0x000fc40000010000 */
[----:B------:R-:W-:Y:S01]  /*12a0*/  FADD.FTZ R72, R157, R40 ;  /* 0x000000289d487221 */ /* 0x000fe20000010000 */
[----:B------:R-:W-:Y:S01]  /*12b0*/  FFMA.FTZ R155, R33, R40, R148 ;  /* 0x00000028219b7223 */ /* 0x000fe20000010094 */
[--C-:B------:R-:W-:Y:S02]  /*12c0*/  HADD2.F32 R177, -RZ, R47.reuse.H0_H0 ;  /* 0x2000002fffb17230 */ /* 0x100fe40000004100 */
[----:B------:R-:W-:Y:S01]  /*12d0*/  FMUL.FTZ R140, R116, R167 ;  /* 0x000000a7748c7220 */ /* 0x000fe20000410000 */
[----:B------:R-:W-:Y:S02]  /*12e0*/  HADD2.F32 R150, -RZ, R47.H1_H1 ;  /* 0x3000002fff967230 */ /* 0x000fe40000004100 */
[----:B------:R-:W-:Y:S01]  /*12f0*/  FMUL.FTZ R148, R136, R185 ;  /* 0x000000b988947220 */ /* 0x000fe20000410000 */
[----:B------:R-:W-:Y:S01]  /*1300*/  FADD.FTZ R164, R152, R70 ;  /* 0x0000004698a47221 */ /* 0x000fe20000010000 */
[----:B------:R-:W-:Y:S01]  /*1310*/  FADD.FTZ R157, R72, R137 ;  /* 0x00000089489d7221 */ /* 0x000fe20000010000 */
[----:B------:R-:W-:Y:S01]  /*1320*/  FMUL.FTZ R47, R136, R165 ;  /* 0x000000a5882f7220 */ /* 0x000fe20000410000 */
[----:B------:R-:W-:Y:S01]  /*1330*/  FFMA.FTZ R70, R36, R137, R155 ;  /* 0x0000008924467223 */ /* 0x000fe2000001009b */
[----:B------:R-:W-:Y:S01]  /*1340*/  FMUL.FTZ R144, R136, R179 ;  /* 0x000000b388907220 */ /* 0x000fe20000410000 */
[----:B------:R-:W-:Y:S01]  /*1350*/  FFMA.FTZ R163, R148, R152, R75 ;  /* 0x0000009894a37223 */ /* 0x000fe2000001004b */
[----:B------:R-:W-:Y:S01]  /*1360*/  FADD.FTZ R72, R157, R140 ;  /* 0x0000008c9d487221 */ /* 0x000fe20000010000 */
[----:B------:R-:W-:Y:S01]  /*1370*/  FFMA.FTZ R75, R47, R140, R70 ;  /* 0x0000008c2f4b7223 */ /* 0x000fe20000010046 */
[----:B------:R-:W-:Y:S01]  /*1380*/  FADD.FTZ R88, R159, R88 ;  /* 0x000000589f587221 */ /* 0x000fe20000010000 */
[----:B------:R-:W-:Y:S01]  /*1390*/  FFMA.FTZ R90, R33, R159, R90 ;  /* 0x0000009f215a7223 */ /* 0x000fe2000001005a */
[----:B------:R-:W-:Y:S01]  /*13a0*/  FADD.FTZ R73, R150, R73 ;  /* 0x0000004996497221 */ /* 0x000fe20000010000 */
[-C--:B------:R-:W-:Y:S01]  /*13b0*/  FFMA.FTZ R77, R144, R150.reuse, R77 ;  /* 0x00000096904d7223 */ /* 0x080fe2000001004d */
[----:B------:R-:W-:Y:S01]  /*13c0*/  FMUL.FTZ R151, R121, R150 ;  /* 0x0000009679977220 */ /* 0x000fe20000410000 */
[----:B------:R-:W-:Y:S01]  /*13d0*/  FMUL.FTZ R150, R136, R187 ;  /* 0x000000bb88967220 */ /* 0x000fe20000410000 */
[----:B------:R-:W-:Y:S01]  /*13e0*/  FADD.FTZ R166, R189, R68 ;  /* 0x00000044bda67221 */ /* 0x000fe20000010000 */
[----:B------:R-:W-:Y:S01]  /*13f0*/  FADD.FTZ R159, R72, R149 ;  /* 0x00000095489f7221 */ /* 0x000fe20000010000 */
[----:B------:R-:W-:Y:S01]  /*1400*/  FFMA.FTZ R68, R46, R149, R75 ;  /* 0x000000952e447223 */ /* 0x000fe2000001004b */
[----:B------:R-:W-:-:S02]  /*1410*/  FFMA.FTZ R165, R150, R189, R71 ;  /* 0x000000bd96a57223 */ /* 0x000fc40000010047 */
        /* <DEDUP_REMOVED lines=8> */
[----:B------:R-:W-:Y:S01]  /*14a0*/  FADD.FTZ R168, R156, R63 ;  /* 0x0000003f9ca87221 */ /* 0x000fe20000010000 */
[----:B------:R-:W-:Y:S01]  /*14b0*/  FMUL.FTZ R146, R122, R183 ;  /* 0x000000b77a927220 */ /* 0x000fe20000410000 */
[----:B------:R-:W-:Y:S01]  /*14c0*/  FADD.FTZ R63, R70, R151 ;  /* 0x00000097463f7221 */ /* 0x000fe20000010000 */
[----:B------:R-:W-:Y:S01]  /*14d0*/  FMUL.FTZ R153, R136, R181 ;  /* 0x000000b588997220 */ /* 0x000fe20000410000 */
[----:B------:R-:W-:Y:S01]  /*14e0*/  FFMA.FTZ R68, R144, R151, R71 ;  /* 0x0000009790447223 */ /* 0x000fe20000010047 */
[----:B------:R-:W-:Y:S01]  /*14f0*/  FADD.FTZ R84, R167, R84 ;  /* 0x00000054a7547221 */ /* 0x000fe20000010000 */
[----:B------:R-:W-:Y:S01]  /*1500*/  FFMA.FTZ R86, R47, R167, R86 ;  /* 0x000000a72f567223 */ /* 0x000fe20000010056 */
[----:B------:R-:W-:Y:S01]  /*1510*/  FADD.FTZ R167, R154, R62 ;  /* 0x0000003e9aa77221 */ /* 0x000fe20000010000 */
[----:B------:R-:W-:Y:S01]  /*1520*/  FMUL.FTZ R155, R123, R152 ;  /* 0x000000987b9b7220 */ /* 0x000fe20000410000 */
[----:B------:R-:W-:Y:S01]  /*1530*/  FADD.FTZ R62, R63, R146 ;  /* 0x000000923f3e7221 */ /* 0x000fe20000010000 */
[----:B------:R-:W-:Y:S01]  /*1540*/  FFMA.FTZ R63, R153, R146, R68 ;  /* 0x00000092993f7223 */ /* 0x000fe20000010044 */
[----:B------:R-:W-:Y:S01]  /*1550*/  FMUL.FTZ R157, R124, R189 ;  /* 0x000000bd7c9d7220 */ /* 0x000fe20000410000 */
[----:B------:R-:W-:Y:S01]  /*1560*/  FMUL.FTZ R152, R136, R191 ;  /* 0x000000bf88987220 */ /* 0x000fe20000410000 */
[----:B------:R-:W-:Y:S01]  /*1570*/  FADD.FTZ R62, R62, R155 ;  /* 0x0000009b3e3e7221 */ /* 0x000fe20000010000 */
[----:B------:R-:W-:Y:S01]  /*1580*/  FFMA.FTZ R63, R148, R155, R63 ;  /* 0x0000009b943f7223 */ /* 0x000fe2000001003f */
[-C--:B------:R-:W-:Y:S01]  /*1590*/  FMUL.FTZ R159, R125, R154.reuse ;  /* 0x0000009a7d9f7220 */ /* 0x080fe20000410000 */
[----:B------:R-:W-:Y:S01]  /*15a0*/  FFMA.FTZ R69, R152, R154, R69 ;  /* 0x0000009a98457223 */ /* 0x000fe20000010045 */
[----:B------:R-:W-:Y:S01]  /*15b0*/  FADD.FTZ R62, R62, R157 ;  /* 0x0000009d3e3e7221 */ /* 0x000fe20000010000 */
[----:B------:R-:W-:Y:S01]  /*15c0*/  FFMA.FTZ R63, R150, R157, R63 ;  /* 0x0000009d963f7223 */ /* 0x000fe2000001003f */
[----:B------:R-:W-:Y:S01]  /*15d0*/  FMUL.FTZ R154, R136, R161 ;  /* 0x000000a1889a7220 */ /* 0x000fe20000410000 */
[-C--:B------:R-:W-:Y:S01]  /*15e0*/  FMUL.FTZ R161, R126, R156.reuse ;  /* 0x0000009c7ea17220 */ /* 0x080fe20000410000 */
[----:B------:R-:W-:Y:S01]  /*15f0*/  FADD.FTZ R62, R62, R159 ;  /* 0x0000009f3e3e7221 */ /* 0x000fe20000010000 */
[----:B------:R-:W-:Y:S01]  /*1600*/  FFMA.FTZ R63, R152, R159, R63 ;  /* 0x0000009f983f7223 */ /* 0x000fe2000001003f */
[----:B------:R-:W-:Y:S01]  /*1610*/  FFMA.FTZ R65, R154, R156, R65 ;  /* 0x0000009c9a417223 */ /* 0x000fe20000010041 */
[C---:B------:R-:W-:Y:S01]  /*1620*/  FMUL.FTZ R156, R136.reuse, R39 ;  /* 0x00000027889c7220 */ /* 0x040fe20000410000 */
[-C--:B------:R-:W-:Y:S01]  /*1630*/  FMUL.FTZ R39, R127, R158.reuse ;  /* 0x0000009e7f277220 */ /* 0x080fe20000410000 */
[----:B------:R-:W-:Y:S01]  /*1640*/  FMUL.FTZ R31, R136, R31 ;  /* 0x0000001f881f7220 */ /* 0x000fe20000410000 */
[----:B------:R-:W-:Y:S01]  /*1650*/  FADD.FTZ R62, R62, R161 ;  /* 0x000000a13e3e7221 */ /* 0x000fe20000010000 */
[----:B------:R-:W-:Y:S01]  /*1660*/  FFMA.FTZ R63, R154, R161, R63 ;  /* 0x000000a19a3f7223 */ /* 0x000fe2000001003f */
[----:B------:R-:W-:Y:S01]  /*1670*/  FADD.FTZ R64, R158, R64 ;  /* 0x000000409e407221 */ /* 0x000fe20000010000 */
[----:B------:R-:W-:Y:S01]  /*1680*/  FFMA.FTZ R67, R156, R158, R67 ;  /* 0x0000009e9c437223 */ /* 0x000fe20000010043 */
[----:B------:R-:W-:Y:S01]  /*1690*/  FADD.FTZ R169, R145, R66 ;  /* 0x0000004291a97221 */ /* 0x000fe20000010000 */
[----:B------:R-:W-:Y:S01]  /*16a0*/  FMUL.FTZ R160, R136, R29 ;  /* 0x0000001d88a07220 */ /* 0x000fe20000410000 */
[----:B------:R-:W-:Y:S01]  /*16b0*/  FADD.FTZ R170, R32, R61 ;  /* 0x0000003d20aa7221 */ /* 0x000fe20000010000 */
[-C--:B------:R-:W-:Y:S01]  /*16c0*/  FFMA.FTZ R66, R31, R145.reuse, R60 ;  /* 0x000000911f427223 */ /* 0x080fe2000001003c */
[----:B------:R-:W-:Y:S01]  /*16d0*/  FMUL.FTZ R158, R128, R145 ;  /* 0x00000091809e7220 */ /* 0x000fe20000410000 */
        /* <DEDUP_REMOVED lines=10> */
[----:B------:R-:W-:Y:S01]  /*1780*/  FFMA.FTZ R59, R160, R29, R59 ;  /* 0x0000001da03b7223 */ /* 0x000fe2000001003b */
[----:B------:R-:W-:Y:S01]  /*1790*/  LOP3.LUT R32, R58, 0x1f, RZ, 0xc0, !PT ;  /* 0x0000001f3a207812 */ /* 0x000fe200078ec0ff */
[----:B------:R-:W-:Y:S06]  /*17a0*/  BRA.DIV UR6, `(.L_x_645) ;  /* 0x0000002606887947 */ /* 0x000fec000b800000 */
[----:B------:R-:W0:Y:S01]  /*17b0*/  SHFL.BFLY PT, R61, R60, 0x1, 0x1f ;  /* 0x0c201f003c3d7f89 */ /* 0x000e2200000e0000 */
[----:B------:R-:W-:Y:S02]  /*17c0*/  MOV R72, R162 ;  /* 0x000000a200487202 */ /* 0x000fe40000000f00 */
[----:B------:R-:W-:Y:S01]  /*17d0*/  MOV R75, R163 ;  /* 0x000000a3004b7202 */ /* 0x000fe20000000f00 */
[----:B------:R-:W1:Y:S01]  /*17e0*/  SHFL.BFLY PT, R62, R59, 0x1, 0x1f ;  /* 0x0c201f003b3e7f89 */ /* 0x000e6200000e0000 */
[----:B0-----:R-:W-:Y:S01]  /*17f0*/  FADD.FTZ R61, R60, R61 ;  /* 0x0000003d3c3d7221 */ /* 0x001fe20000010000 */
[----:B-1----:R-:W-:-:S04]  /*1800*/  FADD.FTZ R62, R59, R62 ;  /* 0x0000003e3b3e7221 */ /* 0x002fc80000010000 */
[----:B------:R-:W0:Y:S04]  /*1810*/  SHFL.BFLY PT, R68, R61, 0x2, 0x1f ;  /* 0x0c401f003d447f89 */ /* 0x000e2800000e0000 */
[----:B------:R-:W1:Y:S01]  /*1820*/  SHFL.BFLY PT, R63, R62, 0x2, 0x1f ;  /* 0x0c401f003e3f7f89 */ /* 0x000e6200000e0000 */
[----:B0-----:R-:W-:Y:S01]  /*1830*/  FADD.FTZ R68, R61, R68 ;  /* 0x000000443d447221 */ /* 0x001fe20000010000 */
[----:B------:R-:W-:Y:S01]  /*1840*/  MOV R61, R170 ;  /* 0x000000aa003d7202 */ /* 0x000fe20000000f00 */
[----:B-1----:R-:W-:-:S03]  /*1850*/  FADD.FTZ R63, R62, R63 ;  /* 0x0000003f3e3f7221 */ /* 0x002fc60000010000 */
[----:B------:R-:W0:Y:S01]  /*1860*/  SHFL.BFLY PT, R71, R68, 0x4, 0x1f ;  /* 0x0c801f0044477f89 */ /* 0x000e2200000e0000 */
[----:B------:R-:W-:-:S03]  /*1870*/  MOV R62, R167 ;  /* 0x000000a7003e7202 */ /* 0x000fc60000000f00 */
[----:B------:R-:W1:Y:S01]  /*1880*/  SHFL.BFLY PT, R70, R63, 0x4, 0x1f ;  /* 0x0c801f003f467f89 */ /* 0x000e6200000e0000 */
[----:B0-----:R-:W-:Y:S01]  /*1890*/  FADD.FTZ R171, R68, R71 ;  /* 0x0000004744ab7221 */ /* 0x001fe20000010000 */
[----:B------:R-:W-:Y:S02]  /*18a0*/  MOV R71, R165 ;  /* 0x000000a500477202 */ /* 0x000fe40000000f00 */
[----:B------:R-:W-:Y:S01]  /*18b0*/  MOV R68, R166 ;  /* 0x000000a600447202 */ /* 0x000fe20000000f00 */
[----:B-1----:R-:W-:Y:S01]  /*18c0*/  FADD.FTZ R60, R63, R70 ;  /* 0x000000463f3c7221 */ /* 0x002fe20000010000 */
[----:B------:R-:W-:Y:S01]  /*18d0*/  MOV R63, R168 ;  /* 0x000000a8003f7202 */ /* 0x000fe20000000f00 */
[----:B------:R-:W0:Y:S04]  /*18e0*/  SHFL.BFLY PT, R70, R171, 0x8, 0x1f ;  /* 0x0d001f00ab467f89 */ /* 0x000e2800000e0000 */
[----:B------:R-:W1:Y:S01]  /*18f0*/  SHFL.BFLY PT, R59, R60, 0x8, 0x1f ;  /* 0x0d001f003c3b7f89 */ /* 0x000e6200000e0000 */
[----:B0-----:R-:W-:Y:S01]  /*1900*/  FADD.FTZ R172, R171, R70 ;  /* 0x00000046abac7221 */ /* 0x001fe20000010000 */
[----:B------:R-:W-:Y:S01]  /*1910*/  MOV R70, R164 ;  /* 0x000000a400467202 */ /* 0x000fe20000000f00 */
[----:B-1----:R-:W-:Y:S01]  /*1920*/  FADD.FTZ R173, R60, R59 ;  /* 0x0000003b3cad7221 */ /* 0x002fe20000010000 */
[----:B------:R-:W-:-:S02]  /*1930*/  MOV R59, R145 ;  /* 0x00000091003b7202 */ /* 0x000fc40000000f00 */
[----:B------:R0:W1:Y:S01]  /*1940*/  SHFL.BFLY PT, R145, R172, 0x10, 0x1f ;  /* 0x0e001f00ac917f89 */ /* 0x00006200000e0000 */
[----:B------:R-:W-:Y:S02]  /*1950*/  MOV R60, R66 ;  /* 0x00000042003c7202 */ /* 0x000fe40000000f00 */
[----:B------:R-:W-:Y:S01]  /*1960*/  MOV R66, R169 ;  /* 0x000000a900427202 */ /* 0x000fe20000000f00 */
[----:B------:R0:W2:Y:S06]  /*1970*/  SHFL.BFLY PT, R162, R173, 0x10, 0x1f ;  /* 0x0e001f00ada27f89 */ /* 0x0000ac00000e0000 */
.L_x_658:
        /* <DEDUP_REMOVED lines=13> */
[----:B------:R-:W-:Y:S02]  /*1a50*/  @P0 HADD2.F32 R0, -RZ, R4.H0_H0 ;  /* 0x20000004ff000230 */ /* 0x000fe40000004100 */
[----:B------:R-:W-:Y:S01]  /*1a60*/  FADD.FTZ R37, R37, -R24 ;  /* 0x8000001825257221 */ /* 0x000fe20000010000 */
[----:B------:R-:W-:Y:S01]  /*1a70*/  FADD.FTZ R35, R38, -R35 ;  /* 0x8000002326237221 */ /* 0x000fe20000010000 */
[----:B------:R-:W-:Y:S01]  /*1a80*/  FMUL.FTZ R27, R136, R27 ;  /* 0x0000001b881b7220 */ /* 0x000fe20000410000 */
[----:B------:R-:W-:Y:S01]  /*1a90*/  FFMA.FTZ R42, R42, R162, R145 ;  /* 0x000000a22a2a7223 */ /* 0x000fe20000010091 */
[C---:B------:R-:W-:Y:S01]  /*1aa0*/  FMUL.FTZ R37, R136.reuse, R37 ;  /* 0x0000002588257220 */ /* 0x040fe20000410000 */
[----:B------:R-:W-:Y:S01]  /*1ab0*/  FMUL.FTZ R35, R136, R35 ;  /* 0x0000002388237220 */ /* 0x000fe20000410000 */
[----:B------:R-:W-:Y:S01]  /*1ac0*/  @P0 FADD.FTZ R27, R27, R0 ;  /* 0x000000001b1b0221 */ /* 0x000fe20000010000 */
[----:B------:R-:W-:Y:S01]  /*1ad0*/  FADD.FTZ R41, R44, -R41 ;  /* 0x800000292c297221 */ /* 0x000fe20000010000 */
[----:B------:R-:W-:Y:S01]  /*1ae0*/  FADD.FTZ R141, R141, -R42 ;  /* 0x8000002a8d8d7221 */ /* 0x000fe20000010000 */
[----:B------:R-:W-:-:S02]  /*1af0*/  @P0 HADD2.F32 R24, -RZ, R6.H0_H0 ;  /* 0x20000006ff180230 */ /* 0x000fc40000004100 */
[----:B------:R-:W-:Y:S01]  /*1b00*/  FMUL.FTZ R163, R27, UR14 ;  /* 0x0000000e1ba37c20 */ /* 0x000fe20008410000 */
[----:B------:R-:W-:Y:S01]  /*1b10*/  @P2 F2FP.F16.F32.PACK_AB R0, RZ, R27 ;  /* 0x0000001bff00223e */ /* 0x000fe200000000ff */
[C---:B------:R-:W-:Y:S01]  /*1b20*/  FMUL.FTZ R41, R136.reuse, R41 ;  /* 0x0000002988297220 */ /* 0x040fe20000410000 */
[----:B------:R-:W-:Y:S01]  /*1b30*/  FMUL.FTZ R141, R136, R141 ;  /* 0x0000008d888d7220 */ /* 0x000fe20000410000 */
[-CC-:B------:R-:W-:Y:S01]  /*1b40*/  FFMA.FTZ R25, R25, R162.reuse, R145.reuse ;  /* 0x000000a219197223 */ /* 0x180fe20000010091 */
[----:B------:R-:W-:Y:S01]  /*1b50*/  @P2 PRMT R16, R0, 0x7610, R16 ;  /* 0x0000761000102816 */ /* 0x000fe20000000010 */
[----:B------:R-:W-:Y:S01]  /*1b60*/  FFMA.FTZ R28, R28, R162, R145 ;  /* 0x000000a21c1c7223 */ /* 0x000fe20000010091 */
[----:B------:R-:W-:Y:S01]  /*1b70*/  MOV R0, R56 ;  /* 0x0000003800007202 */ /* 0x000fe20000000f00 */
[----:B------:R-:W-:Y:S01]  /*1b80*/  @P0 FADD.FTZ R141, R141, R24 ;  /* 0x000000188d8d0221 */ /* 0x000fe20000010000 */
[----:B------:R-:W-:Y:S01]  /*1b90*/  FADD.FTZ R25, R30, -R25 ;  /* 0x800000191e197221 */ /* 0x000fe20000010000 */
[----:B------:R-:W-:Y:S01]  /*1ba0*/  FADD.FTZ R43, R43, -R28 ;  /* 0x8000001c2b2b7221 */ /* 0x000fe20000010000 */
[----:B------:R-:W-:Y:S01]  /*1bb0*/  LOP3.LUT P5, RZ, R0, 0xff, RZ, 0xc0, !PT ;  /* 0x000000ff00ff7812 */ /* 0x000fe200078ac0ff */
[--C-:B------:R-:W-:Y:S01]  /*1bc0*/  FFMA.FTZ R34, R34, R162, R145.reuse ;  /* 0x000000a222227223 */ /* 0x100fe20000010091 */
[----:B------:R-:W-:Y:S01]  /*1bd0*/  @P1 MOV R0, R50 ;  /* 0x0000003200001202 */ /* 0x000fe20000000f00 */
[----:B------:R-:W-:Y:S01]  /*1be0*/  FMUL.FTZ R28, R136, R25 ;  /* 0x00000019881c7220 */ /* 0x000fe20000410000 */
[----:B------:R-:W-:Y:S01]  /*1bf0*/  @P2 F2FP.F16.F32.PACK_AB R27, RZ, R141 ;  /* 0x0000008dff1b223e */ /* 0x000fe200000000ff */
[----:B------:R-:W-:Y:S01]  /*1c00*/  FADD.FTZ R139, R139, -R34 ;  /* 0x800000228b8b7221 */ /* 0x000fe20000010000 */
[----:B------:R-:W-:Y:S01]  /*1c10*/  @P1 LOP3.LUT P4, RZ, R0, 0xff, RZ, 0xc0, !PT ;  /* 0x000000ff00ff1812 */ /* 0x000fe2000788c0ff */
[----:B------:R-:W-:Y:S01]  /*1c20*/  FMUL.FTZ R34, R136, R43 ;  /* 0x0000002b88227220 */ /* 0x000fe20000410000 */
[----:B------:R-:W-:Y:S01]  /*1c30*/  @P2 PRMT R18, R27, 0x7610, R18 ;  /* 0x000076101b122816 */ /* 0x000fe20000000012 */
[----:B------:R-:W-:Y:S01]  /*1c40*/  FMUL.FTZ R27, R141, UR14 ;  /* 0x0000000e8d1b7c20 */ /* 0x000fe20008410000 */
[----:B------:R-:W-:Y:S01]  /*1c50*/  @P1 FSEL R0, R163, RZ, P4 ;  /* 0x000000ffa3001208 */ /* 0x000fe20002000000 */
[----:B------:R-:W-:Y:S01]  /*1c60*/  @P0 HADD2.F32 R43, -RZ, R6.H1_H1 ;  /* 0x30000006ff2b0230 */ /* 0x000fe20000004100 */
[----:B------:R-:W-:Y:S01]  /*1c70*/  @P1 LOP3.LUT P4, RZ, R50, 0xff00, RZ, 0xc0, !PT ;  /* 0x0000ff0032ff1812 */ /* 0x000fe2000788c0ff */
[----:B------:R-:W-:Y:S01]  /*1c80*/  FMUL.FTZ R139, R136, R139 ;  /* 0x0000008b888b7220 */ /* 0x000fe20000410000 */
[----:B------:R-:W-:Y:S01]  /*1c90*/  @P1 F2FP.F16.F32.PACK_AB R0, RZ, R0 ;  /* 0x00000000ff00123e */ /* 0x000fe200000000ff */
[-C--:B------:R-:W-:Y:S01]  /*1ca0*/  FFMA.FTZ R33, R33, R162.reuse, R145 ;  /* 0x000000a221217223 */ /* 0x080fe20000010091 */
[----:B------:R-:W-:Y:S01]  /*1cb0*/  @P0 FADD.FTZ R28, R28, R43 ;  /* 0x0000002b1c1c0221 */ /* 0x000fe20000010000 */
[----:B------:R-:W-:Y:S01]  /*1cc0*/  FFMA.FTZ R36, R36, R162, R145 ;  /* 0x000000a224247223 */ /* 0x000fe20000010091 */
[----:B------:R-:W-:Y:S01]  /*1cd0*/  @P1 PRMT R20, R0, 0x7610, R20 ;  /* 0x0000761000141816 */ /* 0x000fe20000000014 */
[----:B------:R-:W-:-:S02]  /*1ce0*/  @P0 HADD2.F32 R0, -RZ, R4.H1_H1 ;  /* 0x30000004ff000230 */ /* 0x000fc40000004100 */
[----:B------:R-:W-:Y:S01]  /*1cf0*/  FADD.FTZ R33, R40, -R33 ;  /* 0x8000002128217221 */ /* 0x000fe20000010000 */
[----:B------:R-:W-:Y:S01]  /*1d00*/  FADD.FTZ R137, R137, -R36 ;  /* 0x8000002489897221 */ /* 0x000fe20000010000 */
[-CC-:B------:R-:W-:Y:S01]  /*1d10*/  FFMA.FTZ R47, R47, R162.reuse, R145.reuse ;  /* 0x000000a22f2f7223 */ /* 0x180fe20000010091 */
[-C--:B------:R-:W-:Y:S01]  /*1d20*/  FFMA.FTZ R46, R46, R162.reuse, R145 ;  /* 0x000000a22e2e7223 */ /* 0x080fe20000010091 */
[----:B------:R-:W-:Y:S01]  /*1d30*/  @P0 FADD.FTZ R37, R37, R0 ;  /* 0x0000000025250221 */ /* 0x000fe20000010000 */
[C---:B------:R-:W-:Y:S01]  /*1d40*/  FMUL.FTZ R36, R136.reuse, R33 ;  /* 0x0000002188247220 */ /* 0x040fe20000410000 */
[----:B------:R-:W-:Y:S02]  /*1d50*/  @P0 HADD2.F32 R33, -RZ, R8.H0_H0 ;  /* 0x20000008ff210230 */ /* 0x000fe40000004100 */
[----:B------:R-:W-:Y:S01]  /*1d60*/  FMUL.FTZ R137, R136, R137 ;  /* 0x0000008988897220 */ /* 0x000fe20000410000 */
[----:B------:R-:W-:Y:S01]  /*1d70*/  FADD.FTZ R47, R140, -R47 ;  /* 0x8000002f8c2f7221 */ /* 0x000fe20000010000 */
[----:B------:R-:W-:Y:S01]  /*1d80*/  @P2 F2FP.F16.F32.PACK_AB R0, RZ, R37 ;  /* 0x00000025ff00223e */ /* 0x000fe200000000ff */
[----:B------:R-:W-:Y:S01]  /*1d90*/  FMUL.FTZ R37, R37, UR14 ;  /* 0x0000000e25257c20 */ /* 0x000fe20008410000 */
[----:B------:R-:W-:Y:S01]  /*1da0*/  FADD.FTZ R149, R149, -R46 ;  /* 0x8000002e95957221 */ /* 0x000fe20000010000 */
[----:B------:R-:W-:Y:S01]  /*1db0*/  @P0 FADD.FTZ R36, R36, R33 ;  /* 0x0000002124240221 */ /* 0x000fe20000010000 */
[----:B------:R-:W-:Y:S01]  /*1dc0*/  @P2 PRMT R16, R16, 0x5410, R0 ;  /* 0x0000541010102816 */ /* 0x000fe20000000000 */
[----:B------:R-:W-:Y:S01]  /*1dd0*/  FFMA.FTZ R143, R143, R162, R145 ;  /* 0x000000a28f8f7223 */ /* 0x000fe20000010091 */
[----:B------:R-:W-:Y:S01]  /*1de0*/  @P1 FSEL R0, R37, RZ, P4 ;  /* 0x000000ff25001208 */ /* 0x000fe20002000000 */
[----:B------:R-:W-:Y:S01]  /*1df0*/  FMUL.FTZ R140, R136, R47 ;  /* 0x0000002f888c7220 */ /* 0x000fe20000410000 */
[----:B------:R-:W-:Y:S01]  /*1e00*/  LOP3.LUT P4, RZ, R56, 0xff0000, RZ, 0xc0, !PT ;  /* 0x00ff000038ff7812 */ /* 0x000fe2000788c0ff */
[----:B------:R-:W-:Y:S01]  /*1e10*/  @P0 HADD2.F32 R33, -RZ, R9.H0_H0 ;  /* 0x20000009ff210230 */ /* 0x000fe20000004100 */
[----:B------:R-:W-:Y:S01]  /*1e20*/  @P1 F2FP.F16.F32.PACK_AB R0, RZ, R0 ;  /* 0x00000000ff00123e */ /* 0x000fe200000000ff */
[----:B------:R-:W-:Y:S01]  /*1e30*/  FMUL.FTZ R149, R136, R149 ;  /* 0x0000009588957220 */ /* 0x000fe20000410000 */
[----:B------:R-:W-:Y:S01]  /*1e40*/  FMUL.FTZ R47, R36, UR14 ;  /* 0x0000000e242f7c20 */ /* 0x000fe20008410000 */
[----:B------:R-:W-:Y:S01]  /*1e50*/  FADD.FTZ R143, R142, -R143 ;  /* 0x8000008f8e8f7221 */ /* 0x000fe20000010000 */
[----:B------:R-:W-:Y:S01]  /*1e60*/  @P1 PRMT R20, R20, 0x5410, R0 ;  /* 0x0000541014141816 */ /* 0x000fe20000000000 */
[----:B------:R-:W-:-:S02]  /*1e70*/  @P0 HADD2.F32 R0, -RZ, R5.H0_H0 ;  /* 0x20000005ff000230 */ /* 0x000fc40000004100 */
[----:B------:R-:W-:Y:S01]  /*1e80*/  @P0 FADD.FTZ R140, R140, R33 ;  /* 0x000000218c8c0221 */ /* 0x000fe20000010000 */
[----:B------:R-:W-:Y:S02]  /*1e90*/  @P0 HADD2.F32 R40, -RZ, R10.H0_H0 ;  /* 0x2000000aff280230 */ /* 0x000fe40000004100 */
[----:B------:R-:W-:Y:S01]  /*1ea0*/  FMUL.FTZ R143, R136, R143 ;  /* 0x0000008f888f7220 */ /* 0x000fe20000410000 */
[-CC-:B------:R-:W-:Y:S01]  /*1eb0*/  FFMA.FTZ R26, R26, R162.reuse, R145.reuse ;  /* 0x000000a21a1a7223 */ /* 0x180fe20000010091 */
[----:B------:R-:W-:Y:S01]  /*1ec0*/  @P0 FADD.FTZ R35, R35, R0 ;  /* 0x0000000023230221 */ /* 0x000fe20000010000 */
[----:B------:R-:W-:Y:S02]  /*1ed0*/  @P0 HADD2.F32 R0, -RZ, R5.H1_H1 ;  /* 0x30000005ff000230 */ /* 0x000fe40000004100 */
[----:B------:R-:W-:Y:S01]  /*1ee0*/  @P0 FADD.FTZ R143, R143, R40 ;  /* 0x000000288f8f0221 */ /* 0x000fe20000010000 */
[-CC-:B------:R-:W-:Y:S01]  /*1ef0*/  FFMA.FTZ R138, R138, R162.reuse, R145.reuse ;  /* 0x000000a28a8a7223 */ /* 0x180fe20000010091 */
[----:B------:R-:W-:Y:S01]  /*1f00*/  FMUL.FTZ R44, R35, UR14 ;  /* 0x0000000e232c7c20 */ /* 0x000fe20008410000 */
[-C--:B------:R-:W-:Y:S01]  /*1f10*/  FFMA.FTZ R31, R31, R162.reuse, R145 ;  /* 0x000000a21f1f7223 */ /* 0x080fe20000010091 */
[----:B------:R-:W-:Y:S01]  /*1f20*/  @P0 FADD.FTZ R41, R41, R0 ;  /* 0x0000000029290221 */ /* 0x000fe20000010000 */
[----:B------:R-:W-:Y:S01]  /*1f30*/  @P2 F2FP.F16.F32.PACK_AB R0, RZ, R35 ;  /* 0x00000023ff00223e */ /* 0x000fe200000000ff */
[----:B------:R-:W-:Y:S01]  /*1f40*/  FMUL.FTZ R33, R143, UR14 ;  /* 0x0000000e8f217c20 */ /* 0x000fe20008410000 */
[----:B------:R-:W-:Y:S01]  /*1f50*/  FSEL R35, R37, RZ, P6 ;  /* 0x000000ff25237208 */ /* 0x000fe20003000000 */
[----:B------:R-:W-:Y:S01]  /*1f60*/  FADD.FTZ R45, R45, -R26 ;  /* 0x8000001a2d2d7221 */ /* 0x000fe20000010000 */
[----:B------:R-:W-:Y:S01]  /*1f70*/  @P2 PRMT R17, R0, 0x7610, R17 ;  /* 0x0000761000112816 */ /* 0x000fe20000000011 */
[----:B------:R-:W-:Y:S01]  /*1f80*/  FADD.FTZ R147, R147, -R138 ;  /* 0x8000008a93937221 */ /* 0x000fe20000010000 */
[----:B------:R-:W-:Y:S01]  /*1f90*/  @P2 F2FP.F16.F32.PACK_AB R24, RZ, R41 ;  /* 0x00000029ff18223e */ /* 0x000fe200000000ff */
[----:B------:R-:W-:Y:S01]  /*1fa0*/  FMUL.FTZ R41, R41, UR14 ;  /* 0x0000000e29297c20 */ /* 0x000fe20008410000 */
[----:B------:R-:W-:Y:S01]  /*1fb0*/  FSEL R0, R163, RZ, P5 ;  /* 0x000000ffa3007208 */ /* 0x000fe20002800000 */
[-CC-:B------:R-:W-:Y:S01]  /*1fc0*/  FFMA.FTZ R144, R144, R162.reuse, R145.reuse ;  /* 0x000000a290907223 */ /* 0x180fe20000010091 */
[----:B------:R-:W-:Y:S01]  /*1fd0*/  @P1 LOP3.LUT P5, RZ, R50, 0xff0000, RZ, 0xc0, !PT ;  /* 0x00ff000032ff1812 */ /* 0x000fe200078ac0ff */
[----:B------:R-:W-:Y:S01]  /*1fe0*/  FMUL.FTZ R26, R136, R45 ;  /* 0x0000002d881a7220 */ /* 0x000fe20000410000 */
[----:B------:R-:W-:Y:S01]  /*1ff0*/  LOP3.LUT P6, RZ, R56, 0xff000000, RZ, 0xc0, !PT ;  /* 0xff00000038ff7812 */ /* 0x000fe200078cc0ff */
[----:B------:R-:W-:Y:S01]  /*2000*/  @P0 HADD2.F32 R56, -RZ, R7.H1_H1 ;  /* 0x30000007ff380230 */ /* 0x000fe20000004100 */
[----:B------:R-:W-:Y:S01]  /*2010*/  FSEL R37, R44, RZ, P4 ;  /* 0x000000ff2c257208 */ /* 0x000fe20002000000 */
[--C-:B------:R-:W-:Y:S01]  /*2020*/  @P0 HADD2.F32 R138, -RZ, R11.reuse.H0_H0 ;  /* 0x2000000bff8a0230 */ /* 0x100fe20000004100 */
[----:B------:R-:W-:Y:S01]  /*2030*/  @P1 LOP3.LUT P4, RZ, R50, 0xff000000, RZ, 0xc0, !PT ;  /* 0xff00000032ff1812 */ /* 0x000fe2000788c0ff */
[----:B------:R-:W-:Y:S01]  /*2040*/  FMUL.FTZ R147, R136, R147 ;  /* 0x0000009388937220 */ /* 0x000fe20000410000 */
[----:B------:R-:W-:Y:S01]  /*2050*/  @P1 FSEL R44, R44, RZ, P5 ;  /* 0x000000ff2c2c1208 */ /* 0x000fe20002800000 */
[----:B------:R-:W-:Y:S01]  /*2060*/  @P0 FADD.FTZ R139, R139, R56 ;  /* 0x000000388b8b0221 */ /* 0x000fe20000010000 */
[----:B------:R-:W-:Y:S01]  /*2070*/  LOP3.LUT P5, RZ, R57, 0xff, RZ, 0xc0, !PT ;  /* 0x000000ff39ff7812 */ /* 0x000fe200078ac0ff */
[----:B------:R-:W-:Y:S01]  /*2080*/  FADD.FTZ R151, R151, -R144 ;  /* 0x8000009097977221 */ /* 0x000fe20000010000 */
[----:B------:R-:W-:Y:S01]  /*2090*/  FSEL R38, R41, RZ, P6 ;  /* 0x000000ff29267208 */ /* 0x000fe20003000000 */
[----:B------:R-:W-:Y:S01]  /*20a0*/  FMUL.FTZ R56, R139, UR14 ;  /* 0x0000000e8b387c20 */ /* 0x000fe20008410000 */
[----:B------:R-:W-:Y:S01]  /*20b0*/  @P2 PRMT R17, R17, 0x5410, R24 ;  /* 0x0000541011112816 */ /* 0x000fe20000000018 */
[-CC-:B------:R-:W-:Y:S01]  /*20c0*/  FFMA.FTZ R150, R150, R162.reuse, R145.reuse ;  /* 0x000000a296967223 */ /* 0x180fe20000010091 */
[----:B------:R-:W-:Y:S01]  /*20d0*/  @P1 LOP3.LUT P6, RZ, R51, 0xff, RZ, 0xc0, !PT ;  /* 0x000000ff33ff1812 */ /* 0x000fe200078cc0ff */
[----:B------:R-:W1:Y:S01]  /*20e0*/  @P2 LDC.64 R24, c[0x0][0x308] ;  /* 0x0000c200ff182b82 */ /* 0x000e620000000a00 */
[----:B------:R-:W-:Y:S01]  /*20f0*/  @P1 FSEL R42, R41, RZ, P4 ;  /* 0x000000ff292a1208 */ /* 0x000fe20002000000 */
[----:B------:R-:W-:Y:S01]  /*2100*/  @P0 FADD.FTZ R147, R147, R138 ;  /* 0x0000008a93930221 */ /* 0x000fe20000010000 */
[C---:B------:R-:W-:Y:S01]  /*2110*/  FSEL R41, R27.reuse, RZ, P5 ;  /* 0x000000ff1b297208 */ /* 0x040fe20002800000 */
[-CC-:B------:R-:W-:Y:S01]  /*2120*/  FFMA.FTZ R160, R160, R162.reuse, R145.reuse ;  /* 0x000000a2a0a07223 */ /* 0x180fe20000010091 */
[----:B------:R-:W-:Y:S01]  /*2130*/  @P1 FSEL R27, R27, RZ, P6 ;  /* 0x000000ff1b1b1208 */ /* 0x000fe20003000000 */
[----:B------:R-:W-:Y:S01]  /*2140*/  @P0 HADD2.F32 R138, -RZ, R11.H1_H1 ;  /* 0x3000000bff8a0230 */ /* 0x000fe20000004100 */
[C---:B------:R-:W-:Y:S01]  /*2150*/  LOP3.LUT P4, RZ, R57.reuse, 0xff00, RZ, 0xc0, !PT ;  /* 0x0000ff0039ff7812 */ /* 0x040fe2000788c0ff */
[----:B------:R-:W-:Y:S01]  /*2160*/  FMUL.FTZ R151, R136, R151 ;  /* 0x0000009788977220 */ /* 0x000fe20000410000 */
[----:B------:R-:W-:Y:S01]  /*2170*/  LOP3.LUT P5, RZ, R57, 0xff0000, RZ, 0xc0, !PT ;  /* 0x00ff000039ff7812 */ /* 0x000fe200078ac0ff */
[-CC-:B------:R-:W-:Y:S01]  /*2180*/  FFMA.FTZ R153, R153, R162.reuse, R145.reuse ;  /* 0x000000a299997223 */ /* 0x180fe20000010091 */
[----:B------:R-:W-:Y:S01]  /*2190*/  LOP3.LUT P6, RZ, R57, 0xff000000, RZ, 0xc0, !PT ;  /* 0xff00000039ff7812 */ /* 0x000fe200078cc0ff */
[----:B------:R-:W-:Y:S01]  /*21a0*/  @P0 HADD2.F32 R57, -RZ, R7.H0_H0 ;  /* 0x20000007ff390230 */ /* 0x000fe20000004100 */
[----:B------:R-:W-:Y:S01]  /*21b0*/  @P2 F2FP.F16.F32.PACK_AB R43, RZ, R139 ;  /* 0x0000008bff2b223e */ /* 0x000fe200000000ff */
[-CC-:B------:R-:W-:Y:S01]  /*21c0*/  FFMA.FTZ R148, R148, R162.reuse, R145.reuse ;  /* 0x000000a294947223 */ /* 0x180fe20000010091 */
[----:B------:R-:W-:Y:S01]  /*21d0*/  FSEL R164, R56, RZ, P6 ;  /* 0x000000ff38a47208 */ /* 0x000fe20003000000 */
[-C--:B------:R-:W-:Y:S01]  /*21e0*/  FFMA.FTZ R152, R152, R162.reuse, R145 ;  /* 0x000000a298987223 */ /* 0x080fe20000010091 */
[----:B------:R-:W-:Y:S01]  /*21f0*/  @P0 FADD.FTZ R34, R34, R57 ;  /* 0x0000003922220221 */ /* 0x000fe20000010000 */
[----:B------:R-:W-:Y:S01]  /*2200*/  @P1 LOP3.LUT P6, RZ, R51, 0xff000000, RZ, 0xc0, !PT ;  /* 0xff00000033ff1812 */ /* 0x000fe200078cc0ff */
[-CC-:B------:R-:W-:Y:S01]  /*2210*/  FFMA.FTZ R154, R154, R162.reuse, R145.reuse ;  /* 0x000000a29a9a7223 */ /* 0x180fe20000010091 */
[----:B------:R-:W-:Y:S01]  /*2220*/  FFMA.FTZ R156, R156, R162, R145 ;  /* 0x000000a29c9c7223 */ /* 0x000fe20000010091 */
[----:B------:R-:W-:Y:S01]  /*2230*/  FADD.FTZ R157, R157, -R150 ;  /* 0x800000969d9d7221 */ /* 0x000fe20000010000 */
[----:B------:R-:W-:Y:S01]  /*2240*/  @P2 F2FP.F16.F32.PACK_AB R30, RZ, R34 ;  /* 0x00000022ff1e223e */ /* 0x000fe200000000ff */
[----:B------:R-:W-:Y:S01]  /*2250*/  FADD.FTZ R29, R29, -R160 ;  /* 0x800000a01d1d7221 */ /* 0x000fe20000010000 */
[----:B-1----:R-:W-:Y:S01]  /*2260*/  @P2 IMAD.WIDE.U32 R24, R135, 0x10, R24 ;  /* 0x0000001087182825 */ /* 0x002fe200078e0018 */
[----:B------:R-:W-:-:S03]  /*2270*/  @P1 FSEL R56, R56, RZ, P6 ;  /* 0x000000ff38381208 */ /* 0x000fc60003000000 */
[----:B------:R-:W-:Y:S01]  /*2280*/  @P0 FADD.FTZ R151, R151, R138 ;  /* 0x0000008a97970221 */ /* 0x000fe20000010000 */
[----:B------:R-:W-:Y:S01]  /*2290*/  @P2 PRMT R19, R30, 0x7610, R19 ;  /* 0x000076101e132816 */ /* 0x000fe20000000013 */
[--C-:B------:R-:W-:Y:S01]  /*22a0*/  @P0 HADD2.F32 R138, -RZ, R13.reuse.H0_H0 ;  /* 0x2000000dff8a0230 */ /* 0x100fe20000004100 */
[----:B------:R-:W-:Y:S01]  /*22b0*/  @P2 F2FP.F16.F32.PACK_AB R30, RZ, R28 ;  /* 0x0000001cff1e223e */ /* 0x000fe200000000ff */
[----:B------:R-:W-:Y:S01]  /*22c0*/  FMUL.FTZ R28, R28, UR14 ;  /* 0x0000000e1c1c7c20 */ /* 0x000fe20008410000 */
[----:B------:R-:W-:Y:S01]  /*22d0*/  @P2 PRMT R19, R19, 0x5410, R43 ;  /* 0x0000541013132816 */ /* 0x000fe2000000002b */
[----:B------:R-:W-:Y:S01]  /*22e0*/  FMUL.FTZ R43, R140, UR14 ;  /* 0x0000000e8c2b7c20 */ /* 0x000fe20008410000 */
[----:B------:R-:W-:Y:S01]  /*22f0*/  @P2 PRMT R18, R18, 0x5410, R30 ;  /* 0x0000541012122816 */ /* 0x000fe2000000001e */
[----:B------:R-:W-:Y:S01]  /*2300*/  FMUL.FTZ R30, R34, UR14 ;  /* 0x0000000e221e7c20 */ /* 0x000fe20008410000 */
[----:B------:R-:W-:Y:S01]  /*2310*/  @P1 MOV R34, R48 ;  /* 0x0000003000221202 */ /* 0x000fe20000000f00 */
[----:B------:R-:W-:Y:S01]  /*2320*/  FADD.FTZ R153, R146, -R153 ;  /* 0x8000009992997221 */ /* 0x000fe20000010000 */
[----:B------:R-:W-:Y:S01]  /*2330*/  LOP3.LUT P6, RZ, R54, 0xff00, RZ, 0xc0, !PT ;  /* 0x0000ff0036ff7812 */ /* 0x000fe200078cc0ff */
[----:B------:R1:W-:Y:S01]  /*2340*/  @P2 STG.E.128 desc[UR4][R24.64], R16 ;  /* 0x0000001018002986 */ /* 0x0003e2000c101d04 */
[----:B------:R-:W-:Y:S01]  /*2350*/  FADD.FTZ R155, R155, -R148 ;  /* 0x800000949b9b7221 */ /* 0x000fe20000010000 */
[----:B------:R-:W-:Y:S01]  /*2360*/  FADD.FTZ R159, R159, -R152 ;  /* 0x800000989f9f7221 */ /* 0x000fe20000010000 */
[----:B------:R-:W-:Y:S01]  /*2370*/  FADD.FTZ R161, R161, -R154 ;  /* 0x8000009aa1a17221 */ /* 0x000fe20000010000 */
[----:B------:R-:W-:Y:S01]  /*2380*/  FADD.FTZ R39, R39, -R156 ;  /* 0x8000009c27277221 */ /* 0x000fe20000010000 */
[C---:B------:R-:W-:Y:S01]  /*2390*/  FMUL.FTZ R157, R136.reuse, R157 ;  /* 0x0000009d889d7220 */ /* 0x040fe20000410000 */
[C---:B------:R-:W-:Y:S01]  /*23a0*/  FMUL.FTZ R148, R136.reuse, R29 ;  /* 0x0000001d88947220 */ /* 0x040fe20000410000 */
[----:B------:R-:W-:Y:S01]  /*23b0*/  MOV R29, R52 ;  /* 0x00000034001d7202 */ /* 0x000fe20000000f00 */
[C---:B------:R-:W-:Y:S01]  /*23c0*/  FMUL.FTZ R45, R136.reuse, R155 ;  /* 0x0000009b882d7220 */ /* 0x040fe20000410000 */
[C---:B------:R-:W-:Y:S01]  /*23d0*/  FMUL.FTZ R159, R136.reuse, R159 ;  /* 0x0000009f889f7220 */ /* 0x040fe20000410000 */
[C---:B------:R-:W-:Y:S01]  /*23e0*/  FMUL.FTZ R161, R136.reuse, R161 ;  /* 0x000000a188a17220 */ /* 0x040fe20000410000 */
[----:B------:R-:W-:Y:S01]  /*23f0*/  FMUL.FTZ R144, R136, R39 ;  /* 0x0000002788907220 */ /* 0x000fe20000410000 */
[----:B------:R-:W-:Y:S01]  /*2400*/  @P0 FADD.FTZ R157, R157, R138 ;  /* 0x0000008a9d9d0221 */ /* 0x000fe20000010000 */
[----:B------:R-:W-:Y:S01]  /*2410*/  FMUL.FTZ R138, R147, UR14 ;  /* 0x0000000e938a7c20 */ /* 0x000fe20008410000 */
[----:B------:R-:W-:-:S02]  /*2420*/  @P0 HADD2.F32 R142, -RZ, R13.H1_H1 ;  /* 0x3000000dff8e0230 */ /* 0x000fc40000004100 */
[----:B------:R-:W-:Y:S01]  /*2430*/  FMUL.FTZ R139, R151, UR14 ;  /* 0x0000000e978b7c20 */ /* 0x000fe20008410000 */
[----:B------:R-:W-:Y:S01]  /*2440*/  FMUL.FTZ R155, R157, UR14 ;  /* 0x0000000e9d9b7c20 */ /* 0x000fe20008410000 */
[----:B------:R-:W-:Y:S02]  /*2450*/  @P2 F2FP.F16.F32.PACK_AB R143, RZ, R143 ;  /* 0x0000008fff8f223e */ /* 0x000fe400000000ff */
[C---:B-1----:R-:W-:Y:S01]  /*2460*/  FSEL R24, R28.reuse, RZ, P4 ;  /* 0x000000ff1c187208 */ /* 0x042fe20002000000 */
[----:B------:R-:W-:Y:S01]  /*2470*/  @P0 FADD.FTZ R159, R159, R142 ;  /* 0x0000008e9f9f0221 */ /* 0x000fe20000010000 */
[----:B------:R-:W-:Y:S02]  /*2480*/  @P1 LOP3.LUT P4, RZ, R51, 0xff00, RZ, 0xc0, !PT ;  /* 0x0000ff0033ff1812 */ /* 0x000fe4000788c0ff */
[----:B------:R-:W-:Y:S01]  /*2490*/  MOV R25, R54 ;  /* 0x0000003600197202 */ /* 0x000fe20000000f00 */
[----:B------:R-:W-:Y:S01]  /*24a0*/  FMUL.FTZ R141, R159, UR14 ;  /* 0x0000000e9f8d7c20 */ /* 0x000fe20008410000 */
[----:B------:R-:W-:-:S02]  /*24b0*/  @P1 FSEL R28, R28, RZ, P4 ;  /* 0x000000ff1c1c1208 */ /* 0x000fc40002000000 */
[----:B------:R-:W-:Y:S02]  /*24c0*/  LOP3.LUT P4, RZ, R25, 0xff, RZ, 0xc0, !PT ;  /* 0x000000ff19ff7812 */ /* 0x000fe4000788c0ff */
[C---:B------:R-:W-:Y:S02]  /*24d0*/  FSEL R25, R30.reuse, RZ, P5 ;  /* 0x000000ff1e197208 */ /* 0x040fe40002800000 */
[----:B------:R-:W-:Y:S02]  /*24e0*/  @P1 LOP3.LUT P5, RZ, R51, 0xff0000, RZ, 0xc0, !PT ;  /* 0x00ff000033ff1812 */ /* 0x000fe400078ac0ff */
[----:B------:R-:W-:Y:S02]  /*24f0*/  @P1 F2FP.F16.F32.PACK_AB R39, RZ, R28 ;  /* 0x0000001cff27123e */ /* 0x000fe400000000ff */
[----:B------:R-:W-:Y:S02]  /*2500*/  @P1 FSEL R30, R30, RZ, P5 ;  /* 0x000000ff1e1e1208 */ /* 0x000fe40002800000 */
[----:B------:R-:W-:Y:S01]  /*2510*/  @P1 LOP3.LUT P5, RZ, R34, 0xff, RZ, 0xc0, !PT ;  /* 0x000000ff22ff1812 */ /* 0x000fe200078ac0ff */
[----:B------:R-:W-:Y:S01]  /*2520*/  @P0 HADD2.F32 R34, -RZ, R8.H1_H1 ;  /* 0x30000008ff220230 */ /* 0x000fe20000004100 */
[----:B------:R-:W-:-:S02]  /*2530*/  @P1 F2FP.F16.F32.PACK_AB R44, RZ, R44 ;  /* 0x0000002cff2c123e */ /* 0x000fc400000000ff */
[----:B------:R-:W-:Y:S02]  /*2540*/  @P2 PRMT R18, R143, 0x7610, R18 ;  /* 0x000076108f122816 */ /* 0x000fe40000000012 */
[----:B------:R-:W-:Y:S01]  /*2550*/  @P0 FADD.FTZ R137, R137, R34 ;  /* 0x0000002289890221 */ /* 0x000fe20000010000 */
[----:B------:R-:W-:Y:S01]  /*2560*/  @P0 HADD2.F32 R34, -RZ, R9.H1_H1 ;  /* 0x30000009ff220230 */ /* 0x000fe20000004100 */
[----:B------:R-:W-:Y:S02]  /*2570*/  @P1 F2FP.F16.F32.PACK_AB R42, RZ, R42 ;  /* 0x0000002aff2a123e */ /* 0x000fe400000000ff */
[----:B------:R-:W-:Y:S01]  /*2580*/  FMUL.FTZ R46, R137, UR14 ;  /* 0x0000000e892e7c20 */ /* 0x000fe20008410000 */
[----:B------:R-:W-:Y:S01]  /*2590*/  @P1 PRMT R21, R44, 0x7610, R21 ;  /* 0x000076102c151816 */ /* 0x000fe20000000015 */
[----:B------:R-:W-:Y:S01]  /*25a0*/  @P0 FADD.FTZ R149, R149, R34 ;  /* 0x0000002295950221 */ /* 0x000fe20000010000 */
[----:B------:R-:W-:Y:S02]  /*25b0*/  FSEL R34, R47, RZ, P4 ;  /* 0x000000ff2f227208 */ /* 0x000fe40002000000 */
[----:B------:R-:W-:Y:S01]  /*25c0*/  @P1 LOP3.LUT P4, RZ, R48, 0xff00, RZ, 0xc0, !PT ;  /* 0x0000ff0030ff1812 */ /* 0x000fe2000788c0ff */
[----:B------:R-:W-:Y:S01]  /*25d0*/  FMUL.FTZ R40, R149, UR14 ;  /* 0x0000000e95287c20 */ /* 0x000fe20008410000 */
[----:B------:R-:W-:-:S02]  /*25e0*/  @P1 FSEL R47, R47, RZ, P5 ;  /* 0x000000ff2f2f1208 */ /* 0x000fc40002800000 */
[----:B------:R-:W-:Y:S02]  /*25f0*/  LOP3.LUT P5, RZ, R54, 0xff0000, RZ, 0xc0, !PT ;  /* 0x00ff000036ff7812 */ /* 0x000fe400078ac0ff */
[----:B------:R-:W-:Y:S02]  /*2600*/  FSEL R57, R46, RZ, P6 ;  /* 0x000000ff2e397208 */ /* 0x000fe40003000000 */
[----:B------:R-:W-:Y:S02]  /*2610*/  @P1 LOP3.LUT P6, RZ, R48, 0xff0000, RZ, 0xc0, !PT ;  /* 0x00ff000030ff1812 */ /* 0x000fe400078cc0ff */
[----:B------:R-:W-:Y:S02]  /*2620*/  @P1 FSEL R46, R46, RZ, P4 ;  /* 0x000000ff2e2e1208 */ /* 0x000fe40002000000 */
[----:B------:R-:W-:Y:S01]  /*2630*/  LOP3.LUT P4, RZ, R54, 0xff000000, RZ, 0xc0, !PT ;  /* 0xff00000036ff7812 */ /* 0x000fe2000788c0ff */
[----:B------:R-:W-:Y:S01]  /*2640*/  FMUL.FTZ R54, R136, R153 ;  /* 0x0000009988367220 */ /* 0x000fe20000410000 */
[----:B------:R-:W-:-:S02]  /*2650*/  FSEL R163, R43, RZ, P5 ;  /* 0x000000ff2ba37208 */ /* 0x000fc40002800000 */
[----:B------:R-:W-:Y:S02]  /*2660*/  @P1 FSEL R43, R43, RZ, P6 ;  /* 0x000000ff2b2b1208 */ /* 0x000fe40003000000 */
[----:B------:R-:W-:Y:S02]  /*2670*/  LOP3.LUT P6, RZ, R55, 0xff, RZ, 0xc0, !PT ;  /* 0x000000ff37ff7812 */ /* 0x000fe400078cc0ff */
[----:B------:R-:W-:Y:S02]  /*2680*/  FSEL R166, R40, RZ, P4 ;  /* 0x000000ff28a67208 */ /* 0x000fe40002000000 */
[----:B------:R-:W-:Y:S02]  /*2690*/  @P1 LOP3.LUT P5, RZ, R48, 0xff000000, RZ, 0xc0, !PT ;  /* 0xff00000030ff1812 */ /* 0x000fe400078ac0ff */
[----:B------:R-:W-:Y:S02]  /*26a0*/  @P1 LOP3.LUT P4, RZ, R49, 0xff, RZ, 0xc0, !PT ;  /* 0x000000ff31ff1812 */ /* 0x000fe4000788c0ff */
[----:B------:R-:W-:-:S02]  /*26b0*/  FSEL R165, R33, RZ, P6 ;  /* 0x000000ff21a57208 */ /* 0x000fc40003000000 */
[----:B------:R-:W-:Y:S02]  /*26c0*/  @P1 FSEL R40, R40, RZ, P5 ;  /* 0x000000ff28281208 */ /* 0x000fe40002800000 */
[----:B------:R-:W-:Y:S02]  /*26d0*/  @P1 FSEL R33, R33, RZ, P4 ;  /* 0x000000ff21211208 */ /* 0x000fe40002000000 */
[C---:B------:R-:W-:Y:S02]  /*26e0*/  LOP3.LUT P5, RZ, R55.reuse, 0xff00, RZ, 0xc0, !PT ;  /* 0x0000ff0037ff7812 */ /* 0x040fe400078ac0ff */
[C---:B------:R-:W-:Y:S02]  /*26f0*/  LOP3.LUT P6, RZ, R55.reuse, 0xff0000, RZ, 0xc0, !PT ;  /* 0x00ff000037ff7812 */ /* 0x040fe400078cc0ff */
[----:B------:R-:W-:Y:S01]  /*2700*/  LOP3.LUT P4, RZ, R55, 0xff000000, RZ, 0xc0, !PT ;  /* 0xff00000037ff7812 */ /* 0x000fe2000788c0ff */
[----:B------:R-:W-:Y:S01]  /*2710*/  FADD.FTZ R55, R158, -R31 ;  /* 0x8000001f9e377221 */ /* 0x000fe20000010000 */
[----:B------:R-:W-:Y:S01]  /*2720*/  @P0 HADD2.F32 R31, -RZ, R10.H1_H1 ;  /* 0x3000000aff1f0230 */ /* 0x000fe20000004100 */
[----:B------:R-:W-:-:S02]  /*2730*/  F2FP.F16.F32.PACK_AB R28, R57, R34 ;  /* 0x00000022391c723e */ /* 0x000fc400000000ff */
[----:B------:R-:W-:Y:S01]  /*2740*/  FMUL.FTZ R146, R136, R55 ;  /* 0x0000003788927220 */ /* 0x000fe20000410000 */
[----:B------:R-:W-:Y:S01]  /*2750*/  @P2 F2FP.F16.F32.PACK_AB R55, RZ, R36 ;  /* 0x00000024ff37223e */ /* 0x000fe200000000ff */
[----:B------:R-:W-:Y:S01]  /*2760*/  @P0 FADD.FTZ R26, R26, R31 ;  /* 0x0000001f1a1a0221 */ /* 0x000fe20000010000 */
[----:B------:R-:W-:Y:S01]  /*2770*/  @P0 HADD2.F32 R36, -RZ, R14.H0_H0 ;  /* 0x2000000eff240230 */ /* 0x000fe20000004100 */
[----:B------:R-:W-:Y:S02]  /*2780*/  FSEL R152, R139, RZ, P4 ;  /* 0x000000ff8b987208 */ /* 0x000fe40002000000 */
[----:B------:R-:W-:Y:S01]  /*2790*/  FMUL.FTZ R31, R26, UR14 ;  /* 0x0000000e1a1f7c20 */ /* 0x000fe20008410000 */
[----:B------:R-:W-:Y:S01]  /*27a0*/  LOP3.LUT P4, RZ, R52, 0xff0000, RZ, 0xc0, !PT ;  /* 0x00ff000034ff7812 */ /* 0x000fe2000788c0ff */
[----:B------:R-:W-:Y:S01]  /*27b0*/  @P0 FADD.FTZ R161, R161, R36 ;  /* 0x00000024a1a10221 */ /* 0x000fe20000010000 */
[----:B------:R-:W-:Y:S02]  /*27c0*/  @P1 F2FP.F16.F32.PACK_AB R36, RZ, R27 ;  /* 0x0000001bff24123e */ /* 0x000fe400000000ff */
[----:B------:R-:W-:Y:S01]  /*27d0*/  FSEL R150, R31, RZ, P5 ;  /* 0x000000ff1f967208 */ /* 0x000fe20002800000 */
[----:B------:R-:W-:Y:S01]  /*27e0*/  FMUL.FTZ R142, R161, UR14 ;  /* 0x0000000ea18e7c20 */ /* 0x000fe20008410000 */
[----:B------:R-:W-:-:S02]  /*27f0*/  @P1 LOP3.LUT P5, RZ, R49, 0xff00, RZ, 0xc0, !PT ;  /* 0x0000ff0031ff1812 */ /* 0x000fc400078ac0ff */
[----:B------:R-:W-:Y:S02]  /*2800*/  FSEL R156, R155, RZ, P4 ;  /* 0x000000ff9b9c7208 */ /* 0x000fe40002000000 */
[----:B------:R-:W-:Y:S02]  /*2810*/  @P1 FSEL R136, R31, RZ, P5 ;  /* 0x000000ff1f881208 */ /* 0x000fe40002800000 */
[----:B------:R-:W-:Y:S01]  /*2820*/  LOP3.LUT P5, RZ, R29, 0xff, RZ, 0xc0, !PT ;  /* 0x000000ff1dff7812 */ /* 0x000fe200078ac0ff */
[----:B------:R-:W-:Y:S01]  /*2830*/  @P0 HADD2.F32 R29, -RZ, R12.H0_H0 ;  /* 0x2000000cff1d0230 */ /* 0x000fe20000004100 */
[----:B------:R-:W-:Y:S02]  /*2840*/  FSEL R31, R138, RZ, P6 ;  /* 0x000000ff8a1f7208 */ /* 0x000fe40003000000 */
[----:B------:R-:W-:Y:S02]  /*2850*/  @P1 LOP3.LUT P6, RZ, R49, 0xff0000, RZ, 0xc0, !PT ;  /* 0x00ff000031ff1812 */ /* 0x000fe400078cc0ff */
[----:B------:R-:W-:Y:S01]  /*2860*/  @P0 FADD.FTZ R54, R54, R29 ;  /* 0x0000001d36360221 */ /* 0x000fe20000010000 */
[----:B------:R-:W-:Y:S01]  /*2870*/  @P0 HADD2.F32 R29, -RZ, R14.H1_H1 ;  /* 0x3000000eff1d0230 */ /* 0x000fe20000004100 */
[----:B------:R-:W-:-:S02]  /*2880*/  @P1 FSEL R138, R138, RZ, P6 ;  /* 0x000000ff8a8a1208 */ /* 0x000fc40003000000 */
[----:B------:R-:W-:Y:S01]  /*2890*/  @P1 LOP3.LUT P6, RZ, R49, 0xff000000, RZ, 0xc0, !PT ;  /* 0xff00000031ff1812 */ /* 0x000fe200078cc0ff */
[----:B------:R-:W-:Y:S01]  /*28a0*/  FMUL.FTZ R153, R54, UR14 ;  /* 0x0000000e36997c20 */ /* 0x000fe20008410000 */
[----:B------:R-:W-:Y:S01]  /*28b0*/  @P0 FADD.FTZ R144, R144, R29 ;  /* 0x0000001d90900221 */ /* 0x000fe20000010000 */
[----:B------:R-:W-:Y:S01]  /*28c0*/  LOP3.LUT P4, RZ, R53, 0xff, RZ, 0xc0, !PT ;  /* 0x000000ff35ff7812 */ /* 0x000fe2000788c0ff */
[----:B------:R-:W-:Y:S01]  /*28d0*/  @P0 HADD2.F32 R29, -RZ, R15.H0_H0 ;  /* 0x2000000fff1d0230 */ /* 0x000fe20000004100 */
[----:B------:R-:W-:Y:S01]  /*28e0*/  @P1 FSEL R139, R139, RZ, P6 ;  /* 0x000000ff8b8b1208 */ /* 0x000fe20003000000 */
[----:B------:R-:W-:Y:S01]  /*28f0*/  FMUL.FTZ R145, R144, UR14 ;  /* 0x0000000e90917c20 */ /* 0x000fe20008410000 */
[----:B------:R-:W-:Y:S02]  /*2900*/  LOP3.LUT P6, RZ, R52, 0xff000000, RZ, 0xc0, !PT ;  /* 0xff00000034ff7812 */ /* 0x000fe400078cc0ff */
[----:B------:R-:W-:Y:S01]  /*2910*/  FSEL R154, R153, RZ, P5 ;  /* 0x000000ff999a7208 */ /* 0x000fe20002800000 */
[----:B------:R-:W-:Y:S01]  /*2920*/  @P0 FADD.FTZ R146, R146, R29 ;  /* 0x0000001d92920221 */ /* 0x000fe20000010000 */
[----:B------:R-:W-:-:S02]  /*2930*/  @P1 LOP3.LUT P5, RZ, R2, 0xff000000, RZ, 0xc0, !PT ;  /* 0xff00000002ff1812 */ /* 0x000fc400078ac0ff */
[C---:B------:R-:W-:Y:S02]  /*2940*/  FSEL R167, R141.reuse, RZ, P6 ;  /* 0x000000ff8da77208 */ /* 0x040fe40003000000 */
[----:B------:R-:W-:Y:S02]  /*2950*/  @P1 FSEL R141, R141, RZ, P5 ;  /* 0x000000ff8d8d1208 */ /* 0x000fe40002800000 */
[----:B------:R-:W-:Y:S02]  /*2960*/  LOP3.LUT P5, RZ, R53, 0xff00, RZ, 0xc0, !PT ;  /* 0x0000ff0035ff7812 */ /* 0x000fe400078ac0ff */
[----:B------:R-:W-:Y:S02]  /*2970*/  FSEL R158, R142, RZ, P4 ;  /* 0x000000ff8e9e7208 */ /* 0x000fe40002000000 */
[----:B------:R-:W-:Y:S02]  /*2980*/  @P1 LOP3.LUT P4, RZ, R3, 0xff00, RZ, 0xc0, !PT ;  /* 0x0000ff0003ff1812 */ /* 0x000fe4000788c0ff */
[----:B------:R-:W-:-:S02]  /*2990*/  FSEL R169, R145, RZ, P5 ;  /* 0x000000ff91a97208 */ /* 0x000fc40002800000 */
[----:B------:R-:W-:Y:S02]  /*29a0*/  @P1 FSEL R145, R145, RZ, P4 ;  /* 0x000000ff91911208 */ /* 0x000fe40002000000 */
[C---:B------:R-:W-:Y:S02]  /*29b0*/  LOP3.LUT P5, RZ, R53.reuse, 0xff0000, RZ, 0xc0, !PT ;  /* 0x00ff000035ff7812 */ /* 0x040fe400078ac0ff */
[----:B------:R-:W-:Y:S02]  /*29c0*/  LOP3.LUT P4, RZ, R53, 0xff000000, RZ, 0xc0, !PT ;  /* 0xff00000035ff7812 */ /* 0x000fe4000788c0ff */
[----:B------:R-:W-:Y:S02]  /*29d0*/  @P2 F2FP.F16.F32.PACK_AB R53, RZ, R26 ;  /* 0x0000001aff35223e */ /* 0x000fe400000000ff */
[----:B------:R-:W-:Y:S01]  /*29e0*/  F2FP.F16.F32.PACK_AB R26, R24, R41 ;  /* 0x00000029181a723e */ /* 0x000fe200000000ff */
[----:B------:R-:W-:Y:S01]  /*29f0*/  FMUL.FTZ R41, R146, UR14 ;  /* 0x0000000e92297c20 */ /* 0x000fe20008410000 */
[----:B------:R-:W-:-:S02]  /*2a00*/  F2FP.F16.F32.PACK_AB R24, R35, R0 ;  /* 0x000000002318723e */ /* 0x000fc400000000ff */
[----:B------:R-:W-:Y:S01]  /*2a10*/  @P1 PRMT R22, R36, 0x7610, R22 ;  /* 0x0000761024161816 */ /* 0x000fe20000000016 */
[----:B------:R-:W1:Y:S01]  /*2a20*/  LDC.64 R34, c[0x0][0x2f8] ;  /* 0x0000be00ff227b82 */ /* 0x000e620000000a00 */
[----:B------:R-:W-:Y:S02]  /*2a30*/  F2FP.F16.F32.PACK_AB R27, R164, R25 ;  /* 0x00000019a41b723e */ /* 0x000fe400000000ff */
[----:B------:R-:W-:Y:S02]  /*2a40*/  F2FP.F16.F32.PACK_AB R25, R38, R37 ;  /* 0x000000252619723e */ /* 0x000fe400000000ff */
[----:B------:R-:W-:Y:S02]  /*2a50*/  @P1 PRMT R22, R22, 0x5410, R39 ;  /* 0x0000541016161816 */ /* 0x000fe40000000027 */
[----:B------:R-:W-:Y:S01]  /*2a60*/  @P1 LOP3.LUT P6, RZ, R3, 0xff, RZ, 0xc0, !PT ;  /* 0x000000ff03ff1812 */ /* 0x000fe200078cc0ff */
[----:B------:R-:W2:Y:S01]  /*2a70*/  @P1 LDC.64 R38, c[0x0][0x300] ;  /* 0x0000c000ff261b82 */ /* 0x000ea20000000a00 */
[----:B------:R-:W-:Y:S01]  /*2a80*/  @P2 PRMT R16, R55, 0x7610, R16 ;  /* 0x0000761037102816 */ /* 0x000fe20000000010 */
[----:B------:R-:W-:Y:S01]  /*2a90*/  @P0 HADD2.F32 R55, -RZ, R15.H1_H1 ;  /* 0x3000000fff370230 */ /* 0x000fe20000004100 */
[----:B------:R-:W-:-:S02]  /*2aa0*/  @P1 FSEL R142, R142, RZ, P6 ;  /* 0x000000ff8e8e1208 */ /* 0x000fc40003000000 */
[----:B------:R-:W-:Y:S02]  /*2ab0*/  LOP3.LUT P6, RZ, R52, 0xff00, RZ, 0xc0, !PT ;  /* 0x0000ff0034ff7812 */ /* 0x000fe400078cc0ff */
[----:B------:R-:W-:Y:S01]  /*2ac0*/  @P1 F2FP.F16.F32.PACK_AB R52, RZ, R30 ;  /* 0x0000001eff34123e */ /* 0x000fe200000000ff */
[----:B------:R-:W3:Y:S01]  /*2ad0*/  @P2 LDC.64 R36, c[0x0][0x308] ;  /* 0x0000c200ff242b82 */ /* 0x000ee20000000a00 */
[----:B------:R-:W-:Y:S01]  /*2ae0*/  @P2 F2FP.F16.F32.PACK_AB R140, RZ, R140 ;  /* 0x0000008cff8c223e */ /* 0x000fe200000000ff */
[----:B------:R-:W-:Y:S01]  /*2af0*/  @P0 FADD.FTZ R148, R148, R55 ;  /* 0x0000003794940221 */ /* 0x000fe20000010000 */
[----:B------:R-:W-:Y:S02]  /*2b00*/  @P2 F2FP.F16.F32.PACK_AB R147, RZ, R147 ;  /* 0x00000093ff93223e */ /* 0x000fe400000000ff */
[----:B------:R-:W-:Y:S02]  /*2b10*/  @P1 PRMT R23, R52, 0x7610, R23 ;  /* 0x0000761034171816 */ /* 0x000fe40000000017 */
[----:B------:R-:W-:Y:S01]  /*2b20*/  @P2 PRMT R18, R18, 0x5410, R53 ;  /* 0x0000541012122816 */ /* 0x000fe20000000035 */
[----:B-1----:R-:W-:Y:S01]  /*2b30*/  IMAD.WIDE.U32 R52, R135, 0x10, R34 ;  /* 0x0000001087347825 */ /* 0x002fe200078e0022 */
[----:B------:R-:W-:-:S02]  /*2b40*/  @P1 F2FP.F16.F32.PACK_AB R56, RZ, R56 ;  /* 0x00000038ff38123e */ /* 0x000fc400000000ff */
[----:B------:R-:W-:Y:S01]  /*2b50*/  @P1 PRMT R21, R21, 0x5410, R42 ;  /* 0x0000541015151816 */ /* 0x000fe2000000002a */
[----:B------:R-:W-:Y:S01]  /*2b60*/  @P0 HADD2.F32 R42, -RZ, R12.H1_H1 ;  /* 0x3000000cff2a0230 */ /* 0x000fe20000004100 */
[----:B------:R-:W-:Y:S01]  /*2b70*/  @P2 F2FP.F16.F32.PACK_AB R137, RZ, R137 ;  /* 0x00000089ff89223e */ /* 0x000fe200000000ff */
[----:B------:R1:W-:Y:S01]  /*2b80*/  STG.E.128 desc[UR4][R52.64], R24 ;  /* 0x0000001834007986 */ /* 0x0003e2000c101d04 */
[----:B------:R-:W-:Y:S01]  /*2b90*/  @P2 F2FP.F16.F32.PACK_AB R149, RZ, R149 ;  /* 0x00000095ff95223e */ /* 0x000fe200000000ff */
[----:B--2---:R-:W-:Y:S01]  /*2ba0*/  @P1 IMAD.WIDE.U32 R38, R135, 0x10, R38 ;  /* 0x0000001087261825 */ /* 0x004fe200078e0026 */
[----:B------:R-:W-:-:S03]  /*2bb0*/  @P2 F2FP.F16.F32.PACK_AB R151, RZ, R151 ;  /* 0x00000097ff97223e */ /* 0x000fc600000000ff */
[----:B------:R-:W-:Y:S01]  /*2bc0*/  @P0 FADD.FTZ R45, R45, R42 ;  /* 0x0000002a2d2d0221 */ /* 0x000fe20000010000 */
[----:B------:R-:W-:Y:S01]  /*2bd0*/  @P2 PRMT R17, R140, 0x7610, R17 ;  /* 0x000076108c112816 */ /* 0x000fe20000000011 */
[----:B------:R-:W-:Y:S01]  /*2be0*/  IMAD.WIDE.U32 R134, R134, 0x10, R34 ;  /* 0x0000001086867825 */ /* 0x000fe200078e0022 */
[----:B------:R-:W-:Y:S02]  /*2bf0*/  @P2 PRMT R19, R147, 0x7610, R19 ;  /* 0x0000761093132816 */ /* 0x000fe40000000013 */
[----:B------:R-:W-:Y:S01]  /*2c00*/  @P1 PRMT R23, R23, 0x5410, R56 ;  /* 0x0000541017171816 */ /* 0x000fe20000000038 */
[----:B---3--:R-:W-:Y:S01]  /*2c10*/  @P2 IMAD.WIDE.U32 R36, R130, 0x10, R36 ;  /* 0x0000001082242825 */ /* 0x008fe200078e0024 */
[----:B------:R-:W-:Y:S02]  /*2c20*/  @P2 PRMT R16, R16, 0x5410, R137 ;  /* 0x0000541010102816 */ /* 0x000fe40000000089 */
[----:B------:R-:W-:Y:S01]  /*2c30*/  @P2 PRMT R17, R17, 0x5410, R149 ;  /* 0x0000541011112816 */ /* 0x000fe20000000095 */
[----:B------:R-:W-:Y:S01]  /*2c40*/  IMAD.WIDE.U32 R34, R130, 0x10, R34 ;  /* 0x0000001082227825 */ /* 0x000fe200078e0022 */
[----:B------:R-:W-:Y:S01]  /*2c50*/  @P2 PRMT R19, R19, 0x5410, R151 ;  /* 0x0000541013132816 */ /* 0x000fe20000000097 */
[----:B------:R2:W-:Y:S01]  /*2c60*/  @P1 STG.E.128 desc[UR4][R38.64], R20 ;  /* 0x0000001426001986 */ /* 0x0005e2000c101d04 */
[----:B------:R-:W-:Y:S01]  /*2c70*/  F2FP.F16.F32.PACK_AB R31, R152, R31 ;  /* 0x0000001f981f723e */ /* 0x000fe200000000ff */
[----:B-1----:R-:W-:Y:S01]  /*2c80*/  FMUL.FTZ R24, R148, UR14 ;  /* 0x0000000e94187c20 */ /* 0x002fe20008410000 */
[----:B------:R-:W-:Y:S01]  /*2c90*/  F2FP.F16.F32.PACK_AB R30, R150, R165 ;  /* 0x000000a5961e723e */ /* 0x000fe200000000ff */
[----:B------:R1:W-:Y:S01]  /*2ca0*/  @P2 STG.E.128 desc[UR4][R36.64], R16 ;  /* 0x0000001024002986 */ /* 0x0003e2000c101d04 */
[----:B------:R-:W-:-:S02]  /*2cb0*/  F2FP.F16.F32.PACK_AB R29, R166, R163 ;  /* 0x000000a3a61d723e */ /* 0x000fc400000000ff */
[C---:B------:R-:W-:Y:S02]  /*2cc0*/  FSEL R27, R24.reuse, RZ, P4 ;  /* 0x000000ff181b7208 */ /* 0x040fe40002000000 */
[----:B------:R-:W-:Y:S01]  /*2cd0*/  @P1 LOP3.LUT P4, RZ, R3, 0xff000000, RZ, 0xc0, !PT ;  /* 0xff00000003ff1812 */ /* 0x000fe2000788c0ff */
[----:B------:R3:W-:Y:S01]  /*2ce0*/  STG.E.128 desc[UR4][R34.64], R28 ;  /* 0x0000001c22007986 */ /* 0x0007e2000c101d04 */
[----:B------:R-:W-:Y:S02]  /*2cf0*/  @P1 F2FP.F16.F32.PACK_AB R33, RZ, R33 ;  /* 0x00000021ff21123e */ /* 0x000fe400000000ff */
[----:B------:R-:W-:Y:S02]  /*2d00*/  @P1 FSEL R24, R24, RZ, P4 ;  /* 0x000000ff18181208 */ /* 0x000fe40002000000 */
[----:B------:R-:W-:Y:S02]  /*2d10*/  @P1 LOP3.LUT P4, RZ, R2, 0xff00, RZ, 0xc0, !PT ;  /* 0x0000ff0002ff1812 */ /* 0x000fe4000788c0ff */
[----:B------:R-:W-:Y:S01]  /*2d20*/  FSEL R44, R41, RZ, P5 ;  /* 0x000000ff292c7208 */ /* 0x000fe20002800000 */
[----:B--2---:R-:W-:Y:S01]  /*2d30*/  FMUL.FTZ R38, R45, UR14 ;  /* 0x0000000e2d267c20 */ /* 0x004fe20008410000 */
[----:B------:R-:W-:-:S02]  /*2d40*/  @P1 PRMT R22, R33, 0x7610, R22 ;  /* 0x0000761021161816 */ /* 0x000fc40000000016 */
[----:B------:R-:W-:Y:S02]  /*2d50*/  @P1 LOP3.LUT P5, RZ, R3, 0xff0000, RZ, 0xc0, !PT ;  /* 0x00ff000003ff1812 */ /* 0x000fe400078ac0ff */
[----:B-1----:R-:W-:Y:S02]  /*2d60*/  @P1 F2FP.F16.F32.PACK_AB R37, RZ, R24 ;  /* 0x00000018ff25123e */ /* 0x002fe400000000ff */
[C---:B------:R-:W-:Y:S02]  /*2d70*/  @P1 FSEL R33, R38.reuse, RZ, P4 ;  /* 0x000000ff26211208 */ /* 0x040fe40002000000 */
[----:B------:R-:W-:Y:S01]  /*2d80*/  @P1 MOV R0, R2 ;  /* 0x0000000200001202 */ /* 0x000fe20000000f00 */
[----:B---3--:R-:W1:Y:S01]  /*2d90*/  @P1 LDC.64 R28, c[0x0][0x300] ;  /* 0x0000c000ff1c1b82 */ /* 0x008e620000000a00 */
[----:B------:R-:W-:Y:S02]  /*2da0*/  FSEL R31, R38, RZ, P6 ;  /* 0x000000ff261f7208 */ /* 0x000fe40003000000 */
[----:B------:R-:W-:-:S02]  /*2db0*/  @P2 F2FP.F16.F32.PACK_AB R146, RZ, R146 ;  /* 0x00000092ff92223e */ /* 0x000fc400000000ff */
[----:B------:R-:W-:Y:S02]  /*2dc0*/  F2FP.F16.F32.PACK_AB R24, R31, R154 ;  /* 0x0000009a1f18723e */ /* 0x000fe400000000ff */
[----:B------:R-:W-:Y:S01]  /*2dd0*/  @P1 FSEL R41, R41, RZ, P5 ;  /* 0x000000ff29291208 */ /* 0x000fe20002800000 */
[----:B------:R-:W2:Y:S01]  /*2de0*/  @P2 LDC.64 R30, c[0x0][0x308] ;  /* 0x0000c200ff1e2b82 */ /* 0x000ea20000000a00 */
[----:B------:R-:W-:Y:S02]  /*2df0*/  @P1 LOP3.LUT P5, RZ, R0, 0xff, RZ, 0xc0, !PT ;  /* 0x000000ff00ff1812 */ /* 0x000fe400078ac0ff */
[----:B------:R-:W-:Y:S02]  /*2e00*/  @P1 F2FP.F16.F32.PACK_AB R47, RZ, R47 ;  /* 0x0000002fff2f123e */ /* 0x000fe400000000ff */
[----:B------:R-:W-:Y:S02]  /*2e10*/  @P1 F2FP.F16.F32.PACK_AB R43, RZ, R43 ;  /* 0x0000002bff2b123e */ /* 0x000fe400000000ff */
[----:B------:R-:W-:Y:S01]  /*2e20*/  @P1 F2FP.F16.F32.PACK_AB R138, RZ, R138 ;  /* 0x0000008aff8a123e */ /* 0x000fe200000000ff */
[----:B------:R-:W3:Y:S01]  /*2e30*/  @P1 LDC.64 R34, c[0x0][0x300] ;  /* 0x0000c000ff221b82 */ /* 0x000ee20000000a00 */
[----:B------:R-:W-:-:S02]  /*2e40*/  @P2 F2FP.F16.F32.PACK_AB R0, RZ, R148 ;  /* 0x00000094ff00223e */ /* 0x000fc400000000ff */
[----:B------:R-:W-:Y:S02]  /*2e50*/  @P2 PRMT R19, R146, 0x7610, R19 ;  /* 0x0000761092132816 */ /* 0x000fe40000000013 */
[----:B------:R-:W-:Y:S02]  /*2e60*/  @P1 LOP3.LUT P6, RZ, R2, 0xff0000, RZ, 0xc0, !PT ;  /* 0x00ff000002ff1812 */ /* 0x000fe400078cc0ff */
[----:B------:R-:W-:Y:S01]  /*2e70*/  @P1 F2FP.F16.F32.PACK_AB R46, RZ, R46 ;  /* 0x0000002eff2e123e */ /* 0x000fe200000000ff */
[----:B------:R-:W4:Y:S01]  /*2e80*/  LDC.64 R38, c[0x0][0x210] ;  /* 0x00008400ff267b82 */ /* 0x000f220000000a00 */
[----:B------:R-:W-:Y:S01]  /*2e90*/  @P1 F2FP.F16.F32.PACK_AB R40, RZ, R40 ;  /* 0x00000028ff28123e */ /* 0x000fe200000000ff */
[----:B-1----:R-:W-:Y:S01]  /*2ea0*/  @P1 IMAD.WIDE.U32 R28, R130, 0x10, R28 ;  /* 0x00000010821c1825 */ /* 0x002fe200078e001c */
[----:B------:R-:W-:Y:S02]  /*2eb0*/  @P1 F2FP.F16.F32.PACK_AB R136, RZ, R136 ;  /* 0x00000088ff88123e */ /* 0x000fe400000000ff */
[----:B------:R-:W-:-:S02]  /*2ec0*/  @P1 F2FP.F16.F32.PACK_AB R139, RZ, R139 ;  /* 0x0000008bff8b123e */ /* 0x000fc400000000ff */
[----:B------:R-:W-:Y:S02]  /*2ed0*/  @P1 PRMT R20, R47, 0x7610, R20 ;  /* 0x000076102f141816 */ /* 0x000fe40000000014 */
[----:B------:R-:W-:Y:S02]  /*2ee0*/  @P1 PRMT R21, R43, 0x7610, R21 ;  /* 0x000076102b151816 */ /* 0x000fe40000000015 */
[----:B------:R-:W-:Y:S02]  /*2ef0*/  @P1 PRMT R23, R138, 0x7610, R23 ;  /* 0x000076108a171816 */ /* 0x000fe40000000017 */
[----:B------:R-:W-:Y:S02]  /*2f00*/  @P2 PRMT R19, R19, 0x5410, R0 ;  /* 0x0000541013132816 */ /* 0x000fe40000000000 */
[----:B------:R-:W-:Y:S02]  /*2f10*/  @P1 FSEL R0, R153, RZ, P5 ;  /* 0x000000ff99001208 */ /* 0x000fe40002800000 */
[----:B------:R-:W-:-:S02]  /*2f20*/  @P1 FSEL R36, R155, RZ, P6 ;  /* 0x000000ff9b241208 */ /* 0x000fc40003000000 */
[----:B------:R-:W-:Y:S02]  /*2f30*/  @P2 F2FP.F16.F32.PACK_AB R157, RZ, R157 ;  /* 0x0000009dff9d223e */ /* 0x000fe400000000ff */
[----:B------:R-:W-:Y:S02]  /*2f40*/  @P2 F2FP.F16.F32.PACK_AB R161, RZ, R161 ;  /* 0x000000a1ffa1223e */ /* 0x000fe400000000ff */
[----:B------:R-:W-:Y:S02]  /*2f50*/  @P1 PRMT R20, R20, 0x5410, R46 ;  /* 0x0000541014141816 */ /* 0x000fe4000000002e */
[----:B------:R-:W-:Y:S02]  /*2f60*/  @P1 PRMT R21, R21, 0x5410, R40 ;  /* 0x0000541015151816 */ /* 0x000fe40000000028 */
[----:B------:R-:W-:Y:S02]  /*2f70*/  @P1 PRMT R22, R22, 0x5410, R136 ;  /* 0x0000541016161816 */ /* 0x000fe40000000088 */
[----:B------:R-:W-:-:S02]  /*2f80*/  @P1 PRMT R23, R23, 0x5410, R139 ;  /* 0x0000541017171816 */ /* 0x000fc4000000008b */
[----:B------:R-:W-:Y:S02]  /*2f90*/  @P2 F2FP.F16.F32.PACK_AB R54, RZ, R54 ;  /* 0x00000036ff36223e */ /* 0x000fe400000000ff */
[----:B------:R-:W-:Y:S01]  /*2fa0*/  @P1 F2FP.F16.F32.PACK_AB R142, RZ, R142 ;  /* 0x0000008eff8e123e */ /* 0x000fe200000000ff */
[----:B------:R2:W-:Y:S01]  /*2fb0*/  @P1 STG.E.128 desc[UR4][R28.64], R20 ;  /* 0x000000141c001986 */ /* 0x0005e2000c101d04 */
        /* <DEDUP_REMOVED lines=8> */
[----:B------:R-:W-:Y:S01]  /*3040*/  @P2 PRMT R16, R54, 0x7610, R16 ;  /* 0x0000761036102816 */ /* 0x000fe20000000010 */
[----:B--2---:R-:W-:Y:S01]  /*3050*/  @P2 IMAD.WIDE.U32 R28, R133, 0x10, R30 ;  /* 0x00000010851c2825 */ /* 0x004fe200078e001e */
[----:B------:R-:W-:-:S02]  /*3060*/  @P1 F2FP.F16.F32.PACK_AB R141, RZ, R141 ;  /* 0x0000008dff8d123e */ /* 0x000fc400000000ff */
[----:B------:R-:W-:Y:S01]  /*3070*/  @P1 F2FP.F16.F32.PACK_AB R145, RZ, R145 ;  /* 0x00000091ff91123e */ /* 0x000fe200000000ff */
[----:B---3--:R-:W-:Y:S01]  /*3080*/  @P1 IMAD.WIDE.U32 R30, R133, 0x10, R34 ;  /* 0x00000010851e1825 */ /* 0x008fe200078e0022 */
[----:B------:R-:W-:Y:S02]  /*3090*/  @P1 F2FP.F16.F32.PACK_AB R33, RZ, R33 ;  /* 0x00000021ff21123e */ /* 0x000fe400000000ff */
[----:B------:R-:W-:Y:S02]  /*30a0*/  @P1 PRMT R20, R0, 0x7610, R20 ;  /* 0x0000761000141816 */ /* 0x000fe40000000014 */
[----:B------:R-:W-:Y:S02]  /*30b0*/  @P1 PRMT R21, R36, 0x7610, R21 ;  /* 0x0000761024151816 */ /* 0x000fe40000000015 */
[----:B------:R-:W-:Y:S02]  /*30c0*/  @P1 PRMT R22, R142, 0x7610, R22 ;  /* 0x000076108e161816 */ /* 0x000fe40000000016 */
[----:B------:R-:W-:-:S02]  /*30d0*/  @P1 PRMT R23, R41, 0x7610, R23 ;  /* 0x0000761029171816 */ /* 0x000fc40000000017 */
[----:B------:R-:W-:Y:S02]  /*30e0*/  @P2 PRMT R17, R17, 0x5410, R159 ;  /* 0x0000541011112816 */ /* 0x000fe4000000009f */
[----:B------:R-:W-:Y:S02]  /*30f0*/  @P2 PRMT R18, R18, 0x5410, R144 ;  /* 0x0000541012122816 */ /* 0x000fe40000000090 */
[----:B------:R-:W-:Y:S02]  /*3100*/  @P2 PRMT R16, R16, 0x5410, R45 ;  /* 0x0000541010102816 */ /* 0x000fe4000000002d */
[----:B------:R-:W-:Y:S02]  /*3110*/  F2FP.F16.F32.PACK_AB R27, R27, R44 ;  /* 0x0000002c1b1b723e */ /* 0x000fe400000000ff */
[----:B------:R-:W-:Y:S01]  /*3120*/  F2FP.F16.F32.PACK_AB R26, R169, R158 ;  /* 0x0000009ea91a723e */ /* 0x000fe200000000ff */
[----:B------:R1:W-:Y:S01]  /*3130*/  @P2 STG.E.128 desc[UR4][R28.64], R16 ;  /* 0x000000101c002986 */ /* 0x0003e2000c101d04 */
[----:B------:R-:W-:-:S02]  /*3140*/  F2FP.F16.F32.PACK_AB R25, R167, R156 ;  /* 0x0000009ca719723e */ /* 0x000fc400000000ff */
[----:B------:R-:W-:Y:S02]  /*3150*/  @P1 PRMT R20, R20, 0x5410, R33 ;  /* 0x0000541014141816 */ /* 0x000fe40000000021 */
[----:B------:R-:W-:Y:S01]  /*3160*/  @P1 PRMT R21, R21, 0x5410, R141 ;  /* 0x0000541015151816 */ /* 0x000fe2000000008d */
[----:B------:R1:W-:Y:S01]  /*3170*/  STG.E.128 desc[UR4][R134.64], R24 ;  /* 0x0000001886007986 */ /* 0x0003e2000c101d04 */
[----:B------:R-:W-:Y:S02]  /*3180*/  @P1 PRMT R22, R22, 0x5410, R145 ;  /* 0x0000541016161816 */ /* 0x000fe40000000091 */
[----:B------:R-:W-:Y:S02]  /*3190*/  @P1 PRMT R23, R23, 0x5410, R37 ;  /* 0x0000541017171816 */ /* 0x000fe40000000025 */
[----:B----4-:R-:W-:-:S03]  /*31a0*/  LEA R103, R38, R103, 0x2 ;  /* 0x0000006726677211 */ /* 0x010fc600078e10ff */
[----:B------:R1:W-:Y:S01]  /*31b0*/  @P1 STG.E.128 desc[UR4][R30.64], R20 ;  /* 0x000000141e001986 */ /* 0x0003e2000c101d04 */
[----:B------:R-:W-:-:S13]  /*31c0*/  ISETP.GE.AND P1, PT, R103, R39, PT ;  /* 0x000000276700720c */ /* 0x000fda0003f26270 */
[----:B------:R-:W-:Y:S05]  /*31d0*/  @!P1 BRA `(.L_x_646) ;  /* 0xffffffd4002c9947 */ /* 0x000fea000383ffff */
[----:B------:R-:W-:Y:S05]  /*31e0*/  BSYNC B1 ;  /* 0x0000000000017941 */ /* 0x000fea0003800000 */
.L_x_644:
        /* <DEDUP_REMOVED lines=42> */
[----:B------:R-:W-:-:S07]  /*3490*/  MOV R31, R61 ;  /* 0x0000003d001f7202 */ /* 0x000fce0000000f00 */
.L_x_643:
[----:B------:R-:W-:Y:S05]  /*34a0*/  BSYNC B0 ;  /* 0x0000000000007941 */ /* 0x000fea0003800000 */
.L_x_641:
        /* <DEDUP_REMOVED lines=10> */
[-C--:B------:R-:W-:Y:S02]  /*3550*/  LEA R0, R0, R3.reuse, 0x5 ;  /* 0x0000000300007211 */ /* 0x080fe400078e28ff */
[----:B------:R-:W-:Y:S01]  /*3560*/  LEA R32, R58, R3, 0x2 ;  /* 0x000000033a207211 */ /* 0x000fe200078e10ff */
        /* <DEDUP_REMOVED lines=14> */
[----:B------:R-:W5:Y:S04]  /*3650*/  LDS R33, [R32+0x400] ;  /* 0x0004000020217984 */ /* 0x000f680000000800 */
        /* <DEDUP_REMOVED lines=50> */
[----:B------:R0:W-:Y:S01]  /*3980*/  STS.128 [R0+0x810], R24 ;  /* 0x0008101800007388 */ /* 0x0001e20000000c00 */
[----:B------:R-:W-:Y:S01]  /*3990*/  BAR.SYNC.DEFER_BLOCKING 0x0 ;  /* 0x0000000000007b1d */ /* 0x000fe20000010000 */
[C---:B0-----:R-:W-:Y:S02]  /*39a0*/  SHF.L.U64.HI R24, R58.reuse, 0x2, R3 ;  /* 0x000000023a187819 */ /* 0x041fe40000010203 */
        /* <DEDUP_REMOVED lines=39> */
[----:B-1----:R-:W-:Y:S01]  /*3c20*/  FADD.FTZ R25, R5, R18 ;  /* 0x0000001205197221 */ /* 0x002fe20000010000 */
[----:B------:R-:W-:Y:S02]  /*3c30*/  IADD3.X R5, R24, UR17, RZ, P1, !PT ;  /* 0x0000001118057c10 */ /* 0x000fe40008ffe4ff */
        /* <DEDUP_REMOVED lines=25> */
.L_x_645:
        /* <DEDUP_REMOVED lines=8> */
.L_x_648:
[----:B------:R-:W-:Y:S05]  /*3e50*/  BSYNC B2 ;  /* 0x0000000000027941 */ /* 0x000fea0003800000 */
.L_x_647:
[----:B------:R-:W-:Y:S01]  /*3e60*/  HFMA2.MMA R176, -RZ, RZ, 0, 5.9604644775390625e-08 ;  /* 0x00000001ffb07435 */ /* 0x000fe200000001ff */
[----:B------:R-:W-:Y:S02]  /*3e70*/  MOV R177, R59 ;  /* 0x0000003b00b17202 */ /* 0x000fe40000000f00 */
[----:B------:R-:W-:Y:S02]  /*3e80*/  MOV R179, 0x1f ;  /* 0x0000001f00b37802 */ /* 0x000fe40000000f00 */
[----:B------:R-:W-:Y:S02]  /*3e90*/  MOV R174, 0xffffffff ;  /* 0xffffffff00ae7802 */ /* 0x000fe40000000f00 */
[----:B------:R-:W-:Y:S02]  /*3ea0*/  MOV R61, R175 ;  /* 0x000000af003d7202 */ /* 0x000fe40000000f00 */
[----:B------:R-:W-:-:S07]  /*3eb0*/  MOV R72, R162 ;  /* 0x000000a200487202 */ /* 0x000fce0000000f00 */
[----:B------:R-:W-:Y:S05]  /*3ec0*/  WARPSYNC.COLLECTIVE R174, `(.L_x_649) ;  /* 0x00000000ae087348 */ /* 0x000fea0003c00000 */
[----:B------:R0:W1:Y:S02]  /*3ed0*/  SHFL.BFLY P2, R175, R177, R176, R179 ;  /* 0x0c0000b0b1af7389 */ /* 0x00006400000400b3 */
[----:B01----:R-:W-:Y:S01]  /*3ee0*/  ENDCOLLECTIVE ;  /* 0x000000000000791b */ /* 0x003fe20003800000 */
.L_x_649:
[----:B------:R-:W-:Y:S01]  /*3ef0*/  MOV R75, R163 ;  /* 0x000000a3004b7202 */ /* 0x000fe20000000f00 */
[----:B------:R-:W-:Y:S01]  /*3f00*/  FADD.FTZ R61, R60, R61 ;  /* 0x0000003d3c3d7221 */ /* 0x000fe20000010000 */
[----:B------:R-:W-:-:S04]  /*3f10*/  HFMA2.MMA R176, -RZ, RZ, 0, 1.1920928955078125e-07 ;  /* 0x00000002ffb07435 */ /* 0x000fc800000001ff */
[----:B------:R-:W-:Y:S02]  /*3f20*/  MOV R177, R61 ;  /* 0x0000003d00b17202 */ /* 0x000fe40000000f00 */
[----:B------:R-:W-:-:S07]  /*3f30*/  MOV R62, R175 ;  /* 0x000000af003e7202 */ /* 0x000fce0000000f00 */
[----:B------:R-:W-:Y:S05]  /*3f40*/  WARPSYNC.COLLECTIVE R174, `(.L_x_650) ;  /* 0x00000000ae087348 */ /* 0x000fea0003c00000 */
[----:B------:R0:W1:Y:S02]  /*3f50*/  SHFL.BFLY P2, R175, R177, R176, R179 ;  /* 0x0c0000b0b1af7389 */ /* 0x00006400000400b3 */
[----:B01----:R-:W-:Y:S01]  /*3f60*/  ENDCOLLECTIVE ;  /* 0x000000000000791b */ /* 0x003fe20003800000 */
.L_x_650:
[----:B------:R-:W-:-:S05]  /*3f70*/  FADD.FTZ R62, R59, R62 ;  /* 0x0000003e3b3e7221 */ /* 0x000fca0000010000 */
[----:B------:R-:W-:Y:S02]  /*3f80*/  MOV R177, R62 ;  /* 0x0000003e00b17202 */ /* 0x000fe40000000f00 */
[----:B------:R-:W-:-:S07]  /*3f90*/  MOV R68, R175 ;  /* 0x000000af00447202 */ /* 0x000fce0000000f00 */
[----:B------:R-:W-:Y:S05]  /*3fa0*/  WARPSYNC.COLLECTIVE R174, `(.L_x_651) ;  /* 0x00000000ae087348 */ /* 0x000fea0003c00000 */
[----:B------:R0:W1:Y:S02]  /*3fb0*/  SHFL.BFLY P2, R175, R177, R176, R179 ;  /* 0x0c0000b0b1af7389 */ /* 0x00006400000400b3 */
[----:B01----:R-:W-:Y:S01]  /*3fc0*/  ENDCOLLECTIVE ;  /* 0x000000000000791b */ /* 0x003fe20003800000 */
.L_x_651:
[----:B------:R-:W-:Y:S01]  /*3fd0*/  FADD.FTZ R68, R61, R68 ;  /* 0x000000443d447221 */ /* 0x000fe20000010000 */
[----:B------:R-:W-:Y:S01]  /*3fe0*/  MOV R61, R170 ;  /* 0x000000aa003d7202 */ /* 0x000fe20000000f00 */
[----:B------:R-:W-:-:S03]  /*3ff0*/  HFMA2.MMA R176, -RZ, RZ, 0, 2.384185791015625e-07 ;  /* 0x00000004ffb07435 */ /* 0x000fc600000001ff */
[----:B------:R-:W-:Y:S02]  /*4000*/  MOV R177, R68 ;  /* 0x0000004400b17202 */ /* 0x000fe40000000f00 */
[----:B------:R-:W-:-:S07]  /*4010*/  MOV R63, R175 ;  /* 0x000000af003f7202 */ /* 0x000fce0000000f00 */
[----:B------:R-:W-:Y:S05]  /*4020*/  WARPSYNC.COLLECTIVE R174, `(.L_x_652) ;  /* 0x00000000ae087348 */ /* 0x000fea0003c00000 */
[----:B------:R0:W1:Y:S02]  /*4030*/  SHFL.BFLY P2, R175, R177, R176, R179 ;  /* 0x0c0000b0b1af7389 */ /* 0x00006400000400b3 */
[----:B01----:R-:W-:Y:S01]  /*4040*/  ENDCOLLECTIVE ;  /* 0x000000000000791b */ /* 0x003fe20003800000 */
.L_x_652:
[----:B------:R-:W-:Y:S01]  /*4050*/  FADD.FTZ R63, R62, R63 ;  /* 0x0000003f3e3f7221 */ /* 0x000fe20000010000 */
[----:B------:R-:W-:-:S04]  /*4060*/  MOV R62, R167 ;  /* 0x000000a7003e7202 */ /* 0x000fc80000000f00 */
[----:B------:R-:W-:Y:S02]  /*4070*/  MOV R177, R63 ;  /* 0x0000003f00b17202 */ /* 0x000fe40000000f00 */
[----:B------:R-:W-:-:S07]  /*4080*/  MOV R71, R175 ;  /* 0x000000af00477202 */ /* 0x000fce0000000f00 */
[----:B------:R-:W-:Y:S05]  /*4090*/  WARPSYNC.COLLECTIVE R174, `(.L_x_653) ;  /* 0x00000000ae087348 */ /* 0x000fea0003c00000 */
[----:B------:R0:W1:Y:S02]  /*40a0*/  SHFL.BFLY P2, R175, R177, R176, R179 ;  /* 0x0c0000b0b1af7389 */ /* 0x00006400000400b3 */
[----:B01----:R-:W-:Y:S01]  /*40b0*/  ENDCOLLECTIVE ;  /* 0x000000000000791b */ /* 0x003fe20003800000 */
.L_x_653:
[----:B------:R-:W-:Y:S01]  /*40c0*/  FADD.FTZ R171, R68, R71 ;  /* 0x0000004744ab7221 */ /* 0x000fe20000010000 */
[----:B------:R-:W-:Y:S02]  /*40d0*/  MOV R71, R165 ;  /* 0x000000a500477202 */ /* 0x000fe40000000f00 */
[----:B------:R-:W-:Y:S01]  /*40e0*/  MOV R68, R166 ;  /* 0x000000a600447202 */ /* 0x000fe20000000f00 */
[----:B------:R-:W-:Y:S01]  /*40f0*/  HFMA2.MMA R176, -RZ, RZ, 0, 4.76837158203125e-07 ;  /* 0x00000008ffb07435 */ /* 0x000fe200000001ff */
[----:B------:R-:W-:Y:S02]  /*4100*/  MOV R177, R171 ;  /* 0x000000ab00b17202 */ /* 0x000fe40000000f00 */
[----:B------:R-:W-:-:S08]  /*4110*/  MOV R70, R175 ;  /* 0x000000af00467202 */ /* 0x000fd00000000f00 */
[----:B------:R-:W-:Y:S05]  /*4120*/  WARPSYNC.COLLECTIVE R174, `(.L_x_654) ;  /* 0x00000000ae087348 */ /* 0x000fea0003c00000 */
[----:B------:R0:W1:Y:S02]  /*4130*/  SHFL.BFLY P2, R175, R177, R176, R179 ;  /* 0x0c0000b0b1af7389 */ /* 0x00006400000400b3 */
[----:B01----:R-:W-:Y:S01]  /*4140*/  ENDCOLLECTIVE ;  /* 0x000000000000791b */ /* 0x003fe20003800000 */
.L_x_654:
[----:B------:R-:W-:Y:S01]  /*4150*/  FADD.FTZ R60, R63, R70 ;  /* 0x000000463f3c7221 */ /* 0x000fe20000010000 */
[----:B------:R-:W-:-:S04]  /*4160*/  MOV R63, R168 ;  /* 0x000000a8003f7202 */ /* 0x000fc80000000f00 */
[----:B------:R-:W-:Y:S02]  /*4170*/  MOV R177, R60 ;  /* 0x0000003c00b17202 */ /* 0x000fe40000000f00 */
[----:B------:R-:W-:-:S07]  /*4180*/  MOV R70, R175 ;  /* 0x000000af00467202 */ /* 0x000fce0000000f00 */
[----:B------:R-:W-:Y:S05]  /*4190*/  WARPSYNC.COLLECTIVE R174, `(.L_x_655) ;  /* 0x00000000ae087348 */ /* 0x000fea0003c00000 */
[----:B------:R0:W1:Y:S02]  /*41a0*/  SHFL.BFLY P2, R175, R177, R176, R179 ;  /* 0x0c0000b0b1af7389 */ /* 0x00006400000400b3 */
[----:B01----:R-:W-:Y:S01]  /*41b0*/  ENDCOLLECTIVE ;  /* 0x000000000000791b */ /* 0x003fe20003800000 */
.L_x_655:
[----:B------:R-:W-:Y:S01]  /*41c0*/  FADD.FTZ R172, R171, R70 ;  /* 0x00000046abac7221 */ /* 0x000fe20000010000 */
[----:B------:R-:W-:Y:S01]  /*41d0*/  MOV R70, R164 ;  /* 0x000000a400467202 */ /* 0x000fe20000000f00 */
[----:B------:R-:W-:-:S03]  /*41e0*/  HFMA2.MMA R176, -RZ, RZ, 0, 9.5367431640625e-07 ;  /* 0x00000010ffb07435 */ /* 0x000fc600000001ff */
[----:B------:R-:W-:Y:S02]  /*41f0*/  MOV R177, R172 ;  /* 0x000000ac00b17202 */ /* 0x000fe40000000f00 */
[----:B------:R-:W-:-:S07]  /*4200*/  MOV R59, R175 ;  /* 0x000000af003b7202 */ /* 0x000fce0000000f00 */
[----:B------:R-:W-:Y:S05]  /*4210*/  WARPSYNC.COLLECTIVE R174, `(.L_x_656) ;  /* 0x00000000ae087348 */ /* 0x000fea0003c00000 */
[----:B------:R0:W1:Y:S02]  /*4220*/  SHFL.BFLY P2, R175, R177, R176, R179 ;  /* 0x0c0000b0b1af7389 */ /* 0x00006400000400b3 */
[----:B01----:R-:W-:Y:S01]  /*4230*/  ENDCOLLECTIVE ;  /* 0x000000000000791b */ /* 0x003fe20003800000 */
.L_x_656:
[----:B------:R-:W-:Y:S01]  /*4240*/  FADD.FTZ R173, R60, R59 ;  /* 0x0000003b3cad7221 */ /* 0x000fe20000010000 */
[----:B------:R-:W-:Y:S02]  /*4250*/  MOV R59, R145 ;  /* 0x00000091003b7202 */ /* 0x000fe40000000f00 */
[----:B------:R-:W-:Y:S02]  /*4260*/  MOV R60, R66 ;  /* 0x00000042003c7202 */ /* 0x000fe40000000f00 */
[----:B------:R-:W-:Y:S02]  /*4270*/  MOV R66, R169 ;  /* 0x000000a900427202 */ /* 0x000fe40000000f00 */
[----:B------:R-:W-:Y:S02]  /*4280*/  MOV R177, R173 ;  /* 0x000000ad00b17202 */ /* 0x000fe40000000f00 */
[----:B------:R-:W-:-:S07]  /*4290*/  MOV R145, R175 ;  /* 0x000000af00917202 */ /* 0x000fce0000000f00 */
[----:B------:R-:W-:Y:S05]  /*42a0*/  WARPSYNC.COLLECTIVE R174, `(.L_x_657) ;  /* 0x00000000ae087348 */ /* 0x000fea0003c00000 */
[----:B------:R0:W1:Y:S02]  /*42b0*/  SHFL.BFLY P2, R175, R177, R176, R179 ;  /* 0x0c0000b0b1af7389 */ /* 0x00006400000400b3 */
[----:B01----:R-:W-:Y:S01]  /*42c0*/  ENDCOLLECTIVE ;  /* 0x000000000000791b */ /* 0x003fe20003800000 */
.L_x_657:
[----:B------:R-:W-:Y:S01]  /*42d0*/  MOV R162, R175 ;  /* 0x000000af00a27202 */ /* 0x000fe20000000f00 */
[----:B------:R-:W-:Y:S06]  /*42e0*/  BRA `(.L_x_658) ;  /* 0xffffffd400a47947 */ /* 0x000fec000383ffff */
.L_x_659:
        /* <DEDUP_REMOVED lines=9> */
.L_x_3453:


//--------------------- .text._ZN10layer_norm31ln_parallel_residual_bwd_kernelINS_13Kernel_traitsIf13__nv_bfloat16S2_S2_fjLj768ELj1ELj4ELj1ELj16ENS_18Kernel_traits_baseILj768EfS2_S2_S2_fjLj128EEEEELb0ELb0ELb0EEEvNS_9BwdParamsE --------------------------
	.section	.text._ZN10layer_norm31ln_parallel_residual_bwd_kernelINS_13Kernel_traitsIf13__nv_bfloat16S2_S2_fjLj768ELj1ELj4ELj1ELj16ENS_18Kernel_traits_baseILj768EfS2_S2_S2_fjLj128EEEEELb0ELb0ELb0EEEvNS_9BwdParamsE,"ax",@progbits
	.align	128
        .global         _ZN10layer_norm31ln_parallel_residual_bwd_kernelINS_13Kernel_traitsIf13__nv_bfloat16S2_S2_fjLj768ELj1ELj4ELj1ELj16ENS_18Kernel_traits_baseILj768EfS2_S2_S2_fjLj128EEEEELb0ELb0ELb0EEEvNS_9BwdParamsE
        .type           _ZN10layer_norm31ln_parallel_residual_bwd_kernelINS_13Kernel_traitsIf13__nv_bfloat16S2_S2_fjLj768ELj1ELj4ELj1ELj16ENS_18Kernel_traits_baseILj768EfS2_S2_S2_fjLj128EEEEELb0ELb0ELb0EEEvNS_9BwdParamsE,@function
        .size           _ZN10layer_norm31ln_parallel_residual_bwd_kernelINS_13Kernel_traitsIf13__nv_bfloat16S2_S2_fjLj768ELj1ELj4ELj1ELj16ENS_18Kernel_traits_baseILj768EfS2_S2_S2_fjLj128EEEEELb0ELb0ELb0EEEvNS_9BwdParamsE,(.L_x_3454 - _ZN10layer_norm31ln_parallel_residual_bwd_kernelINS_13Kernel_traitsIf13__nv_bfloat16S2_S2_fjLj768ELj1ELj4ELj1ELj16ENS_18Kernel_traits_baseILj768EfS2_S2_S2_fjLj128EEEEELb0ELb0ELb0EEEvNS_9BwdParamsE)
        .other          _ZN10layer_norm31ln_parallel_residual_bwd_kernelINS_13Kernel_traitsIf13__nv_bfloat16S2_S2_fjLj768ELj1ELj4ELj1ELj16ENS_18Kernel_traits_baseILj768EfS2_S2_S2_fjLj128EEEEELb0ELb0ELb0EEEvNS_9BwdParamsE,@"STO_CUDA_ENTRY STV_DEFAULT"
_ZN10layer_norm31ln_parallel_residual_bwd_kernelINS_13Kernel_traitsIf13__nv_bfloat16S2_S2_fjLj768ELj1ELj4ELj1ELj16ENS_18Kernel_traits_baseILj768EfS2_S2_S2_fjLj128EEEEELb0ELb0ELb0EEEvNS_9BwdParamsE:
.text._ZN10layer_norm31ln_parallel_residual_bwd_kernelINS_13Kernel_traitsIf13__nv_bfloat16S2_S2_fjLj768ELj1ELj4ELj1ELj16ENS_18Kernel_traits_baseILj768EfS2_S2_S2_fjLj128EEEEELb0ELb0ELb0EEEvNS_9BwdParamsE:
        /* <DEDUP_REMOVED lines=29> */
[----:B------:R-:W-:Y:S01]  /*01d0*/  @P3 LOP3.LUT R7, R7, 0x20, RZ, 0xfc, !PT ;  /* 0x0000002007073812 */ /* 0x000fe200078efcff */
[----:B------:R1:W5:Y:S04]  /*01e0*/  @P3 LDG.E.128 R28, desc[UR4][R2.64+0x10] ;  /* 0x00001004021c3981 */ /* 0x000368000c1e1d00 */
[----:B------:R4:W5:Y:S01]  /*01f0*/  @P3 LDG.E.128 R32, desc[UR4][R8.64] ;  /* 0x0000000408203981 */ /* 0x000962000c1e1d00 */
[----:B------:R-:W1:Y:S01]  /*0200*/  @P5 LDC.64 R20, c[0x0][0x268] ;  /* 0x00009a00ff145b82 */ /* 0x000e620000000a00 */
[----:B--2---:R-:W-:-:S02]  /*0210*/  @P4 IMAD.WIDE.U32 R14, R7, 0x20, R10 ;  /* 0x00000020070e4825 */ /* 0x004fc400078e000a */
[----:B------:R4:W5:Y:S04]  /*0220*/  @P3 LDG.E.128 R36, desc[UR4][R8.64+0x10] ;  /* 0x0000100408243981 */ /* 0x000968000c1e1d00 */
[----:B------:R4:W5:Y:S01]  /*0230*/  @P4 LDG.E.128 R40, desc[UR4][R14.64] ;  /* 0x000000040e284981 */ /* 0x000962000c1e1d00 */
[C---:B---3--:R-:W-:Y:S01]  /*0240*/  @P4 IMAD.WIDE.U32 R16, R7.reuse, 0x20, R12 ;  /* 0x0000002007104825 */ /* 0x048fe200078e000c */
[----:B------:R-:W-:Y:S02]  /*0250*/  @P4 IADD3 R7, R7, 0x20, RZ ;  /* 0x0000002007074810 */ /* 0x000fe40007ffe0ff */
[----:B------:R4:W5:Y:S04]  /*0260*/  @P4 LDG.E.128 R44, desc[UR4][R14.64+0x10] ;  /* 0x000010040e2c4981 */ /* 0x000968000c1e1d00 */
[----:B------:R4:W5:Y:S01]  /*0270*/  @P4 LDG.E.128 R48, desc[UR4][R16.64] ;  /* 0x0000000410304981 */ /* 0x000962000c1e1d00 */
[----:B0-----:R-:W-:-:S03]  /*0280*/  @P5 IMAD.WIDE.U32 R10, R7, 0x20, R18 ;  /* 0x00000020070a5825 */ /* 0x001fc600078e0012 */
[----:B------:R4:W5:Y:S04]  /*0290*/  @P4 LDG.E.128 R52, desc[UR4][R16.64+0x10] ;  /* 0x0000100410344981 */ /* 0x000968000c1e1d00 */
[----:B------:R4:W5:Y:S01]  /*02a0*/  @P5 LDG.E.128 R56, desc[UR4][R10.64] ;  /* 0x000000040a385981 */ /* 0x000962000c1e1d00 */
[----:B-1----:R-:W-:-:S03]  /*02b0*/  @P5 IMAD.WIDE.U32 R12, R7, 0x20, R20 ;  /* 0x00000020070c5825 */ /* 0x002fc600078e0014 */
[----:B------:R4:W5:Y:S04]  /*02c0*/  @P5 LDG.E.128 R60, desc[UR4][R10.64+0x10] ;  /* 0x000010040a3c5981 */ /* 0x000968000c1e1d00 */
[----:B------:R4:W5:Y:S04]  /*02d0*/  @P5 LDG.E.128 R64, desc[UR4][R12.64] ;  /* 0x000000040c405981 */ /* 0x000968000c1e1d00 */
[----:B------:R4:W5:Y:S01]  /*02e0*/  @P5 LDG.E.128 R68, desc[UR4][R12.64+0x10] ;  /* 0x000010040c445981 */ /* 0x000962000c1e1d00 */
[----:B------:R-:W0:Y:S01]  /*02f0*/  S2R R3, SR_CTAID.X ;  /* 0x0000000000037919 */ /* 0x000e220000002500 */
[----:B------:R-:W-:Y:S01]  /*0300*/  SHF.R.U32.HI R0, RZ, 0x5, R6 ;  /* 0x00000005ff007819 */ /* 0x000fe20000011606 */
        /* <DEDUP_REMOVED lines=51> */
[----:B----4-:R-:W-:Y:S06]  /*0640*/  @P0 BRA `(.L_x_661) ;  /* 0x0000002c00c80947 */ /* 0x010fec0003800000 */
[----:B------:R-:W0:Y:S01]  /*0650*/  LDC.U8 R3, c[0x0][0x2a0] ;  /* 0x0000a800ff037b82 */ /* 0x000e220000000000 */
[----:B------:R-:W-:-:S11]  /*0660*/  HFMA2.MMA R73, -RZ, RZ, 0, 0 ;  /* 0x00000000ff497435 */ /* 0x000fd600000001ff */
.L_x_675:
[----:B-1----:R-:W1:Y:S08]  /*0670*/  LDC.64 R186, c[0x0][0x250] ;  /* 0x00009400ffba7b82 */ /* 0x002e700000000a00 */
[----:B------:R-:W2:Y:S01]  /*0680*/  LDC.64 R184, c[0x0][0x258] ;  /* 0x00009600ffb87b82 */ /* 0x000ea20000000a00 */
[----:B-1----:R-:W-:-:S05]  /*0690*/  IMAD.WIDE R186, R2, 0x4, R186 ;  /* 0x0000000402ba7825 */ /* 0x002fca00078e02ba */
[----:B-----5:R1:W5:Y:S01]  /*06a0*/  LDG.E R231, desc[UR4][R186.64] ;  /* 0x00000004bae77981 */ /* 0x020362000c1e1900 */
[----:B--2---:R-:W-:-:S05]  /*06b0*/  IMAD.WIDE R184, R2, 0x4, R184 ;  /* 0x0000000402b87825 */ /* 0x004fca00078e02b8 */
        /* <DEDUP_REMOVED lines=9> */
[----:B-1----:R-:W-:Y:S06]  /*0750*/  @!P3 BRA `(.L_x_663) ;  /* 0x000000080014b947 */ /* 0x002fec0003800000 */
[----:B------:R-:W1:Y:S01]  /*0760*/  LDC.64 R192, c[0x0][0x2c0] ;  /* 0x0000b000ffc07b82 */ /* 0x000e620000000a00 */
[----:B------:R-:W-:-:S04]  /*0770*/  LEA R184, P0, R0, UR10, 0x4 ;  /* 0x0000000a00b87c11 */ /* 0x000fc8000f8020ff */
[----:B------:R-:W-:-:S03]  /*0780*/  LEA.HI.X R185, R0, UR11, RZ, 0x4, P0 ;  /* 0x0000000b00b97c11 */ /* 0x000fc600080f24ff */
[----:B------:R-:W2:Y:S03]  /*0790*/  LDC.64 R188, c[0x0][0x2b8] ;  /* 0x0000ae00ffbc7b82 */ /* 0x000ea60000000a00 */
[----:B------:R-:W3:Y:S01]  /*07a0*/  LDG.E.128 R184, desc[UR4][R184.64] ;  /* 0x00000004b8b87981 */ /* 0x000ee2000c1e1d00 */
[----:B-1----:R-:W-:-:S06]  /*07b0*/  IMAD.WIDE.U32 R192, R0, 0x10, R192 ;  /* 0x0000001000c07825 */ /* 0x002fcc00078e00c0 */
[----:B------:R-:W4:Y:S01]  /*07c0*/  LDG.E.128 R192, desc[UR4][R192.64] ;  /* 0x00000004c0c07981 */ /* 0x000f22000c1e1d00 */
[----:B--2---:R-:W-:-:S06]  /*07d0*/  IMAD.WIDE.U32 R188, R0, 0x10, R188 ;  /* 0x0000001000bc7825 */ /* 0x004fcc00078e00bc */
[----:B------:R-:W2:Y:S01]  /*07e0*/  LDG.E.128 R188, desc[UR4][R188.64] ;  /* 0x00000004bcbc7981 */ /* 0x000ea2000c1e1d00 */
[----:B------:R-:W-:-:S04]  /*07f0*/  ISETP.NE.U32.AND P0, PT, RZ, UR8, PT ;  /* 0x00000008ff007c0c */ /* 0x000fc8000bf05070 */
[----:B------:R-:W-:-:S13]  /*0800*/  ISETP.NE.AND.EX P0, PT, RZ, UR9, PT, P0 ;  /* 0x00000009ff007c0c */ /* 0x000fda000bf05300 */
[----:B------:R-:W-:-:S04]  /*0810*/  @P0 LEA R200, P1, R0, UR8, 0x4 ;  /* 0x0000000800c80c11 */ /* 0x000fc8000f8220ff */
[----:B------:R-:W-:-:S05]  /*0820*/  @P0 LEA.HI.X R201, R0, UR9, RZ, 0x4, P1 ;  /* 0x0000000900c90c11 */ /* 0x000fca00088f24ff */
[----:B------:R1:W5:Y:S01]  /*0830*/  @P0 LDG.E.128 R160, desc[UR4][R200.64] ;  /* 0x00000004c8a00981 */ /* 0x000362000c1e1d00 */
[----:B0-----:R-:W-:-:S04]  /*0840*/  ISETP.NE.AND P0, PT, R3, RZ, PT ;  /* 0x000000ff0300720c */ /* 0x001fc80003f05270 */
[----:B-----5:R-:W-:Y:S02]  /*0850*/  FSEL R203, R231, RZ, !P0 ;  /* 0x000000ffe7cb7208 */ /* 0x020fe40004000000 */
[C---:B---3--:R-:W-:Y:S01]  /*0860*/  PRMT R202, R184.reuse, 0x7632, R202 ;  /* 0x00007632b8ca7816 */ /* 0x048fe200000000ca */
[----:B------:R-:W-:Y:S01]  /*0870*/  IMAD.U32 R184, R184, 0x10000, RZ ;  /* 0x00010000b8b87824 */ /* 0x000fe200078e00ff */
[C---:B------:R-:W-:Y:S02]  /*0880*/  SHF.L.U32 R206, R185.reuse, 0x10, RZ ;  /* 0x00000010b9ce7819 */ /* 0x040fe400000006ff */
[----:B------:R-:W-:Y:S02]  /*0890*/  PRMT R204, R185, 0x7632, R204 ;  /* 0x00007632b9cc7816 */ /* 0x000fe400000000cc */
[----:B------:R-:W-:Y:S02]  /*08a0*/  PRMT R185, R186, 0x7632, R185 ;  /* 0x00007632bab97816 */ /* 0x000fe400000000b9 */
[C---:B------:R-:W-:Y:S01]  /*08b0*/  PRMT R205, R187.reuse, 0x7632, R205 ;  /* 0x00007632bbcd7816 */ /* 0x040fe200000000cd */
[----:B-1----:R-:W-:Y:S01]  /*08c0*/  FADD.FTZ R200, R184, -R203 ;  /* 0x800000cbb8c87221 */ /* 0x002fe20000010000 */
[----:B------:R-:W-:Y:S01]  /*08d0*/  SHF.L.U32 R208, R187, 0x10, RZ ;  /* 0x00000010bbd07819 */ /* 0x000fe200000006ff */
[----:B------:R-:W-:Y:S01]  /*08e0*/  FADD.FTZ R226, -R203, R206 ;  /* 0x000000cecbe27221 */ /* 0x000fe20000010100 */
[----:B------:R-:W-:-:S02]  /*08f0*/  SHF.L.U32 R186, R186, 0x10, RZ ;  /* 0x00000010baba7819 */ /* 0x000fc400000006ff */
[----:B------:R-:W-:Y:S02]  /*0900*/  SHF.L.U32 R202, R202, 0x10, RZ ;  /* 0x00000010caca7819 */ /* 0x000fe400000006ff */
[----:B------:R-:W-:Y:S02]  /*0910*/  SHF.L.U32 R204, R204, 0x10, RZ ;  /* 0x00000010cccc7819 */ /* 0x000fe400000006ff */
[----:B------:R-:W-:Y:S02]  /*0920*/  SHF.L.U32 R206, R185, 0x10, RZ ;  /* 0x00000010b9ce7819 */ /* 0x000fe400000006ff */
[----:B------:R-:W-:Y:S01]  /*0930*/  SHF.L.U32 R184, R205, 0x10, RZ ;  /* 0x00000010cdb87819 */ /* 0x000fe200000006ff */
[C---:B------:R-:W-:Y:S01]  /*0940*/  FADD.FTZ R234, -R203.reuse, R208 ;  /* 0x000000d0cbea7221 */ /* 0x040fe20000010100 */
[C---:B------:R-:W-:Y:S01]  /*0950*/  FADD.FTZ R228, -R203.reuse, R186 ;  /* 0x000000bacbe47221 */ /* 0x040fe20000010100 */
[C---:B------:R-:W-:Y:S01]  /*0960*/  FADD.FTZ R230, -R203.reuse, R202 ;  /* 0x000000cacbe67221 */ /* 0x040fe20000010100 */
[C---:B------:R-:W-:Y:S01]  /*0970*/  FADD.FTZ R204, -R203.reuse, R204 ;  /* 0x000000cccbcc7221 */ /* 0x040fe20000010100 */
[C---:B------:R-:W-:Y:S01]  /*0980*/  FADD.FTZ R206, -R203.reuse, R206 ;  /* 0x000000cecbce7221 */ /* 0x040fe20000010100 */
[----:B------:R-:W-:Y:S01]  /*0990*/  FADD.FTZ R208, -R203, R184 ;  /* 0x000000b8cbd07221 */ /* 0x000fe20000010100 */
[----:B----4-:R-:W-:Y:S01]  /*09a0*/  SHF.L.U32 R187, R192, 0x10, RZ ;  /* 0x00000010c0bb7819 */ /* 0x010fe200000006ff */
[C---:B--2---:R-:W-:Y:S01]  /*09b0*/  IMAD.U32 R203, R188.reuse, 0x10000, RZ ;  /* 0x00010000bccb7824 */ /* 0x044fe200078e00ff */
[----:B------:R-:W-:-:S02]  /*09c0*/  PRMT R202, R188, 0x7632, R202 ;  /* 0x00007632bcca7816 */ /* 0x000fc400000000ca */
[----:B------:R-:W-:Y:S01]  /*09d0*/  PRMT R188, R192, 0x7632, R188 ;  /* 0x00007632c0bc7816 */ /* 0x000fe200000000bc */
[----:B------:R-:W-:Y:S01]  /*09e0*/  FMUL.FTZ R201, R199, R200 ;  /* 0x000000c8c7c97220 */ /* 0x000fe20000410000 */
[C---:B------:R-:W-:Y:S02]  /*09f0*/  PRMT R207, R189.reuse, 0x7632, R207 ;  /* 0x00007632bdcf7816 */ /* 0x040fe400000000cf */
[----:B------:R-:W-:Y:S01]  /*0a00*/  SHF.L.U32 R205, R189, 0x10, RZ ;  /* 0x00000010bdcd7819 */ /* 0x000fe200000006ff */
[----:B------:R-:W-:Y:S01]  /*0a10*/  FMUL.FTZ R189, R32, R187 ;  /* 0x000000bb20bd7220 */ /* 0x000fe20000410000 */
[C---:B------:R-:W-:Y:S02]  /*0a20*/  PRMT R184, R190.reuse, 0x7632, R184 ;  /* 0x00007632beb87816 */ /* 0x040fe400000000b8 */
[----:B------:R-:W-:Y:S01]  /*0a30*/  SHF.L.U32 R209, R190, 0x10, RZ ;  /* 0x00000010bed17819 */ /* 0x000fe200000006ff */
[----:B------:R-:W-:Y:S01]  /*0a40*/  IMAD.U32 R188, R188, 0x10000, RZ ;  /* 0x00010000bcbc7824 */ /* 0x000fe200078e00ff */
[----:B------:R-:W-:-:S02]  /*0a50*/  PRMT R190, R193, 0x7632, R190 ;  /* 0x00007632c1be7816 */ /* 0x000fc400000000be */
[----:B------:R-:W-:Y:S01]  /*0a60*/  SHF.L.U32 R193, R193, 0x10, RZ ;  /* 0x00000010c1c17819 */ /* 0x000fe200000006ff */
[----:B------:R-:W-:Y:S01]  /*0a70*/  FADD.FTZ R96, R96, R203 ;  /* 0x000000cb60607221 */ /* 0x000fe20000010000 */
[-C--:B------:R-:W-:Y:S01]  /*0a80*/  FFMA.FTZ R232, R24, R203.reuse, R189 ;  /* 0x000000cb18e87223 */ /* 0x080fe200000100bd */
[----:B------:R-:W-:Y:S01]  /*0a90*/  FFMA.FTZ R72, R201, R203, R72 ;  /* 0x000000cbc9487223 */ /* 0x000fe20000010048 */
[----:B------:R-:W-:Y:S01]  /*0aa0*/  FMUL.FTZ R203, R199, R228 ;  /* 0x000000e4c7cb7220 */ /* 0x000fe20000410000 */
[----:B------:R-:W-:Y:S01]  /*0ab0*/  SHF.L.U32 R192, R202, 0x10, RZ ;  /* 0x00000010cac07819 */ /* 0x000fe200000006ff */
[----:B------:R-:W-:Y:S01]  /*0ac0*/  FMUL.FTZ R228, R33, R188 ;  /* 0x000000bc21e47220 */ /* 0x000fe20000410000 */
[C---:B------:R-:W-:Y:S01]  /*0ad0*/  FMUL.FTZ R230, R199.reuse, R230 ;  /* 0x000000e6c7e67220 */ /* 0x040fe20000410000 */
[----:B------:R-:W-:Y:S01]  /*0ae0*/  FMUL.FTZ R189, R34, R193 ;  /* 0x000000c122bd7220 */ /* 0x000fe20000410000 */
[----:B------:R-:W-:Y:S01]  /*0af0*/  FMUL.FTZ R229, R199, R226 ;  /* 0x000000e2c7e57220 */ /* 0x000fe20000410000 */
[----:B------:R-:W-:-:S02]  /*0b00*/  SHF.L.U32 R190, R190, 0x10, RZ ;  /* 0x00000010bebe7819 */ /* 0x000fc400000006ff */
[C---:B------:R-:W-:Y:S02]  /*0b10*/  PRMT R186, R191.reuse, 0x7632, R186 ;  /* 0x00007632bfba7816 */ /* 0x040fe400000000ba */
[----:B------:R-:W-:Y:S02]  /*0b20*/  SHF.L.U32 R233, R191, 0x10, RZ ;  /* 0x00000010bfe97819 */ /* 0x000fe400000006ff */
[----:B------:R-:W-:Y:S01]  /*0b30*/  PRMT R235, R195, 0x7632, R235 ;  /* 0x00007632c3eb7816 */ /* 0x000fe200000000eb */
[----:B------:R-:W-:Y:S01]  /*0b40*/  FADD.FTZ R97, R97, R192 ;  /* 0x000000c061617221 */ /* 0x000fe20000010000 */
[----:B------:R-:W-:Y:S01]  /*0b50*/  PRMT R191, R194, 0x7632, R191 ;  /* 0x00007632c2bf7816 */ /* 0x000fe200000000bf */
[-C--:B------:R-:W-:Y:S01]  /*0b60*/  FFMA.FTZ R228, R25, R192.reuse, R228 ;  /* 0x000000c019e47223 */ /* 0x080fe200000100e4 */
[----:B------:R-:W-:Y:S01]  /*0b70*/  SHF.L.U32 R195, R195, 0x10, RZ ;  /* 0x00000010c3c37819 */ /* 0x000fe200000006ff */
[----:B------:R-:W-:Y:S01]  /*0b80*/  FFMA.FTZ R73, R230, R192, R73 ;  /* 0x000000c0e6497223 */ /* 0x000fe20000010049 */
[----:B------:R-:W-:Y:S01]  /*0b90*/  SHF.L.U32 R185, R194, 0x10, RZ ;  /* 0x00000010c2b97819 */ /* 0x000fe200000006ff */
[----:B------:R-:W-:Y:S01]  /*0ba0*/  FADD.FTZ R98, R98, R205 ;  /* 0x000000cd62627221 */ /* 0x000fe20000010000 */
[-C--:B------:R-:W-:Y:S01]  /*0bb0*/  FFMA.FTZ R226, R26, R205.reuse, R189 ;  /* 0x000000cd1ae27223 */ /* 0x080fe200000100bd */
[----:B------:R-:W-:Y:S01]  /*0bc0*/  FFMA.FTZ R74, R229, R205, R74 ;  /* 0x000000cde54a7223 */ /* 0x000fe2000001004a */
[----:B------:R-:W-:Y:S01]  /*0bd0*/  SHF.L.U32 R192, R207, 0x10, RZ ;  /* 0x00000010cfc07819 */ /* 0x000fe200000006ff */
[----:B------:R-:W-:Y:S01]  /*0be0*/  FMUL.FTZ R205, R199, R234 ;  /* 0x000000eac7cd7220 */ /* 0x000fe20000410000 */
[----:B------:R-:W-:Y:S01]  /*0bf0*/  FMUL.FTZ R194, R35, R190 ;  /* 0x000000be23c27220 */ /* 0x000fe20000410000 */
[----:B------:R-:W-:Y:S01]  /*0c00*/  FMUL.FTZ R204, R199, R204 ;  /* 0x000000ccc7cc7220 */ /* 0x000fe20000410000 */
[----:B------:R-:W-:Y:S01]  /*0c10*/  SHF.L.U32 R234, R191, 0x10, RZ ;  /* 0x00000010bfea7819 */ /* 0x000fe200000006ff */
[----:B------:R-:W-:Y:S01]  /*0c20*/  FMUL.FTZ R189, R38, R195 ;  /* 0x000000c326bd7220 */ /* 0x000fe20000410000 */
[----:B------:R-:W-:Y:S01]  /*0c30*/  FADD.FTZ R99, R99, R192 ;  /* 0x000000c063637221 */ /* 0x000fe20000010000 */
[-C--:B------:R-:W-:Y:S01]  /*0c40*/  FFMA.FTZ R207, R27, R192.reuse, R194 ;  /* 0x000000c01bcf7223 */ /* 0x080fe200000100c2 */
[----:B------:R-:W-:Y:S01]  /*0c50*/  FFMA.FTZ R75, R204, R192, R75 ;  /* 0x000000c0cc4b7223 */ /* 0x000fe2000001004b */
[----:B------:R-:W-:Y:S01]  /*0c60*/  FMUL.FTZ R211, R36, R185 ;  /* 0x000000b924d37220 */ /* 0x000fe20000410000 */
[----:B------:R-:W-:Y:S01]  /*0c70*/  SHF.L.U32 R184, R184, 0x10, RZ ;  /* 0x00000010b8b87819 */ /* 0x000fe200000006ff */
[----:B------:R-:W-:Y:S01]  /*0c80*/  FFMA.FTZ R202, R30, R233, R189 ;  /* 0x000000e91eca7223 */ /* 0x000fe200000100bd */
[----:B------:R-:W-:Y:S01]  /*0c90*/  SHF.L.U32 R192, R186, 0x10, RZ ;  /* 0x00000010bac07819 */ /* 0x000fe200000006ff */
[----:B------:R-:W-:Y:S01]  /*0ca0*/  FMUL.FTZ R186, R37, R234 ;  /* 0x000000ea25ba7220 */ /* 0x000fe20000410000 */
[----:B------:R-:W-:Y:S01]  /*0cb0*/  FMUL.FTZ R206, R199, R206 ;  /* 0x000000cec7ce7220 */ /* 0x000fe20000410000 */
[----:B------:R-:W-:Y:S01]  /*0cc0*/  FADD.FTZ R140, R140, R187 ;  /* 0x000000bb8c8c7221 */ /* 0x000fe20000010000 */
[C---:B------:R-:W-:Y:S01]  /*0cd0*/  FFMA.FTZ R120, R201.reuse, R187, R120 ;  /* 0x000000bbc9787223 */ /* 0x040fe20000010078 */
[----:B------:R-:W-:Y:S01]  /*0ce0*/  FADD.FTZ R187, RZ, R232 ;  /* 0x000000e8ffbb7221 */ /* 0x000fe20000010000 */
[----:B------:R-:W-:Y:S01]  /*0cf0*/  FFMA.FTZ R189, R201, R232, RZ ;  /* 0x000000e8c9bd7223 */ /* 0x000fe200000100ff */
        /* <DEDUP_REMOVED lines=14> */
[----:B------:R-:W-:Y:S02]  /*0de0*/  SHF.L.U32 R236, R235, 0x10, RZ ;  /* 0x00000010ebec7819 */ /* 0x000fe400000006ff */
[----:B------:R-:W-:Y:S01]  /*0df0*/  FADD.FTZ R186, R187, R200 ;  /* 0x000000c8bbba7221 */ /* 0x000fe20000010000 */
[----:B------:R-:W-:Y:S02]  /*0e00*/  FFMA.FTZ R185, R203, R200, R184 ;  /* 0x000000c8cbb97223 */ /* 0x000fe400000100b8 */
[----:B------:R-:W-:Y:S01]  /*0e10*/  FMUL.FTZ R194, R39, R236 ;  /* 0x000000ec27c27220 */ /* 0x000fe20000410000 */
        /* <DEDUP_REMOVED lines=22> */
[----:B------:R-:W-:-:S02]  /*0f80*/  VIADD R233, R0, 0x20 ;  /* 0x0000002000e97836 */ /* 0x000fc40000000000 */
[----:B------:R-:W-:Y:S01]  /*0f90*/  FADD.FTZ R235, R186, R211 ;  /* 0x000000d3baeb7221 */ /* 0x000fe20000010000 */
[----:B------:R-:W-:-:S07]  /*0fa0*/  FFMA.FTZ R234, R208, R211, R184 ;  /* 0x000000d3d0ea7223 */ /* 0x000fce00000100b8 */
.L_x_663:
[----:B------:R-:W-:Y:S05]  /*0fb0*/  BSYNC B1 ;  /* 0x0000000000017941 */ /* 0x000fea0003800000 */
.L_x_662:
[----:B------:R-:W-:Y:S04]  /*0fc0*/  BSSY B1, `(.L_x_664) ;  /* 0x0000087000017945 */ /* 0x000fe80003800000 */
[----:B------:R-:W-:Y:S05]  /*0fd0*/  @!P4 BRA `(.L_x_665) ;  /* 0x000000080014c947 */ /* 0x000fea0003800000 */
[----:B------:R-:W1:Y:S08]  /*0fe0*/  LDC.64 R8, c[0x0][0x2b8] ;  /* 0x0000ae00ff087b82 */ /* 0x000e700000000a00 */
[----:B------:R-:W2:Y:S01]  /*0ff0*/  LDC.64 R12, c[0x0][0x2c0] ;  /* 0x0000b000ff0c7b82 */ /* 0x000ea20000000a00 */
[----:B------:R-:W-:-:S04]  /*1000*/  LEA R16, P0, R233, UR10, 0x4 ;  /* 0x0000000ae9107c11 */ /* 0x000fc8000f8020ff */
[----:B------:R-:W-:-:S06]  /*1010*/  LEA.HI.X R17, R233, UR11, RZ, 0x4, P0 ;  /* 0x0000000be9117c11 */ /* 0x000fcc00080f24ff */
        /* <DEDUP_REMOVED lines=12> */
[----:B------:R-:W-:Y:S02]  /*10e0*/  IADD3 R233, R233, 0x20, RZ ;  /* 0x00000020e9e97810 */ /* 0x000fe40007ffe0ff */
[----:B---3--:R-:W-:Y:S02]  /*10f0*/  SHF.L.U32 R7, R16, 0x10, RZ ;  /* 0x0000001010077819 */ /* 0x008fe400000006ff */
[C---:B------:R-:W-:Y:S02]  /*1100*/  PRMT R196, R19.reuse, 0x7632, R196 ;  /* 0x0000763213c47816 */ /* 0x040fe400000000c4 */
[----:B------:R-:W-:Y:S02]  /*1110*/  SHF.L.U32 R19, R19, 0x10, RZ ;  /* 0x0000001013137819 */ /* 0x000fe400000006ff */
[----:B----4-:R-:W-:-:S02]  /*1120*/  PRMT R188, R10, 0x7632, R188 ;  /* 0x000076320abc7816 */ /* 0x010fc400000000bc */
[----:B------:R-:W-:Y:S02]  /*1130*/  SHF.L.U32 R193, R10, 0x10, RZ ;  /* 0x000000100ac17819 */ /* 0x000fe400000006ff */
[C---:B------:R-:W-:Y:S02]  /*1140*/  PRMT R186, R11.reuse, 0x7632, R186 ;  /* 0x000076320bba7816 */ /* 0x040fe400000000ba */
[----:B------:R-:W-:Y:S02]  /*1150*/  SHF.L.U32 R191, R11, 0x10, RZ ;  /* 0x000000100bbf7819 */ /* 0x000fe400000006ff */
[C---:B--2---:R-:W-:Y:S02]  /*1160*/  PRMT R190, R14.reuse, 0x7632, R190 ;  /* 0x000076320ebe7816 */ /* 0x044fe400000000be */
[----:B------:R-:W-:Y:S02]  /*1170*/  SHF.L.U32 R197, R14, 0x10, RZ ;  /* 0x000000100ec57819 */ /* 0x000fe400000006ff */
[----:B------:R-:W-:-:S02]  /*1180*/  PRMT R189, R8, 0x7632, R189 ;  /* 0x0000763208bd7816 */ /* 0x000fc400000000bd */
[----:B------:R-:W-:Y:S01]  /*1190*/  SHF.L.U32 R237, R8, 0x10, RZ ;  /* 0x0000001008ed7819 */ /* 0x000fe200000006ff */
[----:B------:R-:W-:Y:S01]  /*11a0*/  FADD.FTZ R8, -R239, R7 ;  /* 0x00000007ef087221 */ /* 0x000fe20000010100 */
[----:B------:R-:W-:Y:S02]  /*11b0*/  SHF.L.U32 R11, R12, 0x10, RZ ;  /* 0x000000100c0b7819 */ /* 0x000fe400000006ff */
[C---:B------:R-:W-:Y:S02]  /*11c0*/  PRMT R10, R17.reuse, 0x7632, R10 ;  /* 0x00007632110a7816 */ /* 0x040fe4000000000a */
[C---:B------:R-:W-:Y:S02]  /*11d0*/  PRMT R14, R18.reuse, 0x7632, R14 ;  /* 0x00007632120e7816 */ /* 0x040fe4000000000e */
[----:B------:R-:W-:Y:S02]  /*11e0*/  SHF.L.U32 R17, R17, 0x10, RZ ;  /* 0x0000001011117819 */ /* 0x000fe400000006ff */
[----:B------:R-:W-:-:S02]  /*11f0*/  SHF.L.U32 R18, R18, 0x10, RZ ;  /* 0x0000001012127819 */ /* 0x000fc400000006ff */
[----:B-1----:R-:W-:Y:S01]  /*1200*/  PRMT R185, R13, 0x7632, R185 ;  /* 0x000076320db97816 */ /* 0x002fe200000000b9 */
[----:B------:R-:W-:Y:S01]  /*1210*/  FMUL.FTZ R7, R199, R8 ;  /* 0x00000008c7077220 */ /* 0x000fe20000410000 */
[C---:B------:R-:W-:Y:S02]  /*1220*/  PRMT R187, R9.reuse, 0x7632, R187 ;  /* 0x0000763209bb7816 */ /* 0x040fe400000000bb */
[----:B------:R-:W-:Y:S01]  /*1230*/  SHF.L.U32 R195, R9, 0x10, RZ ;  /* 0x0000001009c37819 */ /* 0x000fe200000006ff */
[----:B------:R-:W-:Y:S01]  /*1240*/  FMUL.FTZ R9, R48, R11 ;  /* 0x0000000b30097220 */ /* 0x000fe20000410000 */
[----:B------:R-:W-:Y:S01]  /*1250*/  SHF.L.U32 R13, R13, 0x10, RZ ;  /* 0x000000100d0d7819 */ /* 0x000fe200000006ff */
[C---:B------:R-:W-:Y:S01]  /*1260*/  FADD.FTZ R194, -R239.reuse, R18 ;  /* 0x00000012efc27221 */ /* 0x040fe20000010100 */
[----:B------:R-:W-:Y:S01]  /*1270*/  PRMT R192, R12, 0x7632, R192 ;  /* 0x000076320cc07816 */ /* 0x000fe200000000c0 */
[----:B------:R-:W-:Y:S01]  /*1280*/  FADD.FTZ R12, -R239, R17 ;  /* 0x00000011ef0c7221 */ /* 0x000fe20000010100 */
[----:B------:R-:W-:-:S02]  /*1290*/  PRMT R16, R16, 0x7632, R16 ;  /* 0x0000763210107816 */ /* 0x000fc40000000010 */
[----:B------:R-:W-:Y:S01]  /*12a0*/  SHF.L.U32 R10, R10, 0x10, RZ ;  /* 0x000000100a0a7819 */ /* 0x000fe200000006ff */
[----:B------:R-:W-:Y:S01]  /*12b0*/  FFMA.FTZ R8, R40, R237, R9 ;  /* 0x000000ed28087223 */ /* 0x000fe20000010009 */
[----:B------:R-:W-:Y:S01]  /*12c0*/  FMUL.FTZ R17, R50, R13 ;  /* 0x0000000d32117220 */ /* 0x000fe20000410000 */
[----:B------:R-:W-:Y:S01]  /*12d0*/  FADD.FTZ R148, R148, R11 ;  /* 0x0000000b94947221 */ /* 0x000fe20000010000 */
[----:B------:R-:W-:Y:S01]  /*12e0*/  FFMA.FTZ R128, R7, R11, R128 ;  /* 0x0000000b07807223 */ /* 0x000fe20000010080 */
[C---:B------:R-:W-:Y:S01]  /*12f0*/  FMUL.FTZ R9, R199.reuse, R12 ;  /* 0x0000000cc7097220 */ /* 0x040fe20000410000 */
[----:B------:R-:W-:Y:S01]  /*1300*/  FMUL.FTZ R11, R199, R194 ;  /* 0x000000c2c70b7220 */ /* 0x000fe20000410000 */
[----:B------:R-:W-:Y:S01]  /*1310*/  SHF.L.U32 R16, R16, 0x10, RZ ;  /* 0x0000001010107819 */ /* 0x000fe200000006ff */
[C---:B------:R-:W-:Y:S01]  /*1320*/  FADD.FTZ R236, -R239.reuse, R19 ;  /* 0x00000013efec7221 */ /* 0x040fe20000010100 */
[----:B------:R-:W-:Y:S01]  /*1330*/  SHF.L.U32 R194, R192, 0x10, RZ ;  /* 0x00000010c0c27819 */ /* 0x000fe200000006ff */
[----:B------:R-:W-:Y:S01]  /*1340*/  FADD.FTZ R18, -R239, R10 ;  /* 0x0000000aef127221 */ /* 0x000fe20000010100 */
[----:B------:R-:W-:Y:S01]  /*1350*/  FFMA.FTZ R10, R42, R195, R17 ;  /* 0x000000c32a0a7223 */ /* 0x000fe20000010011 */
[----:B------:R-:W-:Y:S01]  /*1360*/  PRMT R184, R15, 0x7632, R184 ;  /* 0x000076320fb87816 */ /* 0x000fe200000000b8 */
[----:B------:R-:W-:Y:S01]  /*1370*/  FMUL.FTZ R17, R52, R197 ;  /* 0x000000c534117220 */ /* 0x000fe20000410000 */
[----:B------:R-:W-:Y:S01]  /*1380*/  FADD.FTZ R150, R150, R13 ;  /* 0x0000000d96967221 */ /* 0x000fe20000010000 */
[----:B------:R-:W-:Y:S01]  /*1390*/  FFMA.FTZ R130, R9, R13, R130 ;  /* 0x0000000d09827223 */ /* 0x000fe20000010082 */
[----:B------:R-:W-:-:S02]  /*13a0*/  IMAD.U32 R15, R15, 0x10000, RZ ;  /* 0x000100000f0f7824 */ /* 0x000fc400078e00ff */
[----:B------:R-:W-:Y:S01]  /*13b0*/  FMUL.FTZ R13, R199, R236 ;  /* 0x000000ecc70d7220 */ /* 0x000fe20000410000 */
[----:B------:R-:W-:Y:S01]  /*13c0*/  SHF.L.U32 R192, R189, 0x10, RZ ;  /* 0x00000010bdc07819 */ /* 0x000fe200000006ff */
[----:B------:R-:W-:Y:S01]  /*13d0*/  FADD.FTZ R16, -R239, R16 ;  /* 0x00000010ef107221 */ /* 0x000fe20000010100 */
[----:B------:R-:W-:Y:S01]  /*13e0*/  FMUL.FTZ R236, R49, R194 ;  /* 0x000000c231ec7220 */ /* 0x000fe20000410000 */
[----:B------:R-:W-:Y:S01]  /*13f0*/  FFMA.FTZ R12, R44, R193, R17 ;  /* 0x000000c12c0c7223 */ /* 0x000fe20000010011 */
[-C--:B------:R-:W-:Y:S01]  /*1400*/  FMUL.FTZ R17, R54, R15.reuse ;  /* 0x0000000f36117220 */ /* 0x080fe20000410000 */
[----:B------:R-:W-:Y:S01]  /*1410*/  FADD.FTZ R154, R154, R15 ;  /* 0x0000000f9a9a7221 */ /* 0x000fe20000010000 */
[----:B------:R-:W-:Y:S01]  /*1420*/  FFMA.FTZ R134, R13, R15, R134 ;  /* 0x0000000f0d867223 */ /* 0x000fe20000010086 */
[----:B------:R-:W-:Y:S01]  /*1430*/  FMUL.FTZ R16, R199, R16 ;  /* 0x00000010c7107220 */ /* 0x000fe20000410000 */
[-C--:B------:R-:W-:Y:S01]  /*1440*/  FFMA.FTZ R15, R41, R192.reuse, R236 ;  /* 0x000000c0290f7223 */ /* 0x080fe200000100ec */
[----:B------:R-:W-:Y:S01]  /*1450*/  SHF.L.U32 R236, R185, 0x10, RZ ;  /* 0x00000010b9ec7819 */ /* 0x000fe200000006ff */
[----:B------:R-:W-:Y:S01]  /*1460*/  FADD.FTZ R105, R105, R192 ;  /* 0x000000c069697221 */ /* 0x000fe20000010000 */
[----:B------:R-:W-:Y:S01]  /*1470*/  SHF.L.U32 R14, R14, 0x10, RZ ;  /* 0x000000100e0e7819 */ /* 0x000fe200000006ff */
[C---:B------:R-:W-:Y:S01]  /*1480*/  FFMA.FTZ R81, R16.reuse, R192, R81 ;  /* 0x000000c010517223 */ /* 0x040fe20000010051 */
[----:B------:R-:W-:Y:S01]  /*1490*/  FADD.FTZ R149, R149, R194 ;  /* 0x000000c295957221 */ /* 0x000fe20000010000 */
[----:B------:R-:W-:Y:S01]  /*14a0*/  FFMA.FTZ R129, R16, R194, R129 ;  /* 0x000000c210817223 */ /* 0x000fe20000010081 */
[----:B------:R-:W-:-:S02]  /*14b0*/  SHF.L.U32 R192, R187, 0x10, RZ ;  /* 0x00000010bbc07819 */ /* 0x000fc400000006ff */
[----:B------:R-:W-:Y:S01]  /*14c0*/  SHF.L.U32 R194, R188, 0x10, RZ ;  /* 0x00000010bcc27819 */ /* 0x000fe200000006ff */
[----:B------:R-:W-:Y:S01]  /*14d0*/  FMUL.FTZ R188, R51, R236 ;  /* 0x000000ec33bc7220 */ /* 0x000fe20000410000 */
[----:B------:R-:W-:Y:S02]  /*14e0*/  IMAD.U32 R198, R196, 0x10000, RZ ;  /* 0x00010000c4c67824 */ /* 0x000fe400078e00ff */
[----:B------:R-:W-:Y:S01]  /*14f0*/  FADD.FTZ R196, -R239, R14 ;  /* 0x0000000eefc47221 */ /* 0x000fe20000010100 */
[----:B------:R-:W-:Y:S01]  /*1500*/  FMUL.FTZ R18, R199, R18 ;  /* 0x00000012c7127220 */ /* 0x000fe20000410000 */
[----:B------:R-:W-:Y:S01]  /*1510*/  SHF.L.U32 R190, R190, 0x10, RZ ;  /* 0x00000010bebe7819 */ /* 0x000fe200000006ff */
[----:B------:R-:W-:Y:S01]  /*1520*/  FFMA.FTZ R14, R46, R191, R17 ;  /* 0x000000bf2e0e7223 */ /* 0x000fe20000010011 */
[-C--:B------:R-:W-:Y:S01]  /*1530*/  FFMA.FTZ R17, R43, R192.reuse, R188 ;  /* 0x000000c02b117223 */ /* 0x080fe200000100bc */
[----:B------:R-:W-:Y:S01]  /*1540*/  FADD.FTZ R188, R235, R8 ;  /* 0x00000008ebbc7221 */ /* 0x000fe20000010000 */
        /* <DEDUP_REMOVED lines=10> */
[----:B------:R-:W-:-:S02]  /*15f0*/  IMAD.U32 R194, R184, 0x10000, RZ ;  /* 0x00010000b8c27824 */ /* 0x000fc400078e00ff */
[----:B------:R-:W-:Y:S01]  /*1600*/  FADD.FTZ R184, R187, R10 ;  /* 0x0000000abbb87221 */ /* 0x000fe20000010000 */
[----:B------:R-:W-:-:S03]  /*1610*/  FFMA.FTZ R185, R9, R10, R188 ;  /* 0x0000000a09b97223 */ /* 0x000fc600000100bc */
[----:B------:R-:W-:Y:S01]  /*1620*/  FADD.FTZ R187, R184, R17 ;  /* 0x00000011b8bb7221 */ /* 0x000fe20000010000 */
[----:B------:R-:W-:Y:S01]  /*1630*/  FFMA.FTZ R184, R18, R17, R185 ;  /* 0x0000001112b87223 */ /* 0x000fe200000100b9 */
[----:B------:R-:W-:Y:S02]  /*1640*/  SHF.L.U32 R192, R186, 0x10, RZ ;  /* 0x00000010bac07819 */ /* 0x000fe400000006ff */
[----:B------:R-:W-:Y:S01]  /*1650*/  FADD.FTZ R186, R187, R12 ;  /* 0x0000000cbbba7221 */ /* 0x000fe20000010000 */
[----:B------:R-:W-:Y:S01]  /*1660*/  FFMA.FTZ R185, R11, R12, R184 ;  /* 0x0000000c0bb97223 */ /* 0x000fe200000100b8 */
[----:B------:R-:W-:Y:S01]  /*1670*/  FADD.FTZ R198, -R239, R198 ;  /* 0x000000c6efc67221 */ /* 0x000fe20000010100 */
[----:B------:R-:W-:Y:S01]  /*1680*/  FMUL.FTZ R188, R55, R194 ;  /* 0x000000c237bc7220 */ /* 0x000fe20000410000 */
[----:B------:R-:W-:Y:S01]  /*1690*/  FADD.FTZ R187, R186, R19 ;  /* 0x00000013babb7221 */ /* 0x000fe20000010000 */
[----:B------:R-:W-:Y:S01]  /*16a0*/  FFMA.FTZ R184, R196, R19, R185 ;  /* 0x00000013c4b87223 */ /* 0x000fe200000100b9 */
[----:B------:R-:W-:Y:S01]  /*16b0*/  FADD.FTZ R152, R152, R197 ;  /* 0x000000c598987221 */ /* 0x000fe20000010000 */
        /* <DEDUP_REMOVED lines=23> */
.L_x_665:
[----:B------:R-:W-:Y:S05]  /*1830*/  BSYNC B1 ;  /* 0x0000000000017941 */ /* 0x000fea0003800000 */
.L_x_664:
        /* <DEDUP_REMOVED lines=18> */
[----:B---3--:R-:W-:Y:S02]  /*1960*/  SHF.L.U32 R213, R194, 0x10, RZ ;  /* 0x00000010c2d57819 */ /* 0x008fe400000006ff */
[----:B------:R-:W-:Y:S02]  /*1970*/  SHF.L.U32 R210, R193, 0x10, RZ ;  /* 0x00000010c1d27819 */ /* 0x000fe400000006ff */
[C---:B----4-:R-:W-:Y:S02]  /*1980*/  PRMT R216, R188.reuse, 0x7632, R216 ;  /* 0x00007632bcd87816 */ /* 0x050fe400000000d8 */
[----:B------:R-:W-:Y:S02]  /*1990*/  SHF.L.U32 R225, R188, 0x10, RZ ;  /* 0x00000010bce17819 */ /* 0x000fe400000006ff */
[----:B------:R-:W-:Y:S01]  /*19a0*/  SHF.L.U32 R188, R192, 0x10, RZ ;  /* 0x00000010c0bc7819 */ /* 0x000fe200000006ff */
[----:B------:R-:W-:Y:S01]  /*19b0*/  IMAD.U32 R223, R190, 0x10000, RZ ;  /* 0x00010000bedf7824 */ /* 0x000fe200078e00ff */
[----:B--2---:R-:W-:-:S03]  /*19c0*/  PRMT R218, R184, 0x7632, R218 ;  /* 0x00007632b8da7816 */ /* 0x004fc600000000da */
[----:B------:R-:W-:Y:S01]  /*19d0*/  FADD.FTZ R188, -R231, R188 ;  /* 0x000000bce7bc7221 */ /* 0x000fe20000010100 */
[----:B------:R-:W-:Y:S02]  /*19e0*/  SHF.L.U32 R215, R184, 0x10, RZ ;  /* 0x00000010b8d77819 */ /* 0x000fe400000006ff */
[C---:B------:R-:W-:Y:S02]  /*19f0*/  PRMT R184, R187.reuse, 0x7632, R184 ;  /* 0x00007632bbb87816 */ /* 0x040fe400000000b8 */
[----:B------:R-:W-:Y:S01]  /*1a00*/  SHF.L.U32 R221, R187, 0x10, RZ ;  /* 0x00000010bbdd7819 */ /* 0x000fe200000006ff */
[----:B------:R-:W-:Y:S01]  /*1a10*/  FADD.FTZ R214, -R231, R213 ;  /* 0x000000d5e7d67221 */ /* 0x000fe20000010100 */
[C---:B------:R-:W-:Y:S02]  /*1a20*/  PRMT R222, R186.reuse, 0x7632, R222 ;  /* 0x00007632bade7816 */ /* 0x040fe400000000de */
[----:B------:R-:W-:Y:S02]  /*1a30*/  SHF.L.U32 R219, R186, 0x10, RZ ;  /* 0x00000010badb7819 */ /* 0x000fe400000006ff */
[----:B------:R-:W-:Y:S01]  /*1a40*/  PRMT R187, R190, 0x7632, R187 ;  /* 0x00007632bebb7816 */ /* 0x000fe200000000bb */
[----:B------:R-:W-:Y:S01]  /*1a50*/  FMUL.FTZ R213, R199, R188 ;  /* 0x000000bcc7d57220 */ /* 0x000fe20000410000 */
[----:B------:R-:W-:-:S02]  /*1a60*/  PRMT R186, R189, 0x7632, R186 ;  /* 0x00007632bdba7816 */ /* 0x000fc400000000ba */
[----:B------:R-:W-:Y:S01]  /*1a70*/  PRMT R190, R193, 0x7632, R190 ;  /* 0x00007632c1be7816 */ /* 0x000fe200000000be */
[----:B------:R-:W-:Y:S01]  /*1a80*/  FMUL.FTZ R193, R64, R225 ;  /* 0x000000e140c17220 */ /* 0x000fe20000410000 */
[----:B------:R-:W-:Y:S01]  /*1a90*/  PRMT R212, R194, 0x7632, R212 ;  /* 0x00007632c2d47816 */ /* 0x000fe200000000d4 */
[----:B------:R-:W-:Y:S01]  /*1aa0*/  FADD.FTZ R194, -R231, R210 ;  /* 0x000000d2e7c27221 */ /* 0x000fe20000010100 */
[----:B------:R-:W-:Y:S01]  /*1ab0*/  SHF.L.U32 R189, R189, 0x10, RZ ;  /* 0x00000010bdbd7819 */ /* 0x000fe200000006ff */
[----:B------:R-:W-:Y:S01]  /*1ac0*/  FADD.FTZ R116, R116, R215 ;  /* 0x000000d774747221 */ /* 0x000fe20000010000 */
[----:B------:R-:W-:Y:S01]  /*1ad0*/  PRMT R192, R192, 0x7632, R192 ;  /* 0x00007632c0c07816 */ /* 0x000fe200000000c0 */
[----:B------:R-:W-:Y:S01]  /*1ae0*/  IMAD.U32 R212, R212, 0x10000, RZ ;  /* 0x00010000d4d47824 */ /* 0x000fe200078e00ff */
[----:B------:R-:W-:Y:S01]  /*1af0*/  SHF.L.U32 R217, R185, 0x10, RZ ;  /* 0x00000010b9d97819 */ /* 0x000fe200000006ff */
[-C--:B------:R-:W-:Y:S01]  /*1b00*/  FFMA.FTZ R210, R56, R215.reuse, R193 ;  /* 0x000000d738d27223 */ /* 0x080fe200000100c1 */
[----:B------:R-:W-:Y:S01]  /*1b10*/  FFMA.FTZ R168, R213, R215, R168 ;  /* 0x000000d7d5a87223 */ /* 0x000fe200000100a8 */
[----:B------:R-:W-:Y:S01]  /*1b20*/  PRMT R224, R195, 0x7632, R224 ;  /* 0x00007632c3e07816 */ /* 0x000fe200000000e0 */
[----:B------:R-:W-:Y:S01]  /*1b30*/  FMUL.FTZ R193, R66, R189 ;  /* 0x000000bd42c17220 */ /* 0x000fe20000410000 */
[----:B------:R-:W-:Y:S01]  /*1b40*/  FMUL.FTZ R215, R199, R194 ;  /* 0x000000c2c7d77220 */ /* 0x000fe20000410000 */
[----:B------:R-:W-:Y:S01]  /*1b50*/  SHF.L.U32 R195, R195, 0x10, RZ ;  /* 0x00000010c3c37819 */ /* 0x000fe200000006ff */
[----:B------:R-:W-:Y:S01]  /*1b60*/  FADD.FTZ R188, -R231, R212 ;  /* 0x000000d4e7bc7221 */ /* 0x000fe20000010100 */
[----:B------:R-:W-:Y:S01]  /*1b70*/  SHF.L.U32 R192, R192, 0x10, RZ ;  /* 0x00000010c0c07819 */ /* 0x000fe200000006ff */
[----:B------:R-:W-:Y:S01]  /*1b80*/  FADD.FTZ R118, R118, R217 ;  /* 0x000000d976767221 */ /* 0x000fe20000010000 */
[----:B------:R-:W-:Y:S01]  /*1b90*/  PRMT R220, R185, 0x7632, R220 ;  /* 0x00007632b9dc7816 */ /* 0x000fe200000000dc */
[-C--:B------:R-:W-:Y:S01]  /*1ba0*/  FFMA.FTZ R212, R58, R217.reuse, R193 ;  /* 0x000000d93ad47223 */ /* 0x080fe200000100c1 */
[----:B------:R-:W-:Y:S01]  /*1bb0*/  PRMT R185, R191, 0x7632, R185 ;  /* 0x00007632bfb97816 */ /* 0x000fe200000000b9 */
[----:B------:R-:W-:Y:S01]  /*1bc0*/  FFMA.FTZ R170, R215, R217, R170 ;  /* 0x000000d9d7aa7223 */ /* 0x000fe200000100aa */
[----:B------:R-:W-:Y:S01]  /*1bd0*/  SHF.L.U32 R190, R190, 0x10, RZ ;  /* 0x00000010bebe7819 */ /* 0x000fe200000006ff */
[----:B------:R-:W-:Y:S01]  /*1be0*/  FMUL.FTZ R193, R68, R223 ;  /* 0x000000df44c17220 */ /* 0x000fe20000410000 */
[----:B------:R-:W-:Y:S01]  /*1bf0*/  SHF.L.U32 R191, R191, 0x10, RZ ;  /* 0x00000010bfbf7819 */ /* 0x000fe200000006ff */
[----:B------:R-:W-:Y:S01]  /*1c00*/  FMUL.FTZ R217, R199, R214 ;  /* 0x000000d6c7d97220 */ /* 0x000fe20000410000 */
[C---:B------:R-:W-:Y:S01]  /*1c10*/  FADD.FTZ R236, -R231.reuse, R195 ;  /* 0x000000c3e7ec7221 */ /* 0x040fe20000010100 */
[----:B------:R-:W-:Y:S01]  /*1c20*/  SHF.L.U32 R194, R216, 0x10, RZ ;  /* 0x00000010d8c27819 */ /* 0x000fe200000006ff */
[C---:B------:R-:W-:Y:S01]  /*1c30*/  FADD.FTZ R192, -R231.reuse, R192 ;  /* 0x000000c0e7c07221 */ /* 0x040fe20000010100 */
[----:B------:R-:W-:Y:S01]  /*1c40*/  FADD.FTZ R238, -R231, R190 ;  /* 0x000000bee7ee7221 */ /* 0x000fe20000010100 */
[----:B------:R-:W-:Y:S01]  /*1c50*/  FADD.FTZ R114, R114, R189 ;  /* 0x000000bd72727221 */ /* 0x000fe20000010000 */
[----:B------:R-:W-:Y:S01]  /*1c60*/  FFMA.FTZ R174, R215, R189, R174 ;  /* 0x000000bdd7ae7223 */ /* 0x000fe200000100ae */
[----:B------:R-:W-:Y:S01]  /*1c70*/  FADD.FTZ R136, R136, R219 ;  /* 0x000000db88887221 */ /* 0x000fe20000010000 */
[-C--:B------:R-:W-:Y:S01]  /*1c80*/  FFMA.FTZ R214, R60, R219.reuse, R193 ;  /* 0x000000db3cd67223 */ /* 0x080fe200000100c1 */
[----:B------:R-:W-:Y:S01]  /*1c90*/  FFMA.FTZ R176, R217, R219, R176 ;  /* 0x000000dbd9b07223 */ /* 0x000fe200000100b0 */
[----:B------:R-:W-:Y:S01]  /*1ca0*/  FMUL.FTZ R189, R70, R191 ;  /* 0x000000bf46bd7220 */ /* 0x000fe20000410000 */
[----:B------:R-:W-:Y:S01]  /*1cb0*/  FMUL.FTZ R219, R199, R236 ;  /* 0x000000ecc7db7220 */ /* 0x000fe20000410000 */
[----:B------:R-:W-:Y:S01]  /*1cc0*/  SHF.L.U32 R190, R218, 0x10, RZ ;  /* 0x00000010dabe7819 */ /* 0x000fe200000006ff */
        /* <DEDUP_REMOVED lines=8> */
[----:B------:R-:W-:-:S02]  /*1d50*/  SHF.L.U32 R190, R186, 0x10, RZ ;  /* 0x00000010babe7819 */ /* 0x000fc400000006ff */
[----:B------:R-:W-:Y:S01]  /*1d60*/  SHF.L.U32 R186, R220, 0x10, RZ ;  /* 0x00000010dcba7819 */ /* 0x000fe200000006ff */
[----:B------:R-:W-:Y:S02]  /*1d70*/  FMUL.FTZ R220, R199, R238 ;  /* 0x000000eec7dc7220 */ /* 0x000fe40000410000 */
[----:B------:R-:W-:Y:S01]  /*1d80*/  FMUL.FTZ R192, R67, R190 ;  /* 0x000000be43c07220 */ /* 0x000fe20000410000 */
[----:B------:R-:W-:Y:S01]  /*1d90*/  FADD.FTZ R92, R92, R223 ;  /* 0x000000df5c5c7221 */ /* 0x000fe20000010000 */
[----:B------:R-:W-:Y:S01]  /*1da0*/  FFMA.FTZ R156, R217, R223, R156 ;  /* 0x000000dfd99c7223 */ /* 0x000fe2000001009c */
[----:B------:R-:W-:Y:S01]  /*1db0*/  FADD.FTZ R119, R119, R186 ;  /* 0x000000ba77777221 */ /* 0x000fe20000010000 */
[-C--:B------:R-:W-:Y:S01]  /*1dc0*/  FFMA.FTZ R223, R59, R186.reuse, R192 ;  /* 0x000000ba3bdf7223 */ /* 0x080fe200000100c0 */
[----:B------:R-:W-:Y:S01]  /*1dd0*/  FFMA.FTZ R171, R220, R186, R171 ;  /* 0x000000badcab7223 */ /* 0x000fe200000100ab */
[----:B------:R-:W-:Y:S01]  /*1de0*/  SHF.L.U32 R236, R187, 0x10, RZ ;  /* 0x00000010bbec7819 */ /* 0x000fe200000006ff */
[----:B------:R-:W-:Y:S01]  /*1df0*/  FADD.FTZ R186, R235, R210 ;  /* 0x000000d2ebba7221 */ /* 0x000fe20000010000 */
[----:B------:R-:W-:Y:S01]  /*1e00*/  FFMA.FTZ R187, R213, R210, R234 ;  /* 0x000000d2d5bb7223 */ /* 0x000fe200000100ea */
[----:B------:R-:W-:Y:S01]  /*1e10*/  FADD.FTZ R113, R113, R194 ;  /* 0x000000c271717221 */ /* 0x000fe20000010000 */
[----:B------:R-:W-:Y:S01]  /*1e20*/  FFMA.FTZ R173, R218, R194, R173 ;  /* 0x000000c2daad7223 */ /* 0x000fe200000100ad */
[----:B------:R-:W-:Y:S01]  /*1e30*/  FADD.FTZ R189, R186, R221 ;  /* 0x000000ddbabd7221 */ /* 0x000fe20000010000 */
[----:B------:R-:W-:Y:S01]  /*1e40*/  SHF.L.U32 R194, R222, 0x10, RZ ;  /* 0x00000010dec27819 */ /* 0x000fe200000006ff */
[----:B------:R-:W-:Y:S01]  /*1e50*/  FADD.FTZ R115, R115, R190 ;  /* 0x000000be73737221 */ /* 0x000fe20000010000 */
[----:B------:R-:W-:Y:S01]  /*1e60*/  FFMA.FTZ R175, R220, R190, R175 ;  /* 0x000000bedcaf7223 */ /* 0x000fe200000100af */
[----:B------:R-:W-:Y:S01]  /*1e70*/  FFMA.FTZ R186, R218, R221, R187 ;  /* 0x000000dddaba7223 */ /* 0x000fe200000100bb */
[----:B------:R-:W-:Y:S01]  /*1e80*/  FMUL.FTZ R190, R69, R236 ;  /* 0x000000ec45be7220 */ /* 0x000fe20000410000 */
[----:B------:R-:W-:Y:S01]  /*1e90*/  FMUL.FTZ R222, R199, R188 ;  /* 0x000000bcc7de7220 */ /* 0x000fe20000410000 */
[----:B------:R-:W-:-:S02]  /*1ea0*/  IMAD.U32 R188, R184, 0x10000, RZ ;  /* 0x00010000b8bc7824 */ /* 0x000fc400078e00ff */
[----:B------:R-:W-:Y:S01]  /*1eb0*/  FADD.FTZ R184, R189, R212 ;  /* 0x000000d4bdb87221 */ /* 0x000fe20000010000 */
[----:B------:R-:W-:Y:S01]  /*1ec0*/  FADD.FTZ R112, R112, R225 ;  /* 0x000000e170707221 */ /* 0x000fe20000010000 */
[----:B------:R-:W-:Y:S01]  /*1ed0*/  FFMA.FTZ R172, R213, R225, R172 ;  /* 0x000000e1d5ac7223 */ /* 0x000fe200000100ac */
[----:B------:R-:W-:Y:S01]  /*1ee0*/  FFMA.FTZ R187, R215, R212, R186 ;  /* 0x000000d4d7bb7223 */ /* 0x000fe200000100ba */
[----:B------:R-:W-:Y:S01]  /*1ef0*/  FFMA.FTZ R225, R61, R194, R190 ;  /* 0x000000c23de17223 */ /* 0x000fe200000100be */
[----:B------:R-:W-:Y:S01]  /*1f00*/  SHF.L.U32 R190, R185, 0x10, RZ ;  /* 0x00000010b9be7819 */ /* 0x000fe200000006ff */
[----:B------:R-:W-:Y:S01]  /*1f10*/  FADD.FTZ R185, R184, R223 ;  /* 0x000000dfb8b97221 */ /* 0x000fe20000010000 */
[----:B------:R-:W-:Y:S01]  /*1f20*/  FFMA.FTZ R184, R220, R223, R187 ;  /* 0x000000dfdcb87223 */ /* 0x000fe200000100bb */
[----:B------:R-:W-:Y:S02]  /*1f30*/  SHF.L.U32 R224, R224, 0x10, RZ ;  /* 0x00000010e0e07819 */ /* 0x000fe400000006ff */
        /* <DEDUP_REMOVED lines=22> */
.L_x_667:
[----:B------:R-:W-:Y:S05]  /*20a0*/  BSYNC B1 ;  /* 0x0000000000017941 */ /* 0x000fea0003800000 */
.L_x_666:
[----:B------:R-:W-:-:S03]  /*20b0*/  UMOV UR6, 0xffffffff ;  /* 0xffffffff00067882 */ /* 0x000fc60000000000 */
[----:B------:R-:W-:Y:S05]  /*20c0*/  BRA.DIV UR6, `(.L_x_668) ;  /* 0x0000002e06347947 */ /* 0x000fea000b800000 */
[----:B------:R-:W1:Y:S04]  /*20d0*/  SHFL.BFLY PT, R184, R235, 0x1, 0x1f ;  /* 0x0c201f00ebb87f89 */ /* 0x000e6800000e0000 */
[----:B------:R-:W2:Y:S01]  /*20e0*/  SHFL.BFLY PT, R185, R234, 0x1, 0x1f ;  /* 0x0c201f00eab97f89 */ /* 0x000ea200000e0000 */
[----:B-1----:R-:W-:Y:S01]  /*20f0*/  FADD.FTZ R184, R184, R235 ;  /* 0x000000ebb8b87221 */ /* 0x002fe20000010000 */
[----:B--2---:R-:W-:-:S04]  /*2100*/  FADD.FTZ R185, R185, R234 ;  /* 0x000000eab9b97221 */ /* 0x004fc80000010000 */
        /* <DEDUP_REMOVED lines=12> */
[----:B------:R1:W2:Y:S04]  /*21d0*/  SHFL.BFLY PT, R184, R191, 0x10, 0x1f ;  /* 0x0e001f00bfb87f89 */ /* 0x0002a800000e0000 */
[----:B------:R1:W3:Y:S02]  /*21e0*/  SHFL.BFLY PT, R185, R190, 0x10, 0x1f ;  /* 0x0e001f00beb97f89 */ /* 0x0002e400000e0000 */
.L_x_697:
[----:B--2---:R-:W-:Y:S01]  /*21f0*/  FADD.FTZ R184, R191, R184 ;  /* 0x000000b8bfb87221 */ /* 0x004fe20000010000 */
[----:B---3--:R-:W-:Y:S01]  /*2200*/  FADD.FTZ R185, R190, R185 ;  /* 0x000000b9beb97221 */ /* 0x008fe20000010000 */
[----:B0-----:R-:W-:Y:S01]  /*2210*/  ISETP.NE.AND P0, PT, R3, RZ, PT ;  /* 0x000000ff0300720c */ /* 0x001fe20003f05270 */
[----:B------:R-:W-:Y:S01]  /*2220*/  BSSY B1, `(.L_x_669) ;  /* 0x0000067000017945 */ /* 0x000fe20003800000 */
[----:B------:R-:W-:Y:S01]  /*2230*/  FMUL.FTZ R184, R184, UR7 ;  /* 0x00000007b8b87c20 */ /* 0x000fe20008410000 */
[----:B------:R-:W-:-:S04]  /*2240*/  FMUL.FTZ R194, R185, UR7 ;  /* 0x00000007b9c27c20 */ /* 0x000fc80008410000 */
[----:B------:R-:W-:Y:S01]  /*2250*/  FSEL R195, R184, RZ, !P0 ;  /* 0x000000ffb8c37208 */ /* 0x000fe20004000000 */
[----:B------:R-:W-:Y:S06]  /*2260*/  @!P3 BRA `(.L_x_670) ;  /* 0x000000040088b947 */ /* 0x000fec0003800000 */
[----:B------:R-:W-:Y:S01]  /*2270*/  ISETP.NE.U32.AND P0, PT, RZ, UR8, PT ;  /* 0x00000008ff007c0c */ /* 0x000fe2000bf05070 */
[-CC-:B-1----:R-:W-:Y:S01]  /*2280*/  FFMA.FTZ R191, R205, R194.reuse, R195.reuse ;  /* 0x000000c2cdbf7223 */ /* 0x182fe200000100c3 */
[-CC-:B------:R-:W-:Y:S01]  /*2290*/  FFMA.FTZ R185, R201, R194.reuse, R195.reuse ;  /* 0x000000c2c9b97223 */ /* 0x180fe200000100c3 */
        /* <DEDUP_REMOVED lines=12> */
[----:B------:R-:W-:Y:S01]  /*2360*/  FFMA.FTZ R234, R208, R194, R195 ;  /* 0x000000c2d0ea7223 */ /* 0x000fe200000100c3 */
[----:B------:R-:W-:-:S02]  /*2370*/  ISETP.NE.U32.AND P1, PT, RZ, UR12, PT ;  /* 0x0000000cff007c0c */ /* 0x000fc4000bf25070 */
[----:B------:R-:W-:Y:S01]  /*2380*/  @P0 SHF.L.U32 R192, R163, 0x10, RZ ;  /* 0x00000010a3c00819 */ /* 0x000fe200000006ff */
[----:B------:R-:W-:Y:S01]  /*2390*/  FADD.FTZ R190, R207, -R190 ;  /* 0x800000becfbe7221 */ /* 0x000fe20000010000 */
[----:B------:R-:W-:Y:S01]  /*23a0*/  @P0 SHF.L.U32 R189, R160, 0x10, RZ ;  /* 0x00000010a0bd0819 */ /* 0x000fe200000006ff */
[----:B------:R-:W-:Y:S01]  /*23b0*/  FADD.FTZ R236, R211, -R234 ;  /* 0x800000ead3ec7221 */ /* 0x000fe20000010000 */
[----:B------:R-:W-:Y:S01]  /*23c0*/  @P0 SHF.L.U32 R188, R161, 0x10, RZ ;  /* 0x00000010a1bc0819 */ /* 0x000fe200000006ff */
[----:B------:R-:W-:Y:S01]  /*23d0*/  @P0 FADD.FTZ R187, R187, R192 ;  /* 0x000000c0bbbb0221 */ /* 0x000fe20000010000 */
[-C--:B------:R-:W-:Y:S01]  /*23e0*/  FFMA.FTZ R192, R206, R194.reuse, R195 ;  /* 0x000000c2cec07223 */ /* 0x080fe200000100c3 */
[----:B------:R-:W-:Y:S01]  /*23f0*/  @P0 FADD.FTZ R184, R184, R189 ;  /* 0x000000bdb8b80221 */ /* 0x000fe20000010000 */
[----:B------:R-:W-:Y:S01]  /*2400*/  FFMA.FTZ R189, R230, R194, R195 ;  /* 0x000000c2e6bd7223 */ /* 0x000fe200000100c3 */
[----:B------:R-:W-:Y:S01]  /*2410*/  @P0 FADD.FTZ R185, R185, R188 ;  /* 0x000000bcb9b90221 */ /* 0x000fe20000010000 */
[----:B------:R-:W-:Y:S01]  /*2420*/  FADD.FTZ R192, R209, -R192 ;  /* 0x800000c0d1c07221 */ /* 0x000fe20000010000 */
[----:B------:R-:W-:Y:S01]  /*2430*/  @P0 SHF.L.U32 R191, R162, 0x10, RZ ;  /* 0x00000010a2bf0819 */ /* 0x000fe200000006ff */
[----:B------:R-:W-:Y:S01]  /*2440*/  FADD.FTZ R188, R228, -R189 ;  /* 0x800000bde4bc7221 */ /* 0x000fe20000010000 */
[C---:B------:R-:W-:Y:S01]  /*2450*/  FMUL.FTZ R234, R199.reuse, R190 ;  /* 0x000000bec7ea7220 */ /* 0x040fe20000410000 */
[----:B------:R-:W-:Y:S01]  /*2460*/  FMUL.FTZ R193, R199, R192 ;  /* 0x000000c0c7c17220 */ /* 0x000fe20000410000 */
[----:B------:R-:W-:Y:S01]  /*2470*/  @P0 PRMT R190, R161, 0x7632, R190 ;  /* 0x00007632a1be0816 */ /* 0x000fe200000000be */
[----:B------:R-:W-:Y:S01]  /*2480*/  FMUL.FTZ R189, R199, R188 ;  /* 0x000000bcc7bd7220 */ /* 0x000fe20000410000 */
[----:B------:R-:W-:Y:S01]  /*2490*/  @P0 PRMT R192, R162, 0x7632, R192 ;  /* 0x00007632a2c00816 */ /* 0x000fe200000000c0 */
[----:B------:R-:W-:Y:S01]  /*24a0*/  @P0 FADD.FTZ R186, R186, R191 ;  /* 0x000000bfbaba0221 */ /* 0x000fe20000010000 */
[----:B------:R-:W-:-:S02]  /*24b0*/  @P0 PRMT R188, R160, 0x7632, R188 ;  /* 0x00007632a0bc0816 */ /* 0x000fc400000000bc */
[----:B------:R-:W-:Y:S02]  /*24c0*/  @P0 PRMT R231, R163, 0x7632, R231 ;  /* 0x00007632a3e70816 */ /* 0x000fe400000000e7 */
[----:B------:R-:W-:Y:S01]  /*24d0*/  @P0 SHF.L.U32 R191, R190, 0x10, RZ ;  /* 0x00000010bebf0819 */ /* 0x000fe200000006ff */
[----:B------:R-:W-:Y:S01]  /*24e0*/  @P0 IMAD.U32 R190, R192, 0x10000, RZ ;  /* 0x00010000c0be0824 */ /* 0x000fe200078e00ff */
[----:B------:R-:W-:Y:S01]  /*24f0*/  ISETP.NE.U32.AND P2, PT, RZ, UR14, PT ;  /* 0x0000000eff007c0c */ /* 0x000fe2000bf45070 */
[----:B------:R-:W-:Y:S01]  /*2500*/  FMUL.FTZ R192, R199, R236 ;  /* 0x000000ecc7c07220 */ /* 0x000fe20000410000 */
[----:B------:R-:W-:Y:S01]  /*2510*/  @P0 SHF.L.U32 R188, R188, 0x10, RZ ;  /* 0x00000010bcbc0819 */ /* 0x000fe200000006ff */
[----:B------:R-:W-:Y:S01]  /*2520*/  @P0 FADD.FTZ R234, R234, R191 ;  /* 0x000000bfeaea0221 */ /* 0x000fe20000010000 */
        /* <DEDUP_REMOVED lines=54> */
.L_x_670:
[----:B------:R-:W-:Y:S05]  /*2890*/  BSYNC B1 ;  /* 0x0000000000017941 */ /* 0x000fea0003800000 */
.L_x_669:
[----:B------:R-:W-:Y:S04]  /*28a0*/  BSSY B1, `(.L_x_671) ;  /* 0x0000064000017945 */ /* 0x000fe80003800000 */
[----:B------:R-:W-:Y:S05]  /*28b0*/  @!P4 BRA `(.L_x_672) ;  /* 0x000000040088c947 */ /* 0x000fea0003800000 */
[----:B------:R-:W-:Y:S01]  /*28c0*/  ISETP.NE.U32.AND P0, PT, RZ, UR8, PT ;  /* 0x00000008ff007c0c */ /* 0x000fe2000bf05070 */
[-CC-:B0-----:R-:W-:Y:S01]  /*28d0*/  FFMA.FTZ R187, R9, R194.reuse, R195.reuse ;  /* 0x000000c209bb7223 */ /* 0x181fe200000100c3 */
[-CC-:B------:R-:W-:Y:S01]  /*28e0*/  FFMA.FTZ R189, R11, R194.reuse, R195.reuse ;  /* 0x000000c20bbd7223 */ /* 0x180fe200000100c3 */
[-CC-:B------:R-:W-:Y:S01]  /*28f0*/  FFMA.FTZ R185, R7, R194.reuse, R195.reuse ;  /* 0x000000c207b97223 */ /* 0x180fe200000100c3 */
[----:B------:R-:W-:Y:S01]  /*2900*/  ISETP.NE.AND.EX P0, PT, RZ, UR9, PT, P0 ;  /* 0x00000009ff007c0c */ /* 0x000fe2000bf05300 */
[----:B-1----:R-:W-:Y:S01]  /*2910*/  FFMA.FTZ R191, R13, R194, R195 ;  /* 0x000000c20dbf7223 */ /* 0x002fe200000100c3 */
        /* <DEDUP_REMOVED lines=8> */
[----:B------:R-:W-:Y:S01]  /*29a0*/  FFMA.FTZ R190, R18, R194, R195 ;  /* 0x000000c212be7223 */ /* 0x000fe200000100c3 */
[----:B------:R-:W-:Y:S01]  /*29b0*/  FMUL.FTZ R184, R199, R184 ;  /* 0x000000b8c7b87220 */ /* 0x000fe20000410000 */
[----:B------:R-:W-:Y:S01]  /*29c0*/  FADD.FTZ R236, R197, -R234 ;  /* 0x800000eac5ec7221 */ /* 0x000fe20000010000 */
[----:B------:R-:W-:Y:S01]  /*29d0*/  @P0 SHF.L.U32 R188, R165, 0x10, RZ ;  /* 0x00000010a5bc0819 */ /* 0x000fe200000006ff */
[----:B------:R-:W-:Y:S01]  /*29e0*/  FADD.FTZ R190, R17, -R190 ;  /* 0x800000be11be7221 */ /* 0x000fe20000010000 */
[----:B------:R-:W-:-:S02]  /*29f0*/  @P0 SHF.L.U32 R192, R167, 0x10, RZ ;  /* 0x00000010a7c00819 */ /* 0x000fc400000006ff */
[----:B------:R-:W-:Y:S01]  /*2a00*/  @P0 SHF.L.U32 R189, R164, 0x10, RZ ;  /* 0x00000010a4bd0819 */ /* 0x000fe200000006ff */
        /* <DEDUP_REMOVED lines=8> */
[----:B------:R-:W-:Y:S01]  /*2a90*/  @P0 FADD.FTZ R184, R184, R189 ;  /* 0x000000bdb8b80221 */ /* 0x000fe20000010000 */
[----:B------:R-:W-:Y:S01]  /*2aa0*/  @P0 PRMT R190, R165, 0x7632, R190 ;  /* 0x00007632a5be0816 */ /* 0x000fe200000000be */
[C---:B------:R-:W-:Y:S01]  /*2ab0*/  FMUL.FTZ R189, R199.reuse, R188 ;  /* 0x000000bcc7bd7220 */ /* 0x040fe20000410000 */
[----:B------:R-:W-:Y:S01]  /*2ac0*/  FMUL.FTZ R193, R199, R192 ;  /* 0x000000c0c7c17220 */ /* 0x000fe20000410000 */
[----:B------:R-:W-:Y:S01]  /*2ad0*/  @P0 PRMT R188, R164, 0x7632, R188 ;  /* 0x00007632a4bc0816 */ /* 0x000fe200000000bc */
[----:B------:R-:W-:Y:S01]  /*2ae0*/  @P0 FADD.FTZ R186, R186, R191 ;  /* 0x000000bfbaba0221 */ /* 0x000fe20000010000 */
[----:B------:R-:W-:Y:S01]  /*2af0*/  @P0 PRMT R192, R166, 0x7632, R192 ;  /* 0x00007632a6c00816 */ /* 0x000fe200000000c0 */
[----:B------:R-:W-:Y:S01]  /*2b00*/  @P0 IMAD.U32 R191, R190, 0x10000, RZ ;  /* 0x00010000bebf0824 */ /* 0x000fe200078e00ff */
[----:B------:R-:W-:-:S02]  /*2b10*/  @P0 PRMT R231, R167, 0x7632, R231 ;  /* 0x00007632a7e70816 */ /* 0x000fc400000000e7 */
[----:B------:R-:W-:Y:S01]  /*2b20*/  ISETP.NE.U32.AND P1, PT, RZ, UR12, PT ;  /* 0x0000000cff007c0c */ /* 0x000fe2000bf25070 */
[----:B------:R-:W-:Y:S01]  /*2b30*/  @P0 FADD.FTZ R234, R234, R191 ;  /* 0x000000bfeaea0221 */ /* 0x000fe20000010000 */
[----:B------:R-:W-:Y:S02]  /*2b40*/  ISETP.NE.U32.AND P2, PT, RZ, UR14, PT ;  /* 0x0000000eff007c0c */ /* 0x000fe4000bf45070 */
[----:B------:R-:W-:Y:S02]  /*2b50*/  @P0 SHF.L.U32 R188, R188, 0x10, RZ ;  /* 0x00000010bcbc0819 */ /* 0x000fe400000006ff */
        /* <DEDUP_REMOVED lines=56> */
.L_x_672:
[----:B------:R-:W-:Y:S05]  /*2ee0*/  BSYNC B1 ;  /* 0x0000000000017941 */ /* 0x000fea0003800000 */
.L_x_671:
[----:B------:R-:W-:Y:S04]  /*2ef0*/  BSSY B1, `(.L_x_673) ;  /* 0x0000063000017945 */ /* 0x000fe80003800000 */
[----:B------:R-:W-:Y:S05]  /*2f00*/  @!P5 BRA `(.L_x_674) ;  /* 0x000000040084d947 */ /* 0x000fea0003800000 */
[----:B------:R-:W-:Y:S01]  /*2f10*/  ISETP.NE.U32.AND P0, PT, RZ, UR8, PT ;  /* 0x00000008ff007c0c */ /* 0x000fe2000bf05070 */
[-CC-:B0-2---:R-:W-:Y:S01]  /*2f20*/  FFMA.FTZ R187, R215, R194.reuse, R195.reuse ;  /* 0x000000c2d7bb7223 */ /* 0x185fe200000100c3 */
[-CC-:B------:R-:W-:Y:S01]  /*2f30*/  FFMA.FTZ R185, R213, R194.reuse, R195.reuse ;  /* 0x000000c2d5b97223 */ /* 0x180fe200000100c3 */
[-CC-:B------:R-:W-:Y:S01]  /*2f40*/  FFMA.FTZ R186, R218, R194.reuse, R195.reuse ;  /* 0x000000c2daba7223 */ /* 0x180fe200000100c3 */
[----:B------:R-:W-:Y:S01]  /*2f50*/  ISETP.NE.AND.EX P0, PT, RZ, UR9, PT, P0 ;  /* 0x00000009ff007c0c */ /* 0x000fe2000bf05300 */
[-C--:B-1----:R-:W-:Y:S01]  /*2f60*/  FFMA.FTZ R190, R220, R194.reuse, R195 ;  /* 0x000000c2dcbe7223 */ /* 0x082fe200000100c3 */
        /* <DEDUP_REMOVED lines=29> */
[----:B------:R-:W-:Y:S01]  /*3140*/  @P0 IMAD.U32 R188, R188, 0x10000, RZ ;  /* 0x00010000bcbc0824 */ /* 0x000fe200078e00ff */
[----:B------:R-:W-:Y:S01]  /*3150*/  @P0 PRMT R195, R22, 0x7632, R195 ;  /* 0x0000763216c30816 */ /* 0x000fe200000000c3 */
[----:B------:R-:W-:Y:S01]  /*3160*/  FADD.FTZ R234, R225, -R234 ;  /* 0x800000eae1ea7221 */ /* 0x000fe20000010000 */
[----:B------:R-:W-:Y:S01]  /*3170*/  @P0 SHF.L.U32 R191, R190, 0x10, RZ ;  /* 0x00000010bebf0819 */ /* 0x000fe200000006ff */
[----:B------:R-:W-:Y:S01]  /*3180*/  @P0 FADD.FTZ R189, R189, R188 ;  /* 0x000000bcbdbd0221 */ /* 0x000fe20000010000 */
[----:B------:R-:W-:Y:S01]  /*3190*/  @P0 SHF.L.U32 R195, R195, 0x10, RZ ;  /* 0x00000010c3c30819 */ /* 0x000fe200000006ff */
[----:B------:R-:W-:Y:S01]  /*31a0*/  FADD.FTZ R236, R227, -R236 ;  /* 0x800000ece3ec7221 */ /* 0x000fe20000010000 */
[----:B------:R-:W-:Y:S01]  /*31b0*/  @P2 F2FP.BF16.F32.PACK_AB R190, RZ, R184 ;  /* 0x000000b8ffbe223e */ /* 0x000fe200000010ff */
[C---:B------:R-:W-:Y:S01]  /*31c0*/  FMUL.FTZ R192, R199.reuse, R234 ;  /* 0x000000eac7c07220 */ /* 0x040fe20000410000 */
[----:B------:R-:W-:Y:S01]  /*31d0*/  @P1 F2FP.BF16.F32.PACK_AB R188, RZ, R184 ;  /* 0x000000b8ffbc123e */ /* 0x000fe200000010ff */
[C---:B------:R-:W-:Y:S01]  /*31e0*/  FMUL.FTZ R193, R199.reuse, R194 ;  /* 0x000000c2c7c17220 */ /* 0x040fe20000410000 */
[----:B------:R-:W-:Y:S01]  /*31f0*/  FMUL.FTZ R194, R199, R236 ;  /* 0x000000ecc7c27220 */ /* 0x000fe20000410000 */
[----:B------:R-:W-:Y:S01]  /*3200*/  @P0 FADD.FTZ R186, R186, R191 ;  /* 0x000000bfbaba0221 */ /* 0x000fe20000010000 */
[----:B------:R-:W-:Y:S01]  /*3210*/  @P0 FADD.FTZ R192, R192, R195 ;  /* 0x000000c3c0c00221 */ /* 0x000fe20000010000 */
[----:B------:R-:W-:-:S02]  /*3220*/  @P2 PRMT R88, R190, 0x7610, R88 ;  /* 0x00007610be582816 */ /* 0x000fc40000000058 */
[-C--:B------:R-:W-:Y:S01]  /*3230*/  @P1 F2FP.BF16.F32.PACK_AB R195, RZ, R189.reuse ;  /* 0x000000bdffc3123e */ /* 0x080fe200000010ff */
[----:B------:R-:W0:Y:S01]  /*3240*/  @P6 LDC.64 R190, c[0x0][0x308] ;  /* 0x0000c200ffbe6b82 */ /* 0x000e220000000a00 */
[----:B------:R-:W-:Y:S02]  /*3250*/  @P2 F2FP.BF16.F32.PACK_AB R236, RZ, R189 ;  /* 0x000000bdffec223e */ /* 0x000fe400000010ff */
[----:B------:R-:W-:Y:S02]  /*3260*/  F2FP.BF16.F32.PACK_AB R184, R189, R184 ;  /* 0x000000b8bdb8723e */ /* 0x000fe400000010ff */
[----:B------:R-:W-:Y:S02]  /*3270*/  @P1 PRMT R180, R188, 0x7610, R180 ;  /* 0x00007610bcb41816 */ /* 0x000fe400000000b4 */
[C---:B------:R-:W-:Y:S01]  /*3280*/  @P0 PRMT R199, R23.reuse, 0x7632, R199 ;  /* 0x0000763217c70816 */ /* 0x040fe200000000c7 */
[----:B------:R-:W1:Y:S01]  /*3290*/  LDC.64 R188, c[0x0][0x2f8] ;  /* 0x0000be00ffbc7b82 */ /* 0x000e620000000a00 */
[----:B------:R-:W-:-:S02]  /*32a0*/  @P0 SHF.L.U32 R234, R23, 0x10, RZ ;  /* 0x0000001017ea0819 */ /* 0x000fc400000006ff */
[----:B------:R-:W-:Y:S02]  /*32b0*/  @P0 SHF.L.U32 R199, R199, 0x10, RZ ;  /* 0x00000010c7c70819 */ /* 0x000fe400000006ff */
[----:B------:R-:W-:Y:S01]  /*32c0*/  @P1 F2FP.BF16.F32.PACK_AB R231, RZ, R187 ;  /* 0x000000bbffe7123e */ /* 0x000fe200000010ff */
[----:B------:R-:W-:Y:S01]  /*32d0*/  @P0 FADD.FTZ R193, R193, R234 ;  /* 0x000000eac1c10221 */ /* 0x000fe20000010000 */
[-C--:B------:R-:W-:Y:S01]  /*32e0*/  @P2 F2FP.BF16.F32.PACK_AB R237, RZ, R185.reuse ;  /* 0x000000b9ffed223e */ /* 0x080fe200000010ff */
[----:B------:R-:W-:Y:S01]  /*32f0*/  @P0 FADD.FTZ R194, R194, R199 ;  /* 0x000000c7c2c20221 */ /* 0x000fe20000010000 */
[----:B------:R-:W-:Y:S02]  /*3300*/  @P1 F2FP.BF16.F32.PACK_AB R199, RZ, R185 ;  /* 0x000000b9ffc7123e */ /* 0x000fe400000010ff */
[----:B------:R-:W-:Y:S02]  /*3310*/  @P1 F2FP.BF16.F32.PACK_AB R234, RZ, R193 ;  /* 0x000000c1ffea123e */ /* 0x000fe400000010ff */
[----:B------:R-:W-:-:S02]  /*3320*/  @P2 F2FP.BF16.F32.PACK_AB R239, RZ, R187 ;  /* 0x000000bbffef223e */ /* 0x000fc400000010ff */
[----:B------:R-:W-:Y:S01]  /*3330*/  @P2 F2FP.BF16.F32.PACK_AB R241, RZ, R193 ;  /* 0x000000c1fff1223e */ /* 0x000fe200000010ff */
[----:B0-----:R-:W-:Y:S01]  /*3340*/  @P6 IMAD.WIDE.U32 R190, R0, 0x10, R190 ;  /* 0x0000001000be6825 */ /* 0x001fe200078e00be */
[----:B------:R-:W-:Y:S02]  /*3350*/  @P1 PRMT R181, R199, 0x7610, R181 ;  /* 0x00007610c7b51816 */ /* 0x000fe400000000b5 */
[-C--:B------:R-:W-:Y:S02]  /*3360*/  @P1 F2FP.BF16.F32.PACK_AB R199, RZ, R186.reuse ;  /* 0x000000baffc7123e */ /* 0x080fe400000010ff */
[----:B------:R-:W-:Y:S02]  /*3370*/  F2FP.BF16.F32.PACK_AB R185, R186, R185 ;  /* 0x000000b9bab9723e */ /* 0x000fe400000010ff */
[----:B------:R-:W-:Y:S01]  /*3380*/  @P2 F2FP.BF16.F32.PACK_AB R238, RZ, R186 ;  /* 0x000000baffee223e */ /* 0x000fe200000010ff */
[----:B-1----:R-:W-:Y:S01]  /*3390*/  IMAD.WIDE.U32 R188, R0, 0x10, R188 ;  /* 0x0000001000bc7825 */ /* 0x002fe200078e00bc */
[----:B------:R-:W-:-:S02]  /*33a0*/  @P1 F2FP.BF16.F32.PACK_AB R233, RZ, R192 ;  /* 0x000000c0ffe9123e */ /* 0x000fc400000010ff */
[----:B------:R-:W-:Y:S02]  /*33b0*/  F2FP.BF16.F32.PACK_AB R186, R192, R187 ;  /* 0x000000bbc0ba723e */ /* 0x000fe400000010ff */
        /* <DEDUP_REMOVED lines=22> */
.L_x_674:
[----:B------:R-:W-:Y:S05]  /*3520*/  BSYNC B1 ;  /* 0x0000000000017941 */ /* 0x000fea0003800000 */
.L_x_673:
[----:B0-23--:R-:W0:Y:S02]  /*3530*/  LDC.64 R184, c[0x0][0x210] ;  /* 0x00008400ffb87b82 */ /* 0x00de240000000a00 */
[----:B0-----:R-:W-:-:S04]  /*3540*/  LEA R2, R184, R2, 0x2 ;  /* 0x00000002b8027211 */ /* 0x001fc800078e10ff */
[----:B------:R-:W-:-:S13]  /*3550*/  ISETP.GE.AND P0, PT, R2, R185, PT ;  /* 0x000000b90200720c */ /* 0x000fda0003f06270 */
[----:B------:R-:W-:Y:S05]  /*3560*/  @!P0 BRA `(.L_x_675) ;  /* 0xffffffd000408947 */ /* 0x000fea000383ffff */
.L_x_661:
[----:B------:R-:W-:Y:S05]  /*3570*/  BSYNC B0 ;  /* 0x0000000000007941 */ /* 0x000fea0003800000 */
.L_x_660:
[----:B------:R-:W0:Y:S01]  /*3580*/  S2R R3, SR_CgaCtaId ;  /* 0x0000000000037919 */ /* 0x000e220000008800 */
        /* <DEDUP_REMOVED lines=16> */
[----:B0-----:R-:W-:-:S04]  /*3690*/  LEA R3, R3, R2, 0x18 ;  /* 0x0000000203037211 */ /* 0x001fc800078ec0ff */
[-C--:B------:R-:W-:Y:S02]  /*36a0*/  LEA R4, R0, R3.reuse, 0x5 ;  /* 0x0000000300047211 */ /* 0x080fe400078e28ff */
[----:B------:R-:W-:Y:S01]  /*36b0*/  LEA R0, R6, R3, 0x2 ;  /* 0x0000000306007211 */ /* 0x000fe200078e10ff */
[----:B--2---:R-:W-:Y:S02]  /*36c0*/  IMAD R11, R12, R5, RZ ;  /* 0x000000050c0b7224 */ /* 0x004fe400078e02ff */
[----:B------:R-:W-:Y:S04]  /*36d0*/  STS.128 [R4], R96 ;  /* 0x0000006004007388 */ /* 0x000fe80000000c00 */
[----:B------:R-:W-:Y:S01]  /*36e0*/  STS.128 [R4+0x10], R100 ;  /* 0x0000106404007388 */ /* 0x000fe20000000c00 */
[----:B-----5:R-:W-:-:S03]  /*36f0*/  IADD3 R48, P6, R11, R6, RZ ;  /* 0x000000060b307210 */ /* 0x020fc60007fde0ff */
[----:B------:R-:W-:Y:S04]  /*3700*/  STS.128 [R4+0x400], R104 ;  /* 0x0004006804007388 */ /* 0x000fe80000000c00 */
[----:B------:R-:W-:Y:S04]  /*3710*/  STS.128 [R4+0x410], R108 ;  /* 0x0004106c04007388 */ /* 0x000fe80000000c00 */
[----:B------:R-:W-:Y:S04]  /*3720*/  STS.128 [R4+0x800], R116 ;  /* 0x0008007404007388 */ /* 0x000fe80000000c00 */
[----:B------:R-:W-:Y:S01]  /*3730*/  STS.128 [R4+0x810], R136 ;  /* 0x0008108804007388 */ /* 0x000fe20000000c00 */
[----:B------:R-:W-:Y:S06]  /*3740*/  BAR.SYNC.DEFER_BLOCKING 0x0 ;  /* 0x0000000000007b1d */ /* 0x000fec0000010000 */
[----:B------:R-:W0:Y:S04]  /*3750*/  LDS R2, [R0] ;  /* 0x0000000000027984 */ /* 0x000e280000000800 */
[----:B------:R-:W2:Y:S04]  /*3760*/  LDS R3, [R0+0x200] ;  /* 0x0002000000037984 */ /* 0x000ea80000000800 */
[----:B------:R-:W3:Y:S04]  /*3770*/  LDS R9, [R0+0xc00] ;  /* 0x000c000000097984 */ /* 0x000ee80000000800 */
[----:B------:R-:W4:Y:S04]  /*3780*/  LDS R8, [R0+0xe00] ;  /* 0x000e000000087984 */ /* 0x000f280000000800 */
[----:B------:R-:W1:Y:S04]  /*3790*/  LDS R5, [R0+0x400] ;  /* 0x0004000000057984 */ /* 0x000e680000000800 */
[----:B------:R-:W1:Y:S04]  /*37a0*/  LDS R7, [R0+0x600] ;  /* 0x0006000000077984 */ /* 0x000e680000000800 */
[----:B------:R-:W1:Y:S04]  /*37b0*/  LDS R6, [R0+0x1000] ;  /* 0x0010000000067984 */ /* 0x000e680000000800 */
[----:B------:R-:W1:Y:S04]  /*37c0*/  LDS R10, [R0+0x1200] ;  /* 0x00120000000a7984 */ /* 0x000e680000000800 */
[----:B------:R-:W-:Y:S04]  /*37d0*/  LDS R11, [R0+0x1400] ;  /* 0x00140000000b7984 */ /* 0x000fe80000000800 */
[----:B------:R-:W-:Y:S01]  /*37e0*/  LDS R12, [R0+0x1600] ;  /* 0x00160000000c7984 */ /* 0x000fe20000000800 */
[----:B0-----:R-:W-:-:S03]  /*37f0*/  FADD.FTZ R2, RZ, R2 ;  /* 0x00000002ff027221 */ /* 0x001fc60000010000 */
[----:B------:R-:W0:Y:S01]  /*3800*/  LDS R14, [R0+0x1800] ;  /* 0x00180000000e7984 */ /* 0x000e220000000800 */
[----:B--2---:R-:W-:-:S03]  /*3810*/  FADD.FTZ R3, RZ, R3 ;  /* 0x00000003ff037221 */ /* 0x004fc60000010000 */
[----:B------:R-:W2:Y:S01]  /*3820*/  LDS R13, [R0+0x1a00] ;  /* 0x001a0000000d7984 */ /* 0x000ea20000000800 */
[----:B---3--:R-:W-:-:S03]  /*3830*/  FADD.FTZ R9, R2, R9 ;  /* 0x0000000902097221 */ /* 0x008fc60000010000 */
[----:B------:R-:W3:Y:S01]  /*3840*/  LDS R16, [R0+0x1c00] ;  /* 0x001c000000107984 */ /* 0x000ee20000000800 */
[----:B----4-:R-:W-:-:S03]  /*3850*/  FADD.FTZ R8, R3, R8 ;  /* 0x0000000803087221 */ /* 0x010fc60000010000 */
[----:B------:R-:W4:Y:S01]  /*3860*/  LDS R2, [R0+0x800] ;  /* 0x0008000000027984 */ /* 0x000f220000000800 */
[----:B-1----:R-:W-:-:S03]  /*3870*/  FADD.FTZ R5, RZ, R5 ;  /* 0x00000005ff057221 */ /* 0x002fc60000010000 */
[----:B------:R-:W1:Y:S01]  /*3880*/  LDS R3, [R0+0xa00] ;  /* 0x000a000000037984 */ /* 0x000e620000000800 */
[----:B------:R-:W-:-:S03]  /*3890*/  FADD.FTZ R7, RZ, R7 ;  /* 0x00000007ff077221 */ /* 0x000fc60000010000 */
[----:B------:R-:W1:Y:S01]  /*38a0*/  LDS R18, [R0+0x1e00] ;  /* 0x001e000000127984 */ /* 0x000e620000000800 */
[----:B------:R-:W-:-:S03]  /*38b0*/  FADD.FTZ R5, R5, R6 ;  /* 0x0000000605057221 */ /* 0x000fc60000010000 */
[----:B------:R-:W1:Y:S01]  /*38c0*/  LDS R15, [R0+0x2000] ;  /* 0x00200000000f7984 */ /* 0x000e620000000800 */
[----:B------:R-:W-:-:S03]  /*38d0*/  FADD.FTZ R7, R7, R10 ;  /* 0x0000000a07077221 */ /* 0x000fc60000010000 */
[----:B------:R-:W1:Y:S04]  /*38e0*/  LDS R20, [R0+0x2200] ;  /* 0x0022000000147984 */ /* 0x000e680000000800 */
[----:B------:R-:W1:Y:S04]  /*38f0*/  LDS R22, [R0+0x2400] ;  /* 0x0024000000167984 */ /* 0x000e680000000800 */
[----:B------:R-:W1:Y:S04]  /*3900*/  LDS R17, [R0+0x2600] ;  /* 0x0026000000117984 */ /* 0x000e680000000800 */
[----:B------:R-:W1:Y:S01]  /*3910*/  LDS R24, [R0+0x2800] ;  /* 0x0028000000187984 */ /* 0x000e620000000800 */
[----:B0-----:R-:W-:-:S03]  /*3920*/  FADD.FTZ R9, R9, R14 ;  /* 0x0000000e09097221 */ /* 0x001fc60000010000 */
[----:B------:R-:W0:Y:S01]  /*3930*/  LDS R26, [R0+0x2a00] ;  /* 0x002a0000001a7984 */ /* 0x000e220000000800 */
[----:B--2---:R-:W-:-:S03]  /*3940*/  FADD.FTZ R8, R8, R13 ;  /* 0x0000000d08087221 */ /* 0x004fc60000010000 */
[----:B------:R-:W2:Y:S01]  /*3950*/  LDS R19, [R0+0x2c00] ;  /* 0x002c000000137984 */ /* 0x000ea20000000800 */
[----:B---3--:R-:W-:-:S03]  /*3960*/  FADD.FTZ R5, R5, R16 ;  /* 0x0000001005057221 */ /* 0x008fc60000010000 */
[----:B------:R-:W3:Y:S01]  /*3970*/  LDS R28, [R0+0x2e00] ;  /* 0x002e0000001c7984 */ /* 0x000ee20000000800 */
[----:B----4-:R-:W-:Y:S01]  /*3980*/  FADD.FTZ R2, RZ, R2 ;  /* 0x00000002ff027221 */ /* 0x010fe20000010000 */
[----:B------:R-:W-:Y:S03]  /*3990*/  BAR.SYNC.DEFER_BLOCKING 0x0 ;  /* 0x0000000000007b1d */ /* 0x000fe60000010000 */
[----:B------:R-:W-:Y:S01]  /*39a0*/  FADD.FTZ R2, R2, R11 ;  /* 0x0000000b02027221 */ /* 0x000fe20000010000 */
[----:B-1----:R-:W-:Y:S01]  /*39b0*/  FADD.FTZ R3, RZ, R3 ;  /* 0x00000003ff037221 */ /* 0x002fe20000010000 */
[----:B------:R-:W-:-:S03]  /*39c0*/  FADD.FTZ R7, R7, R18 ;  /* 0x0000001207077221 */ /* 0x000fc60000010000 */
[----:B------:R-:W-:Y:S01]  /*39d0*/  FADD.FTZ R3, R3, R12 ;  /* 0x0000000c03037221 */ /* 0x000fe20000010000 */
[----:B------:R-:W-:-:S03]  /*39e0*/  FADD.FTZ R2, R2, R15 ;  /* 0x0000000f02027221 */ /* 0x000fc60000010000 */
[----:B------:R-:W-:Y:S01]  /*39f0*/  FADD.FTZ R3, R3, R20 ;  /* 0x0000001403037221 */ /* 0x000fe20000010000 */
[----:B------:R-:W-:Y:S01]  /*3a00*/  FADD.FTZ R11, R9, R22 ;  /* 0x00000016090b7221 */ /* 0x000fe20000010000 */
[----:B------:R-:W-:Y:S01]  /*3a10*/  FADD.FTZ R17, R8, R17 ;  /* 0x0000001108117221 */ /* 0x000fe20000010000 */
[----:B------:R-:W-:Y:S01]  /*3a20*/  STS.128 [R4], R72 ;  /* 0x0000004804007388 */ /* 0x000fe20000000c00 */
[----:B------:R-:W-:-:S03]  /*3a30*/  FADD.FTZ R13, R5, R24 ;  /* 0x00000018050d7221 */ /* 0x000fc60000010000 */
[----:B------:R-:W-:Y:S01]  /*3a40*/  STS.128 [R4+0x10], R76 ;  /* 0x0000104c04007388 */ /* 0x000fe20000000c00 */
[----:B0-----:R-:W-:-:S03]  /*3a50*/  FADD.FTZ R15, R7, R26 ;  /* 0x0000001a070f7221 */ /* 0x001fc60000010000 */
        /* <DEDUP_REMOVED lines=114> */
[----:B------:R-:W-:Y:S02]  /*4180*/  IADD3.X R5, RZ, RZ, RZ, P6, !PT ;  /* 0x000000ffff057210 */ /* 0x000fe400037fe4ff */
[----:B------:R-:W-:Y:S01]  /*4190*/  STS.128 [R4+0x410], R132 ;  /* 0x0004108404007388 */ /* 0x000fe20000000c00 */
[----:B-1----:R-:W-:Y:S01]  /*41a0*/  FADD.FTZ R59, R6, R59 ;  /* 0x0000003b063b7221 */ /* 0x002fe20000010000 */
[C---:B------:R-:W-:Y:S01]  /*41b0*/  SHF.L.U64.HI R6, R48.reuse, 0x2, R5 ;  /* 0x0000000230067819 */ /* 0x040fe20000010205 */
[----:B------:R-:W-:Y:S01]  /*41c0*/  IMAD.SHL.U32 R5, R48, 0x4, RZ ;  /* 0x0000000430057824 */ /* 0x000fe200078e00ff */
[----:B------:R-:W-:Y:S04]  /*41d0*/  STS.128 [R4+0x800], R172 ;  /* 0x000800ac04007388 */ /* 0x000fe80000000c00 */
[----:B------:R-:W-:Y:S01]  /*41e0*/  STS.128 [R4+0x810], R156 ;  /* 0x0008109c04007388 */ /* 0x000fe20000000c00 */
[----:B------:R-:W-:Y:S01]  /*41f0*/  BAR.SYNC.DEFER_BLOCKING 0x0 ;  /* 0x0000000000007b1d */ /* 0x000fe20000010000 */
[----:B------:R-:W-:-:S05]  /*4200*/  IADD3 R22, P6, R5, UR16, RZ ;  /* 0x0000001005167c10 */ /* 0x000fca000ffde0ff */
        /* <DEDUP_REMOVED lines=20> */
[C---:B------:R-:W-:Y:S02]  /*4350*/  IADD3 R20, P6, R5.reuse, UR18, RZ ;  /* 0x0000001205147c10 */ /* 0x040fe4000ffde0ff */
[----:B------:R-:W3:Y:S01]  /*4360*/  LDS R67, [R0+0x2e00] ;  /* 0x002e000000437984 */ /* 0x000ee20000000800 */
[----:B----4-:R-:W-:Y:S01]  /*4370*/  FADD.FTZ R4, R4, R37 ;  /* 0x0000002504047221 */ /* 0x010fe20000010000 */
[----:B------:R-:W-:Y:S01]  /*4380*/  IADD3.X R37, R6, UR19, RZ, P6, !PT ;  /* 0x0000001306257c10 */ /* 0x000fe2000b7fe4ff */
[----:B------:R-:W-:Y:S01]  /*4390*/  ULDC.64 UR18, c[0x0][0x2e0] ;  /* 0x0000b80000127ab9 */ /* 0x000fe20000000a00 */
[----:B------:R-:W4:Y:S01]  /*43a0*/  LDS R14, [R0+0x1a00] ;  /* 0x001a0000000e7984 */ /* 0x000f220000000800 */
[----:B------:R-:W-:Y:S01]  /*43b0*/  FADD.FTZ R12, RZ, R12 ;  /* 0x0000000cff0c7221 */ /* 0x000fe20000010000 */
[----:B------:R-:W-:-:S02]  /*43c0*/  IADD3 R18, P6, R5, UR16, RZ ;  /* 0x0000001005127c10 */ /* 0x000fc4000ffde0ff */
        /* <DEDUP_REMOVED lines=38> */
[----:B------:R-:W-:Y:S01]  /*4630*/  IADD3.X R37, RZ, R37, RZ, P5, !PT ;  /* 0x00000025ff257210 */ /* 0x000fe20002ffe4ff */
[----:B-1----:R-:W-:Y:S01]  /*4640*/  IMAD.MOV.U32 R5, RZ, RZ, R33 ;  /* 0x000000ffff057224 */ /* 0x002fe200078e0021 */
[----:B------:R-:W-:Y:S02]  /*4650*/  MOV R4, R0 ;  /* 0x0000000000047202 */ /* 0x000fe40000000f00 */
[----:B------:R-:W-:Y:S02]  /*4660*/  IADD3 R18, P6, R18, 0x200, RZ ;  /* 0x0000020012127810 */ /* 0x000fe40007fde0ff */
[----:B------:R-:W-:Y:S01]  /*4670*/  IADD3 R0, P5, R0, 0x200, RZ ;  /* 0x0000020000007810 */ /* 0x000fe20007fbe0ff */
[----:B------:R2:W-:Y:S01]  /*4680*/  STG.E desc[UR4][R4.64], R51 ;  /* 0x0000003304007986 */ /* 0x0005e2000c101904 */
[----:B------:R-:W-:-:S02]  /*4690*/  IADD3.X R35, RZ, R35, RZ, P6, !PT ;  /* 0x00000023ff237210 */ /* 0x000fc400037fe4ff */
[----:B------:R-:W-:-:S09]  /*46a0*/  IADD3.X R33, RZ, R33, RZ, P5, !PT ;  /* 0x00000021ff217210 */ /* 0x000fd20002ffe4ff */
.L_x_677:
[----:B------:R-:W-:Y:S05]  /*46b0*/  BSYNC B0 ;  /* 0x0000000000007941 */ /* 0x000fea0003800000 */
.L_x_676:
        /* <DEDUP_REMOVED lines=16> */
[----:B------:R-:W-:Y:S02]  /*47c0*/  IADD3.X R37, RZ, R37, RZ, P5, !PT ;  /* 0x00000025ff257210 */ /* 0x000fe40002ffe4ff */
[----:B-1----:R-:W-:Y:S02]  /*47d0*/  MOV R4, R0 ;  /* 0x0000000000047202 */ /* 0x002fe40000000f00 */
[----:B------:R-:W-:Y:S02]  /*47e0*/  MOV R5, R33 ;  /* 0x0000002100057202 */ /* 0x000fe40000000f00 */
[----:B------:R-:W-:-:S02]  /*47f0*/  IADD3 R0, P6, R0, 0x200, RZ ;  /* 0x0000020000007810 */ /* 0x000fc40007fde0ff */
[----:B------:R-:W-:Y:S01]  /*4800*/  IADD3.X R35, RZ, R35, RZ, P0, !PT ;  /* 0x00000023ff237210 */ /* 0x000fe200007fe4ff */
[----:B------:R3:W-:Y:S02]  /*4810*/  STG.E desc[UR4][R4.64], R53 ;  /* 0x0000003504007986 */ /* 0x0007e4000c101904 */
[----:B------:R-:W-:-:S08]  /*4820*/  IMAD.X R33, RZ, RZ, R33, P6 ;  /* 0x000000ffff217224 */ /* 0x000fd000030e0621 */
.L_x_679:
[----:B------:R-:W-:Y:S05]  /*4830*/  BSYNC B0 ;  /* 0x0000000000007941 */ /* 0x000fea0003800000 */
.L_x_678:
[----:B------:R-:W-:Y:S01]  /*4840*/  BSSY B0, `(.L_x_680) ;  /* 0x0000017000007945 */ /* 0x000fe20003800000 */
[----:B------:R-:W-:-:S03]  /*4850*/  FADD.FTZ R47, R16, R47 ;  /* 0x0000002f102f7221 */ /* 0x000fc60000010000 */
[----:B------:R-:W-:Y:S05]  /*4860*/  @!P1 BRA `(.L_x_681) ;  /* 0x0000000000509947 */ /* 0x000fea0003800000 */
[----:B--23--:R-:W-:Y:S02]  /*4870*/  MOV R4, R22 ;  /* 0x0000001600047202 */ /* 0x00cfe40000000f00 */
        /* <DEDUP_REMOVED lines=11> */
[----:B------:R-:W-:Y:S01]  /*4930*/  IADD3.X R63, RZ, R63, RZ, P0, !PT ;  /* 0x0000003fff3f7210 */ /* 0x000fe200007fe4ff */
[----:B-1----:R-:W-:Y:S01]  /*4940*/  IMAD.MOV.U32 R5, RZ, RZ, R33 ;  /* 0x000000ffff057224 */ /* 0x002fe200078e0021 */
[----:B------:R-:W-:Y:S02]  /*4950*/  MOV R4, R0 ;  /* 0x0000000000047202 */ /* 0x000fe40000000f00 */
[----:B------:R-:W-:Y:S02]  /*4960*/  IADD3 R0, P6, R0, 0x200, RZ ;  /* 0x0000020000007810 */ /* 0x000fe40007fde0ff */
[----:B------:R-:W-:Y:S01]  /*4970*/  IADD3.X R37, RZ, R37, RZ, P1, !PT ;  /* 0x00000025ff257210 */ /* 0x000fe20000ffe4ff */
[----:B------:R4:W-:Y:S01]  /*4980*/  STG.E desc[UR4][R4.64], R55 ;  /* 0x0000003704007986 */ /* 0x0009e2000c101904 */
[----:B------:R-:W-:-:S02]  /*4990*/  IADD3.X R35, RZ, R35, RZ, P5, !PT ;  /* 0x00000023ff237210 */ /* 0x000fc40002ffe4ff */
[----:B------:R-:W-:-:S07]  /*49a0*/  IADD3.X R33, RZ, R33, RZ, P6, !PT ;  /* 0x00000021ff217210 */ /* 0x000fce00037fe4ff */
.L_x_681:
[----:B------:R-:W-:Y:S05]  /*49b0*/  BSYNC B0 ;  /* 0x0000000000007941 */ /* 0x000fea0003800000 */
.L_x_680:
        /* <DEDUP_REMOVED lines=15> */
[----:B------:R-:W-:Y:S02]  /*4ab0*/  IADD3.X R63, RZ, R63, RZ, P0, !PT ;  /* 0x0000003fff3f7210 */ /* 0x000fe400007fe4ff */
[----:B------:R-:W-:Y:S02]  /*4ac0*/  IADD3.X R37, RZ, R37, RZ, P1, !PT ;  /* 0x00000025ff257210 */ /* 0x000fe40000ffe4ff */
[----:B0-----:R-:W-:Y:S02]  /*4ad0*/  MOV R4, R0 ;  /* 0x0000000000047202 */ /* 0x001fe40000000f00 */
[----:B------:R-:W-:Y:S02]  /*4ae0*/  MOV R5, R33 ;  /* 0x0000002100057202 */ /* 0x000fe40000000f00 */
[----:B------:R-:W-:-:S02]  /*4af0*/  IADD3 R0, P5, R0, 0x200, RZ ;  /* 0x0000020000007810 */ /* 0x000fc40007fbe0ff */
[----:B------:R-:W-:Y:S01]  /*4b00*/  IADD3.X R35, RZ, R35, RZ, P2, !PT ;  /* 0x00000023ff237210 */ /* 0x000fe200017fe4ff */
[----:B------:R1:W-:Y:S02]  /*4b10*/  STG.E desc[UR4][R4.64], R57 ;  /* 0x0000003904007986 */ /* 0x0003e4000c101904 */
[----:B------:R-:W-:-:S08]  /*4b20*/  IMAD.X R33, RZ, RZ, R33, P5 ;  /* 0x000000ffff217224 */ /* 0x000fd000028e0621 */
.L_x_683:
[----:B------:R-:W-:Y:S05]  /*4b30*/  BSYNC B0 ;  /* 0x0000000000007941 */ /* 0x000fea0003800000 */
.L_x_682:
        /* <DEDUP_REMOVED lines=16> */
[----:B0-----:R-:W-:Y:S01]  /*4c40*/  IMAD.MOV.U32 R5, RZ, RZ, R33 ;  /* 0x000000ffff057224 */ /* 0x001fe200078e0021 */
[----:B------:R-:W-:Y:S02]  /*4c50*/  MOV R4, R0 ;  /* 0x0000000000047202 */ /* 0x000fe40000000f00 */
[----:B------:R-:W-:Y:S02]  /*4c60*/  IADD3 R0, P3, R0, 0x200, RZ ;  /* 0x0000020000007810 */ /* 0x000fe40007f7e0ff */
[----:B------:R-:W-:Y:S01]  /*4c70*/  IADD3.X R37, RZ, R37, RZ, P1, !PT ;  /* 0x00000025ff257210 */ /* 0x000fe20000ffe4ff */
[----:B------:R1:W-:Y:S01]  /*4c80*/  STG.E desc[UR4][R4.64], R31 ;  /* 0x0000001f04007986 */ /* 0x0003e2000c101904 */
[----:B------:R-:W-:-:S02]  /*4c90*/  IADD3.X R35, RZ, R35, RZ, P2, !PT ;  /* 0x00000023ff237210 */ /* 0x000fc400017fe4ff */
[----:B------:R-:W-:-:S07]  /*4ca0*/  IADD3.X R33, RZ, R33, RZ, P3, !PT ;  /* 0x00000021ff217210 */ /* 0x000fce0001ffe4ff */
.L_x_685:
[----:B------:R-:W-:Y:S05]  /*4cb0*/  BSYNC B0 ;  /* 0x0000000000007941 */ /* 0x000fea0003800000 */
.L_x_684:
[----:B-1234-:R-:W-:Y:S02]  /*4cc0*/  MOV R4, R22 ;  /* 0x0000001600047202 */ /* 0x01efe40000000f00 */
[----:B------:R-:W-:Y:S01]  /*4cd0*/  MOV R5, R63 ;  /* 0x0000003f00057202 */ /* 0x000fe20000000f00 */
[----:B------:R-:W-:Y:S06]  /*4ce0*/  @!P4 EXIT ;  /* 0x000000000000c94d */ /* 0x000fec0003800000 */
[----:B------:R0:W-:Y:S01]  /*4cf0*/  STG.E desc[UR4][R4.64], R29 ;  /* 0x0000001d04007986 */ /* 0x0001e2000c101904 */
[----:B------:R-:W-:Y:S02]  /*4d00*/  MOV R3, R35 ;  /* 0x0000002300037202 */ /* 0x000fe40000000f00 */
[----:B0-----:R-:W-:Y:S01]  /*4d10*/  MOV R4, R20 ;  /* 0x0000001400047202 */ /* 0x001fe20000000f00 */
[----:B------:R-:W-:-:S05]  /*4d20*/  IMAD.MOV.U32 R5, RZ, RZ, R37 ;  /* 0x000000ffff057224 */ /* 0x000fca00078e0025 */
[----:B------:R0:W-:Y:S02]  /*4d30*/  STG.E desc[UR4][R4.64], R2 ;  /* 0x0000000204007986 */ /* 0x0001e4000c101904 */
[----:B0-----:R-:W-:Y:S02]  /*4d40*/  MOV R2, R18 ;  /* 0x0000001200027202 */ /* 0x001fe40000000f00 */
[----:B------:R-:W-:Y:S02]  /*4d50*/  MOV R4, R0 ;  /* 0x0000000000047202 */ /* 0x000fe40000000f00 */
[----:B------:R-:W-:Y:S01]  /*4d60*/  MOV R5, R33 ;  /* 0x0000002100057202 */ /* 0x000fe20000000f00 */
[----:B------:R-:W-:Y:S04]  /*4d70*/  STG.E desc[UR4][R2.64], R67 ;  /* 0x0000004302007986 */ /* 0x000fe8000c101904 */
[----:B------:R-:W-:Y:S01]  /*4d80*/  STG.E desc[UR4][R4.64], R59 ;  /* 0x0000003b04007986 */ /* 0x000fe2000c101904 */
[----:B------:R-:W-:Y:S05]  /*4d90*/  EXIT ;  /* 0x000000000000794d */ /* 0x000fea0003800000 */
.L_x_668:
[----:B------:R-:W-:Y:S01]  /*4da0*/  HFMA2.MMA R194, -RZ, RZ, 0, 5.9604644775390625e-08 ;  /* 0x00000001ffc27435 */ /* 0x000fe200000001ff */
[----:B------:R-:W-:Y:S01]  /*4db0*/  BSSY B1, `(.L_x_686) ;  /* 0x0000006000017945 */ /* 0x000fe20003800000 */
[----:B------:R-:W-:Y:S02]  /*4dc0*/  MOV R195, 0x1f ;  /* 0x0000001f00c37802 */ /* 0x000fe40000000f00 */
[----:B------:R-:W-:-:S07]  /*4dd0*/  MOV R192, 0xffffffff ;  /* 0xffffffff00c07802 */ /* 0x000fce0000000f00 */
[----:B0----5:R-:W-:Y:S05]  /*4de0*/  WARPSYNC.COLLECTIVE R192, `(.L_x_687) ;  /* 0x00000000c0087348 */ /* 0x021fea0003c00000 */
[----:B------:R1:W2:Y:S02]  /*4df0*/  SHFL.BFLY P0, R193, R235, R194, R195 ;  /* 0x0c0000c2ebc17389 */ /* 0x0002a400000000c3 */
[----:B012--5:R-:W-:Y:S01]  /*4e00*/  ENDCOLLECTIVE ;  /* 0x000000000000791b */ /* 0x027fe20003800000 */
.L_x_687:
[----:B------:R-:W-:Y:S05]  /*4e10*/  BSYNC B1 ;  /* 0x0000000000017941 */ /* 0x000fea0003800000 */
.L_x_686:
[----:B------:R-:W-:Y:S01]  /*4e20*/  IMAD.MOV.U32 R184, RZ, RZ, R193 ;  /* 0x000000ffffb87224 */ /* 0x000fe200078e00c1 */
[----:B------:R-:W-:Y:S01]  /*4e30*/  HFMA2.MMA R194, -RZ, RZ, 0, 5.9604644775390625e-08 ;  /* 0x00000001ffc27435 */ /* 0x000fe200000001ff */
[----:B------:R-:W-:Y:S02]  /*4e40*/  MOV R195, 0x1f ;  /* 0x0000001f00c37802 */ /* 0x000fe40000000f00 */
[----:B------:R-:W-:Y:S01]  /*4e50*/  FADD.FTZ R184, R184, R235 ;  /* 0x000000ebb8b87221 */ /* 0x000fe20000010000 */
[----:B------:R-:W-:Y:S02]  /*4e60*/  MOV R235, R234 ;  /* 0x000000ea00eb7202 */ /* 0x000fe40000000f00 */
[----:B------:R-:W-:-:S07]  /*4e70*/  MOV R192, 0xffffffff ;  /* 0xffffffff00c07802 */ /* 0x000fce0000000f00 */
[----:B------:R-:W-:Y:S05]  /*4e80*/  WARPSYNC.COLLECTIVE R192, `(.L_x_688) ;  /* 0x00000000c0087348 */ /* 0x000fea0003c00000 */
[----:B------:R0:W1:Y:S02]  /*4e90*/  SHFL.BFLY P0, R193, R235, R194, R195 ;  /* 0x0c0000c2ebc17389 */ /* 0x00006400000000c3 */
[----:B01----:R-:W-:Y:S01]  /*4ea0*/  ENDCOLLECTIVE ;  /* 0x000000000000791b */ /* 0x003fe20003800000 */
.L_x_688:
[----:B------:R-:W-:Y:S01]  /*4eb0*/  HFMA2.MMA R194, -RZ, RZ, 0, 1.1920928955078125e-07 ;  /* 0x00000002ffc27435 */ /* 0x000fe200000001ff */
[----:B------:R-:W-:Y:S02]  /*4ec0*/  MOV R235, R184 ;  /* 0x000000b800eb7202 */ /* 0x000fe40000000f00 */
[----:B------:R-:W-:-:S08]  /*4ed0*/  MOV R185, R193 ;  /* 0x000000c100b97202 */ /* 0x000fd00000000f00 */
[----:B------:R-:W-:Y:S05]  /*4ee0*/  WARPSYNC.COLLECTIVE R192, `(.L_x_689) ;  /* 0x00000000c0087348 */ /* 0x000fea0003c00000 */
[----:B------:R0:W1:Y:S02]  /*4ef0*/  SHFL.BFLY P0, R193, R235, R194, R195 ;  /* 0x0c0000c2ebc17389 */ /* 0x00006400000000c3 */
[----:B01----:R-:W-:Y:S01]  /*4f00*/  ENDCOLLECTIVE ;  /* 0x000000000000791b */ /* 0x003fe20003800000 */
.L_x_689:
[----:B------:R-:W-:-:S05]  /*4f10*/  FADD.FTZ R185, R185, R234 ;  /* 0x000000eab9b97221 */ /* 0x000fca0000010000 */
[----:B------:R-:W-:Y:S01]  /*4f20*/  MOV R235, R185 ;  /* 0x000000b900eb7202 */ /* 0x000fe20000000f00 */
[----:B------:R-:W-:-:S07]  /*4f30*/  IMAD.MOV.U32 R187, RZ, RZ, R193 ;  /* 0x000000ffffbb7224 */ /* 0x000fce00078e00c1 */
[----:B------:R-:W-:Y:S05]  /*4f40*/  WARPSYNC.COLLECTIVE R192, `(.L_x_690) ;  /* 0x00000000c0087348 */ /* 0x000fea0003c00000 */
[----:B------:R0:W1:Y:S02]  /*4f50*/  SHFL.BFLY P0, R193, R235, R194, R195 ;  /* 0x0c0000c2ebc17389 */ /* 0x00006400000000c3 */
[----:B01----:R-:W-:Y:S01]  /*4f60*/  ENDCOLLECTIVE ;  /* 0x000000000000791b */ /* 0x003fe20003800000 */
.L_x_690:
[----:B------:R-:W-:Y:S01]  /*4f70*/  FADD.FTZ R187, R184, R187 ;  /* 0x000000bbb8bb7221 */ /* 0x000fe20000010000 */
[----:B------:R-:W-:-:S04]  /*4f80*/  HFMA2.MMA R194, -RZ, RZ, 0, 2.384185791015625e-07 ;  /* 0x00000004ffc27435 */ /* 0x000fc800000001ff */
[----:B------:R-:W-:Y:S02]  /*4f90*/  MOV R235, R187 ;  /* 0x000000bb00eb7202 */ /* 0x000fe40000000f00 */
[----:B------:R-:W-:-:S07]  /*4fa0*/  MOV R186, R193 ;  /* 0x000000c100ba7202 */ /* 0x000fce0000000f00 */
[----:B------:R-:W-:Y:S05]  /*4fb0*/  WARPSYNC.COLLECTIVE R192, `(.L_x_691) ;  /* 0x00000000c0087348 */ /* 0x000fea0003c00000 */
[----:B------:R0:W1:Y:S02]  /*4fc0*/  SHFL.BFLY P0, R193, R235, R194, R195 ;  /* 0x0c0000c2ebc17389 */ /* 0x00006400000000c3 */
[----:B01----:R-:W-:Y:S01]  /*4fd0*/  ENDCOLLECTIVE ;  /* 0x000000000000791b */ /* 0x003fe20003800000 */
.L_x_691:
[----:B------:R-:W-:-:S05]  /*4fe0*/  FADD.FTZ R186, R185, R186 ;  /* 0x000000bab9ba7221 */ /* 0x000fca0000010000 */
[----:B------:R-:W-:Y:S02]  /*4ff0*/  MOV R235, R186 ;  /* 0x000000ba00eb7202 */ /* 0x000fe40000000f00 */
[----:B------:R-:W-:-:S07]  /*5000*/  MOV R188, R193 ;  /* 0x000000c100bc7202 */ /* 0x000fce0000000f00 */
[----:B------:R-:W-:Y:S05]  /*5010*/  WARPSYNC.COLLECTIVE R192, `(.L_x_692) ;  /* 0x00000000c0087348 */ /* 0x000fea0003c00000 */
[----:B------:R0:W1:Y:S02]  /*5020*/  SHFL.BFLY P0, R193, R235, R194, R195 ;  /* 0x0c0000c2ebc17389 */ /* 0x00006400000000c3 */
[----:B01----:R-:W-:Y:S01]  /*5030*/  ENDCOLLECTIVE ;  /* 0x000000000000791b */ /* 0x003fe20003800000 */
.L_x_692:
[----:B------:R-:W-:-:S05]  /*5040*/  FADD.FTZ R188, R187, R188 ;  /* 0x000000bcbbbc7221 */ /* 0x000fca0000010000 */
[----:B------:R-:W-:Y:S01]  /*5050*/  MOV R235, R188 ;  /* 0x000000bc00eb7202 */ /* 0x000fe20000000f00 */
[----:B------:R-:W-:Y:S01]  /*5060*/  IMAD.MOV.U32 R194, RZ, RZ, 0x8 ;  /* 0x00000008ffc27424 */ /* 0x000fe200078e00ff */
[----:B------:R-:W-:-:S07]  /*5070*/  MOV R189, R193 ;  /* 0x000000c100bd7202 */ /* 0x000fce0000000f00 */
[----:B------:R-:W-:Y:S05]  /*5080*/  WARPSYNC.COLLECTIVE R192, `(.L_x_693) ;  /* 0x00000000c0087348 */ /* 0x000fea0003c00000 */
[----:B------:R0:W1:Y:S02]  /*5090*/  SHFL.BFLY P0, R193, R235, R194, R195 ;  /* 0x0c0000c2ebc17389 */ /* 0x00006400000000c3 */
[----:B01----:R-:W-:Y:S01]  /*50a0*/  ENDCOLLECTIVE ;  /* 0x000000000000791b */ /* 0x003fe20003800000 */
.L_x_693:
[----:B------:R-:W-:-:S05]  /*50b0*/  FADD.FTZ R189, R186, R189 ;  /* 0x000000bdbabd7221 */ /* 0x000fca0000010000 */
[----:B------:R-:W-:Y:S02]  /*50c0*/  MOV R235, R189 ;  /* 0x000000bd00eb7202 */ /* 0x000fe40000000f00 */
[----:B------:R-:W-:-:S07]  /*50d0*/  MOV R191, R193 ;  /* 0x000000c100bf7202 */ /* 0x000fce0000000f00 */
[----:B------:R-:W-:Y:S05]  /*50e0*/  WARPSYNC.COLLECTIVE R192, `(.L_x_694) ;  /* 0x00000000c0087348 */ /* 0x000fea0003c00000 */
[----:B------:R0:W1:Y:S02]  /*50f0*/  SHFL.BFLY P0, R193, R235, R194, R195 ;  /* 0x0c0000c2ebc17389 */ /* 0x00006400000000c3 */
[----:B01----:R-:W-:Y:S01]  /*5100*/  ENDCOLLECTIVE ;  /* 0x000000000000791b */ /* 0x003fe20003800000 */
.L_x_694:
[----:B------:R-:W-:Y:S01]  /*5110*/  FADD.FTZ R191, R188, R191 ;  /* 0x000000bfbcbf7221 */ /* 0x000fe20000010000 */
[----:B------:R-:W-:-:S04]  /*5120*/  HFMA2.MMA R194, -RZ, RZ, 0, 9.5367431640625e-07 ;  /* 0x00000010ffc27435 */ /* 0x000fc800000001ff */
[----:B------:R-:W-:Y:S02]  /*5130*/  MOV R235, R191 ;  /* 0x000000bf00eb7202 */ /* 0x000fe40000000f00 */
[----:B------:R-:W-:-:S07]  /*5140*/  MOV R190, R193 ;  /* 0x000000c100be7202 */ /* 0x000fce0000000f00 */
[----:B------:R-:W-:Y:S05]  /*5150*/  WARPSYNC.COLLECTIVE R192, `(.L_x_695) ;  /* 0x00000000c0087348 */ /* 0x000fea0003c00000 */
[----:B------:R0:W1:Y:S02]  /*5160*/  SHFL.BFLY P0, R193, R235, R194, R195 ;  /* 0x0c0000c2ebc17389 */ /* 0x00006400000000c3 */
[----:B01----:R-:W-:Y:S01]  /*5170*/  ENDCOLLECTIVE ;  /* 0x000000000000791b */ /* 0x003fe20003800000 */
.L_x_695:
[----:B------:R-:W-:-:S05]  /*5180*/  FADD.FTZ R190, R189, R190 ;  /* 0x000000bebdbe7221 */ /* 0x000fca0000010000 */
[----:B------:R-:W-:Y:S02]  /*5190*/  MOV R235, R190 ;  /* 0x000000be00eb7202 */ /* 0x000fe40000000f00 */
[----:B------:R-:W-:-:S07]  /*51a0*/  MOV R184, R193 ;  /* 0x000000c100b87202 */ /* 0x000fce0000000f00 */
[----:B------:R-:W-:Y:S05]  /*51b0*/  WARPSYNC.COLLECTIVE R192, `(.L_x_696) ;  /* 0x00000000c0087348 */ /* 0x000fea0003c00000 */
[----:B------:R0:W1:Y:S02]  /*51c0*/  SHFL.BFLY P0, R193, R235, R194, R195 ;  /* 0x0c0000c2ebc17389 */ /* 0x00006400000000c3 */
[----:B01----:R-:W-:Y:S01]  /*51d0*/  ENDCOLLECTIVE ;  /* 0x000000000000791b */ /* 0x003fe20003800000 */
.L_x_696:
[----:B------:R-:W-:Y:S01]  /*51e0*/  MOV R185, R193 ;  /* 0x000000c100b97202 */ /* 0x000fe20000000f00 */
[----:B------:R-:W-:Y:S06]  /*51f0*/  BRA `(.L_x_697) ;  /* 0xffffffcc00fc7947 */ /* 0x000fec000383ffff */
.L_x_698:
        /* <DEDUP_REMOVED lines=16> */
.L_x_3454:


//--------------------- .text._ZN10layer_norm31ln_parallel_residual_bwd_kernelINS_13Kernel_traitsIf13__nv_bfloat16S2_S2_fjLj768ELj1ELj4ELj1ELj16ENS_18Kernel_traits_baseILj768EfS2_S2_S2_fjLj128EEEEELb0ELb0ELb1EEEvNS_9BwdParamsE --------------------------
	.section	.text._ZN10layer_norm31ln_parallel_residual_bwd_kernelINS_13Kernel_traitsIf13__nv_bfloat16S2_S2_fjLj768ELj1ELj4ELj1ELj16ENS_18Kernel_traits_baseILj768EfS2_S2_S2_fjLj128EEEEELb0ELb0ELb1EEEvNS_9BwdParamsE,"ax",@progbits
	.align	128
        .global         _ZN10layer_norm31ln_parallel_residual_bwd_kernelINS_13Kernel_traitsIf13__nv_bfloat16S2_S2_fjLj768ELj1ELj4ELj1ELj16ENS_18Kernel_traits_baseILj768EfS2_S2_S2_fjLj128EEEEELb0ELb0ELb1EEEvNS_9BwdParamsE
        .type           _ZN10layer_norm31ln_parallel_residual_bwd_kernelINS_13Kernel_traitsIf13__nv_bfloat16S2_S2_fjLj768ELj1ELj4ELj1ELj16ENS_18Kernel_traits_baseILj768EfS2_S2_S2_fjLj128EEEEELb0ELb0ELb1EEEvNS_9BwdParamsE,@function
        .size           _ZN10layer_norm31ln_parallel_residual_bwd_kernelINS_13Kernel_traitsIf13__nv_bfloat16S2_S2_fjLj768ELj1ELj4ELj1ELj16ENS_18Kernel_traits_baseILj768EfS2_S2_S2_fjLj128EEEEELb0ELb0ELb1EEEvNS_9BwdParamsE,(.L_x_3455 - _ZN10layer_norm31ln_parallel_residual_bwd_kernelINS_13Kernel_traitsIf13__nv_bfloat16S2_S2_fjLj768ELj1ELj4ELj1ELj16ENS_18Kernel_traits_baseILj768EfS2_S2_S2_fjLj128EEEEELb0ELb0ELb1EEEvNS_9BwdParamsE)
        .other          _ZN10layer_norm31ln_parallel_residual_bwd_kernelINS_13Kernel_traitsIf13__nv_bfloat16S2_S2_fjLj768ELj1ELj4ELj1ELj16ENS_18Kernel_traits_baseILj768EfS2_S2_S2_fjLj128EEEEELb0ELb0ELb1EEEvNS_9BwdParamsE,@"STO_CUDA_ENTRY STV_DEFAULT"
_ZN10layer_norm31ln_parallel_residual_bwd_kernelINS_13Kernel_traitsIf13__nv_bfloat16S2_S2_fjLj768ELj1ELj4ELj1ELj16ENS_18Kernel_traits_baseILj768EfS2_S2_S2_fjLj128EEEEELb0ELb0ELb1EEEvNS_9BwdParamsE:
.text._ZN10layer_norm31ln_parallel_residual_bwd_kernelINS_13Kernel_traitsIf13__nv_bfloat16S2_S2_fjLj768ELj1ELj4ELj1ELj16ENS_18Kernel_traits_baseILj768EfS2_S2_S2_fjLj128EEEEELb0ELb0ELb1EEEvNS_9BwdParamsE:
        /* <DEDUP_REMOVED lines=63> */
.L_x_700:
[----:B------:R-:W0:Y:S01]  /*03f0*/  LDC.U8 R201, c[0x0][0x2a0] ;  /* 0x0000a800ffc97b82 */ /* 0x000e220000000000 */
[----:B------:R-:W-:Y:S01]  /*0400*/  SHF.L.U32 R2, R0, 0x5, RZ ;  /* 0x0000000500027819 */ /* 0x000fe200000006ff */
[----:B------:R-:W-:Y:S01]  /*0410*/  ULDC.64 UR6, c[0x0][0x260] ;  /* 0x0000980000067ab9 */ /* 0x000fe20000000a00 */
[----:B------:R-:W-:Y:S02]  /*0420*/  ULDC.64 UR8, c[0x0][0x268] ;  /* 0x00009a0000087ab9 */ /* 0x000fe40000000a00 */
[----:B------:R-:W-:-:S04]  /*0430*/  LOP3.LUT R4, R2, 0x3e0, RZ, 0xc0, !PT ;  /* 0x000003e002047812 */ /* 0x000fc800078ec0ff */
[C---:B------:R-:W-:Y:S02]  /*0440*/  IADD3 R2, P0, R4.reuse, UR6, RZ ;  /* 0x0000000604027c10 */ /* 0x040fe4000ff1e0ff */
[----:B------:R-:W-:Y:S02]  /*0450*/  IADD3 R4, P1, R4, UR8, RZ ;  /* 0x0000000804047c10 */ /* 0x000fe4000ff3e0ff */
[----:B------:R-:W-:Y:S01]  /*0460*/  IADD3.X R3, RZ, UR7, RZ, P0, !PT ;  /* 0x00000007ff037c10 */ /* 0x000fe200087fe4ff */
[----:B------:R-:W-:Y:S01]  /*0470*/  ULDC.64 UR6, c[0x0][0x2c8] ;  /* 0x0000b20000067ab9 */ /* 0x000fe20000000a00 */
[----:B------:R-:W-:Y:S02]  /*0480*/  IADD3.X R5, RZ, UR9, RZ, P1, !PT ;  /* 0x00000009ff057c10 */ /* 0x000fe40008ffe4ff */
[----:B------:R-:W-:Y:S01]  /*0490*/  ISETP.NE.U32.AND P0, PT, RZ, UR6, PT ;  /* 0x00000006ff007c0c */ /* 0x000fe2000bf05070 */
[----:B------:R-:W-:Y:S01]  /*04a0*/  HFMA2.MMA R200, -RZ, RZ, 0, 0 ;  /* 0x00000000ffc87435 */ /* 0x000fe200000001ff */
[----:B------:R-:W-:Y:S01]  /*04b0*/  BSSY B1, `(.L_x_702) ;  /* 0x00002f3000017945 */ /* 0x000fe20003800000 */
[----:B------:R-:W5:Y:S01]  /*04c0*/  LDG.E.128 R84, desc[UR4][R2.64] ;  /* 0x0000000402547981 */ /* 0x000f62000c1e1d00 */
[----:B------:R-:W-:-:S02]  /*04d0*/  ISETP.NE.AND.EX P0, PT, RZ, UR7, PT, P0 ;  /* 0x00000007ff007c0c */ /* 0x000fc4000bf05300 */
[----:B------:R-:W-:Y:S02]  /*04e0*/  CS2R R148, SRZ ;  /* 0x0000000000947805 */ /* 0x000fe4000001ff00 */
[----:B------:R-:W-:Y:S01]  /*04f0*/  CS2R R152, SRZ ;  /* 0x0000000000987805 */ /* 0x000fe2000001ff00 */
[----:B------:R-:W5:Y:S01]  /*0500*/  LDG.E.128 R80, desc[UR4][R2.64+0x10] ;  /* 0x0000100402507981 */ /* 0x000f62000c1e1d00 */
[----:B------:R-:W-:Y:S02]  /*0510*/  CS2R R38, SRZ ;  /* 0x0000000000267805 */ /* 0x000fe4000001ff00 */
[----:B------:R-:W-:Y:S02]  /*0520*/  CS2R R150, SRZ ;  /* 0x0000000000967805 */ /* 0x000fe4000001ff00 */
[----:B------:R-:W-:Y:S01]  /*0530*/  CS2R R32, SRZ ;  /* 0x0000000000207805 */ /* 0x000fe2000001ff00 */
[----:B------:R-:W5:Y:S01]  /*0540*/  LDG.E.128 R76, desc[UR4][R2.64+0x400] ;  /* 0x00040004024c7981 */ /* 0x000f62000c1e1d00 */
[----:B------:R-:W-:-:S02]  /*0550*/  CS2R R146, SRZ ;  /* 0x0000000000927805 */ /* 0x000fc4000001ff00 */
        /* <DEDUP_REMOVED lines=10> */
[----:B------:R1:W5:Y:S01]  /*0600*/  LDG.E.128 R64, desc[UR4][R2.64+0x810] ;  /* 0x0008100402407981 */ /* 0x000362000c1e1d00 */
        /* <DEDUP_REMOVED lines=20> */
[----:B-1----:R-:W-:-:S02]  /*0750*/  CS2R R2, SRZ ;  /* 0x0000000000027805 */ /* 0x002fc4000001ff00 */
[----:B------:R-:W-:Y:S02]  /*0760*/  CS2R R26, SRZ ;  /* 0x00000000001a7805 */ /* 0x000fe4000001ff00 */
[----:B------:R-:W-:Y:S01]  /*0770*/  CS2R R24, SRZ ;  /* 0x0000000000187805 */ /* 0x000fe2000001ff00 */
[----:B------:R1:W5:Y:S01]  /*0780*/  LDG.E.128 R40, desc[UR4][R4.64+0x810] ;  /* 0x0008100404287981 */ /* 0x000362000c1e1d00 */
        /* <DEDUP_REMOVED lines=15> */
[----:B------:R-:W-:-:S02]  /*0880*/  MOV R202, RZ ;  /* 0x000000ff00ca7202 */ /* 0x000fc40000000f00 */
[----:B0-----:R-:W-:-:S07]  /*0890*/  LOP3.LUT R126, R0, 0x1f, RZ, 0xc0, !PT ;  /* 0x0000001f007e7812 */ /* 0x001fce00078ec0ff */
.L_x_704:
        /* <DEDUP_REMOVED lines=15> */
[----:B---3--:R-:W-:-:S05]  /*0990*/  IMAD.WIDE R138, R203, 0x4, R120 ;  /* 0x00000004cb8a7825 */ /* 0x008fca00078e0278 */
[----:B------:R-:W3:Y:S01]  /*09a0*/  LDG.E R204, desc[UR4][R138.64] ;  /* 0x000000048acc7981 */ /* 0x000ee2000c1e1900 */
[----:B0-----:R-:W-:-:S06]  /*09b0*/  IMAD.WIDE.U32 R116, R209, 0x10, R140 ;  /* 0x00000010d1747825 */ /* 0x001fcc00078e008c */
[----:B------:R-:W3:Y:S01]  /*09c0*/  LDG.E.128 R116, desc[UR4][R116.64] ;  /* 0x0000000474747981 */ /* 0x000ee2000c1e1d00 */
        /* <DEDUP_REMOVED lines=8> */
[----:B------:R-:W-:Y:S01]  /*0a50*/  IMAD.WIDE.U32 R132, R211, 0x10, R132 ;  /* 0x00000010d3847825 */ /* 0x000fe200078e0084 */
[----:B------:R-:W-:-:S05]  /*0a60*/  IADD3 R207, R209, 0x40, RZ ;  /* 0x00000040d1cf7810 */ /* 0x000fca0007ffe0ff */
[----:B------:R-:W3:Y:S01]  /*0a70*/  LDG.E.128 R132, desc[UR4][R132.64] ;  /* 0x0000000484847981 */ /* 0x000ee2000c1e1d00 */
[----:B------:R-:W-:-:S04]  /*0a80*/  IMAD.WIDE.U32 R136, R207, 0x10, R136 ;  /* 0x00000010cf887825 */ /* 0x000fc800078e0088 */
[----:B------:R-:W-:Y:S02]  /*0a90*/  IMAD.WIDE.U32 R140, R207, 0x10, R140 ;  /* 0x00000010cf8c7825 */ /* 0x000fe400078e008c */
[----:B------:R-:W3:Y:S04]  /*0aa0*/  LDG.E.128 R136, desc[UR4][R136.64] ;  /* 0x0000000488887981 */ /* 0x000ee8000c1e1d00 */
[----:B------:R-:W3:Y:S01]  /*0ab0*/  LDG.E.128 R140, desc[UR4][R140.64] ;  /* 0x000000048c8c7981 */ /* 0x000ee2000c1e1d00 */
[----:B------:R-:W-:Y:S01]  /*0ac0*/  ISETP.NE.AND P1, PT, R201, RZ, PT ;  /* 0x000000ffc900720c */ /* 0x000fe20003f25270 */
[----:B------:R-:W-:Y:S01]  /*0ad0*/  UMOV UR6, 0xffffffff ;  /* 0xffffffff00067882 */ /* 0x000fe20000000000 */
[C---:B----4-:R-:W-:Y:S02]  /*0ae0*/  PRMT R224, R108.reuse, 0x7632, R224 ;  /* 0x000076326ce07816 */ /* 0x050fe400000000e0 */
[----:B------:R-:W-:-:S02]  /*0af0*/  SHF.L.U32 R108, R108, 0x10, RZ ;  /* 0x000000106c6c7819 */ /* 0x000fc400000006ff */
[----:B------:R-:W-:Y:S02]  /*0b00*/  FSEL R217, R217, RZ, !P1 ;  /* 0x000000ffd9d97208 */ /* 0x000fe40004800000 */
[C---:B------:R-:W-:Y:S02]  /*0b10*/  PRMT R214, R111.reuse, 0x7632, R214 ;  /* 0x000076326fd67816 */ /* 0x040fe400000000d6 */
[----:B------:R-:W-:Y:S01]  /*0b20*/  SHF.L.U32 R230, R111, 0x10, RZ ;  /* 0x000000106fe67819 */ /* 0x000fe200000006ff */
[----:B------:R-:W-:Y:S01]  /*0b30*/  FADD.FTZ R111, R108, -R217 ;  /* 0x800000d96c6f7221 */ /* 0x000fe20000010000 */
[----:B------:R-:W-:Y:S02]  /*0b40*/  PRMT R213, R110, 0x7632, R213 ;  /* 0x000076326ed57816 */ /* 0x000fe400000000d5 */
[C---:B--2---:R-:W-:Y:S02]  /*0b50*/  PRMT R216, R114.reuse, 0x7632, R216 ;  /* 0x0000763272d87816 */ /* 0x044fe400000000d8 */
[----:B------:R-:W-:Y:S01]  /*0b60*/  SHF.L.U32 R233, R114, 0x10, RZ ;  /* 0x0000001072e97819 */ /* 0x000fe200000006ff */
[----:B------:R-:W-:Y:S01]  /*0b70*/  IMAD.U32 R206, R109, 0x10000, RZ ;  /* 0x000100006dce7824 */ /* 0x000fe200078e00ff */
[----:B------:R-:W-:-:S02]  /*0b80*/  SHF.L.U32 R228, R110, 0x10, RZ ;  /* 0x000000106ee47819 */ /* 0x000fc400000006ff */
[----:B------:R-:W-:Y:S01]  /*0b90*/  PRMT R210, R109, 0x7632, R210 ;  /* 0x000076326dd27816 */ /* 0x000fe200000000d2 */
[----:B---3--:R-:W-:Y:S01]  /*0ba0*/  FMUL.FTZ R114, R204, R111 ;  /* 0x0000006fcc727220 */ /* 0x008fe20000410000 */
[----:B------:R-:W0:Y:S01]  /*0bb0*/  @P0 LDC.64 R108, c[0x0][0x2c8] ;  /* 0x0000b200ff6c0b82 */ /* 0x000e220000000a00 */
[----:B------:R-:W-:-:S07]  /*0bc0*/  SHF.L.U32 R227, R112, 0x10, RZ ;  /* 0x0000001070e37819 */ /* 0x000fce00000006ff */
[----:B------:R-:W1:Y:S01]  /*0bd0*/  @P0 LDC.64 R110, c[0x0][0x2c8] ;  /* 0x0000b200ff6e0b82 */ /* 0x000e620000000a00 */
[----:B------:R-:W-:Y:S02]  /*0be0*/  SHF.L.U32 R229, R116, 0x10, RZ ;  /* 0x0000001074e57819 */ /* 0x000fe400000006ff */
[C---:B------:R-:W-:Y:S02]  /*0bf0*/  PRMT R220, R119.reuse, 0x7632, R220 ;  /* 0x0000763277dc7816 */ /* 0x040fe400000000dc */
[----:B------:R-:W-:Y:S01]  /*0c00*/  SHF.L.U32 R221, R119, 0x10, RZ ;  /* 0x0000001077dd7819 */ /* 0x000fe200000006ff */
[----:B-----5:R-:W-:Y:S01]  /*0c10*/  FMUL.FTZ R119, R60, R229 ;  /* 0x000000e53c777220 */ /* 0x020fe20000410000 */
[----:B------:R-:W-:Y:S02]  /*0c20*/  PRMT R212, R112, 0x7632, R212 ;  /* 0x0000763270d47816 */ /* 0x000fe400000000d4 */
[C---:B------:R-:W-:Y:S02]  /*0c30*/  PRMT R218, R113.reuse, 0x7632, R218 ;  /* 0x0000763271da7816 */ /* 0x040fe400000000da */
[----:B------:R-:W-:-:S02]  /*0c40*/  SHF.L.U32 R231, R113, 0x10, RZ ;  /* 0x0000001071e77819 */ /* 0x000fc400000006ff */
[----:B------:R-:W2:Y:S01]  /*0c50*/  @P0 LDC.64 R112, c[0x0][0x2c8] ;  /* 0x0000b200ff700b82 */ /* 0x000ea20000000a00 */
[----:B------:R-:W-:Y:S01]  /*0c60*/  FADD.FTZ R200, R227, R200 ;  /* 0x000000c8e3c87221 */ /* 0x000fe20000010000 */
[-C--:B------:R-:W-:Y:S01]  /*0c70*/  FFMA.FTZ R202, R114, R227.reuse, R202 ;  /* 0x000000e372ca7223 */ /* 0x080fe200000100ca */
[----:B------:R-:W-:Y:S01]  /*0c80*/  FFMA.FTZ R119, R84, R227, R119 ;  /* 0x000000e354777223 */ /* 0x000fe20000010077 */
[C---:B------:R-:W-:Y:S01]  /*0c90*/  FADD.FTZ R227, -R217.reuse, R230 ;  /* 0x000000e6d9e37221 */ /* 0x040fe20000010100 */
[----:B------:R-:W-:Y:S01]  /*0ca0*/  IMAD.U32 R224, R224, 0x10000, RZ ;  /* 0x00010000e0e07824 */ /* 0x000fe200078e00ff */
[C---:B------:R-:W-:Y:S02]  /*0cb0*/  PRMT R219, R118.reuse, 0x7632, R219 ;  /* 0x0000763276db7816 */ /* 0x040fe400000000db */
[----:B------:R-:W-:Y:S01]  /*0cc0*/  SHF.L.U32 R223, R118, 0x10, RZ ;  /* 0x0000001076df7819 */ /* 0x000fe200000006ff */
[----:B------:R-:W-:Y:S01]  /*0cd0*/  FMUL.FTZ R118, R204, R227 ;  /* 0x000000e3cc767220 */ /* 0x000fe20000410000 */
[----:B------:R-:W-:Y:S01]  /*0ce0*/  FADD.FTZ R227, -R217, R224 ;  /* 0x000000e0d9e37221 */ /* 0x000fe20000010100 */
[----:B------:R-:W-:-:S02]  /*0cf0*/  SHF.L.U32 R210, R210, 0x10, RZ ;  /* 0x00000010d2d27819 */ /* 0x000fc400000006ff */
[----:B------:R-:W-:Y:S01]  /*0d00*/  SHF.L.U32 R224, R212, 0x10, RZ ;  /* 0x00000010d4e07819 */ /* 0x000fe200000006ff */
[----:B------:R-:W-:Y:S01]  /*0d10*/  FMUL.FTZ R212, R204, R227 ;  /* 0x000000e3ccd47220 */ /* 0x000fe20000410000 */
[----:B------:R-:W-:Y:S01]  /*0d20*/  PRMT R222, R117, 0x7632, R222 ;  /* 0x0000763275de7816 */ /* 0x000fe200000000de */
[----:B------:R-:W-:Y:S01]  /*0d30*/  FADD.FTZ R227, -R217, R210 ;  /* 0x000000d2d9e37221 */ /* 0x000fe20000010100 */
[----:B-1----:R-:W-:Y:S01]  /*0d40*/  @P0 IMAD.WIDE.U32 R110, R207, 0x10, R110 ;  /* 0x00000010cf6e0825 */ /* 0x002fe200078e006e */
[----:B------:R-:W-:Y:S02]  /*0d50*/  PRMT R226, R116, 0x7632, R226 ;  /* 0x0000763274e27816 */ /* 0x000fe400000000e2 */
[----:B------:R-:W-:Y:S01]  /*0d60*/  SHF.L.U32 R222, R222, 0x10, RZ ;  /* 0x00000010dede7819 */ /* 0x000fe200000006ff */
[----:B0-----:R-:W-:-:S04]  /*0d70*/  @P0 IMAD.WIDE.U32 R108, R205, 0x10, R108 ;  /* 0x00000010cd6c0825 */ /* 0x001fc800078e006c */
[----:B------:R-:W-:Y:S01]  /*0d80*/  FMUL.FTZ R210, R204, R227 ;  /* 0x000000e3ccd27220 */ /* 0x000fe20000410000 */
[C---:B------:R-:W-:Y:S01]  /*0d90*/  PRMT R215, R115.reuse, 0x7632, R215 ;  /* 0x0000763273d77816 */ /* 0x040fe200000000d7 */
[----:B------:R0:W5:Y:S01]  /*0da0*/  @P0 LDG.E.128 R96, desc[UR4][R110.64] ;  /* 0x000000046e600981 */ /* 0x000162000c1e1d00 */
[----:B------:R-:W-:Y:S01]  /*0db0*/  SHF.L.U32 R235, R115, 0x10, RZ ;  /* 0x0000001073eb7819 */ /* 0x000fe200000006ff */
[----:B------:R-:W-:Y:S01]  /*0dc0*/  FADD.FTZ R115, -R217, R206 ;  /* 0x000000ced9737221 */ /* 0x000fe20000010100 */
[----:B------:R-:W-:Y:S01]  /*0dd0*/  SHF.L.U32 R226, R226, 0x10, RZ ;  /* 0x00000010e2e27819 */ /* 0x000fe200000006ff */
[----:B------:R1:W5:Y:S01]  /*0de0*/  @P0 LDG.E.128 R92, desc[UR4][R108.64] ;  /* 0x000000046c5c0981 */ /* 0x000362000c1e1d00 */
[----:B------:R-:W-:Y:S01]  /*0df0*/  FADD.FTZ R186, R222, R186 ;  /* 0x000000badeba7221 */ /* 0x000fe20000010000 */
[----:B------:R-:W-:Y:S01]  /*0e00*/  FFMA.FTZ R187, R210, R222, R187 ;  /* 0x000000ded2bb7223 */ /* 0x000fe200000100bb */
[----:B------:R-:W-:Y:S01]  /*0e10*/  FMUL.FTZ R208, R204, R115 ;  /* 0x00000073ccd07220 */ /* 0x000fe20000410000 */
[----:B0-----:R-:W-:Y:S01]  /*0e20*/  SHF.L.U32 R110, R213, 0x10, RZ ;  /* 0x00000010d56e7819 */ /* 0x001fe200000006ff */
[----:B--2---:R-:W-:Y:S01]  /*0e30*/  @P0 IMAD.WIDE.U32 R112, R209, 0x10, R112 ;  /* 0x00000010d1700825 */ /* 0x004fe200078e0070 */
[----:B------:R-:W-:-:S03]  /*0e40*/  SHF.L.U32 R218, R218, 0x10, RZ ;  /* 0x00000010dada7819 */ /* 0x000fc600000006ff */
[----:B-1----:R-:W-:Y:S01]  /*0e50*/  FMUL.FTZ R108, R63, R222 ;  /* 0x000000de3f6c7220 */ /* 0x002fe20000410000 */
[----:B------:R-:W-:Y:S01]  /*0e60*/  PRMT R222, R120, 0x7632, R222 ;  /* 0x0000763278de7816 */ /* 0x000fe200000000de */
[----:B------:R-:W-:Y:S01]  /*0e70*/  FADD.FTZ R115, -R217, R228 ;  /* 0x000000e4d9737221 */ /* 0x000fe20000010100 */
[----:B------:R-:W-:Y:S01]  /*0e80*/  SHF.L.U32 R214, R214, 0x10, RZ ;  /* 0x00000010d6d67819 */ /* 0x000fe200000006ff */
[-C--:B------:R-:W-:Y:S01]  /*0e90*/  FMUL.FTZ R228, R61, R226.reuse ;  /* 0x000000e23de47220 */ /* 0x080fe20000410000 */
[----:B------:R-:W-:Y:S01]  /*0ea0*/  SHF.L.U32 R225, R117, 0x10, RZ ;  /* 0x0000001075e17819 */ /* 0x000fe200000006ff */
[----:B------:R-:W-:Y:S01]  /*0eb0*/  FADD.FTZ R109, -R217, R110 ;  /* 0x0000006ed96d7221 */ /* 0x000fe20000010100 */
[----:B------:R-:W-:Y:S01]  /*0ec0*/  FADD.FTZ R194, R226, R194 ;  /* 0x000000c2e2c27221 */ /* 0x000fe20000010000 */
[----:B------:R-:W-:Y:S01]  /*0ed0*/  FFMA.FTZ R195, R212, R226, R195 ;  /* 0x000000e2d4c37223 */ /* 0x000fe200000100c3 */
[----:B------:R-:W-:Y:S01]  /*0ee0*/  SHF.L.U32 R219, R219, 0x10, RZ ;  /* 0x00000010dbdb7819 */ /* 0x000fe200000006ff */
[----:B------:R0:W5:Y:S01]  /*0ef0*/  @P0 LDG.E.128 R88, desc[UR4][R112.64] ;  /* 0x0000000470580981 */ /* 0x000162000c1e1d00 */
[----:B------:R-:W-:-:S02]  /*0f00*/  PRMT R226, R128, 0x7632, R226 ;  /* 0x0000763280e27816 */ /* 0x000fc400000000e2 */
[----:B------:R-:W-:Y:S01]  /*0f10*/  SHF.L.U32 R222, R222, 0x10, RZ ;  /* 0x00000010dede7819 */ /* 0x000fe200000006ff */
[----:B------:R-:W-:Y:S01]  /*0f20*/  FADD.FTZ R188, R218, R188 ;  /* 0x000000bcdabc7221 */ /* 0x000fe20000010000 */
[-C--:B------:R-:W-:Y:S01]  /*0f30*/  FFMA.FTZ R189, R210, R218.reuse, R189 ;  /* 0x000000dad2bd7223 */ /* 0x080fe200000100bd */
[----:B------:R-:W-:Y:S01]  /*0f40*/  FFMA.FTZ R111, R87, R218, R108 ;  /* 0x000000da576f7223 */ /* 0x000fe2000001006c */
[----:B------:R-:W-:Y:S01]  /*0f50*/  FADD.FTZ R213, -R217, R214 ;  /* 0x000000d6d9d57221 */ /* 0x000fe20000010100 */
[----:B------:R-:W-:Y:S01]  /*0f60*/  FMUL.FTZ R117, R62, R225 ;  /* 0x000000e13e757220 */ /* 0x000fe20000410000 */
[----:B------:R-:W-:Y:S01]  /*0f70*/  FMUL.FTZ R206, R204, R115 ;  /* 0x00000073ccce7220 */ /* 0x000fe20000410000 */
[----:B------:R-:W-:Y:S01]  /*0f80*/  FADD.FTZ R196, R224, R196 ;  /* 0x000000c4e0c47221 */ /* 0x000fe20000010000 */
[-C--:B------:R-:W-:Y:S01]  /*0f90*/  FFMA.FTZ R197, R212, R224.reuse, R197 ;  /* 0x000000e0d4c57223 */ /* 0x080fe200000100c5 */
[----:B0-----:R-:W-:Y:S01]  /*0fa0*/  FFMA.FTZ R113, R85, R224, R228 ;  /* 0x000000e055717223 */ /* 0x001fe200000100e4 */
[----:B------:R-:W-:Y:S01]  /*0fb0*/  FADD.FTZ R190, R225, R190 ;  /* 0x000000bee1be7221 */ /* 0x000fe20000010000 */
[----:B------:R-:W-:Y:S01]  /*0fc0*/  FFMA.FTZ R191, R208, R225, R191 ;  /* 0x000000e1d0bf7223 */ /* 0x000fe200000100bf */
[----:B------:R-:W-:Y:S01]  /*0fd0*/  FMUL.FTZ R112, R204, R109 ;  /* 0x0000006dcc707220 */ /* 0x000fe20000410000 */
[----:B------:R-:W-:Y:S01]  /*0fe0*/  PRMT R218, R121, 0x7632, R218 ;  /* 0x0000763279da7816 */ /* 0x000fe200000000da */
[----:B------:R-:W-:Y:S01]  /*0ff0*/  FMUL.FTZ R108, R57, R219 ;  /* 0x000000db396c7220 */ /* 0x000fe20000410000 */
[----:B------:R-:W-:-:S02]  /*1000*/  SHF.L.U32 R216, R216, 0x10, RZ ;  /* 0x00000010d8d87819 */ /* 0x000fc400000006ff */
[----:B------:R-:W-:Y:S02]  /*1010*/  PRMT R224, R124, 0x7632, R224 ;  /* 0x000076327ce07816 */ /* 0x000fe400000000e0 */
[C---:B------:R-:W-:Y:S02]  /*1020*/  PRMT R230, R129.reuse, 0x7632, R230 ;  /* 0x0000763281e67816 */ /* 0x040fe400000000e6 */
[----:B------:R-:W-:Y:S01]  /*1030*/  SHF.L.U32 R225, R129, 0x10, RZ ;  /* 0x0000001081e17819 */ /* 0x000fe200000006ff */
        /* <DEDUP_REMOVED lines=9> */
[----:B------:R-:W-:Y:S01]  /*10d0*/  SHF.L.U32 R218, R218, 0x10, RZ ;  /* 0x00000010dada7819 */ /* 0x000fe200000006ff */
[C---:B------:R-:W-:Y:S01]  /*10e0*/  IMAD.U32 R223, R130.reuse, 0x10000, RZ ;  /* 0x0001000082df7824 */ /* 0x040fe200078e00ff */
[----:B------:R-:W-:Y:S01]  /*10f0*/  PRMT R219, R130, 0x7632, R219 ;  /* 0x0000763282db7816 */ /* 0x000fe200000000db */
[----:B------:R-:W-:Y:S01]  /*1100*/  FADD.FTZ R192, R231, R192 ;  /* 0x000000c0e7c07221 */ /* 0x000fe20000010000 */
[----:B------:R-:W-:Y:S01]  /*1110*/  SHF.L.U32 R224, R224, 0x10, RZ ;  /* 0x00000010e0e07819 */ /* 0x000fe200000006ff */
[-C--:B------:R-:W-:Y:S01]  /*1120*/  FFMA.FTZ R193, R208, R231.reuse, R193 ;  /* 0x000000e7d0c17223 */ /* 0x080fe200000100c1 */
[----:B------:R-:W-:Y:S01]  /*1130*/  FFMA.FTZ R117, R86, R231, R117 ;  /* 0x000000e756757223 */ /* 0x000fe20000010075 */
[----:B------:R-:W-:Y:S01]  /*1140*/  FFMA.FTZ R109, R81, R216, R108 ;  /* 0x000000d8516d7223 */ /* 0x000fe2000001006c */
[----:B------:R-:W-:Y:S01]  /*1150*/  PRMT R214, R125, 0x7632, R214 ;  /* 0x000076327dd67816 */ /* 0x000fe200000000d6 */
[----:B------:R-:W-:Y:S01]  /*1160*/  FMUL.FTZ R130, R204, R129 ;  /* 0x00000081cc827220 */ /* 0x000fe20000410000 */
[----:B------:R-:W-:Y:S01]  /*1170*/  FMUL.FTZ R222, R53, R226 ;  /* 0x000000e235de7220 */ /* 0x000fe20000410000 */
[----:B------:R-:W-:Y:S01]  /*1180*/  SHF.L.U32 R230, R230, 0x10, RZ ;  /* 0x00000010e6e67819 */ /* 0x000fe200000006ff */
[-C--:B------:R-:W-:Y:S01]  /*1190*/  FMUL.FTZ R231, R58, R221.reuse ;  /* 0x000000dd3ae77220 */ /* 0x080fe20000410000 */
[----:B------:R-:W-:Y:S01]  /*11a0*/  FADD.FTZ R174, R221, R174 ;  /* 0x000000aeddae7221 */ /* 0x000fe20000010000 */
[-C--:B------:R-:W-:Y:S01]  /*11b0*/  FMUL.FTZ R108, R59, R220.reuse ;  /* 0x000000dc3b6c7220 */ /* 0x080fe20000410000 */
[----:B------:R-:W-:Y:S01]  /*11c0*/  FFMA.FTZ R175, R118, R221, R175 ;  /* 0x000000dd76af7223 */ /* 0x000fe200000100af */
[----:B------:R-:W-:Y:S01]  /*11d0*/  FADD.FTZ R170, R220, R170 ;  /* 0x000000aadcaa7221 */ /* 0x000fe20000010000 */
[----:B------:R-:W-:Y:S01]  /*11e0*/  FFMA.FTZ R171, R110, R220, R171 ;  /* 0x000000dc6eab7223 */ /* 0x000fe200000100ab */
[----:B------:R-:W-:Y:S01]  /*11f0*/  PRMT R213, R122, 0x7632, R213 ;  /* 0x000076327ad57816 */ /* 0x000fe200000000d5 */
[----:B------:R-:W-:Y:S01]  /*1200*/  IMAD.U32 R215, R215, 0x10000, RZ ;  /* 0x00010000d7d77824 */ /* 0x000fe200078e00ff */
[----:B------:R-:W-:-:S02]  /*1210*/  PRMT R221, R131, 0x7632, R221 ;  /* 0x0000763283dd7816 */ /* 0x000fc400000000dd */
[----:B------:R-:W-:Y:S01]  /*1220*/  SHF.L.U32 R220, R131, 0x10, RZ ;  /* 0x0000001083dc7819 */ /* 0x000fe200000006ff */
[----:B------:R-:W-:Y:S01]  /*1230*/  FADD.FTZ R131, -R217, R218 ;  /* 0x000000dad9837221 */ /* 0x000fe20000010100 */
[----:B------:R-:W-:Y:S01]  /*1240*/  FADD.FTZ R164, R224, R164 ;  /* 0x000000a4e0a47221 */ /* 0x000fe20000010000 */
[-C--:B------:R-:W-:Y:S01]  /*1250*/  FFMA.FTZ R165, R130, R224.reuse, R165 ;  /* 0x000000e082a57223 */ /* 0x080fe200000100a5 */
[----:B------:R-:W-:Y:S01]  /*1260*/  FFMA.FTZ R129, R77, R224, R222 ;  /* 0x000000e04d817223 */ /* 0x000fe200000100de */
[----:B------:R-:W-:Y:S01]  /*1270*/  SHF.L.U32 R218, R214, 0x10, RZ ;  /* 0x00000010d6da7819 */ /* 0x000fe200000006ff */
[----:B------:R-:W-:Y:S01]  /*1280*/  FMUL.FTZ R222, R55, R230 ;  /* 0x000000e637de7220 */ /* 0x000fe20000410000 */
[----:B------:R-:W-:Y:S01]  /*1290*/  SHF.L.U32 R224, R213, 0x10, RZ ;  /* 0x00000010d5e07819 */ /* 0x000fe200000006ff */
[----:B------:R-:W-:Y:S01]  /*12a0*/  FADD.FTZ R172, R215, R172 ;  /* 0x000000acd7ac7221 */ /* 0x000fe20000010000 */
[-C--:B------:R-:W-:Y:S01]  /*12b0*/  FFMA.FTZ R173, R110, R215.reuse, R173 ;  /* 0x000000d76ead7223 */ /* 0x080fe200000100ad */
[----:B------:R-:W-:Y:S01]  /*12c0*/  FFMA.FTZ R108, R83, R215, R108 ;  /* 0x000000d7536c7223 */ /* 0x000fe2000001006c */
[----:B------:R-:W-:Y:S01]  /*12d0*/  PRMT R215, R123, 0x7632, R215 ;  /* 0x000076327bd77816 */ /* 0x000fe200000000d7 */
[----:B------:R-:W-:Y:S01]  /*12e0*/  FADD.FTZ R180, R216, R180 ;  /* 0x000000b4d8b47221 */ /* 0x000fe20000010000 */
[----:B------:R-:W-:Y:S01]  /*12f0*/  FFMA.FTZ R181, R112, R216, R181 ;  /* 0x000000d870b57223 */ /* 0x000fe200000100b5 */
[----:B------:R-:W-:Y:S01]  /*1300*/  FMUL.FTZ R214, R204, R131 ;  /* 0x00000083ccd67220 */ /* 0x000fe20000410000 */
[----:B------:R-:W-:Y:S01]  /*1310*/  SHF.L.U32 R228, R121, 0x10, RZ ;  /* 0x0000001079e47819 */ /* 0x000fe200000006ff */
[-C--:B------:R-:W-:Y:S01]  /*1320*/  FFMA.FTZ R131, R79, R218.reuse, R222 ;  /* 0x000000da4f837223 */ /* 0x080fe200000100de */
[----:B------:R-:W-:Y:S01]  /*1330*/  PRMT R216, R126, 0x7632, R216 ;  /* 0x000076327ed87816 */ /* 0x000fe200000000d8 */
[----:B------:R-:W-:Y:S01]  /*1340*/  FADD.FTZ R213, -R217, R224 ;  /* 0x000000e0d9d57221 */ /* 0x000fe20000010100 */
[----:B------:R-:W-:Y:S01]  /*1350*/  SHF.L.U32 R234, R123, 0x10, RZ ;  /* 0x000000107bea7819 */ /* 0x000fe200000006ff */
[----:B------:R-:W-:Y:S01]  /*1360*/  FFMA.FTZ R116, R80, R233, R115 ;  /* 0x000000e950747223 */ /* 0x000fe20000010073 */
[----:B------:R-:W-:Y:S01]  /*1370*/  SHF.L.U32 R222, R219, 0x10, RZ ;  /* 0x00000010dbde7819 */ /* 0x000fe200000006ff */
[----:B------:R-:W-:Y:S01]  /*1380*/  FFMA.FTZ R115, R82, R235, R231 ;  /* 0x000000eb52737223 */ /* 0x000fe200000100e7 */
[----:B------:R-:W-:Y:S01]  /*1390*/  SHF.L.U32 R224, R215, 0x10, RZ ;  /* 0x00000010d7e07819 */ /* 0x000fe200000006ff */
[----:B------:R-:W-:Y:S01]  /*13a0*/  FADD.FTZ R198, R229, R198 ;  /* 0x000000c6e5c67221 */ /* 0x000fe20000010000 */
[----:B------:R-:W-:Y:S01]  /*13b0*/  FFMA.FTZ R199, R114, R229, R199 ;  /* 0x000000e572c77223 */ /* 0x000fe200000100c7 */
[----:B------:R-:W-:Y:S01]  /*13c0*/  FADD.FTZ R184, R233, R184 ;  /* 0x000000b8e9b87221 */ /* 0x000fe20000010000 */
[----:B------:R-:W-:Y:S01]  /*13d0*/  FFMA.FTZ R185, R206, R233, R185 ;  /* 0x000000e9ceb97223 */ /* 0x000fe200000100b9 */
[----:B------:R-:W-:Y:S01]  /*13e0*/  SHF.L.U32 R229, R125, 0x10, RZ ;  /* 0x000000107de57819 */ /* 0x000fe200000006ff */
[----:B------:R-:W-:Y:S01]  /*13f0*/  FADD.FTZ R125, -R217, R228 ;  /* 0x000000e4d97d7221 */ /* 0x000fe20000010100 */
[----:B------:R-:W-:Y:S01]  /*1400*/  SHF.L.U32 R231, R126, 0x10, RZ ;  /* 0x000000107ee77819 */ /* 0x000fe200000006ff */
[----:B------:R-:W-:Y:S01]  /*1410*/  FADD.FTZ R156, R218, R156 ;  /* 0x0000009cda9c7221 */ /* 0x000fe20000010000 */
[C---:B------:R-:W-:Y:S01]  /*1420*/  PRMT R126, R127.reuse, 0x7632, R126 ;  /* 0x000076327f7e7816 */ /* 0x040fe2000000007e */
[----:B------:R-:W-:Y:S01]  /*1430*/  FFMA.FTZ R157, R214, R218, R157 ;  /* 0x000000dad69d7223 */ /* 0x000fe2000001009d */
[----:B------:R-:W-:Y:S01]  /*1440*/  SHF.L.U32 R233, R127, 0x10, RZ ;  /* 0x000000107fe97819 */ /* 0x000fe200000006ff */
[----:B------:R-:W-:-:S02]  /*1450*/  IMAD.U32 R216, R216, 0x10000, RZ ;  /* 0x00010000d8d87824 */ /* 0x000fc400078e00ff */
[----:B------:R-:W-:Y:S01]  /*1460*/  FMUL.FTZ R213, R204, R213 ;  /* 0x000000d5ccd57220 */ /* 0x000fe20000410000 */
[----:B------:R-:W-:Y:S01]  /*1470*/  FADD.FTZ R127, -R217, R234 ;  /* 0x000000ead97f7221 */ /* 0x000fe20000010100 */
[----:B------:R-:W-:Y:S01]  /*1480*/  SHF.L.U32 R228, R221, 0x10, RZ ;  /* 0x00000010dde47819 */ /* 0x000fe200000006ff */
[----:B------:R-:W-:Y:S01]  /*1490*/  FMUL.FTZ R218, R49, R222 ;  /* 0x000000de31da7220 */ /* 0x000fe20000410000 */
[----:B------:R-:W-:Y:S01]  /*14a0*/  FADD.FTZ R215, -R217, R224 ;  /* 0x000000e0d9d77221 */ /* 0x000fe20000010100 */
[----:B------:R-:W-:Y:S01]  /*14b0*/  SHF.L.U32 R232, R122, 0x10, RZ ;  /* 0x000000107ae87819 */ /* 0x000fe200000006ff */
[----:B------:R-:W-:Y:S01]  /*14c0*/  FADD.FTZ R2, R216, R2 ;  /* 0x00000002d8027221 */ /* 0x000fe20000010000 */
[----:B------:R-:W-:Y:S01]  /*14d0*/  SHF.L.U32 R227, R128, 0x10, RZ ;  /* 0x0000001080e37819 */ /* 0x000fe200000006ff */
[-C--:B------:R-:W-:Y:S01]  /*14e0*/  FFMA.FTZ R14, R213, R216.reuse, R14 ;  /* 0x000000d8d50e7223 */ /* 0x080fe2000001000e */
[----:B------:R-:W-:Y:S01]  /*14f0*/  FMUL.FTZ R128, R204, R127 ;  /* 0x0000007fcc807220 */ /* 0x000fe20000410000 */
[----:B------:R-:W-:Y:S01]  /*1500*/  FFMA.FTZ R216, R73, R216, R218 ;  /* 0x000000d849d87223 */ /* 0x000fe200000100da */
[----:B------:R-:W-:Y:S01]  /*1510*/  SHF.L.U32 R126, R126, 0x10, RZ ;  /* 0x000000107e7e7819 */ /* 0x000fe200000006ff */
[----:B------:R-:W-:Y:S01]  /*1520*/  FMUL.FTZ R215, R204, R215 ;  /* 0x000000d7ccd77220 */ /* 0x000fe20000410000 */
[----:B------:R-:W-:Y:S01]  /*1530*/  SHF.L.U32 R120, R120, 0x10, RZ ;  /* 0x0000001078787819 */ /* 0x000fe200000006ff */
[----:B------:R-:W-:Y:S01]  /*1540*/  FMUL.FTZ R218, R51, R228 ;  /* 0x000000e433da7220 */ /* 0x000fe20000410000 */
[----:B------:R-:W-:Y:S01]  /*1550*/  FMUL.FTZ R122, R204, R125 ;  /* 0x0000007dcc7a7220 */ /* 0x000fe20000410000 */
[----:B------:R-:W-:Y:S01]  /*1560*/  FADD.FTZ R125, -R217, R232 ;  /* 0x000000e8d97d7221 */ /* 0x000fe20000010100 */
[-C--:B------:R-:W-:Y:S01]  /*1570*/  FMUL.FTZ R127, R50, R220.reuse ;  /* 0x000000dc327f7220 */ /* 0x080fe20000410000 */
[----:B------:R-:W-:Y:S01]  /*1580*/  FADD.FTZ R19, R220, R19 ;  /* 0x00000013dc137221 */ /* 0x000fe20000010000 */
[----:B------:R-:W-:Y:S01]  /*1590*/  FFMA.FTZ R15, R128, R220, R15 ;  /* 0x000000dc800f7223 */ /* 0x000fe2000001000f */
[----:B------:R-:W-:Y:S01]  /*15a0*/  FADD.FTZ R6, R126, R6 ;  /* 0x000000067e067221 */ /* 0x000fe20000010000 */
[-C--:B------:R-:W-:Y:S01]  /*15b0*/  FFMA.FTZ R12, R215, R126.reuse, R12 ;  /* 0x0000007ed70c7223 */ /* 0x080fe2000001000c */
[----:B------:R-:W-:Y:S01]  /*15c0*/  FFMA.FTZ R218, R75, R126, R218 ;  /* 0x0000007e4bda7223 */ /* 0x000fe200000100da */
[----:B------:R-:W-:Y:S01]  /*15d0*/  PRMT R219, R133, 0x7632, R219 ;  /* 0x0000763285db7816 */ /* 0x000fe200000000db */
[----:B------:R-:W-:Y:S01]  /*15e0*/  FADD.FTZ R121, -R217, R120 ;  /* 0x00000078d9797221 */ /* 0x000fe20000010100 */
[----:B------:R-:W-:-:S02]  /*15f0*/  SHF.L.U32 R220, R133, 0x10, RZ ;  /* 0x0000001085dc7819 */ /* 0x000fc400000006ff */
[----:B------:R-:W-:Y:S01]  /*1600*/  SHF.L.U32 R123, R124, 0x10, RZ ;  /* 0x000000107c7b7819 */ /* 0x000fe200000006ff */
[----:B------:R-:W-:Y:S01]  /*1610*/  FMUL.FTZ R124, R204, R125 ;  /* 0x0000007dcc7c7220 */ /* 0x000fe20000410000 */
[----:B------:R-:W-:Y:S02]  /*1620*/  PRMT R126, R132, 0x7632, R126 ;  /* 0x00007632847e7816 */ /* 0x000fe4000000007e */
[----:B------:R-:W-:Y:S02]  /*1630*/  PRMT R133, R134, 0x7632, R133 ;  /* 0x0000763286857816 */ /* 0x000fe40000000085 */
[----:B------:R-:W-:Y:S02]  /*1640*/  SHF.L.U32 R132, R132, 0x10, RZ ;  /* 0x0000001084847819 */ /* 0x000fe400000006ff */
[----:B------:R-:W-:Y:S01]  /*1650*/  SHF.L.U32 R134, R134, 0x10, RZ ;  /* 0x0000001086867819 */ /* 0x000fe200000006ff */
[----:B------:R-:W-:Y:S01]  /*1660*/  FMUL.FTZ R120, R204, R121 ;  /* 0x00000079cc787220 */ /* 0x000fe20000410000 */
[----:B------:R-:W-:Y:S01]  /*1670*/  PRMT R221, R135, 0x7632, R221 ;  /* 0x0000763287dd7816 */ /* 0x000fe200000000dd */
        /* <DEDUP_REMOVED lines=9> */
[----:B------:R-:W-:Y:S01]  /*1710*/  FADD.FTZ R9, R222, R9 ;  /* 0x00000009de097221 */ /* 0x000fe20000010000 */
[----:B------:R-:W-:Y:S01]  /*1720*/  FFMA.FTZ R5, R213, R222, R5 ;  /* 0x000000ded5057223 */ /* 0x000fe20000010005 */
[C---:B------:R-:W-:Y:S01]  /*1730*/  FADD.FTZ R223, -R217.reuse, R132 ;  /* 0x00000084d9df7221 */ /* 0x040fe20000010100 */
[C---:B------:R-:W-:Y:S01]  /*1740*/  FADD.FTZ R235, -R217.reuse, R220 ;  /* 0x000000dcd9eb7221 */ /* 0x040fe20000010100 */
[----:B------:R-:W-:Y:S01]  /*1750*/  FADD.FTZ R233, -R217, R134 ;  /* 0x00000086d9e97221 */ /* 0x000fe20000010100 */
[----:B------:R-:W-:-:S02]  /*1760*/  SHF.L.U32 R222, R135, 0x10, RZ ;  /* 0x0000001087de7819 */ /* 0x000fc400000006ff */
[----:B------:R-:W-:Y:S02]  /*1770*/  SHF.L.U32 R126, R126, 0x10, RZ ;  /* 0x000000107e7e7819 */ /* 0x000fe400000006ff */
[----:B------:R-:W-:Y:S02]  /*1780*/  SHF.L.U32 R132, R219, 0x10, RZ ;  /* 0x00000010db847819 */ /* 0x000fe400000006ff */
[----:B------:R-:W-:Y:S02]  /*1790*/  SHF.L.U32 R134, R133, 0x10, RZ ;  /* 0x0000001085867819 */ /* 0x000fe400000006ff */
[----:B------:R-:W-:Y:S01]  /*17a0*/  SHF.L.U32 R220, R221, 0x10, RZ ;  /* 0x00000010dddc7819 */ /* 0x000fe200000006ff */
[----:B------:R-:W-:Y:S01]  /*17b0*/  FADD.FTZ R168, R123, R168 ;  /* 0x000000a87ba87221 */ /* 0x000fe20000010000 */
[-C--:B------:R-:W-:Y:S01]  /*17c0*/  FFMA.FTZ R169, R120, R123.reuse, R169 ;  /* 0x0000007b78a97223 */ /* 0x080fe200000100a9 */
[----:B------:R-:W-:Y:S01]  /*17d0*/  FFMA.FTZ R121, R76, R123, R121 ;  /* 0x0000007b4c797223 */ /* 0x000fe20000010079 */
[C---:B------:R-:W-:Y:S01]  /*17e0*/  PRMT R224, R137.reuse, 0x7632, R224 ;  /* 0x0000763289e07816 */ /* 0x040fe200000000e0 */
[----:B------:R-:W-:Y:S01]  /*17f0*/  FMUL.FTZ R123, R54, R225 ;  /* 0x000000e1367b7220 */ /* 0x000fe20000410000 */
[----:B------:R-:W-:Y:S01]  /*1800*/  SHF.L.U32 R237, R137, 0x10, RZ ;  /* 0x0000001089ed7819 */ /* 0x000fe200000006ff */
[----:B------:R-:W-:Y:S01]  /*1810*/  FADD.FTZ R18, R231, R18 ;  /* 0x00000012e7127221 */ /* 0x000fe20000010000 */
[----:B------:R-:W-:Y:S01]  /*1820*/  SHF.L.U32 R137, R140, 0x10, RZ ;  /* 0x000000108c897819 */ /* 0x000fe200000006ff */
[-C--:B------:R-:W-:Y:S01]  /*1830*/  FFMA.FTZ R13, R124, R231.reuse, R13 ;  /* 0x000000e77c0d7223 */ /* 0x080fe2000001000d */
[----:B------:R-:W-:Y:S01]  /*1840*/  FFMA.FTZ R125, R72, R231, R125 ;  /* 0x000000e7487d7223 */ /* 0x000fe2000001007d */
[----:B------:R-:W-:Y:S01]  /*1850*/  FADD.FTZ R166, R227, R166 ;  /* 0x000000a6e3a67221 */ /* 0x000fe20000010000 */
[----:B------:R-:W-:Y:S01]  /*1860*/  FFMA.FTZ R167, R120, R227, R167 ;  /* 0x000000e378a77223 */ /* 0x000fe200000100a7 */
[C---:B------:R-:W-:Y:S01]  /*1870*/  FADD.FTZ R231, -R217.reuse, R222 ;  /* 0x000000ded9e77221 */ /* 0x040fe20000010100 */
[C---:B------:R-:W-:Y:S01]  /*1880*/  FADD.FTZ R227, -R217.reuse, R126 ;  /* 0x0000007ed9e37221 */ /* 0x040fe20000010100 */
[C---:B------:R-:W-:Y:S01]  /*1890*/  FADD.FTZ R219, -R217.reuse, R132 ;  /* 0x00000084d9db7221 */ /* 0x040fe20000010100 */
[C---:B------:R-:W-:Y:S01]  /*18a0*/  FADD.FTZ R135, -R217.reuse, R134 ;  /* 0x00000086d9877221 */ /* 0x040fe20000010100 */
[----:B------:R-:W-:Y:S01]  /*18b0*/  FADD.FTZ R133, -R217, R220 ;  /* 0x000000dcd9857221 */ /* 0x000fe20000010100 */
[C---:B------:R-:W-:Y:S01]  /*18c0*/  PRMT R134, R136.reuse, 0x7632, R134 ;  /* 0x0000763288867816 */ /* 0x040fe20000000086 */
[----:B------:R-:W-:-:S02]  /*18d0*/  IMAD.U32 R217, R136, 0x10000, RZ ;  /* 0x0001000088d97824 */ /* 0x000fc400078e00ff */
[----:B------:R-:W-:Y:S01]  /*18e0*/  FADD.FTZ R160, R229, R160 ;  /* 0x000000a0e5a07221 */ /* 0x000fe20000010000 */
[-C--:B------:R-:W-:Y:S01]  /*18f0*/  FFMA.FTZ R161, R122, R229.reuse, R161 ;  /* 0x000000e57aa17223 */ /* 0x080fe200000100a1 */
[----:B------:R-:W-:Y:S01]  /*1900*/  FFMA.FTZ R123, R78, R229, R123 ;  /* 0x000000e54e7b7223 */ /* 0x000fe2000001007b */
[C---:B------:R-:W-:Y:S01]  /*1910*/  PRMT R126, R139.reuse, 0x7632, R126 ;  /* 0x000076328b7e7816 */ /* 0x040fe2000000007e */
[----:B------:R-:W-:Y:S01]  /*1920*/  FMUL.FTZ R132, R204, R223 ;  /* 0x000000dfcc847220 */ /* 0x000fe20000410000 */
[----:B------:R-:W-:Y:S01]  /*1930*/  SHF.L.U32 R136, R139, 0x10, RZ ;  /* 0x000000108b887819 */ /* 0x000fe200000006ff */
[----:B------:R-:W-:Y:S01]  /*1940*/  FADD.FTZ R158, R225, R158 ;  /* 0x0000009ee19e7221 */ /* 0x000fe20000010000 */
[----:B------:R-:W-:Y:S01]  /*1950*/  FFMA.FTZ R159, R122, R225, R159 ;  /* 0x000000e17a9f7223 */ /* 0x000fe2000001009f */
[----:B------:R-:W-:Y:S01]  /*1960*/  SHF.L.U32 R229, R141, 0x10, RZ ;  /* 0x000000108de57819 */ /* 0x000fe200000006ff */
[----:B------:R-:W-:Y:S01]  /*1970*/  FMUL.FTZ R139, R44, R137 ;  /* 0x000000892c8b7220 */ /* 0x000fe20000410000 */
[----:B------:R-:W-:Y:S01]  /*1980*/  SHF.L.U32 R225, R142, 0x10, RZ ;  /* 0x000000108ee17819 */ /* 0x000fe200000006ff */
[----:B------:R-:W-:Y:S01]  /*1990*/  FADD.FTZ R28, R217, R28 ;  /* 0x0000001cd91c7221 */ /* 0x000fe20000010000 */
[-C--:B------:R-:W-:Y:S01]  /*19a0*/  FFMA.FTZ R21, R132, R217.reuse, R21 ;  /* 0x000000d984157223 */ /* 0x080fe20000010015 */
[----:B------:R-:W-:Y:S01]  /*19b0*/  FADD.FTZ R162, R226, R162 ;  /* 0x000000a2e2a27221 */ /* 0x000fe20000010000 */
[----:B------:R-:W-:Y:S01]  /*19c0*/  FFMA.FTZ R163, R130, R226, R163 ;  /* 0x000000e282a37223 */ /* 0x000fe200000100a3 */
[----:B------:R-:W-:Y:S01]  /*19d0*/  PRMT R221, R138, 0x7632, R221 ;  /* 0x000076328add7816 */ /* 0x000fe200000000dd */
[----:B------:R-:W-:Y:S01]  /*19e0*/  FFMA.FTZ R217, R68, R217, R139 ;  /* 0x000000d944d97223 */ /* 0x000fe2000001008b */
[C---:B------:R-:W-:Y:S01]  /*19f0*/  PRMT R220, R143.reuse, 0x7632, R220 ;  /* 0x000076328fdc7816 */ /* 0x040fe200000000dc */
[----:B------:R-:W-:Y:S01]  /*1a00*/  FMUL.FTZ R139, R46, R229 ;  /* 0x000000e52e8b7220 */ /* 0x000fe20000410000 */
[----:B------:R-:W-:Y:S01]  /*1a10*/  SHF.L.U32 R223, R143, 0x10, RZ ;  /* 0x000000108fdf7819 */ /* 0x000fe200000006ff */
[----:B------:R-:W-:Y:S01]  /*1a20*/  FMUL.FTZ R143, R204, R235 ;  /* 0x000000ebcc8f7220 */ /* 0x000fe20000410000 */
[----:B------:R-:W-:Y:S01]  /*1a30*/  SHF.L.U32 R138, R138, 0x10, RZ ;  /* 0x000000108a8a7819 */ /* 0x000fe200000006ff */
[----:B------:R-:W-:Y:S01]  /*1a40*/  FMUL.FTZ R235, R40, R225 ;  /* 0x000000e128eb7220 */ /* 0x000fe20000410000 */
[----:B------:R-:W-:Y:S01]  /*1a50*/  PRMT R226, R141, 0x7632, R226 ;  /* 0x000076328de27816 */ /* 0x000fe200000000e2 */
[----:B------:R-:W-:Y:S01]  /*1a60*/  FMUL.FTZ R141, R204, R233 ;  /* 0x000000e9cc8d7220 */ /* 0x000fe20000410000 */
[----:B------:R-:W-:Y:S01]  /*1a70*/  FADD.FTZ R8, R228, R8 ;  /* 0x00000008e4087221 */ /* 0x000fe20000010000 */
[----:B------:R-:W-:Y:S01]  /*1a80*/  FFMA.FTZ R3, R215, R228, R3 ;  /* 0x000000e4d7037223 */ /* 0x000fe20000010003 */
[----:B------:R-:W-:Y:S01]  /*1a90*/  PRMT R228, R140, 0x7632, R228 ;  /* 0x000076328ce47816 */ /* 0x000fe200000000e4 */
[----:B------:R-:W-:Y:S01]  /*1aa0*/  FFMA.FTZ R140, R70, R237, R139 ;  /* 0x000000ed468c7223 */ /* 0x000fe2000001008b */
[----:B------:R-:W-:Y:S01]  /*1ab0*/  FADD.FTZ R25, R138, R25 ;  /* 0x000000198a197221 */ /* 0x000fe20000010000 */
[-C--:B------:R-:W-:Y:S01]  /*1ac0*/  FFMA.FTZ R26, R141, R138.reuse, R26 ;  /* 0x0000008a8d1a7223 */ /* 0x080fe2000001001a */
[----:B------:R-:W-:Y:S01]  /*1ad0*/  FFMA.FTZ R139, R64, R138, R235 ;  /* 0x0000008a408b7223 */ /* 0x000fe200000100eb */
[----:B------:R-:W-:Y:S01]  /*1ae0*/  FMUL.FTZ R138, R204, R231 ;  /* 0x000000e7cc8a7220 */ /* 0x000fe20000410000 */
[----:B------:R-:W-:Y:S01]  /*1af0*/  PRMT R222, R142, 0x7632, R222 ;  /* 0x000076328ede7816 */ /* 0x000fe200000000de */
[----:B------:R-:W-:Y:S01]  /*1b00*/  FFMA.FTZ R231, R114, R119, RZ ;  /* 0x0000007772e77223 */ /* 0x000fe200000100ff */
[----:B------:R-:W-:-:S03]  /*1b10*/  FADD.FTZ R142, RZ, R119 ;  /* 0x00000077ff8e7221 */ /* 0x000fc60000010000 */
        /* <DEDUP_REMOVED lines=16> */
[----:B------:R-:W-:Y:S01]  /*1c20*/  FMUL.FTZ R137, R204, R227 ;  /* 0x000000e3cc897220 */ /* 0x000fe20000410000 */
[----:B------:R-:W-:Y:S01]  /*1c30*/  FFMA.FTZ R231, R118, R115, R231 ;  /* 0x0000007376e77223 */ /* 0x000fe200000100e7 */
[----:B------:R-:W-:Y:S01]  /*1c40*/  FADD.FTZ R227, R115, R142 ;  /* 0x0000008e73e37221 */ /* 0x000fe20000010000 */
[----:B------:R-:W-:Y:S02]  /*1c50*/  SHF.L.U32 R228, R228, 0x10, RZ ;  /* 0x00000010e4e47819 */ /* 0x000fe400000006ff */
[----:B------:R-:W-:Y:S01]  /*1c60*/  FFMA.FTZ R231, R110, R108, R231 ;  /* 0x0000006c6ee77223 */ /* 0x000fe200000100e7 */
[----:B------:R-:W-:Y:S01]  /*1c70*/  SHF.L.U32 R134, R134, 0x10, RZ ;  /* 0x0000001086867819 */ /* 0x000fe200000006ff */
[----:B------:R-:W-:Y:S01]  /*1c80*/  FADD.FTZ R142, R108, R227 ;  /* 0x000000e36c8e7221 */ /* 0x000fe20000010000 */
[----:B------:R-:W-:Y:S01]  /*1c90*/  FADD.FTZ R10, R230, R10 ;  /* 0x0000000ae60a7221 */ /* 0x000fe20000010000 */
[----:B------:R-:W-:Y:S01]  /*1ca0*/  FFMA.FTZ R155, R214, R230, R155 ;  /* 0x000000e6d69b7223 */ /* 0x000fe2000001009b */
[----:B------:R-:W-:Y:S01]  /*1cb0*/  FMUL.FTZ R230, R45, R228 ;  /* 0x000000e42de67220 */ /* 0x000fe20000410000 */
[----:B------:R-:W-:Y:S01]  /*1cc0*/  FFMA.FTZ R227, R120, R121, R231 ;  /* 0x0000007978e37223 */ /* 0x000fe200000100e7 */
[----:B------:R-:W-:Y:S01]  /*1cd0*/  FADD.FTZ R142, R121, R142 ;  /* 0x0000008e798e7221 */ /* 0x000fe20000010000 */
[----:B------:R-:W-:Y:S01]  /*1ce0*/  FADD.FTZ R29, R134, R29 ;  /* 0x0000001d861d7221 */ /* 0x000fe20000010000 */
[-C--:B------:R-:W-:Y:S01]  /*1cf0*/  FFMA.FTZ R33, R137, R134.reuse, R33 ;  /* 0x0000008689217223 */ /* 0x080fe20000010021 */
[----:B------:R-:W-:Y:S01]  /*1d00*/  FFMA.FTZ R134, R69, R134, R230 ;  /* 0x0000008645867223 */ /* 0x000fe200000100e6 */
[----:B------:R-:W-:Y:S01]  /*1d10*/  SHF.L.U32 R230, R224, 0x10, RZ ;  /* 0x00000010e0e67819 */ /* 0x000fe200000006ff */
[----:B------:R-:W-:-:S02]  /*1d20*/  IMAD.U32 R226, R226, 0x10000, RZ ;  /* 0x00010000e2e27824 */ /* 0x000fc400078e00ff */
        /* <DEDUP_REMOVED lines=12> */
[----:B------:R-:W-:Y:S01]  /*1df0*/  FADD.FTZ R227, R125, R230 ;  /* 0x000000e67de37221 */ /* 0x000fe20000010000 */
[----:B------:R-:W-:Y:S01]  /*1e00*/  FADD.FTZ R38, R225, R38 ;  /* 0x00000026e1267221 */ /* 0x000fe20000010000 */
[----:B------:R-:W-:Y:S01]  /*1e10*/  FFMA.FTZ R36, R141, R225, R36 ;  /* 0x000000e18d247223 */ /* 0x000fe20000010024 */
[----:B------:R-:W-:Y:S01]  /*1e20*/  FFMA.FTZ R225, R213, R216, R224 ;  /* 0x000000d8d5e17223 */ /* 0x000fe200000100e0 */
[----:B------:R-:W-:-:S03]  /*1e30*/  FADD.FTZ R230, R216, R227 ;  /* 0x000000e3d8e67221 */ /* 0x000fc60000010000 */
[----:B------:R-:W-:Y:S01]  /*1e40*/  FFMA.FTZ R224, R128, R127, R225 ;  /* 0x0000007f80e07223 */ /* 0x000fe200000100e1 */
[----:B------:R-:W-:Y:S01]  /*1e50*/  FADD.FTZ R225, R127, R230 ;  /* 0x000000e67fe17221 */ /* 0x000fe20000010000 */
[----:B------:R-:W-:Y:S01]  /*1e60*/  FADD.FTZ R39, R229, R39 ;  /* 0x00000027e5277221 */ /* 0x000fe20000010000 */
[----:B------:R-:W-:Y:S01]  /*1e70*/  FFMA.FTZ R34, R143, R229, R34 ;  /* 0x000000e58f227223 */ /* 0x000fe20000010022 */
[----:B------:R-:W-:Y:S01]  /*1e80*/  SHF.L.U32 R227, R126, 0x10, RZ ;  /* 0x000000107ee37819 */ /* 0x000fe200000006ff */
[----:B------:R-:W-:Y:S01]  /*1e90*/  FFMA.FTZ R229, R215, R218, R224 ;  /* 0x000000dad7e57223 */ /* 0x000fe200000100e0 */
[----:B------:R-:W-:Y:S01]  /*1ea0*/  FADD.FTZ R126, R218, R225 ;  /* 0x000000e1da7e7221 */ /* 0x000fe20000010000 */
[----:B------:R-:W-:Y:S01]  /*1eb0*/  FADD.FTZ R148, R223, R148 ;  /* 0x00000094df947221 */ /* 0x000fe20000010000 */
[----:B------:R-:W-:Y:S01]  /*1ec0*/  FFMA.FTZ R145, R138, R223, R145 ;  /* 0x000000df8a917223 */ /* 0x000fe20000010091 */
[----:B------:R-:W-:Y:S01]  /*1ed0*/  FFMA.FTZ R224, R132, R217, R229 ;  /* 0x000000d984e07223 */ /* 0x000fe200000100e5 */
[----:B------:R-:W-:Y:S01]  /*1ee0*/  FADD.FTZ R223, R217, R126 ;  /* 0x0000007ed9df7221 */ /* 0x000fe20000010000 */
[----:B------:R-:W-:-:S02]  /*1ef0*/  SHF.L.U32 R230, R220, 0x10, RZ ;  /* 0x00000010dce67819 */ /* 0x000fc400000006ff */
[----:B------:R-:W-:Y:S01]  /*1f00*/  FFMA.FTZ R224, R137, R134, R224 ;  /* 0x0000008689e07223 */ /* 0x000fe200000100e0 */
[----:B------:R-:W-:Y:S01]  /*1f10*/  FADD.FTZ R223, R223, R134 ;  /* 0x00000086dfdf7221 */ /* 0x000fe20000010000 */
[----:B------:R-:W-:Y:S01]  /*1f20*/  SHF.L.U32 R222, R222, 0x10, RZ ;  /* 0x00000010dede7819 */ /* 0x000fe200000006ff */
[----:B------:R-:W-:Y:S01]  /*1f30*/  FMUL.FTZ R126, R43, R230 ;  /* 0x000000e62b7e7220 */ /* 0x000fe20000410000 */
[----:B------:R-:W-:Y:S01]  /*1f40*/  FFMA.FTZ R224, R143, R140, R224 ;  /* 0x0000008c8fe07223 */ /* 0x000fe200000100e0 */
[----:B------:R-:W-:Y:S01]  /*1f50*/  FADD.FTZ R223, R223, R140 ;  /* 0x0000008cdfdf7221 */ /* 0x000fe20000010000 */
[C---:B------:R-:W-:Y:S01]  /*1f60*/  FMUL.FTZ R220, R204.reuse, R133 ;  /* 0x00000085ccdc7220 */ /* 0x040fe20000410000 */
[----:B------:R-:W-:Y:S01]  /*1f70*/  SHF.L.U32 R232, R221, 0x10, RZ ;  /* 0x00000010dde87819 */ /* 0x000fe200000006ff */
[----:B------:R-:W-:Y:S01]  /*1f80*/  FFMA.FTZ R133, R67, R227, R126 ;  /* 0x000000e343857223 */ /* 0x000fe2000001007e */
[----:B------:R-:W-:Y:S01]  /*1f90*/  FMUL.FTZ R234, R41, R222 ;  /* 0x000000de29ea7220 */ /* 0x000fe20000410000 */
[----:B------:R-:W-:Y:S01]  /*1fa0*/  FFMA.FTZ R224, R219, R142, R224 ;  /* 0x0000008edbe07223 */ /* 0x000fe200000100e0 */
[----:B------:R-:W-:Y:S01]  /*1fb0*/  FADD.FTZ R126, R223, R142 ;  /* 0x0000008edf7e7221 */ /* 0x000fe20000010000 */
[----:B------:R-:W-:Y:S01]  /*1fc0*/  FMUL.FTZ R221, R204, R135 ;  /* 0x00000087ccdd7220 */ /* 0x000fe20000410000 */
[----:B------:R-:W-:Y:S01]  /*1fd0*/  FFMA.FTZ R135, R65, R232, R234 ;  /* 0x000000e841877223 */ /* 0x000fe200000100ea */
[----:B------:R-:W-:Y:S01]  /*1fe0*/  FFMA.FTZ R224, R141, R139, R224 ;  /* 0x0000008b8de07223 */ /* 0x000fe200000100e0 */
[----:B------:R-:W-:-:S03]  /*1ff0*/  FADD.FTZ R126, R126, R139 ;  /* 0x0000008b7e7e7221 */ /* 0x000fc60000010000 */
[C---:B------:R-:W-:Y:S01]  /*2000*/  FFMA.FTZ R225, R221.reuse, R135, R224 ;  /* 0x00000087dde17223 */ /* 0x040fe200000100e0 */
[----:B------:R-:W-:Y:S01]  /*2010*/  FADD.FTZ R223, R126, R135 ;  /* 0x000000877edf7221 */ /* 0x000fe20000010000 */
[----:B------:R-:W-:Y:S01]  /*2020*/  FADD.FTZ R151, R222, R151 ;  /* 0x00000097de977221 */ /* 0x000fe20000010000 */
        /* <DEDUP_REMOVED lines=37> */
.L_x_716:
        /* <DEDUP_REMOVED lines=10> */
[-CC-:B------:R-:W-:Y:S01]  /*2320*/  FFMA.FTZ R118, R118, R231.reuse, R235.reuse ;  /* 0x000000e776767223 */ /* 0x180fe200000100eb */
[-CC-:B------:R-:W-:Y:S01]  /*2330*/  FFMA.FTZ R110, R141, R231.reuse, R235.reuse ;  /* 0x000000e78d6e7223 */ /* 0x180fe200000100eb */
[-CC-:B0-----:R-:W-:Y:S01]  /*2340*/  FFMA.FTZ R223, R206, R231.reuse, R235.reuse ;  /* 0x000000e7cedf7223 */ /* 0x181fe200000100eb */
[-CC-:B------:R-:W-:Y:S01]  /*2350*/  FFMA.FTZ R206, R221, R231.reuse, R235.reuse ;  /* 0x000000e7ddce7223 */ /* 0x180fe200000100eb */
[----:B------:R-:W-:Y:S01]  /*2360*/  FADD.FTZ R111, R111, -R210 ;  /* 0x800000d26f6f7221 */ /* 0x000fe20000010000 */
[-CC-:B------:R-:W-:Y:S01]  /*2370*/  FFMA.FTZ R112, R112, R231.reuse, R235.reuse ;  /* 0x000000e770707223 */ /* 0x180fe200000100eb */
[-CC-:B------:R-:W-:Y:S01]  /*2380*/  FFMA.FTZ R120, R120, R231.reuse, R235.reuse ;  /* 0x000000e778787223 */ /* 0x180fe200000100eb */
[----:B------:R-:W-:Y:S01]  /*2390*/  FADD.FTZ R141, R115, -R118 ;  /* 0x80000076738d7221 */ /* 0x000fe20000010000 */
[--C-:B------:R-:W-:Y:S01]  /*23a0*/  FADD.FTZ R221, R139, -R110.reuse ;  /* 0x8000006e8bdd7221 */ /* 0x100fe20000010000 */
[-C--:B------:R-:W-:Y:S01]  /*23b0*/  FFMA.FTZ R114, R114, R231.reuse, R235 ;  /* 0x000000e772727223 */ /* 0x080fe200000100eb */
[----:B-----5:R-:W-:Y:S01]  /*23c0*/  @P0 PRMT R110, R91, 0x7632, R110 ;  /* 0x000076325b6e0816 */ /* 0x020fe2000000006e */
[----:B------:R-:W-:Y:S01]  /*23d0*/  FADD.FTZ R223, R116, -R223 ;  /* 0x800000df74df7221 */ /* 0x000fe20000010000 */
[-CC-:B------:R-:W-:Y:S01]  /*23e0*/  FFMA.FTZ R227, R137, R231.reuse, R235.reuse ;  /* 0x000000e789e37223 */ /* 0x180fe200000100eb */
[----:B------:R-:W-:Y:S01]  /*23f0*/  FFMA.FTZ R229, R143, R231, R235 ;  /* 0x000000e78fe57223 */ /* 0x000fe200000100eb */
[----:B------:R-:W-:Y:S01]  /*2400*/  @P0 SHF.L.U32 R116, R91, 0x10, RZ ;  /* 0x000000105b740819 */ /* 0x000fe200000006ff */
[----:B------:R-:W-:Y:S01]  /*2410*/  FMUL.FTZ R115, R204, R111 ;  /* 0x0000006fcc737220 */ /* 0x000fe20000410000 */
[----:B------:R-:W-:Y:S01]  /*2420*/  FADD.FTZ R137, R109, -R112 ;  /* 0x800000706d897221 */ /* 0x000fe20000010000 */
[----:B------:R-:W-:Y:S01]  /*2430*/  FADD.FTZ R225, R108, -R225 ;  /* 0x800000e16ce17221 */ /* 0x000fe20000010000 */
[----:B------:R-:W-:Y:S01]  /*2440*/  FADD.FTZ R143, R121, -R120 ;  /* 0x80000078798f7221 */ /* 0x000fe20000010000 */
[----:B------:R-:W-:Y:S01]  /*2450*/  FMUL.FTZ R111, R204, R141 ;  /* 0x0000008dcc6f7220 */ /* 0x000fe20000410000 */
[-CC-:B------:R-:W-:Y:S01]  /*2460*/  FFMA.FTZ R208, R208, R231.reuse, R235.reuse ;  /* 0x000000e7d0d07223 */ /* 0x180fe200000100eb */
[----:B------:R-:W-:Y:S01]  /*2470*/  FADD.FTZ R119, R119, -R114 ;  /* 0x8000007277777221 */ /* 0x000fe20000010000 */
[----:B------:R-:W-:Y:S01]  /*2480*/  @P0 SHF.L.U32 R109, R90, 0x10, RZ ;  /* 0x000000105a6d0819 */ /* 0x000fe200000006ff */
[----:B------:R-:W-:Y:S01]  /*2490*/  FFMA.FTZ R212, R212, R231, R235 ;  /* 0x000000e7d4d47223 */ /* 0x000fe200000100eb */
[----:B------:R-:W-:Y:S01]  /*24a0*/  @P0 PRMT R108, R90, 0x7632, R108 ;  /* 0x000076325a6c0816 */ /* 0x000fe2000000006c */
[----:B------:R-:W-:Y:S01]  /*24b0*/  @P0 FADD.FTZ R111, R111, R116 ;  /* 0x000000746f6f0221 */ /* 0x000fe20000010000 */
[----:B------:R-:W-:Y:S01]  /*24c0*/  @P0 SHF.L.U32 R121, R110, 0x10, RZ ;  /* 0x000000106e790819 */ /* 0x000fe200000006ff */
[C---:B------:R-:W-:Y:S01]  /*24d0*/  FMUL.FTZ R110, R204.reuse, R223 ;  /* 0x000000dfcc6e7220 */ /* 0x040fe20000410000 */
[----:B------:R-:W-:Y:S01]  /*24e0*/  FADD.FTZ R117, R117, -R208 ;  /* 0x800000d075757221 */ /* 0x000fe20000010000 */
[----:B------:R-:W-:Y:S01]  /*24f0*/  FMUL.FTZ R112, R204, R119 ;  /* 0x00000077cc707220 */ /* 0x000fe20000410000 */
[----:B------:R-:W-:Y:S01]  /*2500*/  @P0 SHF.L.U32 R116, R108, 0x10, RZ ;  /* 0x000000106c740819 */ /* 0x000fe200000006ff */
[----:B------:R-:W-:Y:S01]  /*2510*/  FMUL.FTZ R119, R204, R137 ;  /* 0x00000089cc777220 */ /* 0x000fe20000410000 */
[--C-:B------:R-:W-:Y:S01]  /*2520*/  @P0 FADD.FTZ R110, R110, R109.reuse ;  /* 0x0000006d6e6e0221 */ /* 0x100fe20000010000 */
[----:B------:R-:W-:Y:S01]  /*2530*/  @P0 PRMT R108, R88, 0x7632, R108 ;  /* 0x00007632586c0816 */ /* 0x000fe2000000006c */
[----:B------:R-:W-:Y:S01]  /*2540*/  FADD.FTZ R113, R113, -R212 ;  /* 0x800000d471717221 */ /* 0x000fe20000010000 */
[C---:B------:R-:W-:Y:S01]  /*2550*/  @P0 PRMT R109, R89.reuse, 0x7632, R109 ;  /* 0x00007632596d0816 */ /* 0x040fe2000000006d */
[--C-:B------:R-:W-:Y:S01]  /*2560*/  FFMA.FTZ R128, R128, R231, R235.reuse ;  /* 0x000000e780807223 */ /* 0x100fe200000100eb */
[----:B------:R-:W-:Y:S01]  /*2570*/  FMUL.FTZ R114, R204, R117 ;  /* 0x00000075cc727220 */ /* 0x000fe20000410000 */
[----:B------:R-:W-:Y:S01]  /*2580*/  @P0 SHF.L.U32 R117, R89, 0x10, RZ ;  /* 0x0000001059750819 */ /* 0x000fe200000006ff */
[----:B------:R-:W-:Y:S01]  /*2590*/  @P0 FADD.FTZ R119, R119, R116 ;  /* 0x0000007477770221 */ /* 0x000fe20000010000 */
[----:B------:R-:W-:Y:S01]  /*25a0*/  @P0 SHF.L.U32 R108, R108, 0x10, RZ ;  /* 0x000000106c6c0819 */ /* 0x000fe200000006ff */
[----:B------:R-:W-:Y:S01]  /*25b0*/  FMUL.FTZ R113, R204, R113 ;  /* 0x00000071cc717220 */ /* 0x000fe20000410000 */
[----:B------:R-:W-:Y:S01]  /*25c0*/  @P0 SHF.L.U32 R116, R109, 0x10, RZ ;  /* 0x000000106d740819 */ /* 0x000fe200000006ff */
[----:B------:R-:W-:Y:S01]  /*25d0*/  FFMA.FTZ R214, R214, R231, R235 ;  /* 0x000000e7d6d67223 */ /* 0x000fe200000100eb */
[----:B------:R-:W-:Y:S01]  /*25e0*/  FADD.FTZ R127, R127, -R128 ;  /* 0x800000807f7f7221 */ /* 0x000fe20000010000 */
[----:B------:R-:W-:-:S02]  /*25f0*/  @P0 IMAD.U32 R109, R88, 0x10000, RZ ;  /* 0x00010000586d0824 */ /* 0x000fc400078e00ff */
[-CC-:B------:R-:W-:Y:S01]  /*2600*/  FFMA.FTZ R124, R124, R231.reuse, R235.reuse ;  /* 0x000000e77c7c7223 */ /* 0x180fe200000100eb */
[----:B------:R-:W-:Y:S01]  /*2610*/  FFMA.FTZ R213, R213, R231, R235 ;  /* 0x000000e7d5d57223 */ /* 0x000fe200000100eb */
[----:B------:R-:W-:Y:S01]  /*2620*/  @P0 FADD.FTZ R114, R114, R117 ;  /* 0x0000007572720221 */ /* 0x000fe20000010000 */
[----:B------:R-:W-:Y:S01]  /*2630*/  @P0 FADD.FTZ R113, R113, R108 ;  /* 0x0000006c71710221 */ /* 0x000fe20000010000 */
[----:B------:R-:W-:Y:S01]  /*2640*/  FADD.FTZ R229, R140, -R229 ;  /* 0x800000e58ce57221 */ /* 0x000fe20000010000 */
[----:B------:R-:W-:Y:S01]  /*2650*/  @P0 SHF.L.U32 R117, R95, 0x10, RZ ;  /* 0x000000105f750819 */ /* 0x000fe200000006ff */
[----:B------:R-:W-:Y:S01]  /*2660*/  @P0 FADD.FTZ R115, R115, R116 ;  /* 0x0000007473730221 */ /* 0x000fe20000010000 */
[----:B------:R-:W-:Y:S01]  /*2670*/  @P0 PRMT R108, R93, 0x7632, R108 ;  /* 0x000076325d6c0816 */ /* 0x000fe2000000006c */
[----:B------:R-:W-:Y:S01]  /*2680*/  FADD.FTZ R131, R131, -R214 ;  /* 0x800000d683837221 */ /* 0x000fe20000010000 */
[----:B------:R-:W-:Y:S01]  /*2690*/  FMUL.FTZ R140, R204, R127 ;  /* 0x0000007fcc8c7220 */ /* 0x000fe20000410000 */
[----:B------:R-:W-:Y:S01]  /*26a0*/  @P0 FADD.FTZ R112, R112, R109 ;  /* 0x0000006d70700221 */ /* 0x000fe20000010000 */
[----:B------:R-:W-:Y:S01]  /*26b0*/  @P0 PRMT R116, R95, 0x7632, R116 ;  /* 0x000076325f740816 */ /* 0x000fe20000000074 */
[-C--:B------:R-:W-:Y:S01]  /*26c0*/  FFMA.FTZ R122, R122, R231.reuse, R235 ;  /* 0x000000e77a7a7223 */ /* 0x080fe200000100eb */
[----:B------:R-:W-:Y:S01]  /*26d0*/  @P0 PRMT R109, R94, 0x7632, R109 ;  /* 0x000076325e6d0816 */ /* 0x000fe2000000006d */
[----:B------:R-:W-:Y:S01]  /*26e0*/  FADD.FTZ R125, R125, -R124 ;  /* 0x8000007c7d7d7221 */ /* 0x000fe20000010000 */
[----:B------:R-:W-:Y:S01]  /*26f0*/  FADD.FTZ R213, R216, -R213 ;  /* 0x800000d5d8d57221 */ /* 0x000fe20000010000 */
[----:B------:R-:W-:Y:S01]  /*2700*/  @P0 SHF.L.U32 R108, R108, 0x10, RZ ;  /* 0x000000106c6c0819 */ /* 0x000fe200000006ff */
[----:B------:R-:W-:Y:S01]  /*2710*/  FFMA.FTZ R233, R138, R231, R235 ;  /* 0x000000e78ae97223 */ /* 0x000fe200000100eb */
[----:B------:R-:W-:Y:S01]  /*2720*/  FMUL.FTZ R141, R204, R131 ;  /* 0x00000083cc8d7220 */ /* 0x000fe20000410000 */
[----:B------:R-:W-:Y:S01]  /*2730*/  @P0 FADD.FTZ R140, R140, R117 ;  /* 0x000000758c8c0221 */ /* 0x000fe20000010000 */
[----:B------:R-:W-:Y:S01]  /*2740*/  @P0 SHF.L.U32 R120, R116, 0x10, RZ ;  /* 0x0000001074780819 */ /* 0x000fe200000006ff */
[----:B------:R-:W-:Y:S01]  /*2750*/  FADD.FTZ R123, R123, -R122 ;  /* 0x8000007a7b7b7221 */ /* 0x000fe20000010000 */
[----:B------:R-:W-:Y:S01]  /*2760*/  @P0 SHF.L.U32 R117, R94, 0x10, RZ ;  /* 0x000000105e750819 */ /* 0x000fe200000006ff */
[--C-:B------:R-:W-:Y:S01]  /*2770*/  FFMA.FTZ R130, R130, R231, R235.reuse ;  /* 0x000000e782827223 */ /* 0x100fe200000100eb */
[----:B------:R-:W-:Y:S01]  /*2780*/  @P0 SHF.L.U32 R116, R109, 0x10, RZ ;  /* 0x000000106d740819 */ /* 0x000fe200000006ff */
[C---:B------:R-:W-:Y:S01]  /*2790*/  FMUL.FTZ R138, R204.reuse, R125 ;  /* 0x0000007dcc8a7220 */ /* 0x040fe20000410000 */
[----:B------:R-:W-:Y:S01]  /*27a0*/  FMUL.FTZ R137, R204, R213 ;  /* 0x000000d5cc897220 */ /* 0x000fe20000410000 */
[-CC-:B------:R-:W-:Y:S01]  /*27b0*/  FFMA.FTZ R215, R215, R231.reuse, R235.reuse ;  /* 0x000000e7d7d77223 */ /* 0x180fe200000100eb */
        /* <DEDUP_REMOVED lines=48> */
[----:B------:R-:W-:-:S02]  /*2ac0*/  @P0 SHF.L.U32 R116, R96, 0x10, RZ ;  /* 0x0000001060740819 */ /* 0x000fc400000006ff */
[----:B------:R-:W-:Y:S01]  /*2ad0*/  @P0 SHF.L.U32 R122, R108, 0x10, RZ ;  /* 0x000000106c7a0819 */ /* 0x000fe200000006ff */
[----:B------:R-:W-:Y:S01]  /*2ae0*/  @P0 FADD.FTZ R130, R130, R121 ;  /* 0x0000007982820221 */ /* 0x000fe20000010000 */
[----:B------:R-:W-:Y:S01]  /*2af0*/  @P0 SHF.L.U32 R120, R97, 0x10, RZ ;  /* 0x0000001061780819 */ /* 0x000fe200000006ff */
[----:B------:R-:W0:Y:S01]  /*2b00*/  @P1 LDC.64 R108, c[0x0][0x308] ;  /* 0x0000c200ff6c1b82 */ /* 0x000e220000000a00 */
[----:B------:R-:W-:Y:S01]  /*2b10*/  @P0 SHF.L.U32 R117, R117, 0x10, RZ ;  /* 0x0000001075750819 */ /* 0x000fe200000006ff */
        /* <DEDUP_REMOVED lines=141> */
.L_x_702:
[----:B------:R-:W-:Y:S01]  /*33f0*/  IMAD.MOV.U32 R87, RZ, RZ, R10 ;  /* 0x000000ffff577224 */ /* 0x000fe200078e000a */
        /* <DEDUP_REMOVED lines=93> */
.L_x_701:
[----:B------:R-:W-:Y:S05]  /*39d0*/  BSYNC B0 ;  /* 0x0000000000007941 */ /* 0x000fea0003800000 */
.L_x_699:
        /* <DEDUP_REMOVED lines=12> */
[----:B------:R-:W-:Y:S04]  /*3aa0*/  STS.128 [R16], R52 ;  /* 0x0000003410007388 */ /* 0x000fe80000000c00 */
[----:B------:R-:W-:Y:S04]  /*3ab0*/  STS.128 [R16+0x10], R56 ;  /* 0x0000103810007388 */ /* 0x000fe80000000c00 */
[----:B------:R1:W-:Y:S04]  /*3ac0*/  STS.128 [R16+0x400], R60 ;  /* 0x0004003c10007388 */ /* 0x0003e80000000c00 */
[----:B------:R-:W-:Y:S04]  /*3ad0*/  STS.128 [R16+0x410], R92 ;  /* 0x0004105c10007388 */ /* 0x000fe80000000c00 */
[----:B------:R-:W-:Y:S04]  /*3ae0*/  STS.128 [R16+0x800], R104 ;  /* 0x0008006810007388 */ /* 0x000fe80000000c00 */
[----:B------:R-:W-:Y:S01]  /*3af0*/  STS.128 [R16+0x810], R28 ;  /* 0x0008101c10007388 */ /* 0x000fe20000000c00 */
[----:B------:R-:W-:Y:S01]  /*3b00*/  BAR.SYNC.DEFER_BLOCKING 0x0 ;  /* 0x0000000000007b1d */ /* 0x000fe20000010000 */
[----:B-1----:R-:W-:-:S05]  /*3b10*/  IMAD R63, R108, UR6, RZ ;  /* 0x000000066c3f7c24 */ /* 0x002fca000f8e02ff */
[----:B------:R-:W-:Y:S01]  /*3b20*/  ULDC.64 UR6, c[0x0][0x2d8] ;  /* 0x0000b60000067ab9 */ /* 0x000fe20000000a00 */
        /* <DEDUP_REMOVED lines=49> */
[----:B------:R2:W-:Y:S01]  /*3e40*/  STS.128 [R16+0x400], R48 ;  /* 0x0004003010007388 */ /* 0x0005e20000000c00 */
[----:B0-----:R-:W-:-:S03]  /*3e50*/  FADD.FTZ R57, R28, R57 ;  /* 0x000000391c397221 */ /* 0x001fc60000010000 */
[----:B------:R-:W-:Y:S01]  /*3e60*/  STS.128 [R16+0x410], R88 ;  /* 0x0004105810007388 */ /* 0x000fe20000000c00 */
[----:B-1----:R-:W-:-:S03]  /*3e70*/  FADD.FTZ R29, R29, R104 ;  /* 0x000000681d1d7221 */ /* 0x002fc60000010000 */
[----:B------:R-:W-:Y:S04]  /*3e80*/  STS.128 [R16+0x800], R8 ;  /* 0x0008000810007388 */ /* 0x000fe80000000c00 */
[----:B------:R-:W-:Y:S01]  /*3e90*/  STS.128 [R16+0x810], R24 ;  /* 0x0008101810007388 */ /* 0x000fe20000000c00 */
[----:B------:R-:W-:Y:S01]  /*3ea0*/  BAR.SYNC.DEFER_BLOCKING 0x0 ;  /* 0x0000000000007b1d */ /* 0x000fe20000010000 */
[----:B--2---:R-:W-:-:S05]  /*3eb0*/  IADD3 R48, P0, R63, R0, RZ ;  /* 0x000000003f307210 */ /* 0x004fca0007f1e0ff */
[----:B------:R-:W0:Y:S04]  /*3ec0*/  LDS R0, [R2+0x400] ;  /* 0x0004000002007984 */ /* 0x000e280000000800 */
[----:B------:R-:W1:Y:S04]  /*3ed0*/  LDS R8, [R2+0x600] ;  /* 0x0006000002087984 */ /* 0x000e680000000800 */
[----:B------:R-:W2:Y:S04]  /*3ee0*/  LDS R9, [R2+0x800] ;  /* 0x0008000002097984 */ /* 0x000ea80000000800 */
[----:B------:R-:W3:Y:S04]  /*3ef0*/  LDS R59, [R2] ;  /* 0x00000000023b7984 */ /* 0x000ee80000000800 */
        /* <DEDUP_REMOVED lines=46> */
[----:B------:R-:W-:Y:S01]  /*41e0*/  STS.128 [R16+0x410], R100 ;  /* 0x0004106410007388 */ /* 0x000fe20000000c00 */
[----:B0-----:R-:W-:-:S03]  /*41f0*/  FADD.FTZ R49, R10, R49 ;  /* 0x000000310a317221 */ /* 0x001fc60000010000 */
[----:B------:R-:W-:Y:S04]  /*4200*/  STS.128 [R16+0x800], R32 ;  /* 0x0008002010007388 */ /* 0x000fe80000000c00 */
[----:B------:R0:W-:Y:S01]  /*4210*/  STS.128 [R16+0x810], R20 ;  /* 0x0008101410007388 */ /* 0x0001e20000000c00 */
[----:B------:R-:W-:Y:S01]  /*4220*/  BAR.SYNC.DEFER_BLOCKING 0x0 ;  /* 0x0000000000007b1d */ /* 0x000fe20000010000 */
[----:B0-----:R-:W-:-:S05]  /*4230*/  FADD.FTZ R21, R9, R30 ;  /* 0x0000001e09157221 */ /* 0x001fca0000010000 */
        /* <DEDUP_REMOVED lines=41> */
[----:B------:R-:W-:Y:S01]  /*44d0*/  SHF.L.U32 R24, R48, 0x2, RZ ;  /* 0x0000000230187819 */ /* 0x000fe200000006ff */
        /* <DEDUP_REMOVED lines=10> */
[----:B------:R0:W-:Y:S04]  /*4580*/  STS.128 [R16+0x800], R12 ;  /* 0x0008000c10007388 */ /* 0x0001e80000000c00 */
[----:B------:R1:W-:Y:S01]  /*4590*/  STS.128 [R16+0x810], R4 ;  /* 0x0008100410007388 */ /* 0x0003e20000000c00 */
[----:B------:R-:W-:Y:S01]  /*45a0*/  BAR.SYNC.DEFER_BLOCKING 0x0 ;  /* 0x0000000000007b1d */ /* 0x000fe20000010000 */
[----:B0-----:R-:W-:Y:S01]  /*45b0*/  FADD.FTZ R15, R18, R9 ;  /* 0x00000009120f7221 */ /* 0x001fe20000010000 */
[----:B------:R-:W-:Y:S01]  /*45c0*/  FADD.FTZ R13, R11, R8 ;  /* 0x000000080b0d7221 */ /* 0x000fe20000010000 */
[----:B-1----:R-:W-:-:S02]  /*45d0*/  IADD3.X R5, RZ, RZ, RZ, P0, !PT ;  /* 0x000000ffff057210 */ /* 0x002fc400007fe4ff */
[----:B------:R-:W-:Y:S02]  /*45e0*/  IADD3 R4, P0, R24, UR6, RZ ;  /* 0x0000000618047c10 */ /* 0x000fe4000ff1e0ff */
[----:B------:R-:W-:Y:S02]  /*45f0*/  SHF.L.U64.HI R26, R48, 0x2, R5 ;  /* 0x00000002301a7819 */ /* 0x000fe40000010205 */
[----:B------:R-:W-:Y:S02]  /*4600*/  IADD3 R6, P1, R24, UR8, RZ ;  /* 0x0000000818067c10 */ /* 0x000fe4000ff3e0ff */
[C---:B------:R-:W-:Y:S01]  /*4610*/  IADD3.X R5, R26.reuse, UR7, RZ, P0, !PT ;  /* 0x000000071a057c10 */ /* 0x040fe200087fe4ff */
[----:B------:R-:W-:Y:S01]  /*4620*/  ULDC.64 UR6, c[0x0][0x2e8] ;  /* 0x0000ba0000067ab9 */ /* 0x000fe20000000a00 */
[----:B------:R-:W-:Y:S01]  /*4630*/  IADD3.X R7, R26, UR9, RZ, P1, !PT ;  /* 0x000000091a077c10 */ /* 0x000fe20008ffe4ff */
[----:B------:R-:W-:Y:S01]  /*4640*/  ULDC.64 UR8, c[0x0][0x2e0] ;  /* 0x0000b80000087ab9 */ /* 0x000fe20000000a00 */
[----:B------:R-:W0:Y:S01]  /*4650*/  LDS R10, [R2] ;  /* 0x00000000020a7984 */ /* 0x000e220000000800 */
[----:B------:R-:W-:-:S03]  /*4660*/  IADD3 R8, P0, R24, UR6, RZ ;  /* 0x0000000618087c10 */ /* 0x000fc6000ff1e0ff */
[----:B------:R-:W1:Y:S01]  /*4670*/  LDS R25, [R2+0xc00] ;  /* 0x000c000002197984 */ /* 0x000e620000000800 */
[----:B------:R-:W-:-:S03]  /*4680*/  IADD3.X R9, R26, UR7, RZ, P0, !PT ;  /* 0x000000071a097c10 */ /* 0x000fc600087fe4ff */
        /* <DEDUP_REMOVED lines=16> */
[----:B------:R-:W-:Y:S01]  /*4790*/  IADD3 R10, P1, R24, UR8, RZ ;  /* 0x00000008180a7c10 */ /* 0x000fe2000ff3e0ff */
[----:B----4-:R-:W-:Y:S02]  /*47a0*/  FADD.FTZ R12, R12, R33 ;  /* 0x000000210c0c7221 */ /* 0x010fe40000010000 */
[----:B------:R-:W4:Y:S01]  /*47b0*/  LDS R67, [R2+0x2800] ;  /* 0x0028000002437984 */ /* 0x000f220000000800 */
[----:B------:R-:W-:Y:S01]  /*47c0*/  IADD3.X R11, R26, UR9, RZ, P1, !PT ;  /* 0x000000091a0b7c10 */ /* 0x000fe20008ffe4ff */
[----:B-----5:R-:W-:Y:S02]  /*47d0*/  FADD.FTZ R0, RZ, R0 ;  /* 0x00000000ff007221 */ /* 0x020fe40000010000 */
[----:B------:R-:W5:Y:S01]  /*47e0*/  LDS R61, [R2+0x1e00] ;  /* 0x001e0000023d7984 */ /* 0x000f620000000800 */
[----:B------:R-:W-:-:S03]  /*47f0*/  FADD.FTZ R51, R51, R20 ;  /* 0x0000001433337221 */ /* 0x000fc60000010000 */
[----:B------:R-:W5:Y:S01]  /*4800*/  LDS R25, [R2+0x1400] ;  /* 0x0014000002197984 */ /* 0x000f620000000800 */
[----:B------:R-:W-:-:S03]  /*4810*/  FADD.FTZ R12, R12, R53 ;  /* 0x000000350c0c7221 */ /* 0x000fc60000010000 */
[----:B------:R-:W5:Y:S01]  /*4820*/  LDS R18, [R2+0xa00] ;  /* 0x000a000002127984 */ /* 0x000f620000000800 */
[----:B------:R-:W-:-:S03]  /*4830*/  FADD.FTZ R0, R0, R39 ;  /* 0x0000002700007221 */ /* 0x000fc60000010000 */
        /* <DEDUP_REMOVED lines=46> */
.L_x_703:
        /* <DEDUP_REMOVED lines=8> */
.L_x_706:
[----:B------:R-:W-:Y:S05]  /*4ba0*/  BSYNC B2 ;  /* 0x0000000000027941 */ /* 0x000fea0003800000 */
.L_x_705:
        /* <DEDUP_REMOVED lines=8> */
.L_x_707:
[----:B------:R-:W-:Y:S01]  /*4c30*/  FADD.FTZ R223, R222, R223 ;  /* 0x000000dfdedf7221 */ /* 0x000fe20000010000 */
[----:B------:R-:W-:-:S04]  /*4c40*/  HFMA2.MMA R232, -RZ, RZ, 0, 1.1920928955078125e-07 ;  /* 0x00000002ffe87435 */ /* 0x000fc800000001ff */
[----:B------:R-:W-:Y:S02]  /*4c50*/  MOV R233, R223 ;  /* 0x000000df00e97202 */ /* 0x000fe40000000f00 */
[----:B------:R-:W-:-:S07]  /*4c60*/  MOV R225, R231 ;  /* 0x000000e700e17202 */ /* 0x000fce0000000f00 */
[----:B------:R-:W-:Y:S05]  /*4c70*/  WARPSYNC.COLLECTIVE R230, `(.L_x_708) ;  /* 0x00000000e6087348 */ /* 0x000fea0003c00000 */
[----:B------:R0:W1:Y:S02]  /*4c80*/  SHFL.BFLY P2, R231, R233, R232, R235 ;  /* 0x0c0000e8e9e77389 */ /* 0x00006400000400eb */
[----:B01----:R-:W-:Y:S01]  /*4c90*/  ENDCOLLECTIVE ;  /* 0x000000000000791b */ /* 0x003fe20003800000 */
.L_x_708:
[----:B------:R-:W-:-:S05]  /*4ca0*/  FADD.FTZ R225, R224, R225 ;  /* 0x000000e1e0e17221 */ /* 0x000fca0000010000 */
[----:B------:R-:W-:Y:S02]  /*4cb0*/  MOV R233, R225 ;  /* 0x000000e100e97202 */ /* 0x000fe40000000f00 */
[----:B------:R-:W-:-:S07]  /*4cc0*/  MOV R226, R231 ;  /* 0x000000e700e27202 */ /* 0x000fce0000000f00 */
[----:B------:R-:W-:Y:S05]  /*4cd0*/  WARPSYNC.COLLECTIVE R230, `(.L_x_709) ;  /* 0x00000000e6087348 */ /* 0x000fea0003c00000 */
[----:B------:R0:W1:Y:S02]  /*4ce0*/  SHFL.BFLY P2, R231, R233, R232, R235 ;  /* 0x0c0000e8e9e77389 */ /* 0x00006400000400eb */
[----:B01----:R-:W-:Y:S01]  /*4cf0*/  ENDCOLLECTIVE ;  /* 0x000000000000791b */ /* 0x003fe20003800000 */
.L_x_709:
[----:B------:R-:W-:Y:S01]  /*4d00*/  FADD.FTZ R226, R223, R226 ;  /* 0x000000e2dfe27221 */ /* 0x000fe20000010000 */
[----:B------:R-:W-:-:S04]  /*4d10*/  HFMA2.MMA R232, -RZ, RZ, 0, 2.384185791015625e-07 ;  /* 0x00000004ffe87435 */ /* 0x000fc800000001ff */
[----:B------:R-:W-:Y:S02]  /*4d20*/  MOV R233, R226 ;  /* 0x000000e200e97202 */ /* 0x000fe40000000f00 */
[----:B------:R-:W-:-:S07]  /*4d30*/  MOV R228, R231 ;  /* 0x000000e700e47202 */ /* 0x000fce0000000f00 */
[----:B------:R-:W-:Y:S05]  /*4d40*/  WARPSYNC.COLLECTIVE R230, `(.L_x_710) ;  /* 0x00000000e6087348 */ /* 0x000fea0003c00000 */
[----:B------:R0:W1:Y:S02]  /*4d50*/  SHFL.BFLY P2, R231, R233, R232, R235 ;  /* 0x0c0000e8e9e77389 */ /* 0x00006400000400eb */
[----:B01----:R-:W-:Y:S01]  /*4d60*/  ENDCOLLECTIVE ;  /* 0x000000000000791b */ /* 0x003fe20003800000 */
.L_x_710:
[----:B------:R-:W-:-:S04]  /*4d70*/  FADD.FTZ R228, R225, R228 ;  /* 0x000000e4e1e47221 */ /* 0x000fc80000010000 */
[----:B------:R-:W-:Y:S01]  /*4d80*/  IMAD.MOV.U32 R233, RZ, RZ, R228 ;  /* 0x000000ffffe97224 */ /* 0x000fe200078e00e4 */
[----:B------:R-:W-:-:S07]  /*4d90*/  MOV R227, R231 ;  /* 0x000000e700e37202 */ /* 0x000fce0000000f00 */
[----:B------:R-:W-:Y:S05]  /*4da0*/  WARPSYNC.COLLECTIVE R230, `(.L_x_711) ;  /* 0x00000000e6087348 */ /* 0x000fea0003c00000 */
[----:B------:R0:W1:Y:S02]  /*4db0*/  SHFL.BFLY P2, R231, R233, R232, R235 ;  /* 0x0c0000e8e9e77389 */ /* 0x00006400000400eb */
[----:B01----:R-:W-:Y:S01]  /*4dc0*/  ENDCOLLECTIVE ;  /* 0x000000000000791b */ /* 0x003fe20003800000 */
.L_x_711:
[----:B------:R-:W-:Y:S01]  /*4dd0*/  FADD.FTZ R227, R226, R227 ;  /* 0x000000e3e2e37221 */ /* 0x000fe20000010000 */
[----:B------:R-:W-:-:S04]  /*4de0*/  HFMA2.MMA R232, -RZ, RZ, 0, 4.76837158203125e-07 ;  /* 0x00000008ffe87435 */ /* 0x000fc800000001ff */
[----:B------:R-:W-:Y:S02]  /*4df0*/  MOV R233, R227 ;  /* 0x000000e300e97202 */ /* 0x000fe40000000f00 */
[----:B------:R-:W-:-:S07]  /*4e00*/  MOV R229, R231 ;  /* 0x000000e700e57202 */ /* 0x000fce0000000f00 */
[----:B------:R-:W-:Y:S05]  /*4e10*/  WARPSYNC.COLLECTIVE R230, `(.L_x_712) ;  /* 0x00000000e6087348 */ /* 0x000fea0003c00000 */
[----:B------:R0:W1:Y:S02]  /*4e20*/  SHFL.BFLY P2, R231, R233, R232, R235 ;  /* 0x0c0000e8e9e77389 */ /* 0x00006400000400eb */
[----:B01----:R-:W-:Y:S01]  /*4e30*/  ENDCOLLECTIVE ;  /* 0x000000000000791b */ /* 0x003fe20003800000 */
.L_x_712:
[----:B------:R-:W-:-:S05]  /*4e40*/  FADD.FTZ R229, R228, R229 ;  /* 0x000000e5e4e57221 */ /* 0x000fca0000010000 */
[----:B------:R-:W-:Y:S02]  /*4e50*/  MOV R233, R229 ;  /* 0x000000e500e97202 */ /* 0x000fe40000000f00 */
[----:B------:R-:W-:-:S07]  /*4e60*/  MOV R222, R231 ;  /* 0x000000e700de7202 */ /* 0x000fce0000000f00 */
[----:B------:R-:W-:Y:S05]  /*4e70*/  WARPSYNC.COLLECTIVE R230, `(.L_x_713) ;  /* 0x00000000e6087348 */ /* 0x000fea0003c00000 */
[----:B------:R0:W1:Y:S02]  /*4e80*/  SHFL.BFLY P2, R231, R233, R232, R235 ;  /* 0x0c0000e8e9e77389 */ /* 0x00006400000400eb */
[----:B01----:R-:W-:Y:S01]  /*4e90*/  ENDCOLLECTIVE ;  /* 0x000000000000791b */ /* 0x003fe20003800000 */
.L_x_713:
[----:B------:R-:W-:Y:S01]  /*4ea0*/  FADD.FTZ R222, R227, R222 ;  /* 0x000000dee3de7221 */ /* 0x000fe20000010000 */
[----:B------:R-:W-:-:S04]  /*4eb0*/  HFMA2.MMA R232, -RZ, RZ, 0, 9.5367431640625e-07 ;  /* 0x00000010ffe87435 */ /* 0x000fc800000001ff */
[----:B------:R-:W-:Y:S02]  /*4ec0*/  MOV R233, R222 ;  /* 0x000000de00e97202 */ /* 0x000fe40000000f00 */
[----:B------:R-:W-:-:S07]  /*4ed0*/  MOV R224, R231 ;  /* 0x000000e700e07202 */ /* 0x000fce0000000f00 */
[----:B------:R-:W-:Y:S05]  /*4ee0*/  WARPSYNC.COLLECTIVE R230, `(.L_x_714) ;  /* 0x00000000e6087348 */ /* 0x000fea0003c00000 */
[----:B------:R0:W1:Y:S02]  /*4ef0*/  SHFL.BFLY P2, R231, R233, R232, R235 ;  /* 0x0c0000e8e9e77389 */ /* 0x00006400000400eb */
[----:B01----:R-:W-:Y:S01]  /*4f00*/  ENDCOLLECTIVE ;  /* 0x000000000000791b */ /* 0x003fe20003800000 */
.L_x_714:
[----:B------:R-:W-:-:S05]  /*4f10*/  FADD.FTZ R223, R229, R224 ;  /* 0x000000e0e5df7221 */ /* 0x000fca0000010000 */
[----:B------:R-:W-:Y:S02]  /*4f20*/  MOV R233, R223 ;  /* 0x000000df00e97202 */ /* 0x000fe40000000f00 */
[----:B------:R-:W-:-:S07]  /*4f30*/  MOV R225, R231 ;  /* 0x000000e700e17202 */ /* 0x000fce0000000f00 */
[----:B------:R-:W-:Y:S05]  /*4f40*/  WARPSYNC.COLLECTIVE R230, `(.L_x_715) ;  /* 0x00000000e6087348 */ /* 0x000fea0003c00000 */
[----:B------:R0:W1:Y:S02]  /*4f50*/  SHFL.BFLY P2, R231, R233, R232, R235 ;  /* 0x0c0000e8e9e77389 */ /* 0x00006400000400eb */
[----:B01----:R-:W-:Y:S01]  /*4f60*/  ENDCOLLECTIVE ;  /* 0x000000000000791b */ /* 0x003fe20003800000 */
.L_x_715:
[----:B------:R-:W-:Y:S01]  /*4f70*/  MOV R224, R231 ;  /* 0x000000e700e07202 */ /* 0x000fe20000000f00 */
[----:B------:R-:W-:Y:S06]  /*4f80*/  BRA `(.L_x_716) ;  /* 0xffffffd000bc7947 */ /* 0x000fec000383ffff */
.L_x_717:
        /* <DEDUP_REMOVED lines=15> */
.L_x_3455:


//--------------------- .text._ZN10layer_norm31ln_parallel_residual_bwd_kernelINS_13Kernel_traitsIf13__nv_bfloat16S2_S2_fjLj768ELj1ELj4ELj1ELj16ENS_18Kernel_traits_baseILj768EfS2_S2_S2_fjLj128EEEEELb0ELb1ELb0EEEvNS_9BwdParamsE --------------------------
	.section	.text._ZN10layer_norm31ln_parallel_residual_bwd_kernelINS_13Kernel_traitsIf13__nv_bfloat16S2_S2_fjLj768ELj1ELj4ELj1ELj16ENS_18Kernel_traits_baseILj768EfS2_S2_S2_fjLj128EEEEELb0ELb1ELb0EEEvNS_9BwdParamsE,"ax",@progbits
	.align	128
        .global         _ZN10layer_norm31ln_parallel_residual_bwd_kernelINS_13Kernel_traitsIf13__nv_bfloat16S2_S2_fjLj768ELj1ELj4ELj1ELj16ENS_18Kernel_traits_baseILj768EfS2_S2_S2_fjLj128EEEEELb0ELb1ELb0EEEvNS_9BwdParamsE
        .type           _ZN10layer_norm31ln_parallel_residual_bwd_kernelINS_13Kernel_traitsIf13__nv_bfloat16S2_S2_fjLj768ELj1ELj4ELj1ELj16ENS_18Kernel_traits_baseILj768EfS2_S2_S2_fjLj128EEEEELb0ELb1ELb0EEEvNS_9BwdParamsE,@function
        .size           _ZN10layer_norm31ln_parallel_residual_bwd_kernelINS_13Kernel_traitsIf13__nv_bfloat16S2_S2_fjLj768ELj1ELj4ELj1ELj16ENS_18Kernel_traits_baseILj768EfS2_S2_S2_fjLj128EEEEELb0ELb1ELb0EEEvNS_9BwdParamsE,(.L_x_3456 - _ZN10layer_norm31ln_parallel_residual_bwd_kernelINS_13Kernel_traitsIf13__nv_bfloat16S2_S2_fjLj768ELj1ELj4ELj1ELj16ENS_18Kernel_traits_baseILj768EfS2_S2_S2_fjLj128EEEEELb0ELb1ELb0EEEvNS_9BwdParamsE)
        .other          _ZN10layer_norm31ln_parallel_residual_bwd_kernelINS_13Kernel_traitsIf13__nv_bfloat16S2_S2_fjLj768ELj1ELj4ELj1ELj16ENS_18Kernel_traits_baseILj768EfS2_S2_S2_fjLj128EEEEELb0ELb1ELb0EEEvNS_9BwdParamsE,@"STO_CUDA_ENTRY STV_DEFAULT"
_ZN10layer_norm31ln_parallel_residual_bwd_kernelINS_13Kernel_traitsIf13__nv_bfloat16S2_S2_fjLj768ELj1ELj4ELj1ELj16ENS_18Kernel_traits_baseILj768EfS2_S2_S2_fjLj128EEEEELb0ELb1ELb0EEEvNS_9BwdParamsE:
.text._ZN10layer_norm31ln_parallel_residual_bwd_kernelINS_13Kernel_traitsIf13__nv_bfloat16S2_S2_fjLj768ELj1ELj4ELj1ELj16ENS_18Kernel_traits_baseILj768EfS2_S2_S2_fjLj128EEEEELb0ELb1ELb0EEEvNS_9BwdParamsE:
        /* <DEDUP_REMOVED lines=28> */
[----:B------:R-:W-:Y:S02]  /*01c0*/  @P3 IADD3 R13, R13, 0x20, RZ ;  /* 0x000000200d0d3810 */ /* 0x000fe40007ffe0ff */
[----:B------:R0:W5:Y:S04]  /*01d0*/  @P2 LDG.E.128 R28, desc[UR4][R4.64+0x10] ;  /* 0x00001004041c2981 */ /* 0x000168000c1e1d00 */
[----:B------:R0:W5:Y:S01]  /*01e0*/  @P3 LDG.E.128 R32, desc[UR4][R8.64] ;  /* 0x0000000408203981 */ /* 0x000162000c1e1d00 */
[----:B--2---:R-:W-:-:S03]  /*01f0*/  @P4 IMAD.WIDE.U32 R6, R13, 0x20, R10 ;  /* 0x000000200d064825 */ /* 0x004fc600078e000a */
[----:B------:R0:W5:Y:S04]  /*0200*/  @P3 LDG.E.128 R36, desc[UR4][R8.64+0x10] ;  /* 0x0000100408243981 */ /* 0x000168000c1e1d00 */
[----:B------:R0:W5:Y:S04]  /*0210*/  @P4 LDG.E.128 R40, desc[UR4][R6.64] ;  /* 0x0000000406284981 */ /* 0x000168000c1e1d00 */
[----:B------:R0:W5:Y:S01]  /*0220*/  @P4 LDG.E.128 R44, desc[UR4][R6.64+0x10] ;  /* 0x00001004062c4981 */ /* 0x000162000c1e1d00 */
[----:B------:R-:W1:Y:S01]  /*0230*/  S2R R11, SR_CTAID.X ;  /* 0x00000000000b7919 */ /* 0x000e620000002500 */
        /* <DEDUP_REMOVED lines=28> */
[----:B0-----:R-:W-:Y:S06]  /*0400*/  @P0 BRA `(.L_x_719) ;  /* 0x0000002400e40947 */ /* 0x001fec0003800000 */
[----:B------:R-:W-:Y:S01]  /*0410*/  ULDC.U8 UR6, c[0x0][0x2a0] ;  /* 0x0000a80000067ab9 */ /* 0x000fe20000000000 */
[----:B------:R-:W-:Y:S01]  /*0420*/  HFMA2.MMA R49, -RZ, RZ, 0, 0 ;  /* 0x00000000ff317435 */ /* 0x000fe200000001ff */
[----:B------:R-:W-:-:S13]  /*0430*/  ISETP.NE.AND P5, PT, RZ, UR6, PT ;  /* 0x00000006ff007c0c */ /* 0x000fda000bfa5270 */
.L_x_733:
        /* <DEDUP_REMOVED lines=8> */
[----:B------:R-:W-:Y:S01]  /*04c0*/  MOV R155, RZ ;  /* 0x000000ff009b7202 */ /* 0x000fe20000000f00 */
        /* <DEDUP_REMOVED lines=31> */
[C---:B------:R-:W-:Y:S01]  /*06c0*/  FMUL.FTZ R149, R121.reuse, R114 ;  /* 0x0000007279957220 */ /* 0x040fe20000410000 */
[----:B------:R-:W-:Y:S01]  /*06d0*/  FADD.FTZ R114, -R154, R145 ;  /* 0x000000919a727221 */ /* 0x000fe20000010100 */
[----:B---3--:R-:W-:Y:S01]  /*06e0*/  PRMT R115, R116, 0x7632, R115 ;  /* 0x0000763274737816 */ /* 0x008fe20000000073 */
[----:B0-----:R-:W-:Y:S02]  /*06f0*/  IMAD.U32 R125, R118, 0x10000, RZ ;  /* 0x00010000767d7824 */ /* 0x001fe400078e00ff */
[----:B------:R-:W-:Y:S01]  /*0700*/  FMUL.FTZ R145, R121, R114 ;  /* 0x0000007279917220 */ /* 0x000fe20000410000 */
[----:B------:R-:W-:Y:S01]  /*0710*/  SHF.L.U32 R151, R116, 0x10, RZ ;  /* 0x0000001074977819 */ /* 0x000fe200000006ff */
[----:B------:R-:W-:Y:S01]  /*0720*/  FADD.FTZ R114, -R154, R155 ;  /* 0x0000009b9a727221 */ /* 0x000fe20000010100 */
[----:B------:R-:W-:Y:S01]  /*0730*/  SHF.L.U32 R150, R115, 0x10, RZ ;  /* 0x0000001073967819 */ /* 0x000fe200000006ff */
[----:B------:R-:W-:Y:S01]  /*0740*/  FADD.FTZ R80, R80, R125 ;  /* 0x0000007d50507221 */ /* 0x000fe20000010000 */
[----:B------:R-:W-:Y:S01]  /*0750*/  SHF.L.U32 R115, R122, 0x10, RZ ;  /* 0x000000107a737819 */ /* 0x000fe200000006ff */
[-C--:B------:R-:W-:Y:S01]  /*0760*/  FFMA.FTZ R52, R145, R125.reuse, R52 ;  /* 0x0000007d91347223 */ /* 0x080fe20000010034 */
        /* <DEDUP_REMOVED lines=8> */
[-C--:B------:R-:W-:Y:S01]  /*07f0*/  FFMA.FTZ R48, R153, R151.reuse, R48 ;  /* 0x0000009799307223 */ /* 0x080fe20000010030 */
[----:B------:R-:W-:Y:S01]  /*0800*/  FMUL.FTZ R152, R121, R152 ;  /* 0x0000009879987220 */ /* 0x000fe20000410000 */
[C---:B------:R-:W-:Y:S01]  /*0810*/  PRMT R146, R117.reuse, 0x7632, R146 ;  /* 0x0000763275927816 */ /* 0x040fe20000000092 */
[----:B------:R-:W-:Y:S01]  /*0820*/  FMUL.FTZ R151, R24, R151 ;  /* 0x0000009718977220 */ /* 0x000fe20000410000 */
[----:B------:R-:W-:Y:S01]  /*0830*/  SHF.L.U32 R117, R117, 0x10, RZ ;  /* 0x0000001075757819 */ /* 0x000fe200000006ff */
[----:B------:R-:W-:Y:S01]  /*0840*/  FADD.FTZ R82, R82, R119 ;  /* 0x0000007752527221 */ /* 0x000fe20000010000 */
        /* <DEDUP_REMOVED lines=9> */
[----:B------:R-:W-:Y:S01]  /*08e0*/  SHF.L.U32 R146, R146, 0x10, RZ ;  /* 0x0000001092927819 */ /* 0x000fe200000006ff */
[----:B------:R-:W-:Y:S01]  /*08f0*/  FADD.FTZ R78, R78, R117 ;  /* 0x000000754e4e7221 */ /* 0x000fe20000010000 */
[-C--:B------:R-:W-:Y:S01]  /*0900*/  FFMA.FTZ R50, R149, R117.reuse, R50 ;  /* 0x0000007595327223 */ /* 0x080fe20000010032 */
[----:B------:R-:W-:Y:S01]  /*0910*/  FMUL.FTZ R147, R26, R117 ;  /* 0x000000751a937220 */ /* 0x000fe20000410000 */
[----:B------:R-:W-:-:S02]  /*0920*/  IMAD.U32 R117, R112, 0x10000, RZ ;  /* 0x0001000070757824 */ /* 0x000fc400078e00ff */
[----:B------:R-:W-:Y:S01]  /*0930*/  FMUL.FTZ R148, R121, R148 ;  /* 0x0000009479947220 */ /* 0x000fe20000410000 */
[----:B------:R-:W-:Y:S01]  /*0940*/  SHF.L.U32 R114, R118, 0x10, RZ ;  /* 0x0000001076727819 */ /* 0x000fe200000006ff */
[----:B------:R-:W-:Y:S01]  /*0950*/  FADD.FTZ R112, R113, R150 ;  /* 0x0000009671707221 */ /* 0x000fe20000010000 */
[----:B------:R-:W-:Y:S01]  /*0960*/  FFMA.FTZ R118, R152, R150, R115 ;  /* 0x0000009698767223 */ /* 0x000fe20000010073 */
[----:B------:R-:W-:Y:S01]  /*0970*/  FADD.FTZ R79, R79, R146 ;  /* 0x000000924f4f7221 */ /* 0x000fe20000010000 */
[-C--:B------:R-:W-:Y:S01]  /*0980*/  FFMA.FTZ R51, R148, R146.reuse, R51 ;  /* 0x0000009294337223 */ /* 0x080fe20000010033 */
[----:B------:R-:W-:Y:S01]  /*0990*/  FMUL.FTZ R146, R27, R146 ;  /* 0x000000921b927220 */ /* 0x000fe20000410000 */
[----:B------:R-:W-:Y:S01]  /*09a0*/  FADD.FTZ R113, R112, R147 ;  /* 0x0000009370717221 */ /* 0x000fe20000010000 */
[----:B------:R-:W-:Y:S01]  /*09b0*/  FFMA.FTZ R115, R149, R147, R118 ;  /* 0x0000009395737223 */ /* 0x000fe20000010076 */
[----:B------:R-:W-:Y:S02]  /*09c0*/  IMAD.U32 R116, R116, 0x10000, RZ ;  /* 0x0001000074747824 */ /* 0x000fe400078e00ff */
[----:B------:R-:W-:Y:S01]  /*09d0*/  FADD.FTZ R124, -R154, R117 ;  /* 0x000000759a7c7221 */ /* 0x000fe20000010100 */
[----:B------:R-:W-:Y:S01]  /*09e0*/  FADD.FTZ R112, R113, R146 ;  /* 0x0000009271707221 */ /* 0x000fe20000010000 */
[----:B------:R-:W-:Y:S01]  /*09f0*/  FFMA.FTZ R118, R148, R146, R115 ;  /* 0x0000009294767223 */ /* 0x000fe20000010073 */
[----:B------:R-:W-:Y:S01]  /*0a00*/  FMUL.FTZ R127, R29, R116 ;  /* 0x000000741d7f7220 */ /* 0x000fe20000410000 */
[----:B------:R-:W-:Y:S01]  /*0a10*/  FMUL.FTZ R124, R121, R124 ;  /* 0x0000007c797c7220 */ /* 0x000fe20000410000 */
[----:B------:R-:W-:Y:S01]  /*0a20*/  FADD.FTZ R112, R112, R143 ;  /* 0x0000008f70707221 */ /* 0x000fe20000010000 */
[----:B------:R-:W-:Y:S01]  /*0a30*/  FFMA.FTZ R113, R145, R143, R118 ;  /* 0x0000008f91717223 */ /* 0x000fe20000010076 */
[----:B------:R-:W-:Y:S01]  /*0a40*/  FADD.FTZ R128, -R154, R119 ;  /* 0x000000779a807221 */ /* 0x000fe20000010100 */
[----:B------:R-:W-:Y:S01]  /*0a50*/  FMUL.FTZ R126, R31, R114 ;  /* 0x000000721f7e7220 */ /* 0x000fe20000410000 */
[----:B------:R-:W-:Y:S01]  /*0a60*/  FADD.FTZ R115, R112, R127 ;  /* 0x0000007f70737221 */ /* 0x000fe20000010000 */
[C---:B------:R-:W-:Y:S01]  /*0a70*/  FFMA.FTZ R112, R124.reuse, R127, R113 ;  /* 0x0000007f7c707223 */ /* 0x040fe20000010071 */
[----:B------:R-:W-:Y:S01]  /*0a80*/  FMUL.FTZ R128, R121, R128 ;  /* 0x0000008079807220 */ /* 0x000fe20000410000 */
[----:B------:R-:W-:Y:S01]  /*0a90*/  FADD.FTZ R81, R81, R116 ;  /* 0x0000007451517221 */ /* 0x000fe20000010000 */
[----:B------:R-:W-:Y:S01]  /*0aa0*/  FADD.FTZ R115, R115, R122 ;  /* 0x0000007a73737221 */ /* 0x000fe20000010000 */
[----:B------:R-:W-:Y:S01]  /*0ab0*/  FFMA.FTZ R113, R125, R122, R112 ;  /* 0x0000007a7d717223 */ /* 0x000fe20000010070 */
[----:B------:R-:W-:Y:S01]  /*0ac0*/  FFMA.FTZ R53, R124, R116, R53 ;  /* 0x000000747c357223 */ /* 0x000fe20000010035 */
[----:B------:R-:W-:Y:S01]  /*0ad0*/  FADD.FTZ R83, R83, R114 ;  /* 0x0000007253537221 */ /* 0x000fe20000010000 */
[C---:B------:R-:W-:Y:S01]  /*0ae0*/  FFMA.FTZ R55, R128.reuse, R114, R55 ;  /* 0x0000007280377223 */ /* 0x040fe20000010037 */
[----:B------:R-:W-:Y:S01]  /*0af0*/  FADD.FTZ R155, R115, R126 ;  /* 0x0000007e739b7221 */ /* 0x000fe20000010000 */
[----:B------:R-:W-:-:S07]  /*0b00*/  FFMA.FTZ R156, R128, R126, R113 ;  /* 0x0000007e809c7223 */ /* 0x000fce0000010071 */
.L_x_721:
[----:B------:R-:W-:Y:S05]  /*0b10*/  BSYNC B1 ;  /* 0x0000000000017941 */ /* 0x000fea0003800000 */
.L_x_720:
        /* <DEDUP_REMOVED lines=15> */
[C---:B------:R-:W-:Y:S02]  /*0c10*/  SHF.L.U32 R5, R8.reuse, 0x10, RZ ;  /* 0x0000001008057819 */ /* 0x040fe400000006ff */
[----:B------:R-:W-:Y:S01]  /*0c20*/  PRMT R19, R8, 0x7632, R19 ;  /* 0x0000763208137816 */ /* 0x000fe20000000013 */
[----:B------:R-:W-:Y:S01]  /*0c30*/  FADD.FTZ R8, -R154, R113 ;  /* 0x000000719a087221 */ /* 0x000fe20000010100 */
[----:B------:R-:W-:Y:S01]  /*0c40*/  SHF.L.U32 R115, R10, 0x10, RZ ;  /* 0x000000100a737819 */ /* 0x000fe200000006ff */
[----:B0-----:R-:W-:Y:S01]  /*0c50*/  FADD.FTZ R6, -R154, R5 ;  /* 0x000000059a067221 */ /* 0x001fe20000010100 */
[----:B------:R-:W-:Y:S01]  /*0c60*/  PRMT R18, R9, 0x7632, R18 ;  /* 0x0000763209127816 */ /* 0x000fe20000000012 */
[C---:B-----5:R-:W-:Y:S01]  /*0c70*/  FMUL.FTZ R7, R121.reuse, R8 ;  /* 0x0000000879077220 */ /* 0x060fe20000410000 */
[----:B------:R-:W-:Y:S01]  /*0c80*/  PRMT R16, R10, 0x7632, R16 ;  /* 0x000076320a107816 */ /* 0x000fe20000000010 */
[----:B------:R-:W-:Y:S01]  /*0c90*/  FMUL.FTZ R5, R121, R6 ;  /* 0x0000000679057220 */ /* 0x000fe20000410000 */
[----:B------:R-:W-:Y:S01]  /*0ca0*/  SHF.L.U32 R117, R11, 0x10, RZ ;  /* 0x000000100b757819 */ /* 0x000fe200000006ff */
[----:B------:R-:W-:Y:S01]  /*0cb0*/  FADD.FTZ R10, -R154, R115 ;  /* 0x000000739a0a7221 */ /* 0x000fe20000010100 */
[----:B------:R-:W-:-:S02]  /*0cc0*/  SHF.L.U32 R19, R19, 0x10, RZ ;  /* 0x0000001013137819 */ /* 0x000fc400000006ff */
[----:B------:R-:W-:Y:S02]  /*0cd0*/  PRMT R17, R11, 0x7632, R17 ;  /* 0x000076320b117816 */ /* 0x000fe40000000011 */
[----:B------:R-:W-:Y:S02]  /*0ce0*/  SHF.L.U32 R113, R16, 0x10, RZ ;  /* 0x0000001010717819 */ /* 0x000fe400000006ff */
[C---:B---3--:R-:W-:Y:S01]  /*0cf0*/  PRMT R118, R13.reuse, 0x7632, R118 ;  /* 0x000076320d767816 */ /* 0x048fe20000000076 */
[----:B------:R-:W-:Y:S01]  /*0d00*/  IMAD.U32 R13, R13, 0x10000, RZ ;  /* 0x000100000d0d7824 */ /* 0x000fe200078e00ff */
[C---:B------:R-:W-:Y:S02]  /*0d10*/  SHF.L.U32 R9, R12.reuse, 0x10, RZ ;  /* 0x000000100c097819 */ /* 0x040fe400000006ff */
[----:B------:R-:W-:Y:S01]  /*0d20*/  PRMT R116, R12, 0x7632, R116 ;  /* 0x000076320c747816 */ /* 0x000fe20000000074 */
[----:B------:R-:W-:Y:S01]  /*0d30*/  FADD.FTZ R86, R86, R13 ;  /* 0x0000000d56567221 */ /* 0x000fe20000010000 */
[-C--:B------:R-:W-:Y:S01]  /*0d40*/  FFMA.FTZ R58, R7, R13.reuse, R58 ;  /* 0x0000000d073a7223 */ /* 0x080fe2000001003a */
[----:B------:R-:W-:Y:S01]  /*0d50*/  FMUL.FTZ R8, R34, R13 ;  /* 0x0000000d22087220 */ /* 0x000fe20000410000 */
[----:B------:R-:W-:Y:S01]  /*0d60*/  IMAD.U32 R13, R18, 0x10000, RZ ;  /* 0x00010000120d7824 */ /* 0x000fe200078e00ff */
[----:B------:R-:W-:Y:S01]  /*0d70*/  SHF.L.U32 R11, R14, 0x10, RZ ;  /* 0x000000100e0b7819 */ /* 0x000fe200000006ff */
[----:B------:R-:W-:Y:S01]  /*0d80*/  FADD.FTZ R84, R84, R9 ;  /* 0x0000000954547221 */ /* 0x000fe20000010000 */
[----:B------:R-:W-:Y:S01]  /*0d90*/  SHF.L.U32 R116, R116, 0x10, RZ ;  /* 0x0000001074747819 */ /* 0x000fe200000006ff */
[-C--:B------:R-:W-:Y:S01]  /*0da0*/  FFMA.FTZ R56, R5, R9.reuse, R56 ;  /* 0x0000000905387223 */ /* 0x080fe20000010038 */
[----:B------:R-:W-:Y:S01]  /*0db0*/  FMUL.FTZ R6, R32, R9 ;  /* 0x0000000920067220 */ /* 0x000fe20000410000 */
[----:B------:R-:W-:Y:S01]  /*0dc0*/  PRMT R114, R14, 0x7632, R114 ;  /* 0x000076320e727816 */ /* 0x000fe20000000072 */
[----:B------:R-:W-:Y:S01]  /*0dd0*/  FMUL.FTZ R9, R121, R10 ;  /* 0x0000000a79097220 */ /* 0x000fe20000410000 */
[C---:B------:R-:W-:Y:S01]  /*0de0*/  FADD.FTZ R12, -R154.reuse, R117 ;  /* 0x000000759a0c7221 */ /* 0x040fe20000010100 */
[C---:B------:R-:W-:Y:S01]  /*0df0*/  FADD.FTZ R14, -R154.reuse, R19 ;  /* 0x000000139a0e7221 */ /* 0x040fe20000010100 */
[----:B------:R-:W-:Y:S01]  /*0e00*/  FADD.FTZ R16, -R154, R13 ;  /* 0x0000000d9a107221 */ /* 0x000fe20000010100 */
[C---:B------:R-:W-:Y:S01]  /*0e10*/  PRMT R112, R15.reuse, 0x7632, R112 ;  /* 0x000076320f707816 */ /* 0x040fe20000000070 */
[----:B------:R-:W-:Y:S01]  /*0e20*/  FADD.FTZ R88, R88, R11 ;  /* 0x0000000b58587221 */ /* 0x000fe20000010000 */
[----:B------:R-:W-:Y:S01]  /*0e30*/  SHF.L.U32 R15, R15, 0x10, RZ ;  /* 0x000000100f0f7819 */ /* 0x000fe200000006ff */
[-C--:B------:R-:W-:Y:S01]  /*0e40*/  FFMA.FTZ R60, R9, R11.reuse, R60 ;  /* 0x0000000b093c7223 */ /* 0x080fe2000001003c */
[----:B------:R-:W-:Y:S01]  /*0e50*/  FMUL.FTZ R10, R36, R11 ;  /* 0x0000000b240a7220 */ /* 0x000fe20000410000 */
[----:B------:R-:W-:Y:S01]  /*0e60*/  SHF.L.U32 R115, R17, 0x10, RZ ;  /* 0x0000001011737819 */ /* 0x000fe200000006ff */
[----:B------:R-:W-:Y:S01]  /*0e70*/  FADD.FTZ R18, R155, R6 ;  /* 0x000000069b127221 */ /* 0x000fe20000010000 */
[----:B------:R-:W-:Y:S01]  /*0e80*/  FMUL.FTZ R13, R33, R116 ;  /* 0x00000074210d7220 */ /* 0x000fe20000410000 */
[C---:B------:R-:W-:Y:S01]  /*0e90*/  FMUL.FTZ R11, R121.reuse, R12 ;  /* 0x0000000c790b7220 */ /* 0x040fe20000410000 */
[----:B------:R-:W-:Y:S01]  /*0ea0*/  FMUL.FTZ R14, R121, R14 ;  /* 0x0000000e790e7220 */ /* 0x000fe20000410000 */
[----:B------:R-:W-:Y:S01]  /*0eb0*/  FFMA.FTZ R17, R5, R6, R156 ;  /* 0x0000000605117223 */ /* 0x000fe2000001009c */
[----:B------:R-:W-:-:S02]  /*0ec0*/  IMAD.U32 R118, R118, 0x10000, RZ ;  /* 0x0001000076767824 */ /* 0x000fc400078e00ff */
        /* <DEDUP_REMOVED lines=10> */
[----:B------:R-:W-:Y:S01]  /*0f70*/  FFMA.FTZ R57, R14, R116, R57 ;  /* 0x000000740e397223 */ /* 0x000fe20000010039 */
[----:B------:R-:W-:Y:S01]  /*0f80*/  FADD.FTZ R118, -R154, R113 ;  /* 0x000000719a767221 */ /* 0x000fe20000010100 */
[----:B------:R-:W-:Y:S01]  /*0f90*/  FADD.FTZ R116, R19, R8 ;  /* 0x0000000813747221 */ /* 0x000fe20000010000 */
[----:B------:R-:W-:Y:S01]  /*0fa0*/  FFMA.FTZ R17, R7, R8, R18 ;  /* 0x0000000807117223 */ /* 0x000fe20000010012 */
[----:B------:R-:W-:Y:S01]  /*0fb0*/  SHF.L.U32 R114, R114, 0x10, RZ ;  /* 0x0000001072727819 */ /* 0x000fe200000006ff */
[----:B------:R-:W-:Y:S01]  /*0fc0*/  FMUL.FTZ R18, R121, R118 ;  /* 0x0000007679127220 */ /* 0x000fe20000410000 */
[----:B------:R-:W-:Y:S01]  /*0fd0*/  FADD.FTZ R19, R116, R15 ;  /* 0x0000000f74137221 */ /* 0x000fe20000010000 */
[----:B------:R-:W-:Y:S01]  /*0fe0*/  FFMA.FTZ R116, R16, R15, R17 ;  /* 0x0000000f10747223 */ /* 0x000fe20000010011 */
[----:B------:R-:W-:Y:S01]  /*0ff0*/  FADD.FTZ R120, -R154, R115 ;  /* 0x000000739a787221 */ /* 0x000fe20000010100 */
[----:B------:R-:W-:Y:S01]  /*1000*/  FADD.FTZ R89, R89, R114 ;  /* 0x0000007259597221 */ /* 0x000fe20000010000 */
[-C--:B------:R-:W-:Y:S01]  /*1010*/  FFMA.FTZ R61, R18, R114.reuse, R61 ;  /* 0x00000072123d7223 */ /* 0x080fe2000001003d */
[----:B------:R-:W-:Y:S01]  /*1020*/  FMUL.FTZ R17, R37, R114 ;  /* 0x0000007225117220 */ /* 0x000fe20000410000 */
[----:B------:R-:W-:Y:S01]  /*1030*/  FADD.FTZ R114, R19, R10 ;  /* 0x0000000a13727221 */ /* 0x000fe20000010000 */
[----:B------:R-:W-:Y:S01]  /*1040*/  FFMA.FTZ R19, R9, R10, R116 ;  /* 0x0000000a09137223 */ /* 0x000fe20000010074 */
[----:B------:R-:W-:Y:S01]  /*1050*/  SHF.L.U32 R112, R112, 0x10, RZ ;  /* 0x0000001070707819 */ /* 0x000fe200000006ff */
[----:B------:R-:W-:Y:S01]  /*1060*/  FMUL.FTZ R120, R121, R120 ;  /* 0x0000007879787220 */ /* 0x000fe20000410000 */
[----:B------:R-:W-:Y:S01]  /*1070*/  FADD.FTZ R113, R114, R17 ;  /* 0x0000001172717221 */ /* 0x000fe20000010000 */
[----:B------:R-:W-:-:S02]  /*1080*/  FFMA.FTZ R114, R18, R17, R19 ;  /* 0x0000001112727223 */ /* 0x000fc40000010013 */
[----:B------:R-:W-:Y:S01]  /*1090*/  FADD.FTZ R91, R91, R112 ;  /* 0x000000705b5b7221 */ /* 0x000fe20000010000 */
[-C--:B------:R-:W-:Y:S01]  /*10a0*/  FFMA.FTZ R63, R120, R112.reuse, R63 ;  /* 0x00000070783f7223 */ /* 0x080fe2000001003f */
[----:B------:R-:W-:Y:S01]  /*10b0*/  FMUL.FTZ R19, R39, R112 ;  /* 0x0000007027137220 */ /* 0x000fe20000410000 */
[----:B------:R-:W-:Y:S01]  /*10c0*/  FADD.FTZ R112, R113, R12 ;  /* 0x0000000c71707221 */ /* 0x000fe20000010000 */
[----:B------:R-:W-:-:S03]  /*10d0*/  FFMA.FTZ R113, R11, R12, R114 ;  /* 0x0000000c0b717223 */ /* 0x000fc60000010072 */
[----:B------:R-:W-:Y:S01]  /*10e0*/  FADD.FTZ R155, R112, R19 ;  /* 0x00000013709b7221 */ /* 0x000fe20000010000 */
[----:B------:R-:W-:-:S07]  /*10f0*/  FFMA.FTZ R156, R120, R19, R113 ;  /* 0x00000013789c7223 */ /* 0x000fce0000010071 */
.L_x_723:
[----:B------:R-:W-:Y:S05]  /*1100*/  BSYNC B1 ;  /* 0x0000000000017941 */ /* 0x000fea0003800000 */
.L_x_722:
        /* <DEDUP_REMOVED lines=14> */
[C---:B------:R-:W-:Y:S01]  /*11f0*/  IMAD.U32 R129, R112.reuse, 0x10000, RZ ;  /* 0x0001000070817824 */ /* 0x040fe200078e00ff */
[----:B------:R-:W-:Y:S02]  /*1200*/  PRMT R123, R112, 0x7632, R123 ;  /* 0x00007632707b7816 */ /* 0x000fe4000000007b */
[----:B------:R-:W-:Y:S02]  /*1210*/  SHF.L.U32 R113, R113, 0x10, RZ ;  /* 0x0000001071717819 */ /* 0x000fe400000006ff */
[----:B------:R-:W-:Y:S02]  /*1220*/  PRMT R112, R114, 0x7632, R112 ;  /* 0x0000763272707816 */ /* 0x000fe40000000070 */
[C---:B------:R-:W-:Y:S01]  /*1230*/  PRMT R135, R115.reuse, 0x7632, R135 ;  /* 0x0000763273877816 */ /* 0x040fe20000000087 */
[----:B------:R-:W-:Y:S01]  /*1240*/  FADD.FTZ R134, -R154, R113 ;  /* 0x000000719a867221 */ /* 0x000fe20000010100 */
[----:B------:R-:W-:Y:S01]  /*1250*/  SHF.L.U32 R137, R115, 0x10, RZ ;  /* 0x0000001073897819 */ /* 0x000fe200000006ff */
[----:B------:R-:W-:Y:S01]  /*1260*/  IMAD.U32 R113, R132, 0x10000, RZ ;  /* 0x0001000084717824 */ /* 0x000fe200078e00ff */
[----:B------:R-:W-:-:S02]  /*1270*/  SHF.L.U32 R115, R112, 0x10, RZ ;  /* 0x0000001070737819 */ /* 0x000fc400000006ff */
[----:B------:R-:W-:Y:S01]  /*1280*/  SHF.L.U32 R133, R114, 0x10, RZ ;  /* 0x0000001072857819 */ /* 0x000fe200000006ff */
[C---:B------:R-:W-:Y:S01]  /*1290*/  FADD.FTZ R138, -R154.reuse, R113 ;  /* 0x000000719a8a7221 */ /* 0x040fe20000010100 */
[----:B------:R-:W-:Y:S01]  /*12a0*/  SHF.L.U32 R135, R135, 0x10, RZ ;  /* 0x0000001087877819 */ /* 0x000fe200000006ff */
[C---:B------:R-:W-:Y:S01]  /*12b0*/  FADD.FTZ R140, -R154.reuse, R115 ;  /* 0x000000739a8c7221 */ /* 0x040fe20000010100 */
[----:B------:R-:W-:Y:S01]  /*12c0*/  SHF.L.U32 R123, R123, 0x10, RZ ;  /* 0x000000107b7b7819 */ /* 0x000fe200000006ff */
[----:B------:R-:W-:Y:S01]  /*12d0*/  FADD.FTZ R114, -R154, R129 ;  /* 0x000000819a727221 */ /* 0x000fe20000010100 */
[----:B---3--:R-:W-:Y:S01]  /*12e0*/  PRMT R113, R116, 0x7632, R113 ;  /* 0x0000763274717816 */ /* 0x008fe20000000071 */
[----:B------:R-:W-:Y:S01]  /*12f0*/  FADD.FTZ R132, -R154, R133 ;  /* 0x000000859a847221 */ /* 0x000fe20000010100 */
[----:B------:R-:W-:Y:S01]  /*1300*/  SHF.L.U32 R115, R116, 0x10, RZ ;  /* 0x0000001074737819 */ /* 0x000fe200000006ff */
[----:B------:R-:W-:Y:S01]  /*1310*/  FADD.FTZ R144, -R154, R135 ;  /* 0x000000879a907221 */ /* 0x000fe20000010100 */
[C---:B------:R-:W-:Y:S01]  /*1320*/  PRMT R133, R118.reuse, 0x7632, R133 ;  /* 0x0000763276857816 */ /* 0x040fe20000000085 */
[----:B------:R-:W-:Y:S01]  /*1330*/  IMAD.U32 R135, R118, 0x10000, RZ ;  /* 0x0001000076877824 */ /* 0x000fe200078e00ff */
[----:B------:R-:W-:Y:S01]  /*1340*/  PRMT R116, R117, 0x7632, R116 ;  /* 0x0000763275747816 */ /* 0x000fe20000000074 */
[----:B------:R-:W-:Y:S01]  /*1350*/  FADD.FTZ R136, -R154, R123 ;  /* 0x0000007b9a887221 */ /* 0x000fe20000010100 */
[----:B------:R-:W-:Y:S01]  /*1360*/  SHF.L.U32 R118, R113, 0x10, RZ ;  /* 0x0000001071767819 */ /* 0x000fe200000006ff */
[-C--:B0-----:R-:W-:Y:S01]  /*1370*/  FMUL.FTZ R130, R40, R115.reuse ;  /* 0x0000007328827220 */ /* 0x081fe20000410000 */
[----:B-----5:R-:W-:Y:S01]  /*1380*/  FMUL.FTZ R123, R121, R114 ;  /* 0x00000072797b7220 */ /* 0x020fe20000410000 */
[----:B------:R-:W-:Y:S01]  /*1390*/  FADD.FTZ R112, -R154, R137 ;  /* 0x000000899a707221 */ /* 0x000fe20000010100 */
[----:B------:R-:W-:Y:S01]  /*13a0*/  SHF.L.U32 R142, R116, 0x10, RZ ;  /* 0x00000010748e7819 */ /* 0x000fe200000006ff */
[----:B------:R-:W-:Y:S01]  /*13b0*/  FADD.FTZ R116, R155, R130 ;  /* 0x000000829b747221 */ /* 0x000fe20000010000 */
[----:B------:R-:W-:Y:S01]  /*13c0*/  SHF.L.U32 R154, R133, 0x10, RZ ;  /* 0x00000010859a7819 */ /* 0x000fe200000006ff */
[----:B------:R-:W-:Y:S01]  /*13d0*/  FMUL.FTZ R133, R41, R118 ;  /* 0x0000007629857220 */ /* 0x000fe20000410000 */
[----:B------:R-:W-:Y:S01]  /*13e0*/  SHF.L.U32 R117, R117, 0x10, RZ ;  /* 0x0000001075757819 */ /* 0x000fe200000006ff */
[----:B------:R-:W-:Y:S01]  /*13f0*/  FMUL.FTZ R136, R121, R136 ;  /* 0x0000008879887220 */ /* 0x000fe20000410000 */
[C---:B------:R-:W-:Y:S01]  /*1400*/  FFMA.FTZ R113, R123.reuse, R130, R156 ;  /* 0x000000827b717223 */ /* 0x040fe2000001009c */
[----:B------:R-:W-:Y:S01]  /*1410*/  FADD.FTZ R64, R64, R115 ;  /* 0x0000007340407221 */ /* 0x000fe20000010000 */
[----:B------:R-:W-:Y:S01]  /*1420*/  FFMA.FTZ R92, R123, R115, R92 ;  /* 0x000000737b5c7223 */ /* 0x000fe2000001005c */
[C---:B------:R-:W-:Y:S01]  /*1430*/  FMUL.FTZ R131, R121.reuse, R132 ;  /* 0x0000008479837220 */ /* 0x040fe20000410000 */
[----:B------:R-:W-:Y:S01]  /*1440*/  FADD.FTZ R115, R116, R133 ;  /* 0x0000008574737221 */ /* 0x000fe20000010000 */
[----:B------:R-:W-:Y:S01]  /*1450*/  FMUL.FTZ R129, R121, R134 ;  /* 0x0000008679817220 */ /* 0x000fe20000410000 */
[----:B------:R-:W-:Y:S01]  /*1460*/  FMUL.FTZ R132, R42, R117 ;  /* 0x000000752a847220 */ /* 0x000fe20000410000 */
[----:B------:R-:W-:Y:S01]  /*1470*/  FFMA.FTZ R116, R136, R133, R113 ;  /* 0x0000008588747223 */ /* 0x000fe20000010071 */
[----:B------:R-:W-:Y:S01]  /*1480*/  PRMT R137, R119, 0x7632, R137 ;  /* 0x0000763277897816 */ /* 0x000fe20000000089 */
        /* <DEDUP_REMOVED lines=9> */
[----:B------:R-:W-:-:S02]  /*1520*/  IMAD.U32 R114, R137, 0x10000, RZ ;  /* 0x0001000089727824 */ /* 0x000fc400078e00ff */
[----:B------:R-:W-:Y:S01]  /*1530*/  FMUL.FTZ R137, R121, R112 ;  /* 0x0000007079897220 */ /* 0x000fe20000410000 */
[----:B------:R-:W-:Y:S01]  /*1540*/  FADD.FTZ R115, R118, R135 ;  /* 0x0000008776737221 */ /* 0x000fe20000010000 */
[C---:B------:R-:W-:Y:S01]  /*1550*/  FFMA.FTZ R112, R138.reuse, R135, R113 ;  /* 0x000000878a707223 */ /* 0x040fe20000010071 */
[----:B------:R-:W-:Y:S01]  /*1560*/  SHF.L.U32 R119, R119, 0x10, RZ ;  /* 0x0000001077777819 */ /* 0x000fe200000006ff */
[----:B------:R-:W-:Y:S01]  /*1570*/  FMUL.FTZ R140, R121, R140 ;  /* 0x0000008c798c7220 */ /* 0x000fe20000410000 */
[----:B------:R-:W-:Y:S01]  /*1580*/  FMUL.FTZ R139, R45, R154 ;  /* 0x0000009a2d8b7220 */ /* 0x000fe20000410000 */
[----:B------:R-:W-:Y:S01]  /*1590*/  FADD.FTZ R116, R115, R134 ;  /* 0x0000008673747221 */ /* 0x000fe20000010000 */
[----:B------:R-:W-:Y:S01]  /*15a0*/  FFMA.FTZ R113, R131, R134, R112 ;  /* 0x0000008683717223 */ /* 0x000fe20000010070 */
[----:B------:R-:W-:Y:S01]  /*15b0*/  FADD.FTZ R67, R67, R142 ;  /* 0x0000008e43437221 */ /* 0x000fe20000010000 */
[----:B------:R-:W-:Y:S01]  /*15c0*/  FFMA.FTZ R95, R138, R142, R95 ;  /* 0x0000008e8a5f7223 */ /* 0x000fe2000001005f */
        /* <DEDUP_REMOVED lines=10> */
[----:B------:R-:W-:Y:S01]  /*1670*/  FADD.FTZ R73, R73, R154 ;  /* 0x0000009a49497221 */ /* 0x000fe20000010000 */
[----:B------:R-:W-:Y:S01]  /*1680*/  FFMA.FTZ R97, R140, R154, R97 ;  /* 0x0000009a8c617223 */ /* 0x000fe20000010061 */
[----:B------:R-:W-:Y:S01]  /*1690*/  FFMA.FTZ R98, R137, R119, R98 ;  /* 0x0000007789627223 */ /* 0x000fe20000010062 */
[----:B------:R-:W-:Y:S01]  /*16a0*/  FADD.FTZ R75, R75, R114 ;  /* 0x000000724b4b7221 */ /* 0x000fe20000010000 */
[----:B------:R-:W-:Y:S01]  /*16b0*/  FFMA.FTZ R99, R144, R114, R99 ;  /* 0x0000007290637223 */ /* 0x000fe20000010063 */
[----:B------:R-:W-:Y:S01]  /*16c0*/  FADD.FTZ R155, R116, R141 ;  /* 0x0000008d749b7221 */ /* 0x000fe20000010000 */
[----:B------:R-:W-:-:S07]  /*16d0*/  FFMA.FTZ R156, R144, R141, R112 ;  /* 0x0000008d909c7223 */ /* 0x000fce0000010070 */
.L_x_725:
[----:B------:R-:W-:Y:S05]  /*16e0*/  BSYNC B1 ;  /* 0x0000000000017941 */ /* 0x000fea0003800000 */
.L_x_724:
        /* <DEDUP_REMOVED lines=20> */
.L_x_745:
        /* <DEDUP_REMOVED lines=30> */
[----:B------:R-:W-:Y:S02]  /*1a10*/  @P1 SHF.L.U32 R113, R112, 0x10, RZ ;  /* 0x0000001070711819 */ /* 0x000fe400000006ff */
[----:B------:R-:W-:-:S03]  /*1a20*/  @P1 SHF.L.U32 R112, R115, 0x10, RZ ;  /* 0x0000001073701819 */ /* 0x000fc600000006ff */
        /* <DEDUP_REMOVED lines=14> */
[----:B------:R-:W-:Y:S02]  /*1b10*/  @P1 IMAD.U32 R113, R100, 0x10000, RZ ;  /* 0x0001000064711824 */ /* 0x000fe400078e00ff */
[----:B------:R-:W-:Y:S02]  /*1b20*/  FADD.FTZ R112, R147, -R112 ;  /* 0x8000007093707221 */ /* 0x000fe40000010000 */
[----:B------:R-:W-:Y:S02]  /*1b30*/  @P1 FADD.FTZ R114, R114, R113 ;  /* 0x0000007172721221 */ /* 0x000fe40000010000 */
[----:B------:R-:W-:Y:S01]  /*1b40*/  FMUL.FTZ R115, R121, R112 ;  /* 0x0000007079737220 */ /* 0x000fe20000410000 */
[----:B------:R-:W-:Y:S01]  /*1b50*/  FFMA.FTZ R113, R125, R154, R155 ;  /* 0x0000009a7d717223 */ /* 0x000fe2000001009b */
[----:B------:R-:W-:Y:S02]  /*1b60*/  @P1 SHF.L.U32 R112, R101, 0x10, RZ ;  /* 0x0000001065701819 */ /* 0x000fe400000006ff */
[----:B------:R-:W-:Y:S01]  /*1b70*/  @P0 F2FP.BF16.F32.PACK_AB R163, RZ, R156 ;  /* 0x0000009cffa3023e */ /* 0x000fe200000010ff */
[----:B0-----:R-:W-:Y:S01]  /*1b80*/  FADD.FTZ R118, R122, -R113 ;  /* 0x800000717a767221 */ /* 0x001fe20000010000 */
[----:B------:R-:W-:Y:S01]  /*1b90*/  @P1 SHF.L.U32 R113, R102, 0x10, RZ ;  /* 0x0000001066711819 */ /* 0x000fe200000006ff */
[----:B------:R-:W-:Y:S01]  /*1ba0*/  @P1 FADD.FTZ R115, R115, R112 ;  /* 0x0000007073731221 */ /* 0x000fe20000010000 */
[----:B------:R-:W-:Y:S01]  /*1bb0*/  @P1 SHF.L.U32 R112, R103, 0x10, RZ ;  /* 0x0000001067701819 */ /* 0x000fe200000006ff */
[----:B------:R-:W-:-:S02]  /*1bc0*/  FMUL.FTZ R161, R121, R118 ;  /* 0x0000007679a17220 */ /* 0x000fc40000410000 */
[----:B------:R-:W-:Y:S01]  /*1bd0*/  @P1 FADD.FTZ R160, R160, R113 ;  /* 0x00000071a0a01221 */ /* 0x000fe20000010000 */
[----:B------:R-:W-:Y:S01]  /*1be0*/  @P0 F2FP.BF16.F32.PACK_AB R113, RZ, R115 ;  /* 0x00000073ff71023e */ /* 0x000fe200000010ff */
[----:B------:R-:W-:Y:S01]  /*1bf0*/  @P1 FADD.FTZ R161, R161, R112 ;  /* 0x00000070a1a11221 */ /* 0x000fe20000010000 */
[----:B------:R-:W-:Y:S02]  /*1c00*/  ISETP.NE.U32.AND P1, PT, RZ, UR12, PT ;  /* 0x0000000cff007c0c */ /* 0x000fe4000bf25070 */
[----:B------:R-:W-:Y:S02]  /*1c10*/  @P0 F2FP.BF16.F32.PACK_AB R112, RZ, R114 ;  /* 0x00000072ff70023e */ /* 0x000fe400000010ff */
[----:B------:R-:W-:Y:S02]  /*1c20*/  ISETP.NE.AND.EX P1, PT, RZ, UR13, PT, P1 ;  /* 0x0000000dff007c0c */ /* 0x000fe4000bf25310 */
[----:B------:R-:W-:Y:S02]  /*1c30*/  @P0 PRMT R108, R112, 0x7610, R108 ;  /* 0x00007610706c0816 */ /* 0x000fe4000000006c */
[----:B------:R-:W-:-:S02]  /*1c40*/  @P0 F2FP.BF16.F32.PACK_AB R112, RZ, R159 ;  /* 0x0000009fff70023e */ /* 0x000fc400000010ff */
[----:B------:R-:W-:Y:S02]  /*1c50*/  @P0 PRMT R109, R113, 0x7610, R109 ;  /* 0x00007610716d0816 */ /* 0x000fe4000000006d */
[----:B------:R-:W-:Y:S02]  /*1c60*/  @P0 PRMT R108, R108, 0x5410, R112 ;  /* 0x000054106c6c0816 */ /* 0x000fe40000000070 */
[----:B------:R-:W-:Y:S02]  /*1c70*/  @P0 F2FP.BF16.F32.PACK_AB R117, RZ, R160 ;  /* 0x000000a0ff75023e */ /* 0x000fe400000010ff */
[----:B------:R-:W-:Y:S01]  /*1c80*/  @P0 PRMT R109, R109, 0x5410, R116 ;  /* 0x000054106d6d0816 */ /* 0x000fe20000000074 */
[----:B------:R-:W0:Y:S01]  /*1c90*/  @P1 LDC.64 R112, c[0x0][0x308] ;  /* 0x0000c200ff701b82 */ /* 0x000e220000000a00 */
[----:B------:R-:W-:Y:S02]  /*1ca0*/  @P0 PRMT R110, R117, 0x7610, R110 ;  /* 0x00007610756e0816 */ /* 0x000fe4000000006e */
[----:B------:R-:W-:-:S02]  /*1cb0*/  @P0 F2FP.BF16.F32.PACK_AB R118, RZ, R161 ;  /* 0x000000a1ff76023e */ /* 0x000fc400000010ff */
[----:B------:R-:W-:Y:S02]  /*1cc0*/  @P0 PRMT R110, R110, 0x5410, R162 ;  /* 0x000054106e6e0816 */ /* 0x000fe400000000a2 */
[----:B------:R-:W-:Y:S01]  /*1cd0*/  @P0 PRMT R111, R118, 0x7610, R111 ;  /* 0x00007610766f0816 */ /* 0x000fe2000000006f */
[----:B------:R-:W1:Y:S01]  /*1ce0*/  LDC.64 R116, c[0x0][0x2f8] ;  /* 0x0000be00ff747b82 */ /* 0x000e620000000a00 */
[-C--:B------:R-:W-:Y:S02]  /*1cf0*/  @P6 F2FP.BF16.F32.PACK_AB R162, RZ, R114.reuse ;  /* 0x00000072ffa2623e */ /* 0x080fe400000010ff */
[----:B------:R-:W-:Y:S02]  /*1d00*/  @P0 PRMT R111, R111, 0x5410, R163 ;  /* 0x000054106f6f0816 */ /* 0x000fe400000000a3 */
[----:B------:R-:W-:Y:S01]  /*1d10*/  @P6 PRMT R68, R162, 0x7610, R68 ;  /* 0x00007610a2446816 */ /* 0x000fe20000000044 */
[----:B0-----:R-:W-:Y:S01]  /*1d20*/  @P1 IMAD.WIDE.U32 R118, R4, 0x10, R112 ;  /* 0x0000001004761825 */ /* 0x001fe200078e0070 */
[----:B------:R-:W-:-:S02]  /*1d30*/  F2FP.BF16.F32.PACK_AB R112, R159, R114 ;  /* 0x000000729f70723e */ /* 0x000fc400000010ff */
[----:B------:R-:W-:Y:S02]  /*1d40*/  F2FP.BF16.F32.PACK_AB R113, R158, R115 ;  /* 0x000000739e71723e */ /* 0x000fe400000010ff */
[----:B------:R0:W-:Y:S01]  /*1d50*/  @P1 STG.E.128 desc[UR4][R118.64], R108 ;  /* 0x0000006c76001986 */ /* 0x0001e2000c101d04 */
[-C--:B------:R-:W-:Y:S01]  /*1d60*/  F2FP.BF16.F32.PACK_AB R114, R157, R160.reuse ;  /* 0x000000a09d72723e */ /* 0x080fe200000010ff */
[----:B-1----:R-:W-:Y:S01]  /*1d70*/  IMAD.WIDE.U32 R116, R4, 0x10, R116 ;  /* 0x0000001004747825 */ /* 0x002fe200078e0074 */
[----:B------:R-:W-:Y:S02]  /*1d80*/  @P6 F2FP.BF16.F32.PACK_AB R160, RZ, R160 ;  /* 0x000000a0ffa0623e */ /* 0x000fe400000010ff */
[----:B------:R-:W-:Y:S02]  /*1d90*/  @P6 F2FP.BF16.F32.PACK_AB R159, RZ, R159 ;  /* 0x0000009fff9f623e */ /* 0x000fe400000010ff */
[----:B------:R-:W-:Y:S02]  /*1da0*/  @P6 F2FP.BF16.F32.PACK_AB R158, RZ, R158 ;  /* 0x0000009eff9e623e */ /* 0x000fe400000010ff */
[----:B------:R-:W-:-:S02]  /*1db0*/  @P6 PRMT R70, R160, 0x7610, R70 ;  /* 0x00007610a0466816 */ /* 0x000fc40000000046 */
[----:B------:R-:W-:Y:S02]  /*1dc0*/  @P6 F2FP.BF16.F32.PACK_AB R157, RZ, R157 ;  /* 0x0000009dff9d623e */ /* 0x000fe400000010ff */
[----:B------:R-:W-:Y:S02]  /*1dd0*/  @P6 PRMT R68, R68, 0x5410, R159 ;  /* 0x0000541044446816 */ /* 0x000fe4000000009f */
[----:B------:R-:W-:Y:S02]  /*1de0*/  @P6 PRMT R70, R70, 0x5410, R157 ;  /* 0x0000541046466816 */ /* 0x000fe4000000009d */
[----:B0-----:R-:W-:Y:S02]  /*1df0*/  @P6 F2FP.BF16.F32.PACK_AB R119, RZ, R115 ;  /* 0x00000073ff77623e */ /* 0x001fe400000010ff */
[-C--:B------:R-:W-:Y:S02]  /*1e00*/  F2FP.BF16.F32.PACK_AB R115, R156, R161.reuse ;  /* 0x000000a19c73723e */ /* 0x080fe400000010ff */
[----:B------:R-:W-:-:S02]  /*1e10*/  @P6 F2FP.BF16.F32.PACK_AB R161, RZ, R161 ;  /* 0x000000a1ffa1623e */ /* 0x000fc400000010ff */
[----:B------:R-:W-:Y:S01]  /*1e20*/  @P6 PRMT R69, R119, 0x7610, R69 ;  /* 0x0000761077456816 */ /* 0x000fe20000000045 */
[----:B------:R0:W-:Y:S01]  /*1e30*/  STG.E.128 desc[UR4][R116.64], R112 ;  /* 0x0000007074007986 */ /* 0x0001e2000c101d04 */
[----:B------:R-:W-:Y:S02]  /*1e40*/  @P6 PRMT R71, R161, 0x7610, R71 ;  /* 0x00007610a1476816 */ /* 0x000fe40000000047 */
[----:B------:R-:W-:Y:S02]  /*1e50*/  @P6 F2FP.BF16.F32.PACK_AB R156, RZ, R156 ;  /* 0x0000009cff9c623e */ /* 0x000fe400000010ff */
[----:B------:R-:W-:Y:S02]  /*1e60*/  @P6 PRMT R69, R69, 0x5410, R158 ;  /* 0x0000541045456816 */ /* 0x000fe4000000009e */
[----:B------:R-:W-:Y:S02]  /*1e70*/  @P6 PRMT R71, R71, 0x5410, R156 ;  /* 0x0000541047476816 */ /* 0x000fe4000000009c */
[----:B0-----:R-:W-:-:S04]  /*1e80*/  @P6 LEA R112, P0, R4, UR14, 0x4 ;  /* 0x0000000e04706c11 */ /* 0x001fc8000f8020ff */
[C---:B------:R-:W-:Y:S02]  /*1e90*/  @P6 LEA.HI.X R113, R4.reuse, UR15, RZ, 0x4, P0 ;  /* 0x0000000f04716c11 */ /* 0x040fe400080f24ff */
[----:B------:R-:W-:-:S03]  /*1ea0*/  IADD3 R4, R4, 0x20, RZ ;  /* 0x0000002004047810 */ /* 0x000fc60007ffe0ff */
[----:B------:R1:W-:Y:S04]  /*1eb0*/  @P6 STG.E.128 desc[UR4][R112.64], R68 ;  /* 0x0000004470006986 */ /* 0x0003e8000c101d04 */
.L_x_728:
[----:B------:R-:W-:Y:S05]  /*1ec0*/  BSYNC B1 ;  /* 0x0000000000017941 */ /* 0x000fea0003800000 */
.L_x_727:
        /* <DEDUP_REMOVED lines=18> */
[----:B------:R-:W-:-:S03]  /*1ff0*/  @P1 PRMT R115, R106, 0x7632, R115 ;  /* 0x000076326a731816 */ /* 0x000fc60000000073 */
[----:B------:R-:W-:Y:S01]  /*2000*/  @P1 IMAD.U32 R114, R113, 0x10000, RZ ;  /* 0x0001000071721824 */ /* 0x000fe200078e00ff */
[----:B------:R-:W-:Y:S02]  /*2010*/  @P1 SHF.L.U32 R112, R115, 0x10, RZ ;  /* 0x0000001073701819 */ /* 0x000fe400000006ff */
[----:B------:R-:W-:Y:S01]  /*2020*/  @P1 PRMT R113, R105, 0x7632, R113 ;  /* 0x0000763269711816 */ /* 0x000fe20000000071 */
[----:B------:R-:W-:Y:S01]  /*2030*/  @P1 FADD.FTZ R159, R159, R114 ;  /* 0x000000729f9f1221 */ /* 0x000fe20000010000 */
[----:B------:R-:W-:Y:S02]  /*2040*/  FFMA.FTZ R114, R18, R154, R155 ;  /* 0x0000009a12727223 */ /* 0x000fe4000001009b */
[----:B------:R-:W-:Y:S02]  /*2050*/  @P1 SHF.L.U32 R113, R113, 0x10, RZ ;  /* 0x0000001071711819 */ /* 0x000fe400000006ff */
[----:B------:R-:W-:-:S03]  /*2060*/  FADD.FTZ R114, R17, -R114 ;  /* 0x8000007211727221 */ /* 0x000fc60000010000 */
[----:B------:R-:W-:Y:S01]  /*2070*/  @P1 FADD.FTZ R158, R158, R113 ;  /* 0x000000719e9e1221 */ /* 0x000fe20000010000 */
[----:B------:R-:W-:Y:S01]  /*2080*/  FMUL.FTZ R157, R121, R114 ;  /* 0x00000072799d7220 */ /* 0x000fe20000410000 */
[----:B------:R-:W-:Y:S01]  /*2090*/  @P1 PRMT R114, R107, 0x7632, R114 ;  /* 0x000076326b721816 */ /* 0x000fe20000000072 */
[-CC-:B------:R-:W-:Y:S02]  /*20a0*/  FFMA.FTZ R113, R5, R154.reuse, R155.reuse ;  /* 0x0000009a05717223 */ /* 0x180fe4000001009b */
[----:B------:R-:W-:Y:S01]  /*20b0*/  @P1 FADD.FTZ R157, R157, R112 ;  /* 0x000000709d9d1221 */ /* 0x000fe20000010000 */
[----:B------:R-:W-:Y:S01]  /*20c0*/  FFMA.FTZ R112, R120, R154, R155 ;  /* 0x0000009a78707223 */ /* 0x000fe2000001009b */
[----:B------:R-:W-:Y:S02]  /*20d0*/  @P1 SHF.L.U32 R115, R114, 0x10, RZ ;  /* 0x0000001072731819 */ /* 0x000fe400000006ff */
        /* <DEDUP_REMOVED lines=67> */
.L_x_730:
[----:B------:R-:W-:Y:S05]  /*2510*/  BSYNC B1 ;  /* 0x0000000000017941 */ /* 0x000fea0003800000 */
.L_x_729:
        /* <DEDUP_REMOVED lines=22> */
[C---:B------:R-:W-:Y:S01]  /*2680*/  FMUL.FTZ R155, R121.reuse, R114 ;  /* 0x00000072799b7220 */ /* 0x040fe20000410000 */
[----:B------:R-:W-:Y:S01]  /*2690*/  @P0 SHF.L.U32 R112, R112, 0x10, RZ ;  /* 0x0000001070700819 */ /* 0x000fe200000006ff */
[----:B------:R-:W-:Y:S01]  /*26a0*/  FMUL.FTZ R160, R121, R160 ;  /* 0x000000a079a07220 */ /* 0x000fe20000410000 */
[----:B------:R-:W-:Y:S01]  /*26b0*/  ISETP.NE.U32.AND P1, PT, RZ, UR12, PT ;  /* 0x0000000cff007c0c */ /* 0x000fe2000bf25070 */
[----:B------:R-:W-:-:S02]  /*26c0*/  @P0 IMAD.U32 R113, R113, 0x10000, RZ ;  /* 0x0001000071710824 */ /* 0x000fc400078e00ff */
[----:B------:R-:W-:Y:S01]  /*26d0*/  FADD.FTZ R156, R139, -R156 ;  /* 0x8000009c8b9c7221 */ /* 0x000fe20000010000 */
[----:B------:R-:W-:Y:S01]  /*26e0*/  @P0 FADD.FTZ R159, R159, R112 ;  /* 0x000000709f9f0221 */ /* 0x000fe20000010000 */
[----:B------:R-:W-:Y:S01]  /*26f0*/  @P0 SHF.L.U32 R112, R21, 0x10, RZ ;  /* 0x0000001015700819 */ /* 0x000fe200000006ff */
[----:B------:R-:W-:Y:S01]  /*2700*/  @P0 FADD.FTZ R158, R158, R113 ;  /* 0x000000719e9e0221 */ /* 0x000fe20000010000 */
[----:B------:R-:W-:Y:S01]  /*2710*/  @P0 SHF.L.U32 R113, R20, 0x10, RZ ;  /* 0x0000001014710819 */ /* 0x000fe200000006ff */
[----:B------:R-:W-:Y:S01]  /*2720*/  FADD.FTZ R118, R134, -R117 ;  /* 0x8000007586767221 */ /* 0x000fe20000010000 */
[----:B------:R-:W-:Y:S01]  /*2730*/  ISETP.NE.AND.EX P1, PT, RZ, UR13, PT, P1 ;  /* 0x0000000dff007c0c */ /* 0x000fe2000bf25310 */
[--C-:B------:R-:W-:Y:S01]  /*2740*/  @P0 FADD.FTZ R155, R155, R112.reuse ;  /* 0x000000709b9b0221 */ /* 0x100fe20000010000 */
[----:B------:R-:W-:Y:S01]  /*2750*/  @P0 PRMT R112, R23, 0x7632, R112 ;  /* 0x0000763217700816 */ /* 0x000fe20000000070 */
        /* <DEDUP_REMOVED lines=15> */
[----:B------:R-:W-:Y:S01]  /*2850*/  @P0 SHF.L.U32 R115, R114, 0x10, RZ ;  /* 0x0000001072730819 */ /* 0x000fe200000006ff */
[----:B------:R-:W-:Y:S01]  /*2860*/  @P0 IMAD.U32 R114, R22, 0x10000, RZ ;  /* 0x0001000016720824 */ /* 0x000fe200078e00ff */
[----:B------:R-:W-:Y:S02]  /*2870*/  @P6 F2FP.BF16.F32.PACK_AB R161, RZ, R156 ;  /* 0x0000009cffa1623e */ /* 0x000fe400000010ff */
[----:B------:R-:W-:Y:S01]  /*2880*/  @P6 F2FP.BF16.F32.PACK_AB R118, RZ, R158 ;  /* 0x0000009eff76623e */ /* 0x000fe200000010ff */
[----:B------:R-:W-:Y:S01]  /*2890*/  @P0 FADD.FTZ R154, R154, R115 ;  /* 0x000000739a9a0221 */ /* 0x000fe20000010000 */
[----:B------:R-:W-:Y:S01]  /*28a0*/  @P0 FADD.FTZ R157, R157, R114 ;  /* 0x000000729d9d0221 */ /* 0x000fe20000010000 */
[----:B------:R-:W1:Y:S01]  /*28b0*/  LDC.64 R116, c[0x0][0x2f8] ;  /* 0x0000be00ff747b82 */ /* 0x000e620000000a00 */
        /* <DEDUP_REMOVED lines=41> */
.L_x_732:
[----:B------:R-:W-:Y:S05]  /*2b50*/  BSYNC B1 ;  /* 0x0000000000017941 */ /* 0x000fea0003800000 */
.L_x_731:
[----:B-123--:R-:W1:Y:S02]  /*2b60*/  LDC.64 R112, c[0x0][0x210] ;  /* 0x00008400ff707b82 */ /* 0x00ee640000000a00 */
[----:B-1----:R-:W-:-:S04]  /*2b70*/  LEA R0, R112, R0, 0x2 ;  /* 0x0000000070007211 */ /* 0x002fc800078e10ff */
[----:B------:R-:W-:-:S13]  /*2b80*/  ISETP.GE.AND P0, PT, R0, R113, PT ;  /* 0x000000710000720c */ /* 0x000fda0003f06270 */
[----:B------:R-:W-:Y:S05]  /*2b90*/  @!P0 BRA `(.L_x_733) ;  /* 0xffffffd800288947 */ /* 0x000fea000383ffff */
.L_x_719:
[----:B------:R-:W-:Y:S05]  /*2ba0*/  BSYNC B0 ;  /* 0x0000000000007941 */ /* 0x000fea0003800000 */
.L_x_718:
[----:B-----5:R-:W1:Y:S01]  /*2bb0*/  S2R R30, SR_TID.X ;  /* 0x00000000001e7919 */ /* 0x020e620000002100 */
[----:B------:R-:W-:Y:S01]  /*2bc0*/  MOV R2, 0x400 ;  /* 0x0000040000027802 */ /* 0x000fe20000000f00 */
[----:B------:R-:W-:Y:S05]  /*2bd0*/  WARPSYNC.ALL ;  /* 0x0000000000007948 */ /* 0x000fea0003800000 */
[----:B------:R-:W2:Y:S01]  /*2be0*/  S2R R5, SR_CgaCtaId ;  /* 0x0000000000057919 */ /* 0x000ea20000008800 */
[----:B------:R-:W-:Y:S01]  /*2bf0*/  ULDC.64 UR16, c[0x0][0x2d8] ;  /* 0x0000b60000107ab9 */ /* 0x000fe20000000a00 */
[----:B------:R-:W-:Y:S01]  /*2c00*/  ULDC.64 UR18, c[0x0][0x2d0] ;  /* 0x0000b40000127ab9 */ /* 0x000fe20000000a00 */
[----:B------:R-:W3:Y:S01]  /*2c10*/  S2R R22, SR_CTAID.X ;  /* 0x0000000000167919 */ /* 0x000ee20000002500 */
[----:B-1----:R-:W-:-:S02]  /*2c20*/  SHF.R.U32.HI R0, RZ, 0x5, R30 ;  /* 0x00000005ff007819 */ /* 0x002fc4000001161e */
[----:B------:R-:W-:Y:S02]  /*2c30*/  LOP3.LUT R7, R30, 0x1f, RZ, 0xc0, !PT ;  /* 0x0000001f1e077812 */ /* 0x000fe400078ec0ff */
[----:B------:R-:W-:-:S03]  /*2c40*/  IADD3 R26, R3, 0x7f, -R30 ;  /* 0x0000007f031a7810 */ /* 0x000fc60007ffe81e */
[----:B------:R-:W-:Y:S01]  /*2c50*/  IMAD R0, R0, 0x60, R7 ;  /* 0x0000006000007824 */ /* 0x000fe200078e0207 */
[----:B--2---:R-:W-:Y:S02]  /*2c60*/  LEA R5, R5, R2, 0x18 ;  /* 0x0000000205057211 */ /* 0x004fe400078ec0ff */
[----:B------:R-:W-:Y:S01]  /*2c70*/  LOP3.LUT P5, RZ, R26, 0xffffff80, RZ, 0xc0, !PT ;  /* 0xffffff801aff7812 */ /* 0x000fe200078ac0ff */
[----:B---3--:R-:W-:Y:S01]  /*2c80*/  IMAD R35, R22, R3, RZ ;  /* 0x0000000316237224 */ /* 0x008fe200078e02ff */
[-C--:B------:R-:W-:Y:S02]  /*2c90*/  LEA R0, R0, R5.reuse, 0x5 ;  /* 0x0000000500007211 */ /* 0x080fe400078e28ff */
[----:B------:R-:W-:Y:S02]  /*2ca0*/  LEA R5, R30, R5, 0x2 ;  /* 0x000000051e057211 */ /* 0x000fe400078e10ff */
[----:B------:R-:W-:Y:S01]  /*2cb0*/  IADD3 R30, P6, R35, R30, RZ ;  /* 0x0000001e231e7210 */ /* 0x000fe20007fde0ff */
[----:B------:R-:W-:Y:S01]  /*2cc0*/  STS.128 [R0], R76 ;  /* 0x0000004c00007388 */ /* 0x000fe20000000c00 */
[----:B------:R-:W-:-:S02]  /*2cd0*/  ISETP.GE.U32.AND P4, PT, R26, 0x100, PT ;  /* 0x000001001a00780c */ /* 0x000fc40003f86070 */
[C---:B------:R-:W-:Y:S01]  /*2ce0*/  ISETP.GE.U32.AND P3, PT, R26.reuse, 0x180, PT ;  /* 0x000001801a00780c */ /* 0x040fe20003f66070 */
[----:B------:R-:W-:Y:S01]  /*2cf0*/  STS.128 [R0+0x10], R80 ;  /* 0x0000105000007388 */ /* 0x000fe20000000c00 */
[C---:B------:R-:W-:Y:S01]  /*2d00*/  ISETP.GE.U32.AND P2, PT, R26.reuse, 0x200, PT ;  /* 0x000002001a00780c */ /* 0x040fe20003f46070 */
[----:B------:R-:W-:Y:S01]  /*2d10*/  IMAD.X R43, RZ, RZ, RZ, P6 ;  /* 0x000000ffff2b7224 */ /* 0x000fe200030e06ff */
[C---:B------:R-:W-:Y:S01]  /*2d20*/  ISETP.GE.U32.AND P1, PT, R26.reuse, 0x280, PT ;  /* 0x000002801a00780c */ /* 0x040fe20003f26070 */
[----:B------:R-:W-:Y:S01]  /*2d30*/  STS.128 [R0+0x400], R84 ;  /* 0x0004005400007388 */ /* 0x000fe20000000c00 */
[----:B------:R-:W-:Y:S02]  /*2d40*/  ISETP.GE.U32.AND P0, PT, R26, 0x300, PT ;  /* 0x000003001a00780c */ /* 0x000fe40003f06070 */
[----:B------:R-:W-:Y:S01]  /*2d50*/  SHF.L.U64.HI R43, R30, 0x2, R43 ;  /* 0x000000021e2b7819 */ /* 0x000fe2000001022b */
        /* <DEDUP_REMOVED lines=37> */
[----:B-1----:R-:W-:Y:S01]  /*2fb0*/  FADD.FTZ R9, R9, R12 ;  /* 0x0000000c09097221 */ /* 0x002fe20000010000 */
[----:B------:R-:W-:Y:S02]  /*2fc0*/  SHF.L.U32 R12, R30, 0x2, RZ ;  /* 0x000000021e0c7819 */ /* 0x000fe400000006ff */
[----:B------:R-:W1:Y:S01]  /*2fd0*/  LDS R33, [R5+0x2c00] ;  /* 0x002c000005217984 */ /* 0x000e620000000800 */
[----:B--2---:R-:W-:-:S03]  /*2fe0*/  FADD.FTZ R2, R2, R19 ;  /* 0x0000001302027221 */ /* 0x004fc60000010000 */
[----:B------:R-:W2:Y:S01]  /*2ff0*/  LDS R20, [R5+0x2e00] ;  /* 0x002e000005147984 */ /* 0x000ea20000000800 */
[----:B---3--:R-:W-:Y:S01]  /*3000*/  FADD.FTZ R4, R4, R21 ;  /* 0x0000001504047221 */ /* 0x008fe20000010000 */
[----:B------:R-:W-:Y:S01]  /*3010*/  BAR.SYNC.DEFER_BLOCKING 0x0 ;  /* 0x0000000000007b1d */ /* 0x000fe20000010000 */
[----:B----4-:R-:W-:Y:S01]  /*3020*/  FADD.FTZ R6, R6, R23 ;  /* 0x0000001706067221 */ /* 0x010fe20000010000 */
[----:B0-----:R-:W-:Y:S01]  /*3030*/  FADD.FTZ R7, R7, R14 ;  /* 0x0000000e07077221 */ /* 0x001fe20000010000 */
[----:B------:R-:W-:Y:S01]  /*3040*/  IADD3 R14, P6, R12, UR16, RZ ;  /* 0x000000100c0e7c10 */ /* 0x000fe2000ffde0ff */
[----:B------:R-:W-:-:S03]  /*3050*/  FADD.FTZ R8, R8, R25 ;  /* 0x0000001908087221 */ /* 0x000fc60000010000 */
[----:B------:R-:W-:Y:S02]  /*3060*/  IADD3.X R45, R43, UR17, RZ, P6, !PT ;  /* 0x000000112b2d7c10 */ /* 0x000fe4000b7fe4ff */
[----:B------:R-:W-:Y:S01]  /*3070*/  IADD3 R12, P6, R12, UR18, RZ ;  /* 0x000000120c0c7c10 */ /* 0x000fe2000ffde0ff */
[----:B------:R-:W-:-:S03]  /*3080*/  FADD.FTZ R9, R9, R16 ;  /* 0x0000001009097221 */ /* 0x000fc60000010000 */
[----:B------:R-:W-:Y:S01]  /*3090*/  IADD3.X R43, R43, UR19, RZ, P6, !PT ;  /* 0x000000132b2b7c10 */ /* 0x000fe2000b7fe4ff */
[----:B------:R-:W-:Y:S01]  /*30a0*/  FADD.FTZ R27, R2, R27 ;  /* 0x0000001b021b7221 */ /* 0x000fe20000010000 */
[----:B------:R-:W-:Y:S02]  /*30b0*/  @P5 MOV R2, R14 ;  /* 0x0000000e00025202 */ /* 0x000fe40000000f00 */
[----:B------:R-:W-:Y:S01]  /*30c0*/  @P5 IADD3 R14, P6, R14, 0x200, RZ ;  /* 0x000002000e0e5810 */ /* 0x000fe20007fde0ff */
[----:B------:R-:W-:Y:S01]  /*30d0*/  FADD.FTZ R29, R4, R29 ;  /* 0x0000001d041d7221 */ /* 0x000fe20000010000 */
[----:B------:R-:W-:Y:S01]  /*30e0*/  STS.128 [R0], R48 ;  /* 0x0000003000007388 */ /* 0x000fe20000000c00 */
[----:B------:R-:W-:-:S03]  /*30f0*/  FADD.FTZ R31, R6, R31 ;  /* 0x0000001f061f7221 */ /* 0x000fc60000010000 */
[----:B------:R-:W-:Y:S01]  /*3100*/  STS.128 [R0+0x10], R52 ;  /* 0x0000103400007388 */ /* 0x000fe20000000c00 */
[----:B------:R-:W-:-:S03]  /*3110*/  FADD.FTZ R11, R7, R18 ;  /* 0x00000012070b7221 */ /* 0x000fc60000010000 */
[----:B------:R-:W-:Y:S01]  /*3120*/  STS.128 [R0+0x400], R56 ;  /* 0x0004003800007388 */ /* 0x000fe20000000c00 */
[----:B-1----:R-:W-:-:S03]  /*3130*/  FADD.FTZ R33, R8, R33 ;  /* 0x0000002108217221 */ /* 0x002fc60000010000 */
[----:B------:R-:W-:Y:S01]  /*3140*/  STS.128 [R0+0x410], R60 ;  /* 0x0004103c00007388 */ /* 0x000fe20000000c00 */
[----:B--2---:R-:W-:-:S03]  /*3150*/  FADD.FTZ R9, R9, R20 ;  /* 0x0000001409097221 */ /* 0x004fc60000010000 */
        /* <DEDUP_REMOVED lines=22> */
[----:B----4-:R-:W-:-:S03]  /*32c0*/  FADD.FTZ R3, R3, R24 ;  /* 0x0000001803037221 */ /* 0x010fc60000010000 */
[----:B------:R-:W4:Y:S01]  /*32d0*/  LDS R0, [R5+0x800] ;  /* 0x0008000005007984 */ /* 0x000f220000000800 */
[----:B------:R-:W-:-:S03]  /*32e0*/  FADD.FTZ R26, R35, R26 ;  /* 0x0000001a231a7221 */ /* 0x000fc60000010000 */
[----:B------:R-:W4:Y:S01]  /*32f0*/  LDS R39, [R5+0x2a00] ;  /* 0x002a000005277984 */ /* 0x000f220000000800 */
[----:B------:R-:W-:Y:S01]  /*3300*/  FADD.FTZ R25, R3, R28 ;  /* 0x0000001c03197221 */ /* 0x000fe20000010000 */
[-C--:B------:R-:W-:Y:S02]  /*3310*/  @P5 MOV R3, R45.reuse ;  /* 0x0000002d00035202 */ /* 0x080fe40000000f00 */
[----:B------:R-:W4:Y:S01]  /*3320*/  LDS R15, [R5+0x1400] ;  /* 0x00140000050f7984 */ /* 0x000f220000000800 */
[----:B------:R-:W-:Y:S01]  /*3330*/  FADD.FTZ R35, R26, R17 ;  /* 0x000000111a237221 */ /* 0x000fe20000010000 */
[----:B------:R-:W-:Y:S02]  /*3340*/  @P5 IADD3.X R45, RZ, R45, RZ, P6, !PT ;  /* 0x0000002dff2d5210 */ /* 0x000fe400037fe4ff */
[----:B------:R-:W4:Y:S01]  /*3350*/  LDS R6, [R5+0xa00] ;  /* 0x000a000005067984 */ /* 0x000f220000000800 */
[----:B------:R-:W-:-:S03]  /*3360*/  FADD.FTZ R10, RZ, R10 ;  /* 0x0000000aff0a7221 */ /* 0x000fc60000010000 */
[----:B------:R-:W4:Y:S01]  /*3370*/  LDS R23, [R5+0x2000] ;  /* 0x0020000005177984 */ /* 0x000f220000000800 */
[----:B------:R-:W-:-:S03]  /*3380*/  FADD.FTZ R10, R10, R13 ;  /* 0x0000000d0a0a7221 */ /* 0x000fc60000010000 */
[----:B------:R-:W4:Y:S01]  /*3390*/  LDS R17, [R5+0x1600] ;  /* 0x0016000005117984 */ /* 0x000f220000000800 */
[----:B------:R-:W-:-:S03]  /*33a0*/  FADD.FTZ R10, R10, R19 ;  /* 0x000000130a0a7221 */ /* 0x000fc60000010000 */
[----:B------:R3:W-:Y:S01]  /*33b0*/  @P5 STG.E desc[UR4][R2.64], R25 ;  /* 0x0000001902005986 */ /* 0x0007e2000c101904 */
[----:B0-----:R-:W-:-:S03]  /*33c0*/  FADD.FTZ R4, RZ, R4 ;  /* 0x00000004ff047221 */ /* 0x001fc60000010000 */
[----:B------:R-:W0:Y:S01]  /*33d0*/  LDS R41, [R5+0x2c00] ;  /* 0x002c000005297984 */ /* 0x000e220000000800 */
[----:B-1----:R-:W-:-:S03]  /*33e0*/  FADD.FTZ R37, R10, R37 ;  /* 0x000000250a257221 */ /* 0x002fc60000010000 */
[----:B------:R-:W1:Y:S01]  /*33f0*/  LDS R8, [R5+0x2200] ;  /* 0x0022000005087984 */ /* 0x000e620000000800 */
[----:B--2---:R-:W-:Y:S01]  /*3400*/  FADD.FTZ R4, R4, R7 ;  /* 0x0000000704047221 */ /* 0x004fe20000010000 */
[----:B---3--:R-:W-:Y:S01]  /*3410*/  @P5 MOV R2, R12 ;  /* 0x0000000c00025202 */ /* 0x008fe20000000f00 */
[----:B------:R-:W-:Y:S01]  /*3420*/  @P5 IMAD.MOV.U32 R3, RZ, RZ, R43 ;  /* 0x000000ffff035224 */ /* 0x000fe200078e002b */
[----:B------:R-:W-:Y:S01]  /*3430*/  @P5 IADD3 R12, P6, R12, 0x200, RZ ;  /* 0x000002000c0c5810 */ /* 0x000fe20007fde0ff */
[----:B------:R-:W2:Y:S01]  /*3440*/  LDS R13, [R5+0x2e00] ;  /* 0x002e0000050d7984 */ /* 0x000ea20000000800 */
[----:B------:R-:W-:Y:S01]  /*3450*/  FADD.FTZ R4, R4, R21 ;  /* 0x0000001504047221 */ /* 0x000fe20000010000 */
[----:B----4-:R-:W-:Y:S01]  /*3460*/  FADD.FTZ R0, RZ, R0 ;  /* 0x00000000ff007221 */ /* 0x010fe20000010000 */
[----:B------:R-:W-:Y:S01]  /*3470*/  @P5 IADD3.X R43, RZ, R43, RZ, P6, !PT ;  /* 0x0000002bff2b5210 */ /* 0x000fe200037fe4ff */
[----:B------:R3:W-:Y:S01]  /*3480*/  @P5 STG.E desc[UR4][R2.64], R27 ;  /* 0x0000001b02005986 */ /* 0x0007e2000c101904 */
[----:B------:R-:W-:Y:S01]  /*3490*/  FADD.FTZ R39, R4, R39 ;  /* 0x0000002704277221 */ /* 0x000fe20000010000 */
[----:B------:R-:W-:Y:S01]  /*34a0*/  FADD.FTZ R0, R0, R15 ;  /* 0x0000000f00007221 */ /* 0x000fe20000010000 */
[----:B------:R-:W-:Y:S01]  /*34b0*/  FADD.FTZ R6, RZ, R6 ;  /* 0x00000006ff067221 */ /* 0x000fe20000010000 */
[----:B---3--:R-:W-:-:S02]  /*34c0*/  @P4 MOV R2, R14 ;  /* 0x0000000e00024202 */ /* 0x008fc40000000f00 */
        /* <DEDUP_REMOVED lines=8> */
[----:B---3--:R-:W-:Y:S01]  /*3550*/  @P4 IMAD.MOV.U32 R2, RZ, RZ, R12 ;  /* 0x000000ffff024224 */ /* 0x008fe200078e000c */
[----:B------:R-:W-:-:S02]  /*3560*/  @P4 MOV R3, R43 ;  /* 0x0000002b00034202 */ /* 0x000fc40000000f00 */
[----:B------:R-:W-:Y:S01]  /*3570*/  @P4 IADD3 R12, P6, R12, 0x200, RZ ;  /* 0x000002000c0c4810 */ /* 0x000fe20007fde0ff */
[----:B--2---:R-:W-:Y:S02]  /*3580*/  FADD.FTZ R13, R8, R13 ;  /* 0x0000000d080d7221 */ /* 0x004fe40000010000 */
[----:B------:R0:W-:Y:S01]  /*3590*/  @P4 STG.E desc[UR4][R2.64], R29 ;  /* 0x0000001d02004986 */ /* 0x0001e2000c101904 */
[----:B------:R-:W-:Y:S02]  /*35a0*/  @P4 IADD3.X R43, RZ, R43, RZ, P6, !PT ;  /* 0x0000002bff2b4210 */ /* 0x000fe400037fe4ff */
[----:B0-----:R-:W-:Y:S01]  /*35b0*/  @P3 MOV R2, R14 ;  /* 0x0000000e00023202 */ /* 0x001fe20000000f00 */
[----:B------:R-:W-:Y:S01]  /*35c0*/  @P3 IMAD.MOV.U32 R3, RZ, RZ, R45 ;  /* 0x000000ffff033224 */ /* 0x000fe200078e002d */
[----:B------:R-:W-:-:S04]  /*35d0*/  @P3 IADD3 R14, P4, R14, 0x200, RZ ;  /* 0x000002000e0e3810 */ /* 0x000fc80007f9e0ff */
[----:B------:R0:W-:Y:S01]  /*35e0*/  @P3 STG.E desc[UR4][R2.64], R37 ;  /* 0x0000002502003986 */ /* 0x0001e2000c101904 */
[----:B------:R-:W-:Y:S02]  /*35f0*/  @P3 IADD3.X R45, RZ, R45, RZ, P4, !PT ;  /* 0x0000002dff2d3210 */ /* 0x000fe400027fe4ff */
[----:B0-----:R-:W-:Y:S02]  /*3600*/  @P3 MOV R2, R12 ;  /* 0x0000000c00023202 */ /* 0x001fe40000000f00 */
[----:B------:R-:W-:Y:S02]  /*3610*/  @P3 MOV R3, R43 ;  /* 0x0000002b00033202 */ /* 0x000fe40000000f00 */
[----:B------:R-:W-:-:S03]  /*3620*/  @P3 IADD3 R12, P5, R12, 0x200, RZ ;  /* 0x000002000c0c3810 */ /* 0x000fc60007fbe0ff */
[----:B------:R0:W-:Y:S01]  /*3630*/  @P3 STG.E desc[UR4][R2.64], R31 ;  /* 0x0000001f02003986 */ /* 0x0001e2000c101904 */
[----:B------:R-:W-:Y:S02]  /*3640*/  @P2 MOV R4, R12 ;  /* 0x0000000c00042202 */ /* 0x000fe40000000f00 */
[----:B------:R-:W-:Y:S02]  /*3650*/  @P3 IADD3.X R43, RZ, R43, RZ, P5, !PT ;  /* 0x0000002bff2b3210 */ /* 0x000fe40002ffe4ff */
[----:B------:R-:W-:Y:S02]  /*3660*/  @P2 IADD3 R12, P4, R12, 0x200, RZ ;  /* 0x000002000c0c2810 */ /* 0x000fe40007f9e0ff */
[----:B------:R-:W-:Y:S02]  /*3670*/  @P2 MOV R5, R43 ;  /* 0x0000002b00052202 */ /* 0x000fe40000000f00 */
[----:B------:R-:W-:Y:S01]  /*3680*/  @P1 MOV R6, R12 ;  /* 0x0000000c00061202 */ /* 0x000fe20000000f00 */
[----:B------:R-:W-:Y:S01]  /*3690*/  @P2 IMAD.X R43, RZ, RZ, R43, P4 ;  /* 0x000000ffff2b2224 */ /* 0x000fe200020e062b */
[----:B------:R-:W-:Y:S01]  /*36a0*/  @P1 IADD3 R12, P4, R12, 0x200, RZ ;  /* 0x000002000c0c1810 */ /* 0x000fe20007f9e0ff */
[----:B0-----:R-:W-:Y:S01]  /*36b0*/  @P2 IMAD.MOV.U32 R2, RZ, RZ, R14 ;  /* 0x000000ffff022224 */ /* 0x001fe200078e000e */
[----:B------:R-:W-:-:S02]  /*36c0*/  @P2 MOV R3, R45 ;  /* 0x0000002d00032202 */ /* 0x000fc40000000f00 */
[----:B------:R-:W-:Y:S02]  /*36d0*/  @P2 IADD3 R14, P3, R14, 0x200, RZ ;  /* 0x000002000e0e2810 */ /* 0x000fe40007f7e0ff */
[----:B------:R-:W-:Y:S01]  /*36e0*/  @P1 MOV R7, R43 ;  /* 0x0000002b00071202 */ /* 0x000fe20000000f00 */
[----:B------:R0:W-:Y:S01]  /*36f0*/  @P2 STG.E desc[UR4][R2.64], R39 ;  /* 0x0000002702002986 */ /* 0x0001e2000c101904 */
[----:B------:R-:W-:Y:S02]  /*3700*/  @P2 IADD3.X R45, RZ, R45, RZ, P3, !PT ;  /* 0x0000002dff2d2210 */ /* 0x000fe40001ffe4ff */
[----:B------:R-:W-:Y:S01]  /*3710*/  @P1 IADD3.X R43, RZ, R43, RZ, P4, !PT ;  /* 0x0000002bff2b1210 */ /* 0x000fe200027fe4ff */
[----:B------:R1:W-:Y:S01]  /*3720*/  @P2 STG.E desc[UR4][R4.64], R11 ;  /* 0x0000000b04002986 */ /* 0x0003e2000c101904 */
[----:B0-----:R-:W-:Y:S02]  /*3730*/  @P1 MOV R2, R14 ;  /* 0x0000000e00021202 */ /* 0x001fe40000000f00 */
[----:B------:R-:W-:-:S02]  /*3740*/  @P1 IADD3 R14, P3, R14, 0x200, RZ ;  /* 0x000002000e0e1810 */ /* 0x000fc40007f7e0ff */
[----:B------:R-:W-:Y:S01]  /*3750*/  @P1 MOV R3, R45 ;  /* 0x0000002d00031202 */ /* 0x000fe20000000f00 */
[----:B-1----:R-:W-:Y:S01]  /*3760*/  IMAD.MOV.U32 R5, RZ, RZ, R43 ;  /* 0x000000ffff057224 */ /* 0x002fe200078e002b */
[----:B------:R-:W-:Y:S01]  /*3770*/  MOV R4, R12 ;  /* 0x0000000c00047202 */ /* 0x000fe20000000f00 */
[----:B------:R-:W-:Y:S02]  /*3780*/  @P1 IMAD.X R45, RZ, RZ, R45, P3 ;  /* 0x000000ffff2d1224 */ /* 0x000fe400018e062d */
[----:B------:R0:W-:Y:S04]  /*3790*/  @P1 STG.E desc[UR4][R2.64], R41 ;  /* 0x0000002902001986 */ /* 0x0001e8000c101904 */
[----:B------:R1:W-:Y:S01]  /*37a0*/  @P1 STG.E desc[UR4][R6.64], R33 ;  /* 0x0000002106001986 */ /* 0x0003e2000c101904 */
[----:B0-----:R-:W-:-:S02]  /*37b0*/  MOV R2, R14 ;  /* 0x0000000e00027202 */ /* 0x001fc40000000f00 */
[----:B------:R-:W-:Y:S01]  /*37c0*/  MOV R3, R45 ;  /* 0x0000002d00037202 */ /* 0x000fe20000000f00 */
[----:B------:R-:W-:Y:S06]  /*37d0*/  @!P0 EXIT ;  /* 0x000000000000894d */ /* 0x000fec0003800000 */
[----:B------:R-:W-:Y:S04]  /*37e0*/  STG.E desc[UR4][R2.64], R13 ;  /* 0x0000000d02007986 */ /* 0x000fe8000c101904 */
[----:B------:R-:W-:Y:S01]  /*37f0*/  STG.E desc[UR4][R4.64], R9 ;  /* 0x0000000904007986 */ /* 0x000fe2000c101904 */
[----:B------:R-:W-:Y:S05]  /*3800*/  EXIT ;  /* 0x000000000000794d */ /* 0x000fea0003800000 */
.L_x_726:
[----:B------:R-:W-:Y:S01]  /*3810*/  HFMA2.MMA R158, -RZ, RZ, 0, 5.9604644775390625e-08 ;  /* 0x00000001ff9e7435 */ /* 0x000fe200000001ff */
[----:B------:R-:W-:Y:S01]  /*3820*/  BSSY B1, `(.L_x_734) ;  /* 0x0000006000017945 */ /* 0x000fe20003800000 */
[----:B------:R-:W-:Y:S02]  /*3830*/  MOV R159, 0x1f ;  /* 0x0000001f009f7802 */ /* 0x000fe40000000f00 */
[----:B------:R-:W-:-:S07]  /*3840*/  MOV R154, 0xffffffff ;  /* 0xffffffff009a7802 */ /* 0x000fce0000000f00 */
[----:B-----5:R-:W-:Y:S05]  /*3850*/  WARPSYNC.COLLECTIVE R154, `(.L_x_735) ;  /* 0x000000009a087348 */ /* 0x020fea0003c00000 */
[----:B------:R0:W1:Y:S02]  /*3860*/  SHFL.BFLY P0, R157, R155, R158, R159 ;  /* 0x0c00009e9b9d7389 */ /* 0x000064000000009f */
[----:B01---5:R-:W-:Y:S01]  /*3870*/  ENDCOLLECTIVE ;  /* 0x000000000000791b */ /* 0x023fe20003800000 */
.L_x_735:
[----:B------:R-:W-:Y:S05]  /*3880*/  BSYNC B1 ;  /* 0x0000000000017941 */ /* 0x000fea0003800000 */
.L_x_734:
        /* <DEDUP_REMOVED lines=9> */
.L_x_736:
[----:B------:R-:W-:Y:S01]  /*3920*/  HFMA2.MMA R158, -RZ, RZ, 0, 1.1920928955078125e-07 ;  /* 0x00000002ff9e7435 */ /* 0x000fe200000001ff */
[----:B------:R-:W-:Y:S01]  /*3930*/  IMAD.MOV.U32 R155, RZ, RZ, R112 ;  /* 0x000000ffff9b7224 */ /* 0x000fe200078e0070 */
[----:B------:R-:W-:-:S09]  /*3940*/  MOV R113, R157 ;  /* 0x0000009d00717202 */ /* 0x000fd20000000f00 */
[----:B------:R-:W-:Y:S05]  /*3950*/  WARPSYNC.COLLECTIVE R154, `(.L_x_737) ;  /* 0x000000009a087348 */ /* 0x000fea0003c00000 */
[----:B------:R0:W1:Y:S02]  /*3960*/  SHFL.BFLY P0, R157, R155, R158, R159 ;  /* 0x0c00009e9b9d7389 */ /* 0x000064000000009f */
[----:B01----:R-:W-:Y:S01]  /*3970*/  ENDCOLLECTIVE ;  /* 0x000000000000791b */ /* 0x003fe20003800000 */
.L_x_737:
[----:B------:R-:W-:-:S05]  /*3980*/  FADD.FTZ R113, R113, R156 ;  /* 0x0000009c71717221 */ /* 0x000fca0000010000 */
[----:B------:R-:W-:Y:S02]  /*3990*/  MOV R155, R113 ;  /* 0x00000071009b7202 */ /* 0x000fe40000000f00 */
[----:B------:R-:W-:-:S07]  /*39a0*/  MOV R115, R157 ;  /* 0x0000009d00737202 */ /* 0x000fce0000000f00 */
[----:B------:R-:W-:Y:S05]  /*39b0*/  WARPSYNC.COLLECTIVE R154, `(.L_x_738) ;  /* 0x000000009a087348 */ /* 0x000fea0003c00000 */
[----:B------:R0:W1:Y:S02]  /*39c0*/  SHFL.BFLY P0, R157, R155, R158, R159 ;  /* 0x0c00009e9b9d7389 */ /* 0x000064000000009f */
[----:B01----:R-:W-:Y:S01]  /*39d0*/  ENDCOLLECTIVE ;  /* 0x000000000000791b */ /* 0x003fe20003800000 */
.L_x_738:
[----:B------:R-:W-:Y:S01]  /*39e0*/  FADD.FTZ R115, R112, R115 ;  /* 0x0000007370737221 */ /* 0x000fe20000010000 */
[----:B------:R-:W-:-:S03]  /*39f0*/  HFMA2.MMA R158, -RZ, RZ, 0, 2.384185791015625e-07 ;  /* 0x00000004ff9e7435 */ /* 0x000fc600000001ff */
[----:B------:R-:W-:Y:S01]  /*3a00*/  IMAD.MOV.U32 R155, RZ, RZ, R115 ;  /* 0x000000ffff9b7224 */ /* 0x000fe200078e0073 */
[----:B------:R-:W-:-:S07]  /*3a10*/  MOV R114, R157 ;  /* 0x0000009d00727202 */ /* 0x000fce0000000f00 */
[----:B------:R-:W-:Y:S05]  /*3a20*/  WARPSYNC.COLLECTIVE R154, `(.L_x_739) ;  /* 0x000000009a087348 */ /* 0x000fea0003c00000 */
[----:B------:R0:W1:Y:S02]  /*3a30*/  SHFL.BFLY P0, R157, R155, R158, R159 ;  /* 0x0c00009e9b9d7389 */ /* 0x000064000000009f */
[----:B01----:R-:W-:Y:S01]  /*3a40*/  ENDCOLLECTIVE ;  /* 0x000000000000791b */ /* 0x003fe20003800000 */
.L_x_739:
[----:B------:R-:W-:-:S05]  /*3a50*/  FADD.FTZ R114, R113, R114 ;  /* 0x0000007271727221 */ /* 0x000fca0000010000 */
[----:B------:R-:W-:Y:S02]  /*3a60*/  MOV R155, R114 ;  /* 0x00000072009b7202 */ /* 0x000fe40000000f00 */
[----:B------:R-:W-:-:S07]  /*3a70*/  MOV R116, R157 ;  /* 0x0000009d00747202 */ /* 0x000fce0000000f00 */
[----:B------:R-:W-:Y:S05]  /*3a80*/  WARPSYNC.COLLECTIVE R154, `(.L_x_740) ;  /* 0x000000009a087348 */ /* 0x000fea0003c00000 */
[----:B------:R0:W1:Y:S02]  /*3a90*/  SHFL.BFLY P0, R157, R155, R158, R159 ;  /* 0x0c00009e9b9d7389 */ /* 0x000064000000009f */
[----:B01----:R-:W-:Y:S01]  /*3aa0*/  ENDCOLLECTIVE ;  /* 0x000000000000791b */ /* 0x003fe20003800000 */
.L_x_740:
[----:B------:R-:W-:Y:S01]  /*3ab0*/  FADD.FTZ R116, R115, R116 ;  /* 0x0000007473747221 */ /* 0x000fe20000010000 */
[----:B------:R-:W-:-:S03]  /*3ac0*/  HFMA2.MMA R158, -RZ, RZ, 0, 4.76837158203125e-07 ;  /* 0x00000008ff9e7435 */ /* 0x000fc600000001ff */
[----:B------:R-:W-:Y:S01]  /*3ad0*/  IMAD.MOV.U32 R155, RZ, RZ, R116 ;  /* 0x000000ffff9b7224 */ /* 0x000fe200078e0074 */
[----:B------:R-:W-:-:S07]  /*3ae0*/  MOV R117, R157 ;  /* 0x0000009d00757202 */ /* 0x000fce0000000f00 */
[----:B------:R-:W-:Y:S05]  /*3af0*/  WARPSYNC.COLLECTIVE R154, `(.L_x_741) ;  /* 0x000000009a087348 */ /* 0x000fea0003c00000 */
[----:B------:R0:W1:Y:S02]  /*3b00*/  SHFL.BFLY P0, R157, R155, R158, R159 ;  /* 0x0c00009e9b9d7389 */ /* 0x000064000000009f */
[----:B01----:R-:W-:Y:S01]  /*3b10*/  ENDCOLLECTIVE ;  /* 0x000000000000791b */ /* 0x003fe20003800000 */
.L_x_741:
[----:B------:R-:W-:-:S05]  /*3b20*/  FADD.FTZ R117, R114, R117 ;  /* 0x0000007572757221 */ /* 0x000fca0000010000 */
[----:B------:R-:W-:Y:S02]  /*3b30*/  MOV R155, R117 ;  /* 0x00000075009b7202 */ /* 0x000fe40000000f00 */
[----:B------:R-:W-:-:S07]  /*3b40*/  MOV R119, R157 ;  /* 0x0000009d00777202 */ /* 0x000fce0000000f00 */
[----:B------:R-:W-:Y:S05]  /*3b50*/  WARPSYNC.COLLECTIVE R154, `(.L_x_742) ;  /* 0x000000009a087348 */ /* 0x000fea0003c00000 */
[----:B------:R0:W1:Y:S02]  /*3b60*/  SHFL.BFLY P0, R157, R155, R158, R159 ;  /* 0x0c00009e9b9d7389 */ /* 0x000064000000009f */
[----:B01----:R-:W-:Y:S01]  /*3b70*/  ENDCOLLECTIVE ;  /* 0x000000000000791b */ /* 0x003fe20003800000 */
.L_x_742:
[----:B------:R-:W-:Y:S01]  /*3b80*/  FADD.FTZ R119, R116, R119 ;  /* 0x0000007774777221 */ /* 0x000fe20000010000 */
[----:B------:R-:W-:-:S03]  /*3b90*/  HFMA2.MMA R158, -RZ, RZ, 0, 9.5367431640625e-07 ;  /* 0x00000010ff9e7435 */ /* 0x000fc600000001ff */
[----:B------:R-:W-:Y:S01]  /*3ba0*/  IMAD.MOV.U32 R155, RZ, RZ, R119 ;  /* 0x000000ffff9b7224 */ /* 0x000fe200078e0077 */
[----:B------:R-:W-:-:S07]  /*3bb0*/  MOV R118, R157 ;  /* 0x0000009d00767202 */ /* 0x000fce0000000f00 */
[----:B------:R-:W-:Y:S05]  /*3bc0*/  WARPSYNC.COLLECTIVE R154, `(.L_x_743) ;  /* 0x000000009a087348 */ /* 0x000fea0003c00000 */
[----:B------:R0:W1:Y:S02]  /*3bd0*/  SHFL.BFLY P0, R157, R155, R158, R159 ;  /* 0x0c00009e9b9d7389 */ /* 0x000064000000009f */
[----:B01----:R-:W-:Y:S01]  /*3be0*/  ENDCOLLECTIVE ;  /* 0x000000000000791b */ /* 0x003fe20003800000 */
.L_x_743:
[----:B------:R-:W-:-:S05]  /*3bf0*/  FADD.FTZ R118, R117, R118 ;  /* 0x0000007675767221 */ /* 0x000fca0000010000 */
[----:B------:R-:W-:Y:S02]  /*3c00*/  MOV R155, R118 ;  /* 0x00000076009b7202 */ /* 0x000fe40000000f00 */
[----:B------:R-:W-:-:S07]  /*3c10*/  MOV R112, R157 ;  /* 0x0000009d00707202 */ /* 0x000fce0000000f00 */
[----:B------:R-:W-:Y:S05]  /*3c20*/  WARPSYNC.COLLECTIVE R154, `(.L_x_744) ;  /* 0x000000009a087348 */ /* 0x000fea0003c00000 */
[----:B------:R0:W1:Y:S02]  /*3c30*/  SHFL.BFLY P0, R157, R155, R158, R159 ;  /* 0x0c00009e9b9d7389 */ /* 0x000064000000009f */
[----:B01----:R-:W-:Y:S01]  /*3c40*/  ENDCOLLECTIVE ;  /* 0x000000000000791b */ /* 0x003fe20003800000 */
.L_x_744:
[----:B------:R-:W-:Y:S01]  /*3c50*/  MOV R113, R157 ;  /* 0x0000009d00717202 */ /* 0x000fe20000000f00 */
[----:B------:R-:W-:Y:S06]  /*3c60*/  BRA `(.L_x_745) ;  /* 0xffffffd800f07947 */ /* 0x000fec000383ffff */
.L_x_746:
        /* <DEDUP_REMOVED lines=9> */
.L_x_3456:


//--------------------- .text._ZN10layer_norm31ln_parallel_residual_bwd_kernelINS_13Kernel_traitsIf13__nv_bfloat16S2_S2_fjLj768ELj1ELj4ELj1ELj16ENS_18Kernel_traits_baseILj768EfS2_S2_S2_fjLj128EEEEELb0ELb1ELb1EEEvNS_9BwdParamsE --------------------------
	.section	.text._ZN10layer_norm31ln_parallel_residual_bwd_kernelINS_13Kernel_traitsIf13__nv_bfloat16S2_S2_fjLj768ELj1ELj4ELj1ELj16ENS_18Kernel_traits_baseILj768EfS2_S2_S2_fjLj128EEEEELb0ELb1ELb1EEEvNS_9BwdParamsE,"ax",@progbits
	.align	128
        .global         _ZN10layer_norm31ln_parallel_residual_bwd_kernelINS_13Kernel_traitsIf13__nv_bfloat16S2_S2_fjLj768ELj1ELj4ELj1ELj16ENS_18Kernel_traits_baseILj768EfS2_S2_S2_fjLj128EEEEELb0ELb1ELb1EEEvNS_9BwdParamsE
        .type           _ZN10layer_norm31ln_parallel_residual_bwd_kernelINS_13Kernel_traitsIf13__nv_bfloat16S2_S2_fjLj768ELj1ELj4ELj1ELj16ENS_18Kernel_traits_baseILj768EfS2_S2_S2_fjLj128EEEEELb0ELb1ELb1EEEvNS_9BwdParamsE,@function
        .size           _ZN10layer_norm31ln_parallel_residual_bwd_kernelINS_13Kernel_traitsIf13__nv_bfloat16S2_S2_fjLj768ELj1ELj4ELj1ELj16ENS_18Kernel_traits_baseILj768EfS2_S2_S2_fjLj128EEEEELb0ELb1ELb1EEEvNS_9BwdParamsE,(.L_x_3457 - _ZN10layer_norm31ln_parallel_residual_bwd_kernelINS_13Kernel_traitsIf13__nv_bfloat16S2_S2_fjLj768ELj1ELj4ELj1ELj16ENS_18Kernel_traits_baseILj768EfS2_S2_S2_fjLj128EEEEELb0ELb1ELb1EEEvNS_9BwdParamsE)
        .other          _ZN10layer_norm31ln_parallel_residual_bwd_kernelINS_13Kernel_traitsIf13__nv_bfloat16S2_S2_fjLj768ELj1ELj4ELj1ELj16ENS_18Kernel_traits_baseILj768EfS2_S2_S2_fjLj128EEEEELb0ELb1ELb1EEEvNS_9BwdParamsE,@"STO_CUDA_ENTRY STV_DEFAULT"
_ZN10layer_norm31ln_parallel_residual_bwd_kernelINS_13Kernel_traitsIf13__nv_bfloat16S2_S2_fjLj768ELj1ELj4ELj1ELj16ENS_18Kernel_traits_baseILj768EfS2_S2_S2_fjLj128EEEEELb0ELb1ELb1EEEvNS_9BwdParamsE:
.text._ZN10layer_norm31ln_parallel_residual_bwd_kernelINS_13Kernel_traitsIf13__nv_bfloat16S2_S2_fjLj768ELj1ELj4ELj1ELj16ENS_18Kernel_traits_baseILj768EfS2_S2_S2_fjLj128EEEEELb0ELb1ELb1EEEvNS_9BwdParamsE:
        /* <DEDUP_REMOVED lines=41> */
.L_x_748:
[----:B------:R-:W-:Y:S01]  /*0290*/  SHF.L.U32 R0, R128, 0x5, RZ ;  /* 0x0000000580007819 */ /* 0x000fe200000006ff */
[----:B------:R-:W-:-:S03]  /*02a0*/  ULDC.64 UR6, c[0x0][0x260] ;  /* 0x0000980000067ab9 */ /* 0x000fc60000000a00 */
[----:B------:R-:W-:-:S04]  /*02b0*/  LOP3.LUT R0, R0, 0x3e0, RZ, 0xc0, !PT ;  /* 0x000003e000007812 */ /* 0x000fc800078ec0ff */
[----:B------:R-:W-:-:S04]  /*02c0*/  IADD3 R2, P0, R0, UR6, RZ ;  /* 0x0000000600027c10 */ /* 0x000fc8000ff1e0ff */
[----:B------:R-:W-:Y:S01]  /*02d0*/  IADD3.X R3, RZ, UR7, RZ, P0, !PT ;  /* 0x00000007ff037c10 */ /* 0x000fe200087fe4ff */
[----:B------:R-:W-:Y:S02]  /*02e0*/  ULDC.64 UR6, c[0x0][0x2c8] ;  /* 0x0000b20000067ab9 */ /* 0x000fe40000000a00 */
[----:B------:R-:W-:Y:S01]  /*02f0*/  ISETP.NE.U32.AND P0, PT, RZ, UR6, PT ;  /* 0x00000006ff007c0c */ /* 0x000fe2000bf05070 */
[----:B------:R-:W-:Y:S01]  /*0300*/  ULDC.U8 UR6, c[0x0][0x2a0] ;  /* 0x0000a80000067ab9 */ /* 0x000fe20000000000 */
[----:B------:R-:W-:Y:S01]  /*0310*/  BSSY B1, `(.L_x_750) ;  /* 0x000026d000017945 */ /* 0x000fe20003800000 */
[----:B------:R-:W5:Y:S01]  /*0320*/  LDG.E.128 R24, desc[UR4][R2.64] ;  /* 0x0000000402187981 */ /* 0x000f62000c1e1d00 */
[----:B------:R-:W-:Y:S02]  /*0330*/  ISETP.NE.AND.EX P0, PT, RZ, UR7, PT, P0 ;  /* 0x00000007ff007c0c */ /* 0x000fe4000bf05300 */
[----:B------:R-:W-:Y:S02]  /*0340*/  CS2R R100, SRZ ;  /* 0x0000000000647805 */ /* 0x000fe4000001ff00 */
[----:B------:R-:W-:Y:S01]  /*0350*/  LOP3.LUT R128, R128, 0x1f, RZ, 0xc0, !PT ;  /* 0x0000001f80807812 */ /* 0x000fe200078ec0ff */
        /* <DEDUP_REMOVED lines=16> */
[----:B------:R0:W5:Y:S01]  /*0460*/  LDG.E.128 R4, desc[UR4][R2.64+0x810] ;  /* 0x0008100402047981 */ /* 0x000162000c1e1d00 */
        /* <DEDUP_REMOVED lines=9> */
[----:B0-----:R-:W-:Y:S02]  /*0500*/  CS2R R2, SRZ ;  /* 0x0000000000027805 */ /* 0x001fe4000001ff00 */
[----:B------:R-:W-:Y:S02]  /*0510*/  ISETP.NE.AND P3, PT, RZ, UR6, PT ;  /* 0x00000006ff007c0c */ /* 0x000fe4000bf65270 */
[----:B------:R-:W-:-:S11]  /*0520*/  CS2R R126, SRZ ;  /* 0x00000000007e7805 */ /* 0x000fd6000001ff00 */
.L_x_752:
[----:B------:R-:W-:Y:S01]  /*0530*/  IMAD R0, R129, UR8, RZ ;  /* 0x0000000881007c24 */ /* 0x000fe2000f8e02ff */
[----:B------:R-:W0:Y:S04]  /*0540*/  LDC.64 R104, c[0x0][0x258] ;  /* 0x00009600ff687b82 */ /* 0x000e280000000a00 */
[----:B-1----:R-:W-:-:S04]  /*0550*/  SHF.R.S32.HI R49, RZ, 0x1f, R0 ;  /* 0x0000001fff317819 */ /* 0x002fc80000011400 */
[----:B------:R-:W-:Y:S01]  /*0560*/  LEA.HI R51, R49, R0, RZ, 0x3 ;  /* 0x0000000031337211 */ /* 0x000fe200078f18ff */
[----:B------:R-:W1:Y:S03]  /*0570*/  @P0 LDC.64 R108, c[0x0][0x2c8] ;  /* 0x0000b200ff6c0b82 */ /* 0x000e660000000a00 */
[----:B------:R-:W-:-:S04]  /*0580*/  LEA.HI.SX32 R137, R51, R128, 0x1d ;  /* 0x0000008033897211 */ /* 0x000fc800078feaff */
[C---:B------:R-:W-:Y:S01]  /*0590*/  IADD3 R139, R137.reuse, 0x20, RZ ;  /* 0x00000020898b7810 */ /* 0x040fe20007ffe0ff */
[----:B------:R-:W2:Y:S01]  /*05a0*/  LDC.64 R50, c[0x0][0x250] ;  /* 0x00009400ff327b82 */ /* 0x000ea20000000a00 */
[----:B------:R-:W-:Y:S01]  /*05b0*/  IMAD.SHL.U32 R134, R137, 0x10, RZ ;  /* 0x0000001089867824 */ /* 0x000fe200078e00ff */
[----:B------:R-:W-:-:S06]  /*05c0*/  SHF.R.U32.HI R135, RZ, 0x1c, R137 ;  /* 0x0000001cff877819 */ /* 0x000fcc0000011689 */
[----:B------:R-:W3:Y:S01]  /*05d0*/  LDC.64 R48, c[0x0][0x2b8] ;  /* 0x0000ae00ff307b82 */ /* 0x000ee20000000a00 */
[----:B------:R-:W-:Y:S02]  /*05e0*/  IADD3 R52, P1, R134, UR10, RZ ;  /* 0x0000000a86347c10 */ /* 0x000fe4000ff3e0ff */
[----:B------:R-:W-:Y:S02]  /*05f0*/  IADD3 R141, R137, 0x40, RZ ;  /* 0x00000040898d7810 */ /* 0x000fe40007ffe0ff */
[----:B------:R-:W-:Y:S02]  /*0600*/  SHF.L.U32 R133, R139, 0x4, RZ ;  /* 0x000000048b857819 */ /* 0x000fe400000006ff */
[----:B------:R-:W-:Y:S01]  /*0610*/  IADD3.X R53, R135, UR11, RZ, P1, !PT ;  /* 0x0000000b87357c10 */ /* 0x000fe20008ffe4ff */
[----:B------:R-:W-:Y:S01]  /*0620*/  IMAD.SHL.U32 R131, R141, 0x10, RZ ;  /* 0x000000108d837824 */ /* 0x000fe200078e00ff */
[----:B------:R-:W-:Y:S01]  /*0630*/  SHF.R.U32.HI R132, RZ, 0x1c, R139 ;  /* 0x0000001cff847819 */ /* 0x000fe2000001168b */
[----:B------:R-:W4:Y:S01]  /*0640*/  @P0 LDC.64 R106, c[0x0][0x2c8] ;  /* 0x0000b200ff6a0b82 */ /* 0x000f220000000a00 */
[----:B------:R-:W-:-:S02]  /*0650*/  IADD3 R60, P1, R133, UR10, RZ ;  /* 0x0000000a853c7c10 */ /* 0x000fc4000ff3e0ff */
[----:B------:R-:W-:Y:S01]  /*0660*/  SHF.R.U32.HI R130, RZ, 0x1c, R141 ;  /* 0x0000001cff827819 */ /* 0x000fe2000001168d */
[----:B------:R-:W4:Y:S01]  /*0670*/  LDG.E.128 R52, desc[UR4][R52.64] ;  /* 0x0000000434347981 */ /* 0x000f22000c1e1d00 */
[----:B------:R-:W-:Y:S01]  /*0680*/  IADD3.X R61, R132, UR11, RZ, P1, !PT ;  /* 0x0000000b843d7c10 */ /* 0x000fe20008ffe4ff */
[----:B--2---:R-:W-:Y:S01]  /*0690*/  IMAD.WIDE R120, R129, 0x4, R50 ;  /* 0x0000000481787825 */ /* 0x004fe200078e0232 */
[----:B------:R-:W-:-:S04]  /*06a0*/  IADD3 R68, P1, R131, UR10, RZ ;  /* 0x0000000a83447c10 */ /* 0x000fc8000ff3e0ff */
[----:B------:R-:W-:Y:S01]  /*06b0*/  IADD3.X R69, R130, UR11, RZ, P1, !PT ;  /* 0x0000000b82457c10 */ /* 0x000fe20008ffe4ff */
[----:B------:R2:W2:Y:S01]  /*06c0*/  LDG.E R120, desc[UR4][R120.64] ;  /* 0x0000000478787981 */ /* 0x0004a2000c1e1900 */
[----:B---3--:R-:W-:-:S03]  /*06d0*/  IMAD.WIDE.U32 R64, R139, 0x10, R48 ;  /* 0x000000108b407825 */ /* 0x008fc600078e0030 */
[----:B------:R-:W3:Y:S01]  /*06e0*/  LDG.E.128 R60, desc[UR4][R60.64] ;  /* 0x000000043c3c7981 */ /* 0x000ee2000c1e1d00 */
[----:B------:R-:W-:-:S03]  /*06f0*/  IMAD.WIDE.U32 R56, R137, 0x10, R48 ;  /* 0x0000001089387825 */ /* 0x000fc600078e0030 */
[----:B------:R-:W3:Y:S01]  /*0700*/  LDG.E.128 R64, desc[UR4][R64.64] ;  /* 0x0000000440407981 */ /* 0x000ee2000c1e1d00 */
[----:B0-----:R-:W-:-:S03]  /*0710*/  IMAD.WIDE R116, R129, 0x4, R104 ;  /* 0x0000000481747825 */ /* 0x001fc600078e0268 */
[----:B------:R-:W3:Y:S01]  /*0720*/  LDG.E.128 R56, desc[UR4][R56.64] ;  /* 0x0000000438387981 */ /* 0x000ee2000c1e1d00 */
[----:B------:R-:W0:Y:S03]  /*0730*/  @P0 LDC.64 R104, c[0x0][0x2c8] ;  /* 0x0000b200ff680b82 */ /* 0x000e260000000a00 */
[----:B------:R-:W3:Y:S01]  /*0740*/  LDG.E.128 R68, desc[UR4][R68.64] ;  /* 0x0000000444447981 */ /* 0x000ee2000c1e1d00 */
[----:B------:R-:W-:-:S03]  /*0750*/  IMAD.WIDE.U32 R48, R141, 0x10, R48 ;  /* 0x000000108d307825 */ /* 0x000fc600078e0030 */
[----:B------:R-:W3:Y:S04]  /*0760*/  LDG.E R116, desc[UR4][R116.64] ;  /* 0x0000000474747981 */ /* 0x000ee8000c1e1900 */
[----:B------:R-:W3:Y:S01]  /*0770*/  LDG.E.128 R48, desc[UR4][R48.64] ;  /* 0x0000000430307981 */ /* 0x000ee2000c1e1d00 */
[----:B-1----:R-:W-:-:S04]  /*0780*/  @P0 LEA R108, P1, R137, R108, 0x4 ;  /* 0x0000006c896c0211 */ /* 0x002fc800078220ff */
[----:B------:R-:W-:Y:S02]  /*0790*/  @P0 LEA.HI.X R109, R137, R109, RZ, 0x4, P1 ;  /* 0x0000006d896d0211 */ /* 0x000fe400008f24ff */
[----:B----4-:R-:W-:-:S03]  /*07a0*/  @P0 LEA R106, P1, R141, R106, 0x4 ;  /* 0x0000006a8d6a0211 */ /* 0x010fc600078220ff */
[----:B-----5:R-:W5:Y:S01]  /*07b0*/  @P0 LDG.E.128 R28, desc[UR4][R108.64] ;  /* 0x000000046c1c0981 */ /* 0x020f62000c1e1d00 */
[----:B------:R-:W-:Y:S02]  /*07c0*/  @P0 LEA.HI.X R107, R141, R107, RZ, 0x4, P1 ;  /* 0x0000006b8d6b0211 */ /* 0x000fe400008f24ff */
[----:B0-----:R-:W-:-:S03]  /*07d0*/  @P0 LEA R104, P2, R139, R104, 0x4 ;  /* 0x000000688b680211 */ /* 0x001fc600078420ff */
[----:B------:R0:W5:Y:S01]  /*07e0*/  @P0 LDG.E.128 R36, desc[UR4][R106.64] ;  /* 0x000000046a240981 */ /* 0x000162000c1e1d00 */
[----:B------:R-:W-:-:S05]  /*07f0*/  @P0 LEA.HI.X R105, R139, R105, RZ, 0x4, P2 ;  /* 0x000000698b690211 */ /* 0x000fca00010f24ff */
[----:B------:R1:W5:Y:S01]  /*0800*/  @P0 LDG.E.128 R32, desc[UR4][R104.64] ;  /* 0x0000000468200981 */ /* 0x000362000c1e1d00 */
[----:B------:R-:W-:Y:S01]  /*0810*/  UMOV UR6, 0xffffffff ;  /* 0xffffffff00067882 */ /* 0x000fe20000000000 */
[----:B------:R-:W-:Y:S01]  /*0820*/  PRMT R137, R52, 0x7632, R137 ;  /* 0x0000763234897816 */ /* 0x000fe20000000089 */
[----:B------:R-:W-:Y:S01]  /*0830*/  IMAD.U32 R147, R55, 0x10000, RZ ;  /* 0x0001000037937824 */ /* 0x000fe200078e00ff */
[C---:B------:R-:W-:Y:S02]  /*0840*/  PRMT R136, R53.reuse, 0x7632, R136 ;  /* 0x0000763235887816 */ /* 0x040fe40000000088 */
[----:B------:R-:W-:Y:S02]  /*0850*/  SHF.L.U32 R149, R53, 0x10, RZ ;  /* 0x0000001035957819 */ /* 0x000fe400000006ff */
[----:B--2---:R-:W-:Y:S02]  /*0860*/  PRMT R121, R54, 0x7632, R121 ;  /* 0x0000763236797816 */ /* 0x004fe40000000079 */
[----:B------:R-:W-:-:S02]  /*0870*/  FSEL R120, R120, RZ, !P3 ;  /* 0x000000ff78787208 */ /* 0x000fc40005800000 */
[----:B------:R-:W-:Y:S02]  /*0880*/  SHF.L.U32 R151, R52, 0x10, RZ ;  /* 0x0000001034977819 */ /* 0x000fe400000006ff */
[----:B------:R-:W-:Y:S02]  /*0890*/  PRMT R138, R55, 0x7632, R138 ;  /* 0x00007632378a7816 */ /* 0x000fe4000000008a */
[C---:B---3--:R-:W-:Y:S02]  /*08a0*/  PRMT R53, R60.reuse, 0x7632, R53 ;  /* 0x000076323c357816 */ /* 0x048fe40000000035 */
[----:B------:R-:W-:Y:S02]  /*08b0*/  SHF.L.U32 R163, R60, 0x10, RZ ;  /* 0x000000103ca37819 */ /* 0x000fe400000006ff */
[----:B------:R-:W-:Y:S02]  /*08c0*/  SHF.L.U32 R141, R54, 0x10, RZ ;  /* 0x00000010368d7819 */ /* 0x000fe400000006ff */
[----:B------:R-:W-:-:S02]  /*08d0*/  PRMT R55, R61, 0x7632, R55 ;  /* 0x000076323d377816 */ /* 0x000fc40000000037 */
[----:B------:R-:W-:Y:S02]  /*08e0*/  SHF.L.U32 R161, R61, 0x10, RZ ;  /* 0x000000103da17819 */ /* 0x000fe400000006ff */
[----:B------:R-:W-:Y:S02]  /*08f0*/  PRMT R52, R62, 0x7632, R52 ;  /* 0x000076323e347816 */ /* 0x000fe40000000034 */
[C---:B------:R-:W-:Y:S02]  /*0900*/  PRMT R60, R64.reuse, 0x7632, R60 ;  /* 0x00007632403c7816 */ /* 0x040fe4000000003c */
[----:B0-----:R-:W-:Y:S02]  /*0910*/  SHF.L.U32 R107, R64, 0x10, RZ ;  /* 0x00000010406b7819 */ /* 0x001fe400000006ff */
[C---:B------:R-:W-:Y:S02]  /*0920*/  PRMT R108, R57.reuse, 0x7632, R108 ;  /* 0x00007632396c7816 */ /* 0x040fe4000000006c */
[----:B------:R-:W-:-:S02]  /*0930*/  SHF.L.U32 R109, R57, 0x10, RZ ;  /* 0x00000010396d7819 */ /* 0x000fc400000006ff */
[C---:B------:R-:W-:Y:S02]  /*0940*/  PRMT R106, R58.reuse, 0x7632, R106 ;  /* 0x000076323a6a7816 */ /* 0x040fe4000000006a */
[----:B------:R-:W-:Y:S02]  /*0950*/  SHF.L.U32 R143, R58, 0x10, RZ ;  /* 0x000000103a8f7819 */ /* 0x000fe400000006ff */
[C---:B------:R-:W-:Y:S02]  /*0960*/  PRMT R61, R69.reuse, 0x7632, R61 ;  /* 0x00007632453d7816 */ /* 0x040fe4000000003d */
[----:B------:R-:W-:Y:S02]  /*0970*/  SHF.L.U32 R153, R69, 0x10, RZ ;  /* 0x0000001045997819 */ /* 0x000fe400000006ff */
[----:B------:R-:W-:Y:S02]  /*0980*/  PRMT R64, R71, 0x7632, R64 ;  /* 0x0000763247407816 */ /* 0x000fe40000000040 */
[----:B------:R-:W-:Y:S01]  /*0990*/  SHF.L.U32 R137, R137, 0x10, RZ ;  /* 0x0000001089897819 */ /* 0x000fe200000006ff */
[----:B------:R-:W-:Y:S01]  /*09a0*/  IMAD.U32 R139, R59, 0x10000, RZ ;  /* 0x000100003b8b7824 */ /* 0x000fe200078e00ff */
[C---:B------:R-:W-:Y:S01]  /*09b0*/  PRMT R57, R63.reuse, 0x7632, R57 ;  /* 0x000076323f397816 */ /* 0x040fe20000000039 */
[----:B------:R-:W-:Y:S01]  /*09c0*/  IMAD.U32 R63, R63, 0x10000, RZ ;  /* 0x000100003f3f7824 */ /* 0x000fe200078e00ff */
[C---:B------:R-:W-:Y:S01]  /*09d0*/  PRMT R58, R65.reuse, 0x7632, R58 ;  /* 0x00007632413a7816 */ /* 0x040fe2000000003a */
[----:B------:R-:W-:Y:S01]  /*09e0*/  FADD.FTZ R142, -R120, R147 ;  /* 0x00000093788e7221 */ /* 0x000fe20000010100 */
[----:B-1----:R-:W-:-:S02]  /*09f0*/  SHF.L.U32 R105, R65, 0x10, RZ ;  /* 0x0000001041697819 */ /* 0x002fc400000006ff */
[----:B------:R-:W-:Y:S02]  /*0a00*/  SHF.L.U32 R69, R136, 0x10, RZ ;  /* 0x0000001088457819 */ /* 0x000fe400000006ff */
[----:B------:R-:W-:Y:S01]  /*0a10*/  SHF.L.U32 R121, R121, 0x10, RZ ;  /* 0x0000001079797819 */ /* 0x000fe200000006ff */
[----:B------:R-:W-:Y:S01]  /*0a20*/  FADD.FTZ R0, -R120, R151 ;  /* 0x0000009778007221 */ /* 0x000fe20000010100 */
[----:B------:R-:W-:Y:S02]  /*0a30*/  PRMT R104, R59, 0x7632, R104 ;  /* 0x000076323b687816 */ /* 0x000fe40000000068 */
[----:B------:R-:W-:Y:S02]  /*0a40*/  SHF.L.U32 R65, R68, 0x10, RZ ;  /* 0x0000001044417819 */ /* 0x000fe400000006ff */
[----:B------:R-:W-:Y:S01]  /*0a50*/  SHF.L.U32 R155, R70, 0x10, RZ ;  /* 0x00000010469b7819 */ /* 0x000fe200000006ff */
[----:B------:R-:W-:Y:S01]  /*0a60*/  FADD.FTZ R146, -R120, R141 ;  /* 0x0000008d78927221 */ /* 0x000fe20000010100 */
[----:B------:R-:W-:-:S02]  /*0a70*/  PRMT R117, R56, 0x7632, R117 ;  /* 0x0000763238757816 */ /* 0x000fc40000000075 */
[----:B------:R-:W-:Y:S02]  /*0a80*/  SHF.L.U32 R145, R56, 0x10, RZ ;  /* 0x0000001038917819 */ /* 0x000fe400000006ff */
[----:B------:R-:W-:Y:S02]  /*0a90*/  SHF.L.U32 R159, R62, 0x10, RZ ;  /* 0x000000103e9f7819 */ /* 0x000fe400000006ff */
[----:B------:R-:W-:Y:S02]  /*0aa0*/  PRMT R59, R68, 0x7632, R59 ;  /* 0x00007632443b7816 */ /* 0x000fe4000000003b */
[----:B------:R-:W-:Y:S01]  /*0ab0*/  SHF.L.U32 R147, R52, 0x10, RZ ;  /* 0x0000001034937819 */ /* 0x000fe200000006ff */
[----:B------:R-:W-:Y:S01]  /*0ac0*/  FADD.FTZ R141, -R120, R137 ;  /* 0x00000089788d7221 */ /* 0x000fe20000010100 */
[----:B------:R-:W-:Y:S01]  /*0ad0*/  PRMT R56, R66, 0x7632, R56 ;  /* 0x0000763242387816 */ /* 0x000fe20000000038 */
[----:B------:R-:W-:Y:S01]  /*0ae0*/  IMAD.U32 R64, R64, 0x10000, RZ ;  /* 0x0001000040407824 */ /* 0x000fe200078e00ff */
[----:B------:R-:W-:Y:S01]  /*0af0*/  SHF.L.U32 R157, R66, 0x10, RZ ;  /* 0x00000010429d7819 */ /* 0x000fe200000006ff */
[----:B------:R-:W-:Y:S01]  /*0b00*/  IMAD.U32 R66, R71, 0x10000, RZ ;  /* 0x0001000047427824 */ /* 0x000fe200078e00ff */
[----:B------:R-:W-:Y:S01]  /*0b10*/  PRMT R62, R70, 0x7632, R62 ;  /* 0x00007632463e7816 */ /* 0x000fe2000000003e */
[----:B------:R-:W-:Y:S01]  /*0b20*/  FADD.FTZ R148, -R120, R149 ;  /* 0x0000009578947221 */ /* 0x000fe20000010100 */
[----:B------:R-:W-:-:S02]  /*0b30*/  IMAD.U32 R165, R138, 0x10000, RZ ;  /* 0x000100008aa57824 */ /* 0x000fc400078e00ff */
[C---:B------:R-:W-:Y:S01]  /*0b40*/  FADD.FTZ R137, -R120.reuse, R69 ;  /* 0x0000004578897221 */ /* 0x040fe20000010100 */
[C---:B------:R-:W-:Y:S01]  /*0b50*/  FADD.FTZ R121, -R120.reuse, R121 ;  /* 0x0000007978797221 */ /* 0x040fe20000010100 */
[----:B------:R-:W-:Y:S01]  /*0b60*/  SHF.L.U32 R53, R53, 0x10, RZ ;  /* 0x0000001035357819 */ /* 0x000fe200000006ff */
[C---:B------:R-:W-:Y:S01]  /*0b70*/  FADD.FTZ R71, -R120.reuse, R63 ;  /* 0x0000003f78477221 */ /* 0x040fe20000010100 */
[----:B------:R-:W-:Y:S01]  /*0b80*/  SHF.L.U32 R55, R55, 0x10, RZ ;  /* 0x0000001037377819 */ /* 0x000fe200000006ff */
[----:B------:R-:W-:Y:S02]  /*0b90*/  IMAD.U32 R149, R57, 0x10000, RZ ;  /* 0x0001000039957824 */ /* 0x000fe400078e00ff */
[C---:B------:R-:W-:Y:S01]  /*0ba0*/  FADD.FTZ R69, -R120.reuse, R65 ;  /* 0x0000004178457221 */ /* 0x040fe20000010100 */
[----:B------:R-:W-:Y:S01]  /*0bb0*/  SHF.L.U32 R151, R59, 0x10, RZ ;  /* 0x000000103b977819 */ /* 0x000fe200000006ff */
[----:B------:R-:W-:Y:S01]  /*0bc0*/  FADD.FTZ R63, -R120, R155 ;  /* 0x0000009b783f7221 */ /* 0x000fe20000010100 */
[----:B------:R-:W-:Y:S01]  /*0bd0*/  FMUL.FTZ R0, R116, R0 ;  /* 0x0000000074007220 */ /* 0x000fe20000410000 */
[----:B------:R-:W-:Y:S01]  /*0be0*/  SHF.L.U32 R52, R61, 0x10, RZ ;  /* 0x000000103d347819 */ /* 0x000fe200000006ff */
[----:B------:R-:W-:Y:S01]  /*0bf0*/  FADD.FTZ R57, -R120, R147 ;  /* 0x0000009378397221 */ /* 0x000fe20000010100 */
[----:B------:R-:W-:Y:S01]  /*0c00*/  SHF.L.U32 R155, R62, 0x10, RZ ;  /* 0x000000103e9b7819 */ /* 0x000fe200000006ff */
[----:B------:R-:W-:Y:S01]  /*0c10*/  FADD.FTZ R147, -R120, R64 ;  /* 0x0000004078937221 */ /* 0x000fe20000010100 */
[C---:B------:R-:W-:Y:S01]  /*0c20*/  PRMT R54, R67.reuse, 0x7632, R54 ;  /* 0x0000763243367816 */ /* 0x040fe20000000036 */
[----:B------:R-:W-:Y:S01]  /*0c30*/  IMAD.U32 R67, R67, 0x10000, RZ ;  /* 0x0001000043437824 */ /* 0x000fe200078e00ff */
[----:B------:R-:W-:Y:S01]  /*0c40*/  SHF.L.U32 R106, R106, 0x10, RZ ;  /* 0x000000106a6a7819 */ /* 0x000fe200000006ff */
[C---:B------:R-:W-:Y:S01]  /*0c50*/  FADD.FTZ R165, -R120.reuse, R165 ;  /* 0x000000a578a57221 */ /* 0x040fe20000010100 */
[----:B------:R-:W-:Y:S01]  /*0c60*/  FADD.FTZ R65, -R120, R153 ;  /* 0x0000009978417221 */ /* 0x000fe20000010100 */
[----:B------:R-:W-:Y:S01]  /*0c70*/  SHF.L.U32 R64, R48, 0x10, RZ ;  /* 0x0000001030407819 */ /* 0x000fe200000006ff */
[C---:B------:R-:W-:Y:S01]  /*0c80*/  FMUL.FTZ R138, R116.reuse, R121 ;  /* 0x00000079748a7220 */ /* 0x040fe20000410000 */
[----:B------:R-:W-:Y:S01]  /*0c90*/  FMUL.FTZ R71, R116, R71 ;  /* 0x0000004774477220 */ /* 0x000fe20000410000 */
[C---:B------:R-:W-:Y:S01]  /*0ca0*/  FADD.FTZ R159, -R120.reuse, R159 ;  /* 0x0000009f789f7221 */ /* 0x040fe20000010100 */
[C---:B------:R-:W-:Y:S01]  /*0cb0*/  FADD.FTZ R153, -R120.reuse, R53 ;  /* 0x0000003578997221 */ /* 0x040fe20000010100 */
[----:B------:R-:W-:Y:S01]  /*0cc0*/  FADD.FTZ R59, -R120, R55 ;  /* 0x00000037783b7221 */ /* 0x000fe20000010100 */
[----:B------:R-:W-:Y:S01]  /*0cd0*/  SHF.L.U32 R117, R117, 0x10, RZ ;  /* 0x0000001075757819 */ /* 0x000fe200000006ff */
[----:B------:R-:W-:Y:S01]  /*0ce0*/  FADD.FTZ R125, R145, R125 ;  /* 0x0000007d917d7221 */ /* 0x000fe20000010000 */
[----:B------:R-:W-:Y:S01]  /*0cf0*/  FFMA.FTZ R127, R0, R145, R127 ;  /* 0x00000091007f7223 */ /* 0x000fe2000001007f */
[----:B------:R-:W-:Y:S01]  /*0d00*/  FMUL.FTZ R70, R116, R69 ;  /* 0x0000004574467220 */ /* 0x000fe20000410000 */
[C---:B------:R-:W-:Y:S01]  /*0d10*/  FADD.FTZ R55, -R120.reuse, R149 ;  /* 0x0000009578377221 */ /* 0x040fe20000010100 */
[----:B------:R-:W-:Y:S01]  /*0d20*/  FADD.FTZ R53, -R120, R151 ;  /* 0x0000009778357221 */ /* 0x000fe20000010100 */
[----:B------:R-:W-:Y:S01]  /*0d30*/  PRMT R62, R49, 0x7632, R62 ;  /* 0x00007632313e7816 */ /* 0x000fe2000000003e */
[----:B------:R-:W-:Y:S01]  /*0d40*/  FMUL.FTZ R145, R24, R145 ;  /* 0x0000009118917220 */ /* 0x000fe20000410000 */
[C---:B------:R-:W-:Y:S01]  /*0d50*/  FADD.FTZ R163, -R120.reuse, R163 ;  /* 0x000000a378a37221 */ /* 0x040fe20000010100 */
[C---:B------:R-:W-:Y:S01]  /*0d60*/  FADD.FTZ R161, -R120.reuse, R161 ;  /* 0x000000a178a17221 */ /* 0x040fe20000010100 */
[C---:B------:R-:W-:Y:S01]  /*0d70*/  FADD.FTZ R61, -R120.reuse, R66 ;  /* 0x00000042783d7221 */ /* 0x040fe20000010100 */
[C---:B------:R-:W-:Y:S01]  /*0d80*/  FADD.FTZ R151, -R120.reuse, R52 ;  /* 0x0000003478977221 */ /* 0x040fe20000010100 */
[----:B------:R-:W-:Y:S01]  /*0d90*/  FADD.FTZ R149, -R120, R155 ;  /* 0x0000009b78957221 */ /* 0x000fe20000010100 */
[----:B------:R-:W-:Y:S01]  /*0da0*/  FMUL.FTZ R148, R116, R148 ;  /* 0x0000009474947220 */ /* 0x000fe20000410000 */
[----:B------:R-:W-:-:S02]  /*0db0*/  IMAD.U32 R104, R104, 0x10000, RZ ;  /* 0x0001000068687824 */ /* 0x000fc400078e00ff */
[----:B------:R-:W-:Y:S01]  /*0dc0*/  FADD.FTZ R112, R106, R112 ;  /* 0x000000706a707221 */ /* 0x000fe20000010000 */
[----:B------:R-:W-:Y:S01]  /*0dd0*/  FMUL.FTZ R136, R116, R165 ;  /* 0x000000a574887220 */ /* 0x000fe20000410000 */
[-C--:B------:R-:W-:Y:S01]  /*0de0*/  FFMA.FTZ R113, R138, R106.reuse, R113 ;  /* 0x0000006a8a717223 */ /* 0x080fe20000010071 */
[----:B------:R-:W-:Y:S01]  /*0df0*/  FMUL.FTZ R120, R21, R106 ;  /* 0x0000006a15787220 */ /* 0x000fe20000410000 */
[----:B------:R-:W-:Y:S01]  /*0e00*/  FADD.FTZ R79, R67, R79 ;  /* 0x0000004f434f7221 */ /* 0x000fe20000010000 */
[-C--:B------:R-:W-:Y:S01]  /*0e10*/  FFMA.FTZ R96, R71, R67.reuse, R96 ;  /* 0x0000004347607223 */ /* 0x080fe20000010060 */
[----:B------:R-:W-:Y:S01]  /*0e20*/  FMUL.FTZ R69, R14, R67 ;  /* 0x000000430e457220 */ /* 0x000fe20000410000 */
[----:B------:R-:W-:Y:S01]  /*0e30*/  SHF.L.U32 R52, R49, 0x10, RZ ;  /* 0x0000001031347819 */ /* 0x000fe200000006ff */
[C---:B------:R-:W-:Y:S01]  /*0e40*/  FMUL.FTZ R140, R116.reuse, R137 ;  /* 0x00000089748c7220 */ /* 0x040fe20000410000 */
[----:B------:R-:W-:Y:S01]  /*0e50*/  FMUL.FTZ R106, R116, R159 ;  /* 0x0000009f746a7220 */ /* 0x000fe20000410000 */
[----:B------:R-:W-:Y:S01]  /*0e60*/  FADD.FTZ R91, R64, R91 ;  /* 0x0000005b405b7221 */ /* 0x000fe20000010000 */
[-C--:B------:R-:W-:Y:S01]  /*0e70*/  FFMA.FTZ R97, R70, R64.reuse, R97 ;  /* 0x0000004046617223 */ /* 0x080fe20000010061 */
[----:B------:R-:W-:Y:S01]  /*0e80*/  FMUL.FTZ R67, R8, R64 ;  /* 0x0000004008437220 */ /* 0x000fe20000410000 */
[----:B------:R-:W-:Y:S01]  /*0e90*/  FMUL.FTZ R137, R25, R117 ;  /* 0x0000007519897220 */ /* 0x000fe20000410000 */
[----:B------:R-:W-:Y:S01]  /*0ea0*/  FADD.FTZ R64, RZ, R145 ;  /* 0x00000091ff407221 */ /* 0x000fe20000010000 */
[----:B------:R-:W-:Y:S01]  /*0eb0*/  SHF.L.U32 R49, R62, 0x10, RZ ;  /* 0x000000103e317819 */ /* 0x000fe200000006ff */
        /* <DEDUP_REMOVED lines=8> */
[----:B------:R-:W-:Y:S01]  /*0f40*/  SHF.L.U32 R108, R108, 0x10, RZ ;  /* 0x000000106c6c7819 */ /* 0x000fe200000006ff */
[----:B------:R-:W-:Y:S01]  /*0f50*/  FADD.FTZ R80, R157, R80 ;  /* 0x000000509d507221 */ /* 0x000fe20000010000 */
[-C--:B------:R-:W-:Y:S01]  /*0f60*/  FFMA.FTZ R3, R106, R157.reuse, R3 ;  /* 0x0000009d6a037223 */ /* 0x080fe20000010003 */
[----:B------:R-:W-:Y:S01]  /*0f70*/  FMUL.FTZ R104, R12, R157 ;  /* 0x0000009d0c687220 */ /* 0x000fe20000410000 */
[----:B------:R-:W-:Y:S01]  /*0f80*/  FMUL.FTZ R68, R116, R65 ;  /* 0x0000004174447220 */ /* 0x000fe20000410000 */
[----:B------:R-:W-:Y:S01]  /*0f90*/  FADD.FTZ R157, R64, R137 ;  /* 0x00000089409d7221 */ /* 0x000fe20000010000 */
[----:B------:R-:W-:Y:S01]  /*0fa0*/  FFMA.FTZ R159, R141, R137, R62 ;  /* 0x000000898d9f7223 */ /* 0x000fe2000001003e */
[----:B------:R-:W-:Y:S01]  /*0fb0*/  PRMT R66, R48, 0x7632, R66 ;  /* 0x0000763230427816 */ /* 0x000fe20000000042 */
[----:B------:R-:W-:Y:S01]  /*0fc0*/  FMUL.FTZ R146, R116, R146 ;  /* 0x0000009274927220 */ /* 0x000fe20000410000 */
[----:B------:R-:W-:Y:S01]  /*0fd0*/  FADD.FTZ R87, R52, R87 ;  /* 0x0000005734577221 */ /* 0x000fe20000010000 */
[-C--:B------:R-:W-:Y:S01]  /*0fe0*/  FFMA.FTZ R99, R68, R52.reuse, R99 ;  /* 0x0000003444637223 */ /* 0x080fe20000010063 */
[----:B------:R-:W-:Y:S01]  /*0ff0*/  FMUL.FTZ R65, R10, R52 ;  /* 0x000000340a417220 */ /* 0x000fe20000410000 */
[C---:B------:R-:W-:Y:S01]  /*1000*/  PRMT R48, R50.reuse, 0x7632, R48 ;  /* 0x0000763232307816 */ /* 0x040fe20000000030 */
[----:B------:R-:W-:Y:S01]  /*1010*/  FMUL.FTZ R121, R27, R108 ;  /* 0x0000006c1b797220 */ /* 0x000fe20000410000 */
[----:B------:R-:W-:Y:S01]  /*1020*/  SHF.L.U32 R155, R50, 0x10, RZ ;  /* 0x00000010329b7819 */ /* 0x000fe200000006ff */
[----:B------:R-:W-:Y:S01]  /*1030*/  FADD.FTZ R52, R157, R144 ;  /* 0x000000909d347221 */ /* 0x000fe20000010000 */
[C---:B------:R-:W-:Y:S01]  /*1040*/  PRMT R150, R51.reuse, 0x7632, R150 ;  /* 0x0000763233967816 */ /* 0x040fe20000000096 */
[----:B------:R-:W-:-:S02]  /*1050*/  IMAD.U32 R50, R51, 0x10000, RZ ;  /* 0x0001000033327824 */ /* 0x000fc400078e00ff */
[----:B------:R-:W-:Y:S01]  /*1060*/  FFMA.FTZ R159, R148, R144, R159 ;  /* 0x00000090949f7223 */ /* 0x000fe2000001009f */
[----:B------:R-:W-:Y:S01]  /*1070*/  SHF.L.U32 R51, R66, 0x10, RZ ;  /* 0x0000001042337819 */ /* 0x000fe200000006ff */
        /* <DEDUP_REMOVED lines=22> */
[----:B------:R-:W-:Y:S01]  /*11e0*/  FMUL.FTZ R117, R116, R163 ;  /* 0x000000a374757220 */ /* 0x000fe20000410000 */
[----:B------:R-:W-:Y:S01]  /*11f0*/  SHF.L.U32 R60, R60, 0x10, RZ ;  /* 0x000000103c3c7819 */ /* 0x000fe200000006ff */
[----:B------:R-:W-:Y:S01]  /*1200*/  FADD.FTZ R118, R108, R118 ;  /* 0x000000766c767221 */ /* 0x000fe20000010000 */
[----:B------:R-:W-:Y:S01]  /*1210*/  FFMA.FTZ R119, R140, R108, R119 ;  /* 0x0000006c8c777223 */ /* 0x000fe20000010077 */
        /* <DEDUP_REMOVED lines=35> */
[----:B------:R-:W-:Y:S01]  /*1450*/  FFMA.FTZ R50, R106, R104, R155 ;  /* 0x000000686a327223 */ /* 0x000fe2000001009b */
[----:B------:R-:W-:Y:S02]  /*1460*/  IMAD.U32 R54, R54, 0x10000, RZ ;  /* 0x0001000036367824 */ /* 0x000fe400078e00ff */
        /* <DEDUP_REMOVED lines=39> */
[----:B------:R-:W-:Y:S01]  /*16e0*/  FADD.FTZ R149, R152, R61 ;  /* 0x0000003d98957221 */ /* 0x000fe20000010000 */
[----:B------:R-:W-:Y:S01]  /*16f0*/  FMUL.FTZ R150, R7, R150 ;  /* 0x0000009607967220 */ /* 0x000fe20000410000 */
[----:B------:R-:W-:-:S03]  /*1700*/  FFMA.FTZ R152, R64, R61, R151 ;  /* 0x0000003d40987223 */ /* 0x000fc60000010097 */
        /* <DEDUP_REMOVED lines=21> */
.L_x_764:
[----:B-1----:R-:W-:Y:S01]  /*1860*/  FADD.FTZ R152, R149, R152 ;  /* 0x0000009895987221 */ /* 0x002fe20000010000 */
[----:B--2---:R-:W-:Y:S01]  /*1870*/  FADD.FTZ R154, R151, R154 ;  /* 0x0000009a979a7221 */ /* 0x004fe20000010000 */
[----:B------:R-:W-:Y:S02]  /*1880*/  ISETP.NE.U32.AND P1, PT, RZ, UR12, PT ;  /* 0x0000000cff007c0c */ /* 0x000fe4000bf25070 */
[----:B0-----:R-:W-:Y:S01]  /*1890*/  FMUL.FTZ R149, R152, UR9 ;  /* 0x0000000998957c20 */ /* 0x001fe20008410000 */
        /* <DEDUP_REMOVED lines=15> */
[-C--:B------:R-:W-:Y:S01]  /*1990*/  FFMA.FTZ R136, R136, R152.reuse, R149 ;  /* 0x0000009888887223 */ /* 0x080fe20000010095 */
[----:B------:R-:W-:Y:S01]  /*19a0*/  FADD.FTZ R143, R143, -R146 ;  /* 0x800000928f8f7221 */ /* 0x000fe20000010000 */
[----:B------:R-:W-:Y:S01]  /*19b0*/  FADD.FTZ R53, R48, -R53 ;  /* 0x8000003530357221 */ /* 0x000fe20000010000 */
[----:B-----5:R-:W-:Y:S01]  /*19c0*/  @P0 PRMT R48, R30, 0x7632, R48 ;  /* 0x000076321e300816 */ /* 0x020fe20000000030 */
[----:B------:R-:W-:Y:S01]  /*19d0*/  FADD.FTZ R145, R145, -R0 ;  /* 0x8000000091917221 */ /* 0x000fe20000010000 */
[----:B------:R-:W-:Y:S01]  /*19e0*/  FADD.FTZ R151, R120, -R151 ;  /* 0x8000009778977221 */ /* 0x000fe20000010000 */
[----:B------:R-:W-:Y:S01]  /*19f0*/  FADD.FTZ R52, R49, -R52 ;  /* 0x8000003431347221 */ /* 0x000fe20000010000 */
[-CC-:B------:R-:W-:Y:S01]  /*1a00*/  FFMA.FTZ R117, R117, R152.reuse, R149.reuse ;  /* 0x0000009875757223 */ /* 0x180fe20000010095 */
[----:B------:R-:W-:Y:S01]  /*1a10*/  FADD.FTZ R159, R69, -R106 ;  /* 0x8000006a459f7221 */ /* 0x000fe20000010000 */
[----:B------:R-:W-:Y:S01]  /*1a20*/  @P0 PRMT R0, R31, 0x7632, R0 ;  /* 0x000076321f000816 */ /* 0x000fe20000000000 */
[----:B------:R-:W-:Y:S01]  /*1a30*/  FADD.FTZ R71, R109, -R136 ;  /* 0x800000886d477221 */ /* 0x000fe20000010000 */
[----:B------:R-:W-:Y:S01]  /*1a40*/  @P0 SHF.L.U32 R49, R30, 0x10, RZ ;  /* 0x000000101e310819 */ /* 0x000fe200000006ff */
[----:B------:R-:W-:Y:S01]  /*1a50*/  FMUL.FTZ R106, R116, R143 ;  /* 0x0000008f746a7220 */ /* 0x000fe20000410000 */
        /* <DEDUP_REMOVED lines=12> */
[----:B------:R-:W-:Y:S01]  /*1b20*/  FMUL.FTZ R109, R116, R151 ;  /* 0x00000097746d7220 */ /* 0x000fe20000410000 */
[----:B------:R-:W-:-:S02]  /*1b30*/  @P0 IMAD.U32 R48, R48, 0x10000, RZ ;  /* 0x0001000030300824 */ /* 0x000fc400078e00ff */
[----:B------:R-:W-:Y:S01]  /*1b40*/  FADD.FTZ R149, R108, -R117 ;  /* 0x800000756c957221 */ /* 0x000fe20000010000 */
[----:B------:R-:W-:Y:S01]  /*1b50*/  @P0 SHF.L.U32 R50, R0, 0x10, RZ ;  /* 0x0000001000320819 */ /* 0x000fe200000006ff */
[----:B------:R-:W-:Y:S01]  /*1b60*/  FMUL.FTZ R117, R116, R71 ;  /* 0x0000004774757220 */ /* 0x000fe20000410000 */
[--C-:B------:R-:W-:Y:S01]  /*1b70*/  @P0 FADD.FTZ R106, R106, R49.reuse ;  /* 0x000000316a6a0221 */ /* 0x100fe20000010000 */
[----:B------:R-:W-:Y:S01]  /*1b80*/  FADD.FTZ R139, R139, -R142 ;  /* 0x8000008e8b8b7221 */ /* 0x000fe20000010000 */
[----:B------:R-:W-:Y:S01]  /*1b90*/  @P0 PRMT R49, R29, 0x7632, R49 ;  /* 0x000076321d310816 */ /* 0x000fe20000000031 */
[----:B------:R-:W-:Y:S01]  /*1ba0*/  @P0 FADD.FTZ R109, R109, R48 ;  /* 0x000000306d6d0221 */ /* 0x000fe20000010000 */
[----:B------:R-:W-:Y:S01]  /*1bb0*/  FADD.FTZ R163, R51, -R138 ;  /* 0x8000008a33a37221 */ /* 0x000fe20000010000 */
[----:B------:R-:W-:Y:S01]  /*1bc0*/  @P0 PRMT R48, R28, 0x7632, R48 ;  /* 0x000076321c300816 */ /* 0x000fe20000000030 */
[----:B------:R-:W-:Y:S01]  /*1bd0*/  FADD.FTZ R137, R137, -R154 ;  /* 0x8000009a89897221 */ /* 0x000fe20000010000 */
[----:B------:R-:W-:Y:S01]  /*1be0*/  @P0 SHF.L.U32 R51, R31, 0x10, RZ ;  /* 0x000000101f330819 */ /* 0x000fe200000006ff */
[----:B------:R-:W-:Y:S01]  /*1bf0*/  @P0 FADD.FTZ R117, R117, R50 ;  /* 0x0000003275750221 */ /* 0x000fe20000010000 */
[----:B------:R-:W-:Y:S01]  /*1c00*/  FMUL.FTZ R108, R116, R139 ;  /* 0x0000008b746c7220 */ /* 0x000fe20000410000 */
[----:B------:R-:W-:Y:S01]  /*1c10*/  @P0 SHF.L.U32 R50, R49, 0x10, RZ ;  /* 0x0000001031320819 */ /* 0x000fe200000006ff */
[----:B------:R-:W-:Y:S01]  /*1c20*/  FADD.FTZ R161, R67, -R70 ;  /* 0x8000004643a17221 */ /* 0x000fe20000010000 */
[----:B------:R-:W-:Y:S01]  /*1c30*/  @P0 SHF.L.U32 R49, R28, 0x10, RZ ;  /* 0x000000101c310819 */ /* 0x000fe200000006ff */
[----:B------:R-:W-:Y:S01]  /*1c40*/  FADD.FTZ R141, R144, -R141 ;  /* 0x8000008d908d7221 */ /* 0x000fe20000010000 */
[----:B------:R-:W-:Y:S01]  /*1c50*/  FADD.FTZ R155, R105, -R62 ;  /* 0x8000003e699b7221 */ /* 0x000fe20000010000 */
[C---:B------:R-:W-:Y:S01]  /*1c60*/  FMUL.FTZ R70, R116.reuse, R145 ;  /* 0x0000009174467220 */ /* 0x040fe20000410000 */
[----:B------:R-:W-:Y:S01]  /*1c70*/  FMUL.FTZ R105, R116, R137 ;  /* 0x0000008974697220 */ /* 0x000fe20000410000 */
[----:B------:R-:W-:-:S02]  /*1c80*/  @P0 IMAD.U32 R48, R48, 0x10000, RZ ;  /* 0x0001000030300824 */ /* 0x000fc400078e00ff */
[----:B------:R-:W-:Y:S01]  /*1c90*/  @P0 FADD.FTZ R108, R108, R51 ;  /* 0x000000336c6c0221 */ /* 0x000fe20000010000 */
[----:B------:R-:W-:Y:S01]  /*1ca0*/  FADD.FTZ R157, R104, -R107 ;  /* 0x8000006b689d7221 */ /* 0x000fe20000010000 */
[----:B------:R-:W-:Y:S01]  /*1cb0*/  @P0 SHF.L.U32 R51, R29, 0x10, RZ ;  /* 0x000000101d330819 */ /* 0x000fe200000006ff */
[----:B------:R-:W-:Y:S01]  /*1cc0*/  FMUL.FTZ R104, R116, R141 ;  /* 0x0000008d74687220 */ /* 0x000fe20000410000 */
[--C-:B------:R-:W-:Y:S01]  /*1cd0*/  @P0 FADD.FTZ R70, R70, R49.reuse ;  /* 0x0000003146460221 */ /* 0x100fe20000010000 */
[----:B------:R-:W-:Y:S01]  /*1ce0*/  @P0 PRMT R49, R35, 0x7632, R49 ;  /* 0x0000763223310816 */ /* 0x000fe20000000031 */
[--C-:B------:R-:W-:Y:S01]  /*1cf0*/  @P0 FADD.FTZ R105, R105, R48.reuse ;  /* 0x0000003069690221 */ /* 0x100fe20000010000 */
[----:B------:R-:W-:Y:S01]  /*1d00*/  FADD.FTZ R55, R54, -R55 ;  /* 0x8000003736377221 */ /* 0x000fe20000010000 */
[----:B------:R-:W-:Y:S01]  /*1d10*/  @P0 PRMT R48, R34, 0x7632, R48 ;  /* 0x0000763222300816 */ /* 0x000fe20000000030 */
[----:B------:R-:W-:Y:S01]  /*1d20*/  @P0 FADD.FTZ R104, R104, R51 ;  /* 0x0000003368680221 */ /* 0x000fe20000010000 */
[----:B------:R-:W-:Y:S01]  /*1d30*/  FADD.FTZ R59, R58, -R59 ;  /* 0x8000003b3a3b7221 */ /* 0x000fe20000010000 */
[----:B------:R-:W-:Y:S01]  /*1d40*/  FADD.FTZ R63, R63, -R66 ;  /* 0x800000423f3f7221 */ /* 0x000fe20000010000 */
[----:B------:R-:W-:Y:S01]  /*1d50*/  @P0 SHF.L.U32 R51, R49, 0x10, RZ ;  /* 0x0000001031330819 */ /* 0x000fe200000006ff */
[C---:B------:R-:W-:Y:S01]  /*1d60*/  FMUL.FTZ R66, R116.reuse, R55 ;  /* 0x0000003774427220 */ /* 0x040fe20000410000 */
[----:B------:R-:W-:Y:S01]  /*1d70*/  FMUL.FTZ R58, R116, R53 ;  /* 0x00000035743a7220 */ /* 0x000fe20000410000 */
[----:B------:R-:W-:Y:S01]  /*1d80*/  FADD.FTZ R121, R121, -R140 ;  /* 0x8000008c79797221 */ /* 0x000fe20000010000 */
[C---:B------:R-:W-:Y:S01]  /*1d90*/  @P0 PRMT R49, R33.reuse, 0x7632, R49 ;  /* 0x0000763221310816 */ /* 0x040fe20000000031 */
[----:B------:R-:W-:Y:S01]  /*1da0*/  @P0 IMAD.U32 R53, R48, 0x10000, RZ ;  /* 0x0001000030350824 */ /* 0x000fe200078e00ff */
[----:B------:R-:W-:Y:S01]  /*1db0*/  @P0 SHF.L.U32 R48, R33, 0x10, RZ ;  /* 0x0000001021300819 */ /* 0x000fe200000006ff */
[----:B------:R-:W-:Y:S01]  /*1dc0*/  FMUL.FTZ R67, R116, R155 ;  /* 0x0000009b74437220 */ /* 0x000fe20000410000 */
[----:B------:R-:W-:Y:S01]  /*1dd0*/  @P0 FADD.FTZ R66, R66, R51 ;  /* 0x0000003342420221 */ /* 0x000fe20000010000 */
[C---:B------:R-:W-:Y:S01]  /*1de0*/  FMUL.FTZ R107, R116.reuse, R121 ;  /* 0x00000079746b7220 */ /* 0x040fe20000410000 */
[----:B------:R-:W-:Y:S01]  /*1df0*/  @P0 SHF.L.U32 R51, R49, 0x10, RZ ;  /* 0x0000001031330819 */ /* 0x000fe200000006ff */
[----:B------:R-:W-:Y:S01]  /*1e00*/  FMUL.FTZ R62, R116, R149 ;  /* 0x00000095743e7220 */ /* 0x000fe20000410000 */
[C---:B------:R-:W-:Y:S01]  /*1e10*/  @P0 SHF.L.U32 R49, R32.reuse, 0x10, RZ ;  /* 0x0000001020310819 */ /* 0x040fe200000006ff */
[--C-:B------:R-:W-:Y:S01]  /*1e20*/  @P0 FADD.FTZ R67, R67, R48.reuse ;  /* 0x0000003043430221 */ /* 0x100fe20000010000 */
[----:B------:R-:W-:Y:S01]  /*1e30*/  @P0 PRMT R48, R32, 0x7632, R48 ;  /* 0x0000763220300816 */ /* 0x000fe20000000030 */
[----:B------:R-:W-:Y:S01]  /*1e40*/  FADD.FTZ R153, R60, -R153 ;  /* 0x800000993c997221 */ /* 0x000fe20000010000 */
[----:B------:R-:W-:Y:S01]  /*1e50*/  FADD.FTZ R165, R65, -R68 ;  /* 0x8000004441a57221 */ /* 0x000fe20000010000 */
[----:B------:R-:W-:Y:S01]  /*1e60*/  @P0 FADD.FTZ R107, R107, R50 ;  /* 0x000000326b6b0221 */ /* 0x000fe20000010000 */
[----:B------:R-:W-:Y:S01]  /*1e70*/  @P0 SHF.L.U32 R50, R34, 0x10, RZ ;  /* 0x0000001022320819 */ /* 0x000fe200000006ff */
[C---:B------:R-:W-:Y:S01]  /*1e80*/  FMUL.FTZ R68, R116.reuse, R59 ;  /* 0x0000003b74447220 */ /* 0x040fe20000410000 */
[----:B------:R-:W-:Y:S01]  /*1e90*/  FMUL.FTZ R69, R116, R157 ;  /* 0x0000009d74457220 */ /* 0x000fe20000410000 */
[----:B------:R-:W-:Y:S01]  /*1ea0*/  @P0 FADD.FTZ R62, R62, R49 ;  /* 0x000000313e3e0221 */ /* 0x000fe20000010000 */
[----:B------:R-:W-:Y:S01]  /*1eb0*/  FADD.FTZ R57, R56, -R57 ;  /* 0x8000003938397221 */ /* 0x000fe20000010000 */
[----:B------:R-:W-:Y:S01]  /*1ec0*/  @P0 SHF.L.U32 R49, R37, 0x10, RZ ;  /* 0x0000001025310819 */ /* 0x000fe200000006ff */
[C---:B------:R-:W-:Y:S01]  /*1ed0*/  FMUL.FTZ R65, R116.reuse, R153 ;  /* 0x0000009974417220 */ /* 0x040fe20000410000 */
[----:B------:R-:W-:Y:S01]  /*1ee0*/  FMUL.FTZ R56, R116, R165 ;  /* 0x000000a574387220 */ /* 0x000fe20000410000 */
[----:B------:R-:W-:-:S02]  /*1ef0*/  @P0 IMAD.U32 R48, R48, 0x10000, RZ ;  /* 0x0001000030300824 */ /* 0x000fc400078e00ff */
[----:B------:R-:W-:Y:S01]  /*1f00*/  FMUL.FTZ R59, R116, R52 ;  /* 0x00000034743b7220 */ /* 0x000fe20000410000 */
[----:B------:R-:W-:Y:S01]  /*1f10*/  @P0 FADD.FTZ R69, R69, R50 ;  /* 0x0000003245450221 */ /* 0x000fe20000010000 */
[----:B------:R-:W-:Y:S01]  /*1f20*/  @P0 FADD.FTZ R68, R68, R51 ;  /* 0x0000003344440221 */ /* 0x000fe20000010000 */
[----:B------:R-:W-:Y:S01]  /*1f30*/  @P0 SHF.L.U32 R52, R35, 0x10, RZ ;  /* 0x0000001023340819 */ /* 0x000fe200000006ff */
[----:B------:R-:W-:Y:S01]  /*1f40*/  FADD.FTZ R60, R61, -R64 ;  /* 0x800000403d3c7221 */ /* 0x000fe20000010000 */
[----:B------:R-:W-:Y:S01]  /*1f50*/  @P0 PRMT R50, R36, 0x7632, R50 ;  /* 0x0000763224320816 */ /* 0x000fe20000000032 */
[----:B------:R-:W-:Y:S01]  /*1f60*/  FMUL.FTZ R71, R116, R159 ;  /* 0x0000009f74477220 */ /* 0x000fe20000410000 */
[----:B------:R-:W-:Y:S01]  /*1f70*/  @P0 SHF.L.U32 R51, R36, 0x10, RZ ;  /* 0x0000001024330819 */ /* 0x000fe200000006ff */
[----:B------:R-:W-:Y:S01]  /*1f80*/  FMUL.FTZ R0, R116, R161 ;  /* 0x000000a174007220 */ /* 0x000fe20000410000 */
[--C-:B------:R-:W-:Y:S01]  /*1f90*/  @P0 FADD.FTZ R65, R65, R48.reuse ;  /* 0x0000003041410221 */ /* 0x100fe20000010000 */
[--C-:B------:R-:W-:Y:S01]  /*1fa0*/  @P0 FADD.FTZ R56, R56, R49.reuse ;  /* 0x0000003138380221 */ /* 0x100fe20000010000 */
[C---:B------:R-:W-:Y:S01]  /*1fb0*/  FMUL.FTZ R64, R116.reuse, R57 ;  /* 0x0000003974407220 */ /* 0x040fe20000410000 */
[----:B------:R-:W-:Y:S01]  /*1fc0*/  @P0 PRMT R48, R37, 0x7632, R48 ;  /* 0x0000763225300816 */ /* 0x000fe20000000030 */
[----:B------:R-:W-:Y:S01]  /*1fd0*/  FMUL.FTZ R57, R116, R163 ;  /* 0x000000a374397220 */ /* 0x000fe20000410000 */
[----:B------:R-:W-:Y:S01]  /*1fe0*/  @P0 PRMT R49, R38, 0x7632, R49 ;  /* 0x0000763226310816 */ /* 0x000fe20000000031 */
[--C-:B------:R-:W-:Y:S01]  /*1ff0*/  @P0 FADD.FTZ R71, R71, R52.reuse ;  /* 0x0000003447470221 */ /* 0x100fe20000010000 */
[----:B------:R-:W-:Y:S01]  /*2000*/  @P0 SHF.L.U32 R50, R50, 0x10, RZ ;  /* 0x0000001032320819 */ /* 0x000fe200000006ff */
[----:B------:R-:W-:Y:S01]  /*2010*/  @P0 FADD.FTZ R0, R0, R51 ;  /* 0x0000003300000221 */ /* 0x000fe20000010000 */
[----:B------:R-:W-:Y:S01]  /*2020*/  @P0 FADD.FTZ R64, R64, R53 ;  /* 0x0000003540400221 */ /* 0x000fe20000010000 */
[----:B------:R-:W-:Y:S01]  /*2030*/  @P0 PRMT R52, R39, 0x7632, R52 ;  /* 0x0000763227340816 */ /* 0x000fe20000000034 */
[----:B------:R-:W-:Y:S01]  /*2040*/  FADD.FTZ R147, R150, -R147 ;  /* 0x8000009396937221 */ /* 0x000fe20000010000 */
[----:B------:R-:W-:Y:S01]  /*2050*/  @P0 SHF.L.U32 R49, R49, 0x10, RZ ;  /* 0x0000001031310819 */ /* 0x000fe200000006ff */
[----:B------:R-:W-:Y:S01]  /*2060*/  FMUL.FTZ R60, R116, R60 ;  /* 0x0000003c743c7220 */ /* 0x000fe20000410000 */
[----:B------:R-:W-:Y:S01]  /*2070*/  @P0 SHF.L.U32 R51, R39, 0x10, RZ ;  /* 0x0000001027330819 */ /* 0x000fe200000006ff */
[----:B------:R-:W-:Y:S01]  /*2080*/  @P0 IMAD.U32 R48, R48, 0x10000, RZ ;  /* 0x0001000030300824 */ /* 0x000fe200078e00ff */
[----:B------:R-:W-:Y:S01]  /*2090*/  @P1 F2FP.BF16.F32.PACK_AB R53, RZ, R108 ;  /* 0x0000006cff35123e */ /* 0x000fe200000010ff */
[----:B------:R-:W-:Y:S01]  /*20a0*/  @P0 FADD.FTZ R57, R57, R50 ;  /* 0x0000003239390221 */ /* 0x000fe20000010000 */
[----:B------:R-:W-:Y:S01]  /*20b0*/  FMUL.FTZ R61, R116, R63 ;  /* 0x0000003f743d7220 */ /* 0x000fe20000410000 */
[----:B------:R-:W-:Y:S01]  /*20c0*/  @P0 SHF.L.U32 R50, R38, 0x10, RZ ;  /* 0x0000001026320819 */ /* 0x000fe200000006ff */
[----:B------:R-:W-:Y:S01]  /*20d0*/  FMUL.FTZ R63, R116, R147 ;  /* 0x00000093743f7220 */ /* 0x000fe20000410000 */
[----:B------:R-:W-:-:S02]  /*20e0*/  @P0 IMAD.U32 R52, R52, 0x10000, RZ ;  /* 0x0001000034340824 */ /* 0x000fc400078e00ff */
[----:B------:R-:W-:Y:S01]  /*20f0*/  @P0 FADD.FTZ R59, R59, R48 ;  /* 0x000000303b3b0221 */ /* 0x000fe20000010000 */
[----:B------:R-:W-:Y:S01]  /*2100*/  @P0 FADD.FTZ R58, R58, R49 ;  /* 0x000000313a3a0221 */ /* 0x000fe20000010000 */
[----:B------:R-:W-:Y:S01]  /*2110*/  @P0 FADD.FTZ R60, R60, R51 ;  /* 0x000000333c3c0221 */ /* 0x000fe20000010000 */
[----:B------:R-:W-:Y:S01]  /*2120*/  @P1 F2FP.BF16.F32.PACK_AB R54, RZ, R117 ;  /* 0x00000075ff36123e */ /* 0x000fe200000010ff */
[----:B------:R-:W-:Y:S01]  /*2130*/  @P0 FADD.FTZ R61, R61, R50 ;  /* 0x000000323d3d0221 */ /* 0x000fe20000010000 */
[----:B------:R-:W-:Y:S01]  /*2140*/  @P1 PRMT R43, R53, 0x7610, R43 ;  /* 0x00007610352b1816 */ /* 0x000fe2000000002b */
[----:B------:R-:W-:Y:S01]  /*2150*/  @P0 FADD.FTZ R63, R63, R52 ;  /* 0x000000343f3f0221 */ /* 0x000fe20000010000 */
[----:B------:R-:W-:Y:S02]  /*2160*/  @P1 F2FP.BF16.F32.PACK_AB R51, RZ, R106 ;  /* 0x0000006aff33123e */ /* 0x000fe400000010ff */
[----:B------:R-:W-:Y:S02]  /*2170*/  @P1 F2FP.BF16.F32.PACK_AB R49, RZ, R104 ;  /* 0x00000068ff31123e */ /* 0x000fe400000010ff */
[----:B------:R-:W-:-:S02]  /*2180*/  @P1 F2FP.BF16.F32.PACK_AB R48, RZ, R70 ;  /* 0x00000046ff30123e */ /* 0x000fc400000010ff */
[----:B------:R-:W-:Y:S02]  /*2190*/  @P1 PRMT R43, R43, 0x5410, R54 ;  /* 0x000054102b2b1816 */ /* 0x000fe40000000036 */
[----:B------:R-:W-:Y:S02]  /*21a0*/  @P1 F2FP.BF16.F32.PACK_AB R52, RZ, R109 ;  /* 0x0000006dff34123e */ /* 0x000fe400000010ff */
[----:B------:R-:W-:Y:S02]  /*21b0*/  @P1 F2FP.BF16.F32.PACK_AB R50, RZ, R107 ;  /* 0x0000006bff32123e */ /* 0x000fe400000010ff */
[----:B------:R-:W-:Y:S02]  /*21c0*/  @P1 F2FP.BF16.F32.PACK_AB R116, RZ, R105 ;  /* 0x00000069ff74123e */ /* 0x000fe400000010ff */
[----:B------:R-:W-:Y:S02]  /*21d0*/  @P1 PRMT R42, R51, 0x7610, R42 ;  /* 0x00007610332a1816 */ /* 0x000fe4000000002a */
[----:B------:R-:W-:-:S02]  /*21e0*/  @P1 PRMT R41, R49, 0x7610, R41 ;  /* 0x0000761031291816 */ /* 0x000fc40000000029 */
[----:B------:R-:W-:Y:S02]  /*21f0*/  @P1 PRMT R40, R48, 0x7610, R40 ;  /* 0x0000761030281816 */ /* 0x000fe40000000028 */
[----:B------:R-:W-:Y:S02]  /*2200*/  @P1 IADD3 R54, P5, R134, UR12, RZ ;  /* 0x0000000c86361c10 */ /* 0x000fe4000ffbe0ff */
[----:B------:R-:W-:Y:S02]  /*2210*/  @P1 PRMT R42, R42, 0x5410, R52 ;  /* 0x000054102a2a1816 */ /* 0x000fe40000000034 */
[----:B------:R-:W-:Y:S02]  /*2220*/  @P1 PRMT R41, R41, 0x5410, R50 ;  /* 0x0000541029291816 */ /* 0x000fe40000000032 */
[----:B------:R-:W-:Y:S02]  /*2230*/  @P1 IADD3.X R55, R135, UR13, RZ, P5, !PT ;  /* 0x0000000d87371c10 */ /* 0x000fe4000affe4ff */
[----:B------:R-:W-:-:S02]  /*2240*/  @P1 PRMT R40, R40, 0x5410, R116 ;  /* 0x0000541028281816 */ /* 0x000fc40000000074 */
[----:B------:R-:W-:Y:S02]  /*2250*/  IADD3 R52, P4, R134, UR16, RZ ;  /* 0x0000001086347c10 */ /* 0x000fe4000ff9e0ff */
[----:B------:R-:W-:Y:S01]  /*2260*/  F2FP.BF16.F32.PACK_AB R51, R117, R108 ;  /* 0x0000006c7533723e */ /* 0x000fe200000010ff */
[----:B------:R0:W-:Y:S01]  /*2270*/  @P1 STG.E.128 desc[UR4][R54.64], R40 ;  /* 0x0000002836001986 */ /* 0x0001e2000c101d04 */
[----:B------:R-:W-:Y:S02]  /*2280*/  IADD3.X R53, R135, UR17, RZ, P4, !PT ;  /* 0x0000001187357c10 */ /* 0x000fe4000a7fe4ff */
[----:B------:R-:W-:Y:S02]  /*2290*/  F2FP.BF16.F32.PACK_AB R50, R109, R106 ;  /* 0x0000006a6d32723e */ /* 0x000fe400000010ff */
[----:B------:R-:W-:Y:S02]  /*22a0*/  F2FP.BF16.F32.PACK_AB R49, R107, R104 ;  /* 0x000000686b31723e */ /* 0x000fe400000010ff */
[----:B------:R-:W-:-:S02]  /*22b0*/  F2FP.BF16.F32.PACK_AB R48, R105, R70 ;  /* 0x000000466930723e */ /* 0x000fc400000010ff */
[----:B------:R-:W-:Y:S02]  /*22c0*/  @P2 F2FP.BF16.F32.PACK_AB R116, RZ, R108 ;  /* 0x0000006cff74223e */ /* 0x000fe400000010ff */
[----:B------:R-:W-:Y:S01]  /*22d0*/  @P2 F2FP.BF16.F32.PACK_AB R108, RZ, R106 ;  /* 0x0000006aff6c223e */ /* 0x000fe200000010ff */
[----:B------:R1:W-:Y:S01]  /*22e0*/  STG.E.128 desc[UR4][R52.64], R48 ;  /* 0x0000003034007986 */ /* 0x0003e2000c101d04 */
[----:B------:R-:W-:Y:S02]  /*22f0*/  @P2 F2FP.BF16.F32.PACK_AB R106, RZ, R104 ;  /* 0x00000068ff6a223e */ /* 0x000fe400000010ff */
[----:B------:R-:W-:Y:S02]  /*2300*/  @P2 F2FP.BF16.F32.PACK_AB R104, RZ, R70 ;  /* 0x00000046ff68223e */ /* 0x000fe400000010ff */
[----:B------:R-:W-:Y:S02]  /*2310*/  @P2 IADD3 R134, P4, R134, UR14, RZ ;  /* 0x0000000e86862c10 */ /* 0x000fe4000ff9e0ff */
[----:B0-----:R-:W-:-:S02]  /*2320*/  @P1 F2FP.BF16.F32.PACK_AB R55, RZ, R71 ;  /* 0x00000047ff37123e */ /* 0x001fc400000010ff */
[----:B------:R-:W-:Y:S02]  /*2330*/  @P1 F2FP.BF16.F32.PACK_AB R54, RZ, R66 ;  /* 0x00000042ff36123e */ /* 0x000fe400000010ff */
[----:B------:R-:W-:Y:S02]  /*2340*/  @P1 PRMT R43, R55, 0x7610, R43 ;  /* 0x00007610372b1816 */ /* 0x000fe4000000002b */
[----:B------:R-:W-:Y:S02]  /*2350*/  @P2 F2FP.BF16.F32.PACK_AB R117, RZ, R117 ;  /* 0x00000075ff75223e */ /* 0x000fe400000010ff */
[----:B------:R-:W-:Y:S02]  /*2360*/  @P2 F2FP.BF16.F32.PACK_AB R109, RZ, R109 ;  /* 0x0000006dff6d223e */ /* 0x000fe400000010ff */
[----:B------:R-:W-:Y:S02]  /*2370*/  @P2 F2FP.BF16.F32.PACK_AB R107, RZ, R107 ;  /* 0x0000006bff6b223e */ /* 0x000fe400000010ff */
[----:B-1----:R-:W-:-:S02]  /*2380*/  @P1 F2FP.BF16.F32.PACK_AB R51, RZ, R69 ;  /* 0x00000045ff33123e */ /* 0x002fc400000010ff */
[----:B------:R-:W-:Y:S02]  /*2390*/  @P1 F2FP.BF16.F32.PACK_AB R49, RZ, R67 ;  /* 0x00000043ff31123e */ /* 0x000fe400000010ff */
[----:B------:R-:W-:Y:S02]  /*23a0*/  @P1 F2FP.BF16.F32.PACK_AB R48, RZ, R62 ;  /* 0x0000003eff30123e */ /* 0x000fe400000010ff */
[----:B------:R-:W-:Y:S02]  /*23b0*/  @P2 F2FP.BF16.F32.PACK_AB R105, RZ, R105 ;  /* 0x00000069ff69223e */ /* 0x000fe400000010ff */
[----:B------:R-:W-:Y:S02]  /*23c0*/  @P2 PRMT R47, R116, 0x7610, R47 ;  /* 0x00007610742f2816 */ /* 0x000fe4000000002f */
[----:B------:R-:W-:Y:S02]  /*23d0*/  @P2 PRMT R46, R108, 0x7610, R46 ;  /* 0x000076106c2e2816 */ /* 0x000fe4000000002e */
[----:B------:R-:W-:-:S02]  /*23e0*/  @P2 PRMT R45, R106, 0x7610, R45 ;  /* 0x000076106a2d2816 */ /* 0x000fc4000000002d */
[----:B------:R-:W-:Y:S02]  /*23f0*/  @P2 PRMT R44, R104, 0x7610, R44 ;  /* 0x00007610682c2816 */ /* 0x000fe4000000002c */
[----:B------:R-:W-:Y:S02]  /*2400*/  @P2 IADD3.X R135, R135, UR15, RZ, P4, !PT ;  /* 0x0000000f87872c10 */ /* 0x000fe4000a7fe4ff */
[----:B------:R-:W-:Y:S02]  /*2410*/  @P1 PRMT R43, R43, 0x5410, R54 ;  /* 0x000054102b2b1816 */ /* 0x000fe40000000036 */
[----:B------:R-:W-:Y:S02]  /*2420*/  @P1 F2FP.BF16.F32.PACK_AB R53, RZ, R64 ;  /* 0x00000040ff35123e */ /* 0x000fe400000010ff */
[----:B------:R-:W-:Y:S02]  /*2430*/  @P1 F2FP.BF16.F32.PACK_AB R50, RZ, R68 ;  /* 0x00000044ff32123e */ /* 0x000fe400000010ff */
[----:B------:R-:W-:-:S02]  /*2440*/  @P1 F2FP.BF16.F32.PACK_AB R70, RZ, R65 ;  /* 0x00000041ff46123e */ /* 0x000fc400000010ff */
[----:B------:R-:W-:Y:S02]  /*2450*/  @P1 PRMT R42, R51, 0x7610, R42 ;  /* 0x00007610332a1816 */ /* 0x000fe4000000002a */
[----:B------:R-:W-:Y:S02]  /*2460*/  @P1 PRMT R41, R49, 0x7610, R41 ;  /* 0x0000761031291816 */ /* 0x000fe40000000029 */
[----:B------:R-:W-:Y:S02]  /*2470*/  @P1 PRMT R40, R48, 0x7610, R40 ;  /* 0x0000761030281816 */ /* 0x000fe40000000028 */
[----:B------:R-:W-:Y:S02]  /*2480*/  @P1 IADD3 R54, P4, R133, UR12, RZ ;  /* 0x0000000c85361c10 */ /* 0x000fe4000ff9e0ff */
[----:B------:R-:W-:Y:S02]  /*2490*/  @P2 PRMT R47, R47, 0x5410, R117 ;  /* 0x000054102f2f2816 */ /* 0x000fe40000000075 */
[----:B------:R-:W-:-:S02]  /*24a0*/  @P2 PRMT R46, R46, 0x5410, R109 ;  /* 0x000054102e2e2816 */ /* 0x000fc4000000006d */
[----:B------:R-:W-:Y:S02]  /*24b0*/  @P2 PRMT R45, R45, 0x5410, R107 ;  /* 0x000054102d2d2816 */ /* 0x000fe4000000006b */
[----:B------:R-:W-:Y:S02]  /*24c0*/  @P2 PRMT R44, R44, 0x5410, R105 ;  /* 0x000054102c2c2816 */ /* 0x000fe40000000069 */
[----:B------:R-:W-:Y:S02]  /*24d0*/  @P1 PRMT R42, R42, 0x5410, R53 ;  /* 0x000054102a2a1816 */ /* 0x000fe40000000035 */
[----:B------:R-:W-:Y:S01]  /*24e0*/  @P1 PRMT R41, R41, 0x5410, R50 ;  /* 0x0000541029291816 */ /* 0x000fe20000000032 */
[----:B------:R0:W-:Y:S01]  /*24f0*/  @P2 STG.E.128 desc[UR4][R134.64], R44 ;  /* 0x0000002c86002986 */ /* 0x0001e2000c101d04 */
[----:B------:R-:W-:Y:S02]  /*2500*/  @P1 IADD3.X R55, R132, UR13, RZ, P4, !PT ;  /* 0x0000000d84371c10 */ /* 0x000fe4000a7fe4ff */
[----:B------:R-:W-:-:S02]  /*2510*/  @P1 PRMT R40, R40, 0x5410, R70 ;  /* 0x0000541028281816 */ /* 0x000fc40000000046 */
[----:B------:R-:W-:Y:S02]  /*2520*/  IADD3 R52, P5, R133, UR16, RZ ;  /* 0x0000001085347c10 */ /* 0x000fe4000ffbe0ff */
[----:B------:R-:W-:Y:S01]  /*2530*/  F2FP.BF16.F32.PACK_AB R51, R66, R71 ;  /* 0x000000474233723e */ /* 0x000fe200000010ff */
[----:B------:R1:W-:Y:S01]  /*2540*/  @P1 STG.E.128 desc[UR4][R54.64], R40 ;  /* 0x0000002836001986 */ /* 0x0003e2000c101d04 */
[----:B------:R-:W-:Y:S02]  /*2550*/  F2FP.BF16.F32.PACK_AB R50, R64, R69 ;  /* 0x000000454032723e */ /* 0x000fe400000010ff */
[----:B------:R-:W-:Y:S02]  /*2560*/  F2FP.BF16.F32.PACK_AB R49, R68, R67 ;  /* 0x000000434431723e */ /* 0x000fe400000010ff */
[----:B------:R-:W-:Y:S02]  /*2570*/  F2FP.BF16.F32.PACK_AB R48, R65, R62 ;  /* 0x0000003e4130723e */ /* 0x000fe400000010ff */
[----:B------:R-:W-:-:S02]  /*2580*/  @P2 F2FP.BF16.F32.PACK_AB R71, RZ, R71 ;  /* 0x00000047ff47223e */ /* 0x000fc400000010ff */
[----:B------:R-:W-:Y:S02]  /*2590*/  @P2 F2FP.BF16.F32.PACK_AB R69, RZ, R69 ;  /* 0x00000045ff45223e */ /* 0x000fe400000010ff */
[----:B------:R-:W-:Y:S02]  /*25a0*/  @P2 F2FP.BF16.F32.PACK_AB R67, RZ, R67 ;  /* 0x00000043ff43223e */ /* 0x000fe400000010ff */
[----:B------:R-:W-:Y:S02]  /*25b0*/  @P2 F2FP.BF16.F32.PACK_AB R62, RZ, R62 ;  /* 0x0000003eff3e223e */ /* 0x000fe400000010ff */
[----:B------:R-:W-:Y:S02]  /*25c0*/  IADD3.X R53, R132, UR17, RZ, P5, !PT ;  /* 0x0000001184357c10 */ /* 0x000fe4000affe4ff */
[----:B------:R-:W-:Y:S02]  /*25d0*/  @P2 F2FP.BF16.F32.PACK_AB R66, RZ, R66 ;  /* 0x00000042ff42223e */ /* 0x000fe400000010ff */
[----:B------:R-:W-:Y:S01]  /*25e0*/  @P2 F2FP.BF16.F32.PACK_AB R64, RZ, R64 ;  /* 0x00000040ff40223e */ /* 0x000fe200000010ff */
[----:B------:R2:W-:Y:S01]  /*25f0*/  STG.E.128 desc[UR4][R52.64], R48 ;  /* 0x0000003034007986 */ /* 0x0005e2000c101d04 */
[----:B------:R-:W-:-:S02]  /*2600*/  @P2 F2FP.BF16.F32.PACK_AB R68, RZ, R68 ;  /* 0x00000044ff44223e */ /* 0x000fc400000010ff */
[----:B------:R-:W-:Y:S02]  /*2610*/  @P2 F2FP.BF16.F32.PACK_AB R65, RZ, R65 ;  /* 0x00000041ff41223e */ /* 0x000fe400000010ff */
[----:B0-----:R-:W-:Y:S02]  /*2620*/  @P2 PRMT R47, R71, 0x7610, R47 ;  /* 0x00007610472f2816 */ /* 0x001fe4000000002f */
[----:B-1----:R-:W-:Y:S02]  /*2630*/  @P2 IADD3 R54, P4, R133, UR14, RZ ;  /* 0x0000000e85362c10 */ /* 0x002fe4000ff9e0ff */
[----:B------:R-:W-:Y:S02]  /*2640*/  @P2 PRMT R46, R69, 0x7610, R46 ;  /* 0x00007610452e2816 */ /* 0x000fe4000000002e */
[----:B------:R-:W-:Y:S02]  /*2650*/  @P2 PRMT R45, R67, 0x7610, R45 ;  /* 0x00007610432d2816 */ /* 0x000fe4000000002d */
[----:B------:R-:W-:-:S02]  /*2660*/  @P2 PRMT R44, R62, 0x7610, R44 ;  /* 0x000076103e2c2816 */ /* 0x000fc4000000002c */
[----:B------:R-:W-:Y:S02]  /*2670*/  @P2 IADD3.X R55, R132, UR15, RZ, P4, !PT ;  /* 0x0000000f84372c10 */ /* 0x000fe4000a7fe4ff */
[----:B------:R-:W-:Y:S02]  /*2680*/  @P2 PRMT R47, R47, 0x5410, R66 ;  /* 0x000054102f2f2816 */ /* 0x000fe40000000042 */
[----:B------:R-:W-:Y:S02]  /*2690*/  @P2 PRMT R46, R46, 0x5410, R64 ;  /* 0x000054102e2e2816 */ /* 0x000fe40000000040 */
[----:B------:R-:W-:Y:S02]  /*26a0*/  @P2 PRMT R45, R45, 0x5410, R68 ;  /* 0x000054102d2d2816 */ /* 0x000fe40000000044 */
[----:B------:R-:W-:Y:S02]  /*26b0*/  @P2 PRMT R44, R44, 0x5410, R65 ;  /* 0x000054102c2c2816 */ /* 0x000fe40000000041 */
[----:B--2---:R-:W-:-:S02]  /*26c0*/  @P1 F2FP.BF16.F32.PACK_AB R52, RZ, R61 ;  /* 0x0000003dff34123e */ /* 0x004fc400000010ff */
[----:B------:R-:W-:Y:S01]  /*26d0*/  @P1 F2FP.BF16.F32.PACK_AB R48, RZ, R0 ;  /* 0x00000000ff30123e */ /* 0x000fe200000010ff */
[----:B------:R0:W-:Y:S01]  /*26e0*/  @P2 STG.E.128 desc[UR4][R54.64], R44 ;  /* 0x0000002c36002986 */ /* 0x0001e2000c101d04 */
[----:B------:R-:W-:Y:S02]  /*26f0*/  @P1 F2FP.BF16.F32.PACK_AB R50, RZ, R56 ;  /* 0x00000038ff32123e */ /* 0x000fe400000010ff */
[----:B------:R-:W-:Y:S02]  /*2700*/  @P1 F2FP.BF16.F32.PACK_AB R53, RZ, R60 ;  /* 0x0000003cff35123e */ /* 0x000fe400000010ff */
[----:B------:R-:W-:Y:S02]  /*2710*/  @P1 PRMT R42, R52, 0x7610, R42 ;  /* 0x00007610342a1816 */ /* 0x000fe4000000002a */
[----:B------:R-:W-:Y:S02]  /*2720*/  @P1 F2FP.BF16.F32.PACK_AB R49, RZ, R57 ;  /* 0x00000039ff31123e */ /* 0x000fe400000010ff */
[----:B------:R-:W-:-:S02]  /*2730*/  @P1 F2FP.BF16.F32.PACK_AB R51, RZ, R59 ;  /* 0x0000003bff33123e */ /* 0x000fc400000010ff */
[----:B------:R-:W-:Y:S02]  /*2740*/  @P1 F2FP.BF16.F32.PACK_AB R62, RZ, R63 ;  /* 0x0000003fff3e123e */ /* 0x000fe400000010ff */
[----:B------:R-:W-:Y:S02]  /*2750*/  @P1 PRMT R40, R48, 0x7610, R40 ;  /* 0x0000761030281816 */ /* 0x000fe40000000028 */
[----:B------:R-:W-:Y:S02]  /*2760*/  @P1 PRMT R41, R50, 0x7610, R41 ;  /* 0x0000761032291816 */ /* 0x000fe40000000029 */
[----:B------:R-:W-:Y:S02]  /*2770*/  @P1 IADD3 R52, P4, R131, UR12, RZ ;  /* 0x0000000c83341c10 */ /* 0x000fe4000ff9e0ff */
[----:B0-----:R-:W-:Y:S02]  /*2780*/  @P1 F2FP.BF16.F32.PACK_AB R55, RZ, R58 ;  /* 0x0000003aff37123e */ /* 0x001fe400000010ff */
[----:B------:R-:W-:-:S02]  /*2790*/  @P1 PRMT R43, R53, 0x7610, R43 ;  /* 0x00007610352b1816 */ /* 0x000fc4000000002b */
[----:B------:R-:W-:Y:S02]  /*27a0*/  @P1 PRMT R40, R40, 0x5410, R49 ;  /* 0x0000541028281816 */ /* 0x000fe40000000031 */
[----:B------:R-:W-:Y:S02]  /*27b0*/  @P1 IADD3.X R53, R130, UR13, RZ, P4, !PT ;  /* 0x0000000d82351c10 */ /* 0x000fe4000a7fe4ff */
[----:B------:R-:W-:Y:S02]  /*27c0*/  @P1 PRMT R41, R41, 0x5410, R51 ;  /* 0x0000541029291816 */ /* 0x000fe40000000033 */
[----:B------:R-:W-:Y:S02]  /*27d0*/  @P1 PRMT R42, R42, 0x5410, R55 ;  /* 0x000054102a2a1816 */ /* 0x000fe40000000037 */
[----:B------:R-:W-:Y:S02]  /*27e0*/  @P1 PRMT R43, R43, 0x5410, R62 ;  /* 0x000054102b2b1816 */ /* 0x000fe4000000003e */
[----:B------:R-:W-:-:S02]  /*27f0*/  F2FP.BF16.F32.PACK_AB R51, R63, R60 ;  /* 0x0000003c3f33723e */ /* 0x000fc400000010ff */
[----:B------:R-:W-:Y:S01]  /*2800*/  F2FP.BF16.F32.PACK_AB R50, R58, R61 ;  /* 0x0000003d3a32723e */ /* 0x000fe200000010ff */
[----:B------:R0:W-:Y:S01]  /*2810*/  @P1 STG.E.128 desc[UR4][R52.64], R40 ;  /* 0x0000002834001986 */ /* 0x0001e2000c101d04 */
[----:B------:R-:W-:Y:S02]  /*2820*/  @P2 F2FP.BF16.F32.PACK_AB R62, RZ, R60 ;  /* 0x0000003cff3e223e */ /* 0x000fe400000010ff */
[----:B------:R-:W-:Y:S02]  /*2830*/  F2FP.BF16.F32.PACK_AB R49, R59, R56 ;  /* 0x000000383b31723e */ /* 0x000fe400000010ff */
[----:B------:R-:W-:Y:S02]  /*2840*/  F2FP.BF16.F32.PACK_AB R48, R57, R0 ;  /* 0x000000003930723e */ /* 0x000fe400000010ff */
[----:B------:R-:W-:Y:S02]  /*2850*/  @P2 F2FP.BF16.F32.PACK_AB R56, RZ, R56 ;  /* 0x00000038ff38223e */ /* 0x000fe400000010ff */
[----:B------:R-:W-:-:S02]  /*2860*/  @P2 F2FP.BF16.F32.PACK_AB R0, RZ, R0 ;  /* 0x00000000ff00223e */ /* 0x000fc400000010ff */
[----:B------:R-:W-:Y:S02]  /*2870*/  IADD3 R54, P5, R131, UR16, RZ ;  /* 0x0000001083367c10 */ /* 0x000fe4000ffbe0ff */
[----:B------:R-:W-:Y:S02]  /*2880*/  @P2 F2FP.BF16.F32.PACK_AB R63, RZ, R63 ;  /* 0x0000003fff3f223e */ /* 0x000fe400000010ff */
[----:B------:R-:W-:Y:S02]  /*2890*/  @P2 F2FP.BF16.F32.PACK_AB R58, RZ, R58 ;  /* 0x0000003aff3a223e */ /* 0x000fe400000010ff */
[----:B------:R-:W-:Y:S02]  /*28a0*/  @P2 F2FP.BF16.F32.PACK_AB R59, RZ, R59 ;  /* 0x0000003bff3b223e */ /* 0x000fe400000010ff */
[----:B0-----:R-:W-:Y:S02]  /*28b0*/  @P2 F2FP.BF16.F32.PACK_AB R53, RZ, R61 ;  /* 0x0000003dff35223e */ /* 0x001fe400000010ff */
[----:B------:R-:W0:Y:S01]  /*28c0*/  LDC.64 R60, c[0x0][0x210] ;  /* 0x00008400ff3c7b82 */ /* 0x000e220000000a00 */
[----:B------:R-:W-:-:S02]  /*28d0*/  @P2 F2FP.BF16.F32.PACK_AB R57, RZ, R57 ;  /* 0x00000039ff39223e */ /* 0x000fc400000010ff */
[----:B------:R-:W-:Y:S02]  /*28e0*/  @P2 PRMT R47, R62, 0x7610, R47 ;  /* 0x000076103e2f2816 */ /* 0x000fe4000000002f */
[----:B------:R-:W-:Y:S02]  /*28f0*/  @P2 IADD3 R52, P1, R131, UR14, RZ ;  /* 0x0000000e83342c10 */ /* 0x000fe4000ff3e0ff */
[----:B------:R-:W-:Y:S02]  /*2900*/  @P2 PRMT R46, R53, 0x7610, R46 ;  /* 0x00007610352e2816 */ /* 0x000fe4000000002e */
[----:B------:R-:W-:Y:S02]  /*2910*/  @P2 PRMT R45, R56, 0x7610, R45 ;  /* 0x00007610382d2816 */ /* 0x000fe4000000002d */
[----:B------:R-:W-:Y:S02]  /*2920*/  @P2 PRMT R44, R0, 0x7610, R44 ;  /* 0x00007610002c2816 */ /* 0x000fe4000000002c */
[----:B------:R-:W-:-:S02]  /*2930*/  IADD3.X R55, R130, UR17, RZ, P5, !PT ;  /* 0x0000001182377c10 */ /* 0x000fc4000affe4ff */
[----:B------:R-:W-:Y:S02]  /*2940*/  @P2 IADD3.X R53, R130, UR15, RZ, P1, !PT ;  /* 0x0000000f82352c10 */ /* 0x000fe40008ffe4ff */
[----:B------:R-:W-:Y:S01]  /*2950*/  @P2 PRMT R47, R47, 0x5410, R63 ;  /* 0x000054102f2f2816 */ /* 0x000fe2000000003f */
[----:B------:R1:W-:Y:S01]  /*2960*/  STG.E.128 desc[UR4][R54.64], R48 ;  /* 0x0000003036007986 */ /* 0x0003e2000c101d04 */
[----:B------:R-:W-:Y:S02]  /*2970*/  @P2 PRMT R46, R46, 0x5410, R58 ;  /* 0x000054102e2e2816 */ /* 0x000fe4000000003a */
[----:B------:R-:W-:Y:S02]  /*2980*/  @P2 PRMT R45, R45, 0x5410, R59 ;  /* 0x000054102d2d2816 */ /* 0x000fe4000000003b */
[----:B------:R-:W-:Y:S02]  /*2990*/  @P2 PRMT R44, R44, 0x5410, R57 ;  /* 0x000054102c2c2816 */ /* 0x000fe40000000039 */
[----:B0-----:R-:W-:-:S03]  /*29a0*/  LEA R129, R60, R129, 0x2 ;  /* 0x000000813c817211 */ /* 0x001fc600078e10ff */
[----:B------:R1:W-:Y:S01]  /*29b0*/  @P2 STG.E.128 desc[UR4][R52.64], R44 ;  /* 0x0000002c34002986 */ /* 0x0003e2000c101d04 */
[----:B------:R-:W-:-:S13]  /*29c0*/  ISETP.GE.AND P1, PT, R129, R61, PT ;  /* 0x0000003d8100720c */ /* 0x000fda0003f26270 */
[----:B------:R-:W-:Y:S05]  /*29d0*/  @!P1 BRA `(.L_x_752) ;  /* 0xffffffd800d49947 */ /* 0x000fea000383ffff */
[----:B------:R-:W-:Y:S05]  /*29e0*/  BSYNC B1 ;  /* 0x0000000000017941 */ /* 0x000fea0003800000 */
.L_x_750:
        /* <DEDUP_REMOVED lines=47> */
.L_x_749:
[----:B------:R-:W-:Y:S05]  /*2ce0*/  BSYNC B0 ;  /* 0x0000000000007941 */ /* 0x000fea0003800000 */
.L_x_747:
        /* <DEDUP_REMOVED lines=53> */
[----:B------:R-:W5:Y:S01]  /*3040*/  LDS R42, [R3+0x2800] ;  /* 0x00280000032a7984 */ /* 0x000f620000000800 */
[----:B0-----:R-:W-:-:S03]  /*3050*/  FADD.FTZ R15, R15, R24 ;  /* 0x000000180f0f7221 */ /* 0x001fc60000010000 */
[----:B------:R-:W0:Y:S01]  /*3060*/  LDS R51, [R3+0x2a00] ;  /* 0x002a000003337984 */ /* 0x000e220000000800 */
[----:B-1----:R-:W-:-:S03]  /*3070*/  FADD.FTZ R16, R16, R25 ;  /* 0x0000001910107221 */ /* 0x002fc60000010000 */
[----:B------:R-:W1:Y:S01]  /*3080*/  LDS R18, [R3+0x2c00] ;  /* 0x002c000003127984 */ /* 0x000e620000000800 */
[----:B--2---:R-:W-:Y:S01]  /*3090*/  FADD.FTZ R2, R2, R27 ;  /* 0x0000001b02027221 */ /* 0x004fe20000010000 */
[----:B------:R-:W-:Y:S02]  /*30a0*/  IADD3.X R27, RZ, RZ, RZ, P0, !PT ;  /* 0x000000ffff1b7210 */ /* 0x000fe400007fe4ff */
        /* <DEDUP_REMOVED lines=14> */
[----:B-1----:R-:W-:Y:S01]  /*3190*/  FADD.FTZ R15, R15, R18 ;  /* 0x000000120f0f7221 */ /* 0x002fe20000010000 */
[----:B------:R-:W-:Y:S02]  /*31a0*/  SHF.L.U32 R18, R48, 0x2, RZ ;  /* 0x0000000230127819 */ /* 0x000fe400000006ff */
[----:B------:R0:W-:Y:S01]  /*31b0*/  STS.128 [R0+0x410], R28 ;  /* 0x0004101c00007388 */ /* 0x0001e20000000c00 */
[----:B--2---:R-:W-:Y:S01]  /*31c0*/  FADD.FTZ R17, R16, R17 ;  /* 0x0000001110117221 */ /* 0x004fe20000010000 */
[----:B------:R-:W-:Y:S02]  /*31d0*/  IADD3 R2, P0, R18, UR6, RZ ;  /* 0x0000000612027c10 */ /* 0x000fe4000ff1e0ff */
[----:B------:R-:W-:Y:S04]  /*31e0*/  STS.128 [R0+0x800], R32 ;  /* 0x0008002000007388 */ /* 0x000fe80000000c00 */
[----:B------:R-:W-:Y:S01]  /*31f0*/  STS.128 [R0+0x810], R36 ;  /* 0x0008102400007388 */ /* 0x000fe20000000c00 */
[----:B------:R-:W-:Y:S01]  /*3200*/  BAR.SYNC.DEFER_BLOCKING 0x0 ;  /* 0x0000000000007b1d */ /* 0x000fe20000010000 */
[----:B0-----:R-:W-:-:S05]  /*3210*/  SHF.L.U64.HI R28, R48, 0x2, R27 ;  /* 0x00000002301c7819 */ /* 0x001fca000001021b */
        /* <DEDUP_REMOVED lines=23> */
[----:B------:R-:W-:Y:S01]  /*3390*/  FADD.FTZ R11, R4, R11 ;  /* 0x0000000b040b7221 */ /* 0x000fe20000010000 */
[----:B------:R-:W-:Y:S02]  /*33a0*/  IADD3 R4, P1, R18, UR18, RZ ;  /* 0x0000001212047c10 */ /* 0x000fe4000ff3e0ff */
        /* <DEDUP_REMOVED lines=13> */
[----:B------:R1:W0:Y:S01]  /*3480*/  LDS R16, [R3+0x2e00] ;  /* 0x002e000003107984 */ /* 0x0002220000000800 */
[----:B--2---:R-:W-:Y:S01]  /*3490*/  FADD.FTZ R11, R11, R22 ;  /* 0x000000160b0b7221 */ /* 0x004fe20000010000 */
[----:B---3--:R-:W-:Y:S01]  /*34a0*/  FADD.FTZ R6, R6, R21 ;  /* 0x0000001506067221 */ /* 0x008fe20000010000 */
[----:B-1----:R-:W-:Y:S01]  /*34b0*/  IADD3.X R3, R28, UR7, RZ, P0, !PT ;  /* 0x000000071c037c10 */ /* 0x002fe200087fe4ff */
[----:B----4-:R-:W-:Y:S01]  /*34c0*/  FADD.FTZ R9, R9, R26 ;  /* 0x0000001a09097221 */ /* 0x010fe20000010000 */
[----:B-----5:R-:W-:-:S03]  /*34d0*/  FADD.FTZ R0, R0, R23 ;  /* 0x0000001700007221 */ /* 0x020fc60000010000 */
        /* <DEDUP_REMOVED lines=20> */
.L_x_751:
        /* <DEDUP_REMOVED lines=8> */
.L_x_754:
[----:B------:R-:W-:Y:S05]  /*36a0*/  BSYNC B2 ;  /* 0x0000000000027941 */ /* 0x000fea0003800000 */
.L_x_753:
[----:B------:R-:W-:Y:S01]  /*36b0*/  HFMA2.MMA R161, -RZ, RZ, 0, 5.9604644775390625e-08 ;  /* 0x00000001ffa17435 */ /* 0x000fe200000001ff */
[----:B------:R-:W-:Y:S01]  /*36c0*/  IMAD.MOV.U32 R162, RZ, RZ, R152 ;  /* 0x000000ffffa27224 */ /* 0x000fe200078e0098 */
[----:B------:R-:W-:Y:S02]  /*36d0*/  MOV R164, 0x1f ;  /* 0x0000001f00a47802 */ /* 0x000fe40000000f00 */
[----:B------:R-:W-:Y:S02]  /*36e0*/  MOV R159, 0xffffffff ;  /* 0xffffffff009f7802 */ /* 0x000fe40000000f00 */
[----:B------:R-:W-:-:S07]  /*36f0*/  MOV R154, R160 ;  /* 0x000000a0009a7202 */ /* 0x000fce0000000f00 */
[----:B------:R-:W-:Y:S05]  /*3700*/  WARPSYNC.COLLECTIVE R159, `(.L_x_755) ;  /* 0x000000009f087348 */ /* 0x000fea0003c00000 */
[----:B------:R0:W1:Y:S02]  /*3710*/  SHFL.BFLY P1, R160, R162, R161, R164 ;  /* 0x0c0000a1a2a07389 */ /* 0x00006400000200a4 */
[----:B01----:R-:W-:Y:S01]  /*3720*/  ENDCOLLECTIVE ;  /* 0x000000000000791b */ /* 0x003fe20003800000 */
.L_x_755:
[----:B------:R-:W-:Y:S01]  /*3730*/  FADD.FTZ R154, R149, R154 ;  /* 0x0000009a959a7221 */ /* 0x000fe20000010000 */
[----:B------:R-:W-:-:S03]  /*3740*/  HFMA2.MMA R161, -RZ, RZ, 0, 1.1920928955078125e-07 ;  /* 0x00000002ffa17435 */ /* 0x000fc600000001ff */
[----:B------:R-:W-:Y:S01]  /*3750*/  IMAD.MOV.U32 R162, RZ, RZ, R154 ;  /* 0x000000ffffa27224 */ /* 0x000fe200078e009a */
[----:B------:R-:W-:-:S07]  /*3760*/  MOV R151, R160 ;  /* 0x000000a000977202 */ /* 0x000fce0000000f00 */
[----:B------:R-:W-:Y:S05]  /*3770*/  WARPSYNC.COLLECTIVE R159, `(.L_x_756) ;  /* 0x000000009f087348 */ /* 0x000fea0003c00000 */
[----:B------:R0:W1:Y:S02]  /*3780*/  SHFL.BFLY P1, R160, R162, R161, R164 ;  /* 0x0c0000a1a2a07389 */ /* 0x00006400000200a4 */
[----:B01----:R-:W-:Y:S01]  /*3790*/  ENDCOLLECTIVE ;  /* 0x000000000000791b */ /* 0x003fe20003800000 */
.L_x_756:
[----:B------:R-:W-:-:S05]  /*37a0*/  FADD.FTZ R153, R152, R151 ;  /* 0x0000009798997221 */ /* 0x000fca0000010000 */
[----:B------:R-:W-:Y:S02]  /*37b0*/  MOV R162, R153 ;  /* 0x0000009900a27202 */ /* 0x000fe40000000f00 */
[----:B------:R-:W-:-:S07]  /*37c0*/  MOV R151, R160 ;  /* 0x000000a000977202 */ /* 0x000fce0000000f00 */
[----:B------:R-:W-:Y:S05]  /*37d0*/  WARPSYNC.COLLECTIVE R159, `(.L_x_757) ;  /* 0x000000009f087348 */ /* 0x000fea0003c00000 */
[----:B------:R0:W1:Y:S02]  /*37e0*/  SHFL.BFLY P1, R160, R162, R161, R164 ;  /* 0x0c0000a1a2a07389 */ /* 0x00006400000200a4 */
[----:B01----:R-:W-:Y:S01]  /*37f0*/  ENDCOLLECTIVE ;  /* 0x000000000000791b */ /* 0x003fe20003800000 */
.L_x_757:
[----:B------:R-:W-:Y:S01]  /*3800*/  FADD.FTZ R155, R154, R151 ;  /* 0x000000979a9b7221 */ /* 0x000fe20000010000 */
[----:B------:R-:W-:-:S03]  /*3810*/  HFMA2.MMA R161, -RZ, RZ, 0, 2.384185791015625e-07 ;  /* 0x00000004ffa17435 */ /* 0x000fc600000001ff */
[----:B------:R-:W-:Y:S01]  /*3820*/  IMAD.MOV.U32 R162, RZ, RZ, R155 ;  /* 0x000000ffffa27224 */ /* 0x000fe200078e009b */
[----:B------:R-:W-:-:S07]  /*3830*/  MOV R156, R160 ;  /* 0x000000a0009c7202 */ /* 0x000fce0000000f00 */
[----:B------:R-:W-:Y:S05]  /*3840*/  WARPSYNC.COLLECTIVE R159, `(.L_x_758) ;  /* 0x000000009f087348 */ /* 0x000fea0003c00000 */
[----:B------:R0:W1:Y:S02]  /*3850*/  SHFL.BFLY P1, R160, R162, R161, R164 ;  /* 0x0c0000a1a2a07389 */ /* 0x00006400000200a4 */
[----:B01----:R-:W-:Y:S01]  /*3860*/  ENDCOLLECTIVE ;  /* 0x000000000000791b */ /* 0x003fe20003800000 */
.L_x_758:
[----:B------:R-:W-:-:S05]  /*3870*/  FADD.FTZ R156, R153, R156 ;  /* 0x0000009c999c7221 */ /* 0x000fca0000010000 */
[----:B------:R-:W-:Y:S02]  /*3880*/  MOV R162, R156 ;  /* 0x0000009c00a27202 */ /* 0x000fe40000000f00 */
[----:B------:R-:W-:-:S07]  /*3890*/  MOV R158, R160 ;  /* 0x000000a0009e7202 */ /* 0x000fce0000000f00 */
[----:B------:R-:W-:Y:S05]  /*38a0*/  WARPSYNC.COLLECTIVE R159, `(.L_x_759) ;  /* 0x000000009f087348 */ /* 0x000fea0003c00000 */
[----:B------:R0:W1:Y:S02]  /*38b0*/  SHFL.BFLY P1, R160, R162, R161, R164 ;  /* 0x0c0000a1a2a07389 */ /* 0x00006400000200a4 */
[----:B01----:R-:W-:Y:S01]  /*38c0*/  ENDCOLLECTIVE ;  /* 0x000000000000791b */ /* 0x003fe20003800000 */
.L_x_759:
[----:B------:R-:W-:Y:S01]  /*38d0*/  FADD.FTZ R158, R155, R158 ;  /* 0x0000009e9b9e7221 */ /* 0x000fe20000010000 */
[----:B------:R-:W-:-:S03]  /*38e0*/  HFMA2.MMA R161, -RZ, RZ, 0, 4.76837158203125e-07 ;  /* 0x00000008ffa17435 */ /* 0x000fc600000001ff */
[----:B------:R-:W-:Y:S01]  /*38f0*/  IMAD.MOV.U32 R162, RZ, RZ, R158 ;  /* 0x000000ffffa27224 */ /* 0x000fe200078e009e */
[----:B------:R-:W-:-:S07]  /*3900*/  MOV R151, R160 ;  /* 0x000000a000977202 */ /* 0x000fce0000000f00 */
[----:B------:R-:W-:Y:S05]  /*3910*/  WARPSYNC.COLLECTIVE R159, `(.L_x_760) ;  /* 0x000000009f087348 */ /* 0x000fea0003c00000 */
[----:B------:R0:W1:Y:S02]  /*3920*/  SHFL.BFLY P1, R160, R162, R161, R164 ;  /* 0x0c0000a1a2a07389 */ /* 0x00006400000200a4 */
[----:B01----:R-:W-:Y:S01]  /*3930*/  ENDCOLLECTIVE ;  /* 0x000000000000791b */ /* 0x003fe20003800000 */
.L_x_760:
[----:B------:R-:W-:-:S05]  /*3940*/  FADD.FTZ R157, R156, R151 ;  /* 0x000000979c9d7221 */ /* 0x000fca0000010000 */
[----:B------:R-:W-:Y:S02]  /*3950*/  MOV R162, R157 ;  /* 0x0000009d00a27202 */ /* 0x000fe40000000f00 */
[----:B------:R-:W-:-:S07]  /*3960*/  MOV R149, R160 ;  /* 0x000000a000957202 */ /* 0x000fce0000000f00 */
[----:B------:R-:W-:Y:S05]  /*3970*/  WARPSYNC.COLLECTIVE R159, `(.L_x_761) ;  /* 0x000000009f087348 */ /* 0x000fea0003c00000 */
[----:B------:R0:W1:Y:S02]  /*3980*/  SHFL.BFLY P1, R160, R162, R161, R164 ;  /* 0x0c0000a1a2a07389 */ /* 0x00006400000200a4 */
[----:B01----:R-:W-:Y:S01]  /*3990*/  ENDCOLLECTIVE ;  /* 0x000000000000791b */ /* 0x003fe20003800000 */
.L_x_761:
[----:B------:R-:W-:Y:S01]  /*39a0*/  FADD.FTZ R149, R158, R149 ;  /* 0x000000959e957221 */ /* 0x000fe20000010000 */
[----:B------:R-:W-:-:S03]  /*39b0*/  HFMA2.MMA R161, -RZ, RZ, 0, 9.5367431640625e-07 ;  /* 0x00000010ffa17435 */ /* 0x000fc600000001ff */
[----:B------:R-:W-:Y:S01]  /*39c0*/  IMAD.MOV.U32 R162, RZ, RZ, R149 ;  /* 0x000000ffffa27224 */ /* 0x000fe200078e0095 */
[----:B------:R-:W-:-:S07]  /*39d0*/  MOV R152, R160 ;  /* 0x000000a000987202 */ /* 0x000fce0000000f00 */
[----:B------:R-:W-:Y:S05]  /*39e0*/  WARPSYNC.COLLECTIVE R159, `(.L_x_762) ;  /* 0x000000009f087348 */ /* 0x000fea0003c00000 */
[----:B------:R0:W1:Y:S02]  /*39f0*/  SHFL.BFLY P1, R160, R162, R161, R164 ;  /* 0x0c0000a1a2a07389 */ /* 0x00006400000200a4 */
[----:B01----:R-:W-:Y:S01]  /*3a00*/  ENDCOLLECTIVE ;  /* 0x000000000000791b */ /* 0x003fe20003800000 */
.L_x_762:
[----:B------:R-:W-:-:S05]  /*3a10*/  FADD.FTZ R151, R157, R152 ;  /* 0x000000989d977221 */ /* 0x000fca0000010000 */
[----:B------:R-:W-:Y:S02]  /*3a20*/  MOV R162, R151 ;  /* 0x0000009700a27202 */ /* 0x000fe40000000f00 */
[----:B------:R-:W-:-:S07]  /*3a30*/  MOV R152, R160 ;  /* 0x000000a000987202 */ /* 0x000fce0000000f00 */
[----:B------:R-:W-:Y:S05]  /*3a40*/  WARPSYNC.COLLECTIVE R159, `(.L_x_763) ;  /* 0x000000009f087348 */ /* 0x000fea0003c00000 */
[----:B------:R0:W1:Y:S02]  /*3a50*/  SHFL.BFLY P1, R160, R162, R161, R164 ;  /* 0x0c0000a1a2a07389 */ /* 0x00006400000200a4 */
[----:B01----:R-:W-:Y:S01]  /*3a60*/  ENDCOLLECTIVE ;  /* 0x000000000000791b */ /* 0x003fe20003800000 */
.L_x_763:
[----:B------:R-:W-:Y:S01]  /*3a70*/  MOV R154, R160 ;  /* 0x000000a0009a7202 */ /* 0x000fe20000000f00 */
[----:B------:R-:W-:Y:S06]  /*3a80*/  BRA `(.L_x_764) ;  /* 0xffffffdc00747947 */ /* 0x000fec000383ffff */
.L_x_765:
        /* <DEDUP_REMOVED lines=15> */
.L_x_3457:


//--------------------- .text._ZN10layer_norm31ln_parallel_residual_bwd_kernelINS_13Kernel_traitsIf13__nv_bfloat16S2_S2_fjLj768ELj1ELj4ELj1ELj16ENS_18Kernel_traits_baseILj768EfS2_S2_S2_fjLj128EEEEELb1ELb0ELb0EEEvNS_9BwdParamsE --------------------------
	.section	.text._ZN10layer_norm31ln_parallel_residual_bwd_kernelINS_13Kernel_traitsIf13__nv_bfloat16S2_S2_fjLj768ELj1ELj4ELj1ELj16ENS_18Kernel_traits_baseILj768EfS2_S2_S2_fjLj128EEEEELb1ELb0ELb0EEEvNS_9BwdParamsE,"ax",@progbits
	.align	128
        .global         _ZN10layer_norm31ln_parallel_residual_bwd_kernelINS_13Kernel_traitsIf13__nv_bfloat16S2_S2_fjLj768ELj1ELj4ELj1ELj16ENS_18Kernel_traits_baseILj768EfS2_S2_S2_fjLj128EEEEELb1ELb0ELb0EEEvNS_9BwdParamsE
        .type           _ZN10layer_norm31ln_parallel_residual_bwd_kernelINS_13Kernel_traitsIf13__nv_bfloat16S2_S2_fjLj768ELj1ELj4ELj1ELj16ENS_18Kernel_traits_baseILj768EfS2_S2_S2_fjLj128EEEEELb1ELb0ELb0EEEvNS_9BwdParamsE,@function
        .size           _ZN10layer_norm31ln_parallel_residual_bwd_kernelINS_13Kernel_traitsIf13__nv_bfloat16S2_S2_fjLj768ELj1ELj4ELj1ELj16ENS_18Kernel_traits_baseILj768EfS2_S2_S2_fjLj128EEEEELb1ELb0ELb0EEEvNS_9BwdParamsE,(.L_x_3458 - _ZN10layer_norm31ln_parallel_residual_bwd_kernelINS_13Kernel_traitsIf13__nv_bfloat16S2_S2_fjLj768ELj1ELj4ELj1ELj16ENS_18Kernel_traits_baseILj768EfS2_S2_S2_fjLj128EEEEELb1ELb0ELb0EEEvNS_9BwdParamsE)
        .other          _ZN10layer_norm31ln_parallel_residual_bwd_kernelINS_13Kernel_traitsIf13__nv_bfloat16S2_S2_fjLj768ELj1ELj4ELj1ELj16ENS_18Kernel_traits_baseILj768EfS2_S2_S2_fjLj128EEEEELb1ELb0ELb0EEEvNS_9BwdParamsE,@"STO_CUDA_ENTRY STV_DEFAULT"
_ZN10layer_norm31ln_parallel_residual_bwd_kernelINS_13Kernel_traitsIf13__nv_bfloat16S2_S2_fjLj768ELj1ELj4ELj1ELj16ENS_18Kernel_traits_baseILj768EfS2_S2_S2_fjLj128EEEEELb1ELb0ELb0EEEvNS_9BwdParamsE:
.text._ZN10layer_norm31ln_parallel_residual_bwd_kernelINS_13Kernel_traitsIf13__nv_bfloat16S2_S2_fjLj768ELj1ELj4ELj1ELj16ENS_18Kernel_traits_baseILj768EfS2_S2_S2_fjLj128EEEEELb1ELb0ELb0EEEvNS_9BwdParamsE:
        /* <DEDUP_REMOVED lines=102> */
[----:B----4-:R-:W-:Y:S06]  /*0660*/  @P0 BRA `(.L_x_767) ;  /* 0x0000003800540947 */ /* 0x010fec0003800000 */
[----:B------:R-:W0:Y:S01]  /*0670*/  LDC.U8 R4, c[0x0][0x2a0] ;  /* 0x0000a800ff047b82 */ /* 0x000e220000000000 */
[----:B------:R-:W-:-:S11]  /*0680*/  HFMA2.MMA R121, -RZ, RZ, 0, 0 ;  /* 0x00000000ff797435 */ /* 0x000fd600000001ff */
.L_x_781:
[----:B------:R-:W1:Y:S08]  /*0690*/  LDC.64 R186, c[0x0][0x250] ;  /* 0x00009400ffba7b82 */ /* 0x000e700000000a00 */
[----:B------:R-:W2:Y:S01]  /*06a0*/  LDC.64 R184, c[0x0][0x258] ;  /* 0x00009600ffb87b82 */ /* 0x000ea20000000a00 */
[----:B-1----:R-:W-:-:S05]  /*06b0*/  IMAD.WIDE R186, R2, 0x4, R186 ;  /* 0x0000000402ba7825 */ /* 0x002fca00078e02ba */
[----:B-----5:R1:W5:Y:S01]  /*06c0*/  LDG.E R227, desc[UR4][R186.64] ;  /* 0x00000004bae37981 */ /* 0x020362000c1e1900 */
[----:B--2---:R-:W-:-:S05]  /*06d0*/  IMAD.WIDE R184, R2, 0x4, R184 ;  /* 0x0000000402b87825 */ /* 0x004fca00078e02b8 */
        /* <DEDUP_REMOVED lines=21> */
[----:B------:R-:W1:Y:S01]  /*0830*/  @P0 LDC.64 R12, c[0x0][0x248] ;  /* 0x00009200ff0c0b82 */ /* 0x000e620000000a00 */
[C---:B------:R-:W-:Y:S01]  /*0840*/  IMAD.SHL.U32 R243, R0.reuse, 0x8, RZ ;  /* 0x0000000800f37824 */ /* 0x040fe200078e00ff */
[----:B------:R-:W-:-:S04]  /*0850*/  SHF.L.U64.HI R14, R0, 0x3, RZ ;  /* 0x00000003000e7819 */ /* 0x000fc800000102ff */
[----:B-1----:R-:W-:-:S04]  /*0860*/  @P0 IADD3 R12, P6, R243, R12, RZ ;  /* 0x0000000cf30c0210 */ /* 0x002fc80007fde0ff */
[C---:B------:R-:W-:Y:S02]  /*0870*/  @P0 IADD3.X R13, R14.reuse, R13, RZ, P6, !PT ;  /* 0x0000000d0e0d0210 */ /* 0x040fe400037fe4ff */
[----:B------:R-:W-:Y:S02]  /*0880*/  IADD3 R242, P6, R243, UR6, RZ ;  /* 0x00000006f3f27c10 */ /* 0x000fe4000ffde0ff */
[----:B------:R-:W-:Y:S01]  /*0890*/  ISETP.NE.U32.AND P4, PT, RZ, UR8, PT ;  /* 0x00000008ff007c0c */ /* 0x000fe2000bf85070 */
[----:B------:R1:W5:Y:S01]  /*08a0*/  @P0 LDG.E.64 R236, desc[UR4][R12.64] ;  /* 0x000000040cec0981 */ /* 0x000362000c1e1b00 */
[----:B------:R-:W-:-:S06]  /*08b0*/  IADD3.X R243, R14, UR7, RZ, P6, !PT ;  /* 0x000000070ef37c10 */ /* 0x000fcc000b7fe4ff */
[----:B------:R-:W5:Y:S01]  /*08c0*/  LDG.E.64 R242, desc[UR4][R242.64] ;  /* 0x00000004f2f27981 */ /* 0x000f62000c1e1b00 */
[----:B------:R-:W-:Y:S02]  /*08d0*/  ISETP.NE.AND.EX P4, PT, RZ, UR9, PT, P4 ;  /* 0x00000009ff007c0c */ /* 0x000fe4000bf85340 */
[----:B0-----:R-:W-:-:S04]  /*08e0*/  ISETP.NE.AND P0, PT, R4, RZ, PT ;  /* 0x000000ff0400720c */ /* 0x001fc80003f05270 */
[----:B-----5:R-:W-:-:S07]  /*08f0*/  FSEL R209, R227, RZ, !P0 ;  /* 0x000000ffe3d17208 */ /* 0x020fce0004000000 */
[----:B------:R-:W-:-:S04]  /*0900*/  @P4 LEA R224, P5, R0, UR8, 0x4 ;  /* 0x0000000800e04c11 */ /* 0x000fc8000f8a20ff */
[----:B------:R-:W-:-:S05]  /*0910*/  @P4 LEA.HI.X R225, R0, UR9, RZ, 0x4, P5 ;  /* 0x0000000900e14c11 */ /* 0x000fca000a8f24ff */
[----:B------:R0:W5:Y:S01]  /*0920*/  @P4 LDG.E.128 R24, desc[UR4][R224.64] ;  /* 0x00000004e0184981 */ /* 0x000162000c1e1d00 */
[----:B------:R-:W-:Y:S01]  /*0930*/  VIADD R229, R0, 0x20 ;  /* 0x0000002000e57836 */ /* 0x000fe20000000000 */
[C---:B---3--:R-:W-:Y:S02]  /*0940*/  PRMT R14, R9.reuse, 0x7632, R14 ;  /* 0x00007632090e7816 */ /* 0x048fe4000000000e */
[----:B------:R-:W-:Y:S01]  /*0950*/  SHF.L.U32 R218, R9, 0x10, RZ ;  /* 0x0000001009da7819 */ /* 0x000fe200000006ff */
[C---:B------:R-:W-:Y:S01]  /*0960*/  IMAD.U32 R228, R10.reuse, 0x10000, RZ ;  /* 0x000100000ae47824 */ /* 0x040fe200078e00ff */
[----:B------:R-:W-:Y:S02]  /*0970*/  PRMT R9, R10, 0x7632, R9 ;  /* 0x000076320a097816 */ /* 0x000fe40000000009 */
[C---:B------:R-:W-:Y:S01]  /*0980*/  PRMT R3, R8.reuse, 0x7632, R3 ;  /* 0x0000763208037816 */ /* 0x040fe20000000003 */
[----:B------:R-:W-:Y:S01]  /*0990*/  IMAD.U32 R8, R8, 0x10000, RZ ;  /* 0x0001000008087824 */ /* 0x000fe200078e00ff */
[----:B-1----:R-:W-:-:S02]  /*09a0*/  PRMT R13, R11, 0x7632, R13 ;  /* 0x000076320b0d7816 */ /* 0x002fc4000000000d */
[----:B------:R-:W-:Y:S01]  /*09b0*/  SHF.L.U32 R230, R11, 0x10, RZ ;  /* 0x000000100be67819 */ /* 0x000fe200000006ff */
[----:B------:R-:W-:Y:S01]  /*09c0*/  FADD.FTZ R12, -R209, R228 ;  /* 0x000000e4d10c7221 */ /* 0x000fe20000010100 */
[----:B0-----:R-:W-:Y:S02]  /*09d0*/  IMAD.U32 R224, R9, 0x10000, RZ ;  /* 0x0001000009e07824 */ /* 0x001fe400078e00ff */
[----:B------:R-:W-:Y:S01]  /*09e0*/  FADD.FTZ R8, R8, -R209 ;  /* 0x800000d108087221 */ /* 0x000fe20000010000 */
[----:B------:R-:W-:Y:S01]  /*09f0*/  SHF.L.U32 R228, R13, 0x10, RZ ;  /* 0x000000100de47819 */ /* 0x000fe200000006ff */
[----:B----4-:R-:W-:Y:S02]  /*0a00*/  IMAD.U32 R11, R184, 0x10000, RZ ;  /* 0x00010000b80b7824 */ /* 0x010fe400078e00ff */
[----:B------:R-:W-:Y:S01]  /*0a10*/  FADD.FTZ R10, -R209, R218 ;  /* 0x000000dad10a7221 */ /* 0x000fe20000010100 */
[----:B------:R-:W-:Y:S02]  /*0a20*/  IMAD.U32 R212, R3, 0x10000, RZ ;  /* 0x0001000003d47824 */ /* 0x000fe400078e00ff */
[----:B------:R-:W-:Y:S01]  /*0a30*/  FMUL.FTZ R13, R160, R11 ;  /* 0x0000000ba00d7220 */ /* 0x000fe20000410000 */
[----:B--2---:R-:W-:Y:S01]  /*0a40*/  SHF.L.U32 R9, R188, 0x10, RZ ;  /* 0x00000010bc097819 */ /* 0x004fe200000006ff */
[----:B------:R-:W-:Y:S01]  /*0a50*/  FMUL.FTZ R3, R207, R8 ;  /* 0x00000008cf037220 */ /* 0x000fe20000410000 */
[----:B------:R-:W-:-:S03]  /*0a60*/  SHF.L.U32 R218, R14, 0x10, RZ ;  /* 0x000000100eda7819 */ /* 0x000fc600000006ff */
[----:B------:R-:W-:Y:S01]  /*0a70*/  FFMA.FTZ R8, R168, R9, R13 ;  /* 0x00000009a8087223 */ /* 0x000fe2000001000d */
[----:B------:R-:W-:Y:S02]  /*0a80*/  IMAD.U32 R13, R185, 0x10000, RZ ;  /* 0x00010000b90d7824 */ /* 0x000fe400078e00ff */
[----:B------:R-:W-:Y:S01]  /*0a90*/  FADD.FTZ R48, R48, R11 ;  /* 0x0000000b30307221 */ /* 0x000fe20000010000 */
[----:B------:R-:W-:Y:S01]  /*0aa0*/  FFMA.FTZ R72, R3, R11, R72 ;  /* 0x0000000b03487223 */ /* 0x000fe20000010048 */
[C---:B------:R-:W-:Y:S01]  /*0ab0*/  FADD.FTZ R14, -R209.reuse, R230 ;  /* 0x000000e6d10e7221 */ /* 0x040fe20000010100 */
[C---:B------:R-:W-:Y:S01]  /*0ac0*/  FADD.FTZ R212, -R209.reuse, R212 ;  /* 0x000000d4d1d47221 */ /* 0x040fe20000010100 */
[C---:B------:R-:W-:Y:S01]  /*0ad0*/  FADD.FTZ R218, -R209.reuse, R218 ;  /* 0x000000dad1da7221 */ /* 0x040fe20000010100 */
[C---:B------:R-:W-:Y:S01]  /*0ae0*/  FADD.FTZ R224, -R209.reuse, R224 ;  /* 0x000000e0d1e07221 */ /* 0x040fe20000010100 */
[----:B------:R-:W-:Y:S01]  /*0af0*/  FADD.FTZ R228, -R209, R228 ;  /* 0x000000e4d1e47221 */ /* 0x000fe20000010100 */
[----:B------:R-:W-:Y:S01]  /*0b00*/  SHF.L.U32 R11, R189, 0x10, RZ ;  /* 0x00000010bd0b7819 */ /* 0x000fe200000006ff */
[----:B------:R-:W-:Y:S01]  /*0b10*/  FMUL.FTZ R209, R162, R13 ;  /* 0x0000000da2d17220 */ /* 0x000fe20000410000 */
[----:B------:R-:W-:Y:S01]  /*0b20*/  FADD.FTZ R96, R96, R9 ;  /* 0x0000000960607221 */ /* 0x000fe20000010000 */
[----:B------:R-:W-:Y:S01]  /*0b30*/  FFMA.FTZ R120, R3, R9, R120 ;  /* 0x0000000903787223 */ /* 0x000fe20000010078 */
[----:B------:R-:W-:Y:S01]  /*0b40*/  FMUL.FTZ R9, R207, R10 ;  /* 0x0000000acf097220 */ /* 0x000fe20000410000 */
[----:B------:R-:W-:Y:S01]  /*0b50*/  FFMA.FTZ R10, R170, R11, R209 ;  /* 0x0000000baa0a7223 */ /* 0x000fe200000100d1 */
[----:B------:R-:W-:-:S02]  /*0b60*/  IMAD.U32 R209, R186, 0x10000, RZ ;  /* 0x00010000bad17824 */ /* 0x000fc400078e00ff */
[----:B------:R-:W-:Y:S01]  /*0b70*/  FADD.FTZ R50, R50, R13 ;  /* 0x0000000d32327221 */ /* 0x000fe20000010000 */
[C---:B------:R-:W-:Y:S01]  /*0b80*/  FFMA.FTZ R74, R9.reuse, R13, R74 ;  /* 0x0000000d094a7223 */ /* 0x040fe2000001004a */
[----:B------:R-:W-:Y:S01]  /*0b90*/  SHF.L.U32 R13, R190, 0x10, RZ ;  /* 0x00000010be0d7819 */ /* 0x000fe200000006ff */
[----:B------:R-:W-:Y:S01]  /*0ba0*/  FMUL.FTZ R215, R156, R209 ;  /* 0x000000d19cd77220 */ /* 0x000fe20000410000 */
[----:B------:R-:W-:Y:S01]  /*0bb0*/  PRMT R184, R184, 0x7632, R184 ;  /* 0x00007632b8b87816 */ /* 0x000fe200000000b8 */
[----:B------:R-:W-:Y:S01]  /*0bc0*/  FADD.FTZ R98, R98, R11 ;  /* 0x0000000b62627221 */ /* 0x000fe20000010000 */
[----:B------:R-:W-:Y:S01]  /*0bd0*/  FFMA.FTZ R122, R9, R11, R122 ;  /* 0x0000000b097a7223 */ /* 0x000fe2000001007a */
[----:B------:R-:W-:Y:S01]  /*0be0*/  FMUL.FTZ R11, R207, R12 ;  /* 0x0000000ccf0b7220 */ /* 0x000fe20000410000 */
[----:B------:R-:W-:Y:S01]  /*0bf0*/  FFMA.FTZ R12, R164, R13, R215 ;  /* 0x0000000da40c7223 */ /* 0x000fe200000100d7 */
[----:B------:R-:W-:Y:S01]  /*0c00*/  IMAD.U32 R215, R187, 0x10000, RZ ;  /* 0x00010000bbd77824 */ /* 0x000fe200078e00ff */
[----:B------:R-:W-:Y:S01]  /*0c10*/  PRMT R188, R188, 0x7632, R188 ;  /* 0x00007632bcbc7816 */ /* 0x000fe200000000bc */
[----:B------:R-:W-:-:S02]  /*0c20*/  IMAD.U32 R184, R184, 0x10000, RZ ;  /* 0x00010000b8b87824 */ /* 0x000fc400078e00ff */
[----:B------:R-:W-:Y:S01]  /*0c30*/  FADD.FTZ R44, R44, R209 ;  /* 0x000000d12c2c7221 */ /* 0x000fe20000010000 */
[C---:B------:R-:W-:Y:S01]  /*0c40*/  FFMA.FTZ R68, R11.reuse, R209, R68 ;  /* 0x000000d10b447223 */ /* 0x040fe20000010044 */
[----:B------:R-:W-:Y:S01]  /*0c50*/  FADD.FTZ R92, R92, R13 ;  /* 0x0000000d5c5c7221 */ /* 0x000fe20000010000 */
[----:B------:R-:W-:Y:S01]  /*0c60*/  FFMA.FTZ R116, R11, R13, R116 ;  /* 0x0000000d0b747223 */ /* 0x000fe20000010074 */
[----:B------:R-:W-:Y:S01]  /*0c70*/  SHF.L.U32 R209, R191, 0x10, RZ ;  /* 0x00000010bfd17819 */ /* 0x000fe200000006ff */
[C---:B------:R-:W-:Y:S01]  /*0c80*/  FMUL.FTZ R13, R207.reuse, R14 ;  /* 0x0000000ecf0d7220 */ /* 0x040fe20000410000 */
[----:B------:R-:W-:Y:S01]  /*0c90*/  FMUL.FTZ R221, R158, R215 ;  /* 0x000000d79edd7220 */ /* 0x000fe20000410000 */
[----:B------:R-:W-:Y:S01]  /*0ca0*/  SHF.L.U32 R188, R188, 0x10, RZ ;  /* 0x00000010bcbc7819 */ /* 0x000fe200000006ff */
[----:B------:R-:W-:Y:S01]  /*0cb0*/  FMUL.FTZ R212, R207, R212 ;  /* 0x000000d4cfd47220 */ /* 0x000fe20000410000 */
[----:B------:R-:W-:Y:S01]  /*0cc0*/  FMUL.FTZ R230, R161, R184 ;  /* 0x000000b8a1e67220 */ /* 0x000fe20000410000 */
[----:B------:R-:W-:Y:S01]  /*0cd0*/  PRMT R185, R185, 0x7632, R185 ;  /* 0x00007632b9b97816 */ /* 0x000fe200000000b9 */
[----:B------:R-:W-:Y:S01]  /*0ce0*/  FADD.FTZ R94, R94, R209 ;  /* 0x000000d15e5e7221 */ /* 0x000fe20000010000 */
[-C--:B------:R-:W-:Y:S01]  /*0cf0*/  FFMA.FTZ R118, R13, R209.reuse, R118 ;  /* 0x000000d10d767223 */ /* 0x080fe20000010076 */
[----:B------:R-:W-:Y:S01]  /*0d00*/  FFMA.FTZ R14, R166, R209, R221 ;  /* 0x000000d1a60e7223 */ /* 0x000fe200000100dd */
[----:B------:R-:W-:Y:S01]  /*0d10*/  FADD.FTZ R97, R97, R188 ;  /* 0x000000bc61617221 */ /* 0x000fe20000010000 */
[-C--:B------:R-:W-:Y:S01]  /*0d20*/  FFMA.FTZ R121, R212, R188.reuse, R121 ;  /* 0x000000bcd4797223 */ /* 0x080fe20000010079 */
[----:B------:R-:W-:Y:S01]  /*0d30*/  FFMA.FTZ R209, R169, R188, R230 ;  /* 0x000000bca9d17223 */ /* 0x000fe200000100e6 */
[----:B------:R-:W-:Y:S01]  /*0d40*/  PRMT R189, R189, 0x7632, R189 ;  /* 0x00007632bdbd7816 */ /* 0x000fe200000000bd */
[----:B------:R-:W-:Y:S01]  /*0d50*/  IMAD.U32 R188, R185, 0x10000, RZ ;  /* 0x00010000b9bc7824 */ /* 0x000fe200078e00ff */
[----:B------:R-:W-:Y:S01]  /*0d60*/  PRMT R186, R186, 0x7632, R186 ;  /* 0x00007632baba7816 */ /* 0x000fe200000000ba */
[----:B------:R-:W-:Y:S01]  /*0d70*/  FADD.FTZ R49, R49, R184 ;  /* 0x000000b831317221 */ /* 0x000fe20000010000 */
[----:B------:R-:W-:Y:S01]  /*0d80*/  FFMA.FTZ R73, R212, R184, R73 ;  /* 0x000000b8d4497223 */ /* 0x000fe20000010049 */
[----:B------:R-:W-:Y:S01]  /*0d90*/  SHF.L.U32 R184, R189, 0x10, RZ ;  /* 0x00000010bdb87819 */ /* 0x000fe200000006ff */
[----:B------:R-:W-:Y:S01]  /*0da0*/  FMUL.FTZ R218, R207, R218 ;  /* 0x000000dacfda7220 */ /* 0x000fe20000410000 */
[----:B------:R-:W-:Y:S01]  /*0db0*/  FMUL.FTZ R230, R163, R188 ;  /* 0x000000bca3e67220 */ /* 0x000fe20000410000 */
[----:B------:R-:W-:Y:S01]  /*0dc0*/  PRMT R190, R190, 0x7632, R190 ;  /* 0x00007632bebe7816 */ /* 0x000fe200000000be */
[----:B------:R-:W-:-:S02]  /*0dd0*/  IMAD.U32 R186, R186, 0x10000, RZ ;  /* 0x00010000baba7824 */ /* 0x000fc400078e00ff */
[----:B------:R-:W-:Y:S01]  /*0de0*/  FMUL.FTZ R224, R207, R224 ;  /* 0x000000e0cfe07220 */ /* 0x000fe20000410000 */
[----:B------:R-:W-:Y:S01]  /*0df0*/  PRMT R187, R187, 0x7632, R187 ;  /* 0x00007632bbbb7816 */ /* 0x000fe200000000bb */
[----:B------:R-:W-:Y:S01]  /*0e00*/  FADD.FTZ R46, R46, R215 ;  /* 0x000000d72e2e7221 */ /* 0x000fe20000010000 */
[----:B------:R-:W-:Y:S01]  /*0e10*/  FFMA.FTZ R70, R13, R215, R70 ;  /* 0x000000d70d467223 */ /* 0x000fe20000010046 */
[----:B------:R-:W-:Y:S01]  /*0e20*/  FADD.FTZ R99, R99, R184 ;  /* 0x000000b863637221 */ /* 0x000fe20000010000 */
[-C--:B------:R-:W-:Y:S01]  /*0e30*/  FFMA.FTZ R123, R218, R184.reuse, R123 ;  /* 0x000000b8da7b7223 */ /* 0x080fe2000001007b */
[----:B------:R-:W-:Y:S01]  /*0e40*/  FFMA.FTZ R215, R171, R184, R230 ;  /* 0x000000b8abd77223 */ /* 0x000fe200000100e6 */
[----:B------:R-:W-:Y:S01]  /*0e50*/  SHF.L.U32 R190, R190, 0x10, RZ ;  /* 0x00000010bebe7819 */ /* 0x000fe200000006ff */
[-C--:B------:R-:W-:Y:S01]  /*0e60*/  FMUL.FTZ R184, R157, R186.reuse ;  /* 0x000000ba9db87220 */ /* 0x080fe20000410000 */
        /* <DEDUP_REMOVED lines=32> */
[----:B------:R-:W-:-:S07]  /*1070*/  FFMA.FTZ R230, R228, R225, R185 ;  /* 0x000000e1e4e67223 */ /* 0x000fce00000100b9 */
.L_x_769:
[----:B------:R-:W-:Y:S05]  /*1080*/  BSYNC B1 ;  /* 0x0000000000017941 */ /* 0x000fea0003800000 */
.L_x_768:
[----:B------:R-:W-:Y:S04]  /*1090*/  BSSY B1, `(.L_x_770) ;  /* 0x0000092000017945 */ /* 0x000fe80003800000 */
[----:B------:R-:W-:Y:S05]  /*10a0*/  @!P2 BRA `(.L_x_771) ;  /* 0x000000080040a947 */ /* 0x000fea0003800000 */
        /* <DEDUP_REMOVED lines=12> */
[C---:B------:R-:W-:Y:S02]  /*1170*/  SHF.L.U32 R241, R229.reuse, 0x3, RZ ;  /* 0x00000003e5f17819 */ /* 0x040fe400000006ff */
[----:B------:R-:W-:Y:S02]  /*1180*/  SHF.L.U64.HI R198, R229, 0x3, RZ ;  /* 0x00000003e5c67819 */ /* 0x000fe400000102ff */
[----:B-1----:R-:W-:-:S04]  /*1190*/  @P4 IADD3 R196, P5, R241, R196, RZ ;  /* 0x000000c4f1c44210 */ /* 0x002fc80007fbe0ff */
        /* <DEDUP_REMOVED lines=10> */
[----:B0-----:R-:W-:-:S04]  /*1240*/  ISETP.NE.AND P0, PT, R4, RZ, PT ;  /* 0x000000ff0400720c */ /* 0x001fc80003f05270 */
[----:B-----5:R-:W-:Y:S01]  /*1250*/  FSEL R213, R227, RZ, !P0 ;  /* 0x000000ffe3d57208 */ /* 0x020fe20004000000 */
[----:B------:R-:W-:Y:S01]  /*1260*/  VIADD R229, R229, 0x20 ;  /* 0x00000020e5e57836 */ /* 0x000fe20000000000 */
[----:B---3--:R-:W-:Y:S02]  /*1270*/  PRMT R198, R17, 0x7632, R198 ;  /* 0x0000763211c67816 */ /* 0x008fe400000000c6 */
[C---:B------:R-:W-:Y:S01]  /*1280*/  PRMT R210, R19.reuse, 0x7632, R210 ;  /* 0x0000763213d27816 */ /* 0x040fe200000000d2 */
[----:B------:R-:W-:Y:S01]  /*1290*/  IMAD.U32 R19, R19, 0x10000, RZ ;  /* 0x0001000013137824 */ /* 0x000fe200078e00ff */
[----:B-1----:R-:W-:Y:S01]  /*12a0*/  PRMT R197, R18, 0x7632, R197 ;  /* 0x0000763212c57816 */ /* 0x002fe200000000c5 */
[----:B------:R-:W-:Y:S01]  /*12b0*/  IMAD.U32 R15, R16, 0x10000, RZ ;  /* 0x00010000100f7824 */ /* 0x000fe200078e00ff */
[----:B------:R-:W-:Y:S01]  /*12c0*/  SHF.L.U32 R216, R198, 0x10, RZ ;  /* 0x00000010c6d87819 */ /* 0x000fe200000006ff */
[----:B------:R-:W-:Y:S01]  /*12d0*/  FADD.FTZ R198, -R213, R19 ;  /* 0x00000013d5c67221 */ /* 0x000fe20000010100 */
[----:B------:R-:W-:Y:S01]  /*12e0*/  PRMT R16, R16, 0x7632, R16 ;  /* 0x0000763210107816 */ /* 0x000fe20000000010 */
[----:B------:R-:W-:Y:S01]  /*12f0*/  IMAD.U32 R197, R197, 0x10000, RZ ;  /* 0x00010000c5c57824 */ /* 0x000fe200078e00ff */
[----:B------:R-:W-:-:S02]  /*1300*/  SHF.L.U32 R17, R17, 0x10, RZ ;  /* 0x0000001011117819 */ /* 0x000fc400000006ff */
[----:B------:R-:W-:Y:S01]  /*1310*/  SHF.L.U32 R16, R16, 0x10, RZ ;  /* 0x0000001010107819 */ /* 0x000fe200000006ff */
[C---:B------:R-:W-:Y:S01]  /*1320*/  FADD.FTZ R220, -R213.reuse, R197 ;  /* 0x000000c5d5dc7221 */ /* 0x040fe20000010100 */
[----:B------:R-:W-:Y:S01]  /*1330*/  SHF.L.U32 R196, R18, 0x10, RZ ;  /* 0x0000001012c47819 */ /* 0x000fe200000006ff */
[C---:B------:R-:W-:Y:S01]  /*1340*/  FADD.FTZ R208, -R213.reuse, R17 ;  /* 0x00000011d5d07221 */ /* 0x040fe20000010100 */
[----:B----4-:R-:W-:Y:S01]  /*1350*/  SHF.L.U32 R19, R184, 0x10, RZ ;  /* 0x00000010b8137819 */ /* 0x010fe200000006ff */
[----:B------:R-:W-:Y:S01]  /*1360*/  FADD.FTZ R18, -R213, R15 ;  /* 0x0000000fd5127221 */ /* 0x000fe20000010100 */
[----:B------:R-:W-:-:S03]  /*1370*/  SHF.L.U32 R226, R210, 0x10, RZ ;  /* 0x00000010d2e27819 */ /* 0x000fc600000006ff */
[----:B------:R-:W-:Y:S01]  /*1380*/  FMUL.FTZ R197, R144, R19 ;  /* 0x0000001390c57220 */ /* 0x000fe20000410000 */
[----:B--2---:R-:W-:Y:S02]  /*1390*/  IMAD.U32 R17, R188, 0x10000, RZ ;  /* 0x00010000bc117824 */ /* 0x004fe400078e00ff */
[----:B------:R-:W-:Y:S01]  /*13a0*/  FADD.FTZ R210, -R213, R16 ;  /* 0x00000010d5d27221 */ /* 0x000fe20000010100 */
[----:B------:R-:W-:Y:S01]  /*13b0*/  FMUL.FTZ R15, R207, R18 ;  /* 0x00000012cf0f7220 */ /* 0x000fe20000410000 */
[----:B------:R-:W-:Y:S01]  /*13c0*/  FFMA.FTZ R16, R152, R17, R197 ;  /* 0x0000001198107223 */ /* 0x000fe200000100c5 */
[----:B------:R-:W-:Y:S01]  /*13d0*/  SHF.L.U32 R197, R185, 0x10, RZ ;  /* 0x00000010b9c57819 */ /* 0x000fe200000006ff */
[----:B------:R-:W-:Y:S01]  /*13e0*/  FADD.FTZ R40, R40, R19 ;  /* 0x0000001328287221 */ /* 0x000fe20000010000 */
[----:B------:R-:W-:Y:S01]  /*13f0*/  FFMA.FTZ R64, R15, R19, R64 ;  /* 0x000000130f407223 */ /* 0x000fe20000010040 */
[C---:B------:R-:W-:Y:S01]  /*1400*/  FADD.FTZ R196, -R213.reuse, R196 ;  /* 0x000000c4d5c47221 */ /* 0x040fe20000010100 */
[C---:B------:R-:W-:Y:S01]  /*1410*/  FADD.FTZ R216, -R213.reuse, R216 ;  /* 0x000000d8d5d87221 */ /* 0x040fe20000010100 */
[----:B------:R-:W-:Y:S01]  /*1420*/  FADD.FTZ R226, -R213, R226 ;  /* 0x000000e2d5e27221 */ /* 0x000fe20000010100 */
[----:B------:R-:W-:Y:S01]  /*1430*/  SHF.L.U32 R19, R189, 0x10, RZ ;  /* 0x00000010bd137819 */ /* 0x000fe200000006ff */
[----:B------:R-:W-:Y:S01]  /*1440*/  FMUL.FTZ R213, R146, R197 ;  /* 0x000000c592d57220 */ /* 0x000fe20000410000 */
[----:B------:R-:W-:Y:S01]  /*1450*/  FADD.FTZ R88, R88, R17 ;  /* 0x0000001158587221 */ /* 0x000fe20000010000 */
[----:B------:R-:W-:Y:S01]  /*1460*/  FFMA.FTZ R112, R15, R17, R112 ;  /* 0x000000110f707223 */ /* 0x000fe20000010070 */
[----:B------:R-:W-:Y:S01]  /*1470*/  PRMT R184, R184, 0x7632, R184 ;  /* 0x00007632b8b87816 */ /* 0x000fe200000000b8 */
[----:B------:R-:W-:Y:S01]  /*1480*/  FMUL.FTZ R17, R207, R208 ;  /* 0x000000d0cf117220 */ /* 0x000fe20000410000 */
[----:B------:R-:W-:Y:S01]  /*1490*/  FFMA.FTZ R18, R154, R19, R213 ;  /* 0x000000139a127223 */ /* 0x000fe200000100d5 */
[----:B------:R-:W-:Y:S01]  /*14a0*/  IMAD.U32 R213, R186, 0x10000, RZ ;  /* 0x00010000bad57824 */ /* 0x000fe200078e00ff */
[----:B------:R-:W-:Y:S01]  /*14b0*/  PRMT R188, R188, 0x7632, R188 ;  /* 0x00007632bcbc7816 */ /* 0x000fe200000000bc */
[----:B------:R-:W-:Y:S01]  /*14c0*/  FADD.FTZ R42, R42, R197 ;  /* 0x000000c52a2a7221 */ /* 0x000fe20000010000 */
[----:B------:R-:W-:Y:S01]  /*14d0*/  SHF.L.U32 R184, R184, 0x10, RZ ;  /* 0x00000010b8b87819 */ /* 0x000fe200000006ff */
[C---:B------:R-:W-:Y:S01]  /*14e0*/  FFMA.FTZ R66, R17.reuse, R197, R66 ;  /* 0x000000c511427223 */ /* 0x040fe20000010042 */
[----:B------:R-:W-:Y:S01]  /*14f0*/  SHF.L.U32 R197, R190, 0x10, RZ ;  /* 0x00000010bec57819 */ /* 0x000fe200000006ff */
[----:B------:R-:W-:Y:S01]  /*1500*/  FMUL.FTZ R217, R140, R213 ;  /* 0x000000d58cd97220 */ /* 0x000fe20000410000 */
[----:B------:R-:W-:Y:S01]  /*1510*/  SHF.L.U32 R188, R188, 0x10, RZ ;  /* 0x00000010bcbc7819 */ /* 0x000fe200000006ff */
[----:B------:R-:W-:Y:S01]  /*1520*/  FADD.FTZ R90, R90, R19 ;  /* 0x000000135a5a7221 */ /* 0x000fe20000010000 */
[----:B------:R-:W-:Y:S01]  /*1530*/  FFMA.FTZ R114, R17, R19, R114 ;  /* 0x0000001311727223 */ /* 0x000fe20000010072 */
[----:B------:R-:W-:Y:S01]  /*1540*/  FMUL.FTZ R210, R207, R210 ;  /* 0x000000d2cfd27220 */ /* 0x000fe20000410000 */
[----:B------:R-:W-:Y:S01]  /*1550*/  FMUL.FTZ R208, R145, R184 ;  /* 0x000000b891d07220 */ /* 0x000fe20000410000 */
[----:B------:R-:W-:Y:S01]  /*1560*/  PRMT R185, R185, 0x7632, R185 ;  /* 0x00007632b9b97816 */ /* 0x000fe200000000b9 */
[----:B------:R-:W-:Y:S01]  /*1570*/  FMUL.FTZ R19, R207, R196 ;  /* 0x000000c4cf137220 */ /* 0x000fe20000410000 */
[-C--:B------:R-:W-:Y:S01]  /*1580*/  FFMA.FTZ R196, R148, R197.reuse, R217 ;  /* 0x000000c594c47223 */ /* 0x080fe200000100d9 */
[----:B------:R-:W-:Y:S01]  /*1590*/  SHF.L.U32 R217, R187, 0x10, RZ ;  /* 0x00000010bbd97819 */ /* 0x000fe200000006ff */
[----:B------:R-:W-:Y:S01]  /*15a0*/  FADD.FTZ R89, R89, R188 ;  /* 0x000000bc59597221 */ /* 0x000fe20000010000 */
[-C--:B------:R-:W-:Y:S01]  /*15b0*/  FFMA.FTZ R113, R210, R188.reuse, R113 ;  /* 0x000000bcd2717223 */ /* 0x080fe20000010071 */
[----:B------:R-:W-:Y:S01]  /*15c0*/  FFMA.FTZ R208, R153, R188, R208 ;  /* 0x000000bc99d07223 */ /* 0x000fe200000100d0 */
[----:B------:R-:W-:Y:S01]  /*15d0*/  PRMT R189, R189, 0x7632, R189 ;  /* 0x00007632bdbd7816 */ /* 0x000fe200000000bd */
[----:B------:R-:W-:Y:S01]  /*15e0*/  IMAD.U32 R188, R185, 0x10000, RZ ;  /* 0x00010000b9bc7824 */ /* 0x000fe200078e00ff */
[----:B------:R-:W-:Y:S01]  /*15f0*/  PRMT R186, R186, 0x7632, R186 ;  /* 0x00007632baba7816 */ /* 0x000fe200000000ba */
[----:B------:R-:W-:Y:S01]  /*1600*/  FADD.FTZ R84, R84, R197 ;  /* 0x000000c554547221 */ /* 0x000fe20000010000 */
[C---:B------:R-:W-:Y:S01]  /*1610*/  FFMA.FTZ R108, R19.reuse, R197, R108 ;  /* 0x000000c5136c7223 */ /* 0x040fe2000001006c */
[----:B------:R-:W-:Y:S01]  /*1620*/  FADD.FTZ R36, R36, R213 ;  /* 0x000000d524247221 */ /* 0x000fe20000010000 */
[----:B------:R-:W-:Y:S01]  /*1630*/  FFMA.FTZ R60, R19, R213, R60 ;  /* 0x000000d5133c7223 */ /* 0x000fe2000001003c */
[----:B------:R-:W-:Y:S01]  /*1640*/  FADD.FTZ R41, R41, R184 ;  /* 0x000000b829297221 */ /* 0x000fe20000010000 */
[----:B------:R-:W-:Y:S01]  /*1650*/  FFMA.FTZ R65, R210, R184, R65 ;  /* 0x000000b8d2417223 */ /* 0x000fe20000010041 */
[----:B------:R-:W-:-:S02]  /*1660*/  IMAD.U32 R213, R191, 0x10000, RZ ;  /* 0x00010000bfd57824 */ /* 0x000fc400078e00ff */
[----:B------:R-:W-:Y:S01]  /*1670*/  FMUL.FTZ R197, R207, R198 ;  /* 0x000000c6cfc57220 */ /* 0x000fe20000410000 */
[----:B------:R-:W-:Y:S01]  /*1680*/  FMUL.FTZ R223, R142, R217 ;  /* 0x000000d98edf7220 */ /* 0x000fe20000410000 */
[----:B------:R-:W-:Y:S01]  /*1690*/  SHF.L.U32 R184, R189, 0x10, RZ ;  /* 0x00000010bdb87819 */ /* 0x000fe200000006ff */
[----:B------:R-:W-:Y:S01]  /*16a0*/  FMUL.FTZ R216, R207, R216 ;  /* 0x000000d8cfd87220 */ /* 0x000fe20000410000 */
[----:B------:R-:W-:Y:S01]  /*16b0*/  FMUL.FTZ R244, R147, R188 ;  /* 0x000000bc93f47220 */ /* 0x000fe20000410000 */
[----:B------:R-:W-:Y:S01]  /*16c0*/  PRMT R190, R190, 0x7632, R190 ;  /* 0x00007632bebe7816 */ /* 0x000fe200000000be */
[----:B------:R-:W-:Y:S01]  /*16d0*/  FMUL.FTZ R220, R207, R220 ;  /* 0x000000dccfdc7220 */ /* 0x000fe20000410000 */
[----:B------:R-:W-:Y:S01]  /*16e0*/  SHF.L.U32 R186, R186, 0x10, RZ ;  /* 0x00000010baba7819 */ /* 0x000fe200000006ff */
[----:B------:R-:W-:Y:S01]  /*16f0*/  FADD.FTZ R86, R86, R213 ;  /* 0x000000d556567221 */ /* 0x000fe20000010000 */
[----:B------:R-:W-:Y:S01]  /*1700*/  PRMT R187, R187, 0x7632, R187 ;  /* 0x00007632bbbb7816 */ /* 0x000fe200000000bb */
[-C--:B------:R-:W-:Y:S01]  /*1710*/  FFMA.FTZ R110, R197, R213.reuse, R110 ;  /* 0x000000d5c56e7223 */ /* 0x080fe2000001006e */
[----:B------:R-:W-:Y:S01]  /*1720*/  FFMA.FTZ R198, R150, R213, R223 ;  /* 0x000000d596c67223 */ /* 0x000fe200000100df */
[----:B------:R-:W-:Y:S01]  /*1730*/  FADD.FTZ R91, R91, R184 ;  /* 0x000000b85b5b7221 */ /* 0x000fe20000010000 */
[-C--:B------:R-:W-:Y:S01]  /*1740*/  FFMA.FTZ R115, R216, R184.reuse, R115 ;  /* 0x000000b8d8737223 */ /* 0x080fe20000010073 */
[----:B------:R-:W-:Y:S01]  /*1750*/  FFMA.FTZ R213, R155, R184, R244 ;  /* 0x000000b89bd57223 */ /* 0x000fe200000100f4 */
[----:B------:R-:W-:-:S02]  /*1760*/  IMAD.U32 R190, R190, 0x10000, RZ ;  /* 0x00010000bebe7824 */ /* 0x000fc400078e00ff */
[-C--:B------:R-:W-:Y:S01]  /*1770*/  FMUL.FTZ R184, R141, R186.reuse ;  /* 0x000000ba8db87220 */ /* 0x080fe20000410000 */
[----:B------:R-:W-:Y:S01]  /*1780*/  FADD.FTZ R37, R37, R186 ;  /* 0x000000ba25257221 */ /* 0x000fe20000010000 */
[----:B------:R-:W-:Y:S01]  /*1790*/  FFMA.FTZ R61, R220, R186, R61 ;  /* 0x000000badc3d7223 */ /* 0x000fe2000001003d */
[----:B------:R-:W-:Y:S02]  /*17a0*/  PRMT R191, R191, 0x7632, R191 ;  /* 0x00007632bfbf7816 */ /* 0x000fe400000000bf */
[----:B------:R-:W-:Y:S01]  /*17b0*/  SHF.L.U32 R186, R187, 0x10, RZ ;  /* 0x00000010bbba7819 */ /* 0x000fe200000006ff */
[----:B------:R-:W-:Y:S01]  /*17c0*/  FADD.FTZ R38, R38, R217 ;  /* 0x000000d926267221 */ /* 0x000fe20000010000 */
[----:B------:R-:W-:Y:S01]  /*17d0*/  FFMA.FTZ R62, R197, R217, R62 ;  /* 0x000000d9c53e7223 */ /* 0x000fe2000001003e */
[----:B------:R-:W-:Y:S01]  /*17e0*/  FFMA.FTZ R217, R149, R190, R184 ;  /* 0x000000be95d97223 */ /* 0x000fe200000100b8 */
        /* <DEDUP_REMOVED lines=28> */
.L_x_771:
[----:B------:R-:W-:Y:S05]  /*19b0*/  BSYNC B1 ;  /* 0x0000000000017941 */ /* 0x000fea0003800000 */
.L_x_770:
        /* <DEDUP_REMOVED lines=12> */
[----:B------:R-:W-:Y:S02]  /*1a80*/  ISETP.NE.AND.EX P0, PT, RZ, UR13, PT, P0 ;  /* 0x0000000dff007c0c */ /* 0x000fe4000bf05300 */
[----:B------:R-:W-:-:S04]  /*1a90*/  ISETP.NE.U32.AND P4, PT, RZ, UR8, PT ;  /* 0x00000008ff007c0c */ /* 0x000fc8000bf85070 */
[----:B------:R-:W-:-:S07]  /*1aa0*/  ISETP.NE.AND.EX P4, PT, RZ, UR9, PT, P4 ;  /* 0x00000009ff007c0c */ /* 0x000fce000bf85340 */
[----:B------:R-:W1:Y:S01]  /*1ab0*/  @P0 LDC.64 R200, c[0x0][0x248] ;  /* 0x00009200ffc80b82 */ /* 0x000e620000000a00 */
[----:B------:R-:W-:-:S05]  /*1ac0*/  SHF.L.U32 R239, R229, 0x3, RZ ;  /* 0x00000003e5ef7819 */ /* 0x000fca00000006ff */
[C---:B------:R-:W-:Y:S02]  /*1ad0*/  @P4 LEA R202, P5, R229.reuse, UR8, 0x4 ;  /* 0x00000008e5ca4c11 */ /* 0x040fe4000f8a20ff */
[----:B------:R-:W-:Y:S02]  /*1ae0*/  SHF.R.U32.HI R204, RZ, 0x1d, R229 ;  /* 0x0000001dffcc7819 */ /* 0x000fe400000116e5 */
[----:B------:R-:W-:Y:S02]  /*1af0*/  @P4 LEA.HI.X R203, R229, UR9, RZ, 0x4, P5 ;  /* 0x00000009e5cb4c11 */ /* 0x000fe4000a8f24ff */
[----:B------:R-:W-:-:S03]  /*1b00*/  IADD3 R238, P5, R239, UR6, RZ ;  /* 0x00000006efee7c10 */ /* 0x000fc6000ffbe0ff */
[----:B------:R-:W5:Y:S01]  /*1b10*/  @P4 LDG.E.128 R172, desc[UR4][R202.64] ;  /* 0x00000004caac4981 */ /* 0x000f62000c1e1d00 */
[----:B-1----:R-:W-:Y:S02]  /*1b20*/  @P0 IADD3 R200, P6, R239, R200, RZ ;  /* 0x000000c8efc80210 */ /* 0x002fe40007fde0ff */
[----:B------:R-:W-:-:S06]  /*1b30*/  IADD3.X R239, R204, UR7, RZ, P5, !PT ;  /* 0x00000007ccef7c10 */ /* 0x000fcc000affe4ff */
[----:B------:R-:W5:Y:S01]  /*1b40*/  LDG.E.64 R238, desc[UR4][R238.64] ;  /* 0x00000004eeee7981 */ /* 0x000f62000c1e1b00 */
[----:B------:R-:W-:-:S05]  /*1b50*/  @P0 IADD3.X R201, R204, R201, RZ, P6, !PT ;  /* 0x000000c9ccc90210 */ /* 0x000fca00037fe4ff */
[----:B------:R1:W5:Y:S01]  /*1b60*/  @P0 LDG.E.64 R232, desc[UR4][R200.64] ;  /* 0x00000004c8e80981 */ /* 0x000362000c1e1b00 */
[----:B0-----:R-:W-:-:S04]  /*1b70*/  ISETP.NE.AND P0, PT, R4, RZ, PT ;  /* 0x000000ff0400720c */ /* 0x001fc80003f05270 */
[----:B-----5:R-:W-:Y:S02]  /*1b80*/  FSEL R227, R227, RZ, !P0 ;  /* 0x000000ffe3e37208 */ /* 0x020fe40004000000 */
[C---:B---3--:R-:W-:Y:S01]  /*1b90*/  PRMT R199, R184.reuse, 0x7632, R199 ;  /* 0x00007632b8c77816 */ /* 0x048fe200000000c7 */
[----:B------:R-:W-:Y:S01]  /*1ba0*/  IMAD.U32 R184, R184, 0x10000, RZ ;  /* 0x00010000b8b87824 */ /* 0x000fe200078e00ff */
[----:B------:R-:W-:Y:S02]  /*1bb0*/  PRMT R204, R185, 0x7632, R204 ;  /* 0x00007632b9cc7816 */ /* 0x000fe400000000cc */
[----:B------:R-:W-:Y:S02]  /*1bc0*/  SHF.L.U32 R206, R186, 0x10, RZ ;  /* 0x00000010bace7819 */ /* 0x000fe400000006ff */
[C---:B-1----:R-:W-:Y:S01]  /*1bd0*/  PRMT R201, R187.reuse, 0x7632, R201 ;  /* 0x00007632bbc97816 */ /* 0x042fe200000000c9 */
[----:B------:R-:W-:Y:S02]  /*1be0*/  IMAD.U32 R187, R187, 0x10000, RZ ;  /* 0x00010000bbbb7824 */ /* 0x000fe400078e00ff */
[C---:B------:R-:W-:Y:S01]  /*1bf0*/  FADD.FTZ R200, -R227.reuse, R184 ;  /* 0x000000b8e3c87221 */ /* 0x040fe20000010100 */
[----:B------:R-:W-:Y:S01]  /*1c00*/  SHF.L.U32 R214, R204, 0x10, RZ ;  /* 0x00000010ccd67819 */ /* 0x000fe200000006ff */
[----:B------:R-:W-:Y:S01]  /*1c10*/  FADD.FTZ R204, -R227, R206 ;  /* 0x000000cee3cc7221 */ /* 0x000fe20000010100 */
[----:B------:R-:W-:Y:S01]  /*1c20*/  SHF.L.U32 R185, R185, 0x10, RZ ;  /* 0x00000010b9b97819 */ /* 0x000fe200000006ff */
[----:B------:R-:W-:Y:S01]  /*1c30*/  FADD.FTZ R206, -R227, R187 ;  /* 0x000000bbe3ce7221 */ /* 0x000fe20000010100 */
[----:B------:R-:W-:-:S02]  /*1c40*/  PRMT R205, R186, 0x7632, R205 ;  /* 0x00007632bacd7816 */ /* 0x000fc400000000cd */
[----:B------:R-:W-:Y:S02]  /*1c50*/  SHF.L.U32 R201, R201, 0x10, RZ ;  /* 0x00000010c9c97819 */ /* 0x000fe400000006ff */
[----:B------:R-:W-:Y:S01]  /*1c60*/  SHF.L.U32 R186, R199, 0x10, RZ ;  /* 0x00000010c7ba7819 */ /* 0x000fe200000006ff */
[----:B------:R-:W-:Y:S01]  /*1c70*/  FMUL.FTZ R199, R207, R200 ;  /* 0x000000c8cfc77220 */ /* 0x000fe20000410000 */
[----:B----4-:R-:W-:Y:S01]  /*1c80*/  SHF.L.U32 R187, R188, 0x10, RZ ;  /* 0x00000010bcbb7819 */ /* 0x010fe200000006ff */
[C---:B------:R-:W-:Y:S01]  /*1c90*/  FADD.FTZ R202, -R227.reuse, R185 ;  /* 0x000000b9e3ca7221 */ /* 0x040fe20000010100 */
[----:B------:R-:W-:-:S03]  /*1ca0*/  FADD.FTZ R222, -R227, R201 ;  /* 0x000000c9e3de7221 */ /* 0x000fc60000010100 */
[-C--:B------:R-:W-:Y:S01]  /*1cb0*/  FMUL.FTZ R201, R128, R187.reuse ;  /* 0x000000bb80c97220 */ /* 0x080fe20000410000 */
[----:B------:R-:W-:Y:S01]  /*1cc0*/  FADD.FTZ R32, R32, R187 ;  /* 0x000000bb20207221 */ /* 0x000fe20000010000 */
[----:B------:R-:W-:Y:S01]  /*1cd0*/  FFMA.FTZ R56, R199, R187, R56 ;  /* 0x000000bbc7387223 */ /* 0x000fe20000010038 */
[----:B--2---:R-:W-:Y:S01]  /*1ce0*/  IMAD.U32 R185, R192, 0x10000, RZ ;  /* 0x00010000c0b97824 */ /* 0x004fe200078e00ff */
[----:B------:R-:W-:-:S03]  /*1cf0*/  SHF.L.U32 R187, R189, 0x10, RZ ;  /* 0x00000010bdbb7819 */ /* 0x000fc600000006ff */
[----:B------:R-:W-:Y:S01]  /*1d00*/  FADD.FTZ R80, R80, R185 ;  /* 0x000000b950507221 */ /* 0x000fe20000010000 */
[-C--:B------:R-:W-:Y:S01]  /*1d10*/  FFMA.FTZ R104, R199, R185.reuse, R104 ;  /* 0x000000b9c7687223 */ /* 0x080fe20000010068 */
[----:B------:R-:W-:Y:S01]  /*1d20*/  FFMA.FTZ R200, R136, R185, R201 ;  /* 0x000000b988c87223 */ /* 0x000fe200000100c9 */
[----:B------:R-:W-:Y:S01]  /*1d30*/  SHF.L.U32 R185, R193, 0x10, RZ ;  /* 0x00000010c1b97819 */ /* 0x000fe200000006ff */
[----:B------:R-:W-:Y:S01]  /*1d40*/  FMUL.FTZ R201, R207, R202 ;  /* 0x000000cacfc97220 */ /* 0x000fe20000410000 */
[-C--:B------:R-:W-:Y:S01]  /*1d50*/  FMUL.FTZ R203, R130, R187.reuse ;  /* 0x000000bb82cb7220 */ /* 0x080fe20000410000 */
[----:B------:R-:W-:Y:S02]  /*1d60*/  FADD.FTZ R34, R34, R187 ;  /* 0x000000bb22227221 */ /* 0x000fe40000010000 */
[----:B------:R-:W-:Y:S01]  /*1d70*/  FFMA.FTZ R58, R201, R187, R58 ;  /* 0x000000bbc93a7223 */ /* 0x000fe2000001003a */
[----:B------:R-:W-:Y:S01]  /*1d80*/  FFMA.FTZ R202, R138, R185, R203 ;  /* 0x000000b98aca7223 */ /* 0x000fe200000100cb */
[----:B------:R-:W-:-:S02]  /*1d90*/  IMAD.U32 R187, R190, 0x10000, RZ ;  /* 0x00010000bebb7824 */ /* 0x000fc400078e00ff */
[----:B------:R-:W-:Y:S01]  /*1da0*/  FMUL.FTZ R203, R207, R204 ;  /* 0x000000cccfcb7220 */ /* 0x000fe20000410000 */
[----:B------:R-:W-:Y:S01]  /*1db0*/  PRMT R188, R188, 0x7632, R188 ;  /* 0x00007632bcbc7816 */ /* 0x000fe200000000bc */
[----:B------:R-:W-:Y:S02]  /*1dc0*/  IMAD.U32 R184, R205, 0x10000, RZ ;  /* 0x00010000cdb87824 */ /* 0x000fe400078e00ff */
[----:B------:R-:W-:Y:S01]  /*1dd0*/  FADD.FTZ R82, R82, R185 ;  /* 0x000000b952527221 */ /* 0x000fe20000010000 */
[----:B------:R-:W-:Y:S01]  /*1de0*/  FFMA.FTZ R106, R201, R185, R106 ;  /* 0x000000b9c96a7223 */ /* 0x000fe2000001006a */
[----:B------:R-:W-:Y:S01]  /*1df0*/  SHF.L.U32 R185, R194, 0x10, RZ ;  /* 0x00000010c2b97819 */ /* 0x000fe200000006ff */
[-C--:B------:R-:W-:Y:S01]  /*1e00*/  FMUL.FTZ R205, R124, R187.reuse ;  /* 0x000000bb7ccd7220 */ /* 0x080fe20000410000 */
[----:B------:R-:W-:Y:S01]  /*1e10*/  FADD.FTZ R28, R28, R187 ;  /* 0x000000bb1c1c7221 */ /* 0x000fe20000010000 */
[----:B------:R-:W-:Y:S01]  /*1e20*/  FFMA.FTZ R52, R203, R187, R52 ;  /* 0x000000bbcb347223 */ /* 0x000fe20000010034 */
[----:B------:R-:W-:Y:S01]  /*1e30*/  SHF.L.U32 R187, R191, 0x10, RZ ;  /* 0x00000010bfbb7819 */ /* 0x000fe200000006ff */
[----:B------:R-:W-:Y:S01]  /*1e40*/  FADD.FTZ R186, -R227, R186 ;  /* 0x000000bae3ba7221 */ /* 0x000fe20000010100 */
[----:B------:R-:W-:-:S02]  /*1e50*/  PRMT R192, R192, 0x7632, R192 ;  /* 0x00007632c0c07816 */ /* 0x000fc400000000c0 */
[----:B------:R-:W-:Y:S01]  /*1e60*/  SHF.L.U32 R244, R188, 0x10, RZ ;  /* 0x00000010bcf47819 */ /* 0x000fe200000006ff */
[----:B------:R-:W-:Y:S01]  /*1e70*/  FADD.FTZ R76, R76, R185 ;  /* 0x000000b94c4c7221 */ /* 0x000fe20000010000 */
[-C--:B------:R-:W-:Y:S01]  /*1e80*/  FFMA.FTZ R100, R203, R185.reuse, R100 ;  /* 0x000000b9cb647223 */ /* 0x080fe20000010064 */
[----:B------:R-:W-:Y:S01]  /*1e90*/  FFMA.FTZ R204, R132, R185, R205 ;  /* 0x000000b984cc7223 */ /* 0x000fe200000100cd */
[----:B------:R-:W-:Y:S01]  /*1ea0*/  SHF.L.U32 R188, R192, 0x10, RZ ;  /* 0x00000010c0bc7819 */ /* 0x000fe200000006ff */
[----:B------:R-:W-:Y:S02]  /*1eb0*/  IMAD.U32 R185, R195, 0x10000, RZ ;  /* 0x00010000c3b97824 */ /* 0x000fe400078e00ff */
[----:B------:R-:W-:Y:S01]  /*1ec0*/  FMUL.FTZ R211, R126, R187 ;  /* 0x000000bb7ed37220 */ /* 0x000fe20000410000 */
[----:B------:R-:W-:Y:S01]  /*1ed0*/  FMUL.FTZ R192, R207, R186 ;  /* 0x000000bacfc07220 */ /* 0x000fe20000410000 */
[----:B------:R-:W-:Y:S01]  /*1ee0*/  FMUL.FTZ R186, R129, R244 ;  /* 0x000000f481ba7220 */ /* 0x000fe20000410000 */
[----:B------:R-:W-:Y:S01]  /*1ef0*/  PRMT R189, R189, 0x7632, R189 ;  /* 0x00007632bdbd7816 */ /* 0x000fe200000000bd */
[----:B------:R-:W-:Y:S01]  /*1f00*/  FMUL.FTZ R205, R207, R206 ;  /* 0x000000cecfcd7220 */ /* 0x000fe20000410000 */
[----:B------:R-:W-:Y:S01]  /*1f10*/  FFMA.FTZ R206, R134, R185, R211 ;  /* 0x000000b986ce7223 */ /* 0x000fe200000100d3 */
[----:B------:R-:W-:Y:S01]  /*1f20*/  FADD.FTZ R81, R81, R188 ;  /* 0x000000bc51517221 */ /* 0x000fe20000010000 */
[-C--:B------:R-:W-:Y:S01]  /*1f30*/  FFMA.FTZ R105, R192, R188.reuse, R105 ;  /* 0x000000bcc0697223 */ /* 0x080fe20000010069 */
[----:B------:R-:W-:Y:S01]  /*1f40*/  FFMA.FTZ R211, R137, R188, R186 ;  /* 0x000000bc89d37223 */ /* 0x000fe200000100ba */
[----:B------:R-:W-:Y:S01]  /*1f50*/  PRMT R193, R193, 0x7632, R193 ;  /* 0x00007632c1c17816 */ /* 0x000fe200000000c1 */
[----:B------:R-:W-:Y:S01]  /*1f60*/  FADD.FTZ R214, -R227, R214 ;  /* 0x000000d6e3d67221 */ /* 0x000fe20000010100 */
        /* <DEDUP_REMOVED lines=8> */
[----:B------:R-:W-:Y:S01]  /*1ff0*/  FADD.FTZ R184, -R227, R184 ;  /* 0x000000b8e3b87221 */ /* 0x000fe20000010100 */
[----:B------:R-:W-:Y:S01]  /*2000*/  SHF.L.U32 R190, R190, 0x10, RZ ;  /* 0x00000010bebe7819 */ /* 0x000fe200000006ff */
[----:B------:R-:W-:Y:S01]  /*2010*/  FADD.FTZ R83, R83, R186 ;  /* 0x000000ba53537221 */ /* 0x000fe20000010000 */
[-C--:B------:R-:W-:Y:S01]  /*2020*/  FFMA.FTZ R107, R214, R186.reuse, R107 ;  /* 0x000000bad66b7223 */ /* 0x080fe2000001006b */
[----:B------:R-:W-:Y:S01]  /*2030*/  FFMA.FTZ R193, R139, R186, R244 ;  /* 0x000000ba8bc17223 */ /* 0x000fe200000100f4 */
[----:B------:R-:W-:-:S02]  /*2040*/  IMAD.U32 R186, R194, 0x10000, RZ ;  /* 0x00010000c2ba7824 */ /* 0x000fc400078e00ff */
[----:B------:R-:W-:Y:S01]  /*2050*/  FMUL.FTZ R194, R207, R184 ;  /* 0x000000b8cfc27220 */ /* 0x000fe20000410000 */
[----:B------:R-:W-:Y:S01]  /*2060*/  FMUL.FTZ R184, R125, R190 ;  /* 0x000000be7db87220 */ /* 0x000fe20000410000 */
        /* <DEDUP_REMOVED lines=13> */
[----:B------:R-:W-:-:S02]  /*2140*/  PRMT R191, R191, 0x7632, R191 ;  /* 0x00007632bfbf7816 */ /* 0x000fc400000000bf */
[----:B------:R-:W-:Y:S01]  /*2150*/  FADD.FTZ R187, R186, R193 ;  /* 0x000000c1babb7221 */ /* 0x000fe20000010000 */
[----:B------:R-:W-:Y:S01]  /*2160*/  FFMA.FTZ R184, R214, R193, R185 ;  /* 0x000000c1d6b87223 */ /* 0x000fe200000100b9 */
        /* <DEDUP_REMOVED lines=8> */
[----:B------:R-:W-:Y:S01]  /*21f0*/  SHF.L.U32 R188, R195, 0x10, RZ ;  /* 0x00000010c3bc7819 */ /* 0x000fe200000006ff */
[----:B------:R-:W-:Y:S01]  /*2200*/  FADD.FTZ R187, R186, R219 ;  /* 0x000000dbbabb7221 */ /* 0x000fe20000010000 */
[----:B------:R-:W-:Y:S01]  /*2210*/  FMUL.FTZ R186, R127, R190 ;  /* 0x000000be7fba7220 */ /* 0x000fe20000410000 */
[----:B------:R-:W-:Y:S01]  /*2220*/  FFMA.FTZ R184, R194, R219, R185 ;  /* 0x000000dbc2b87223 */ /* 0x000fe200000100b9 */
[----:B------:R-:W-:-:S02]  /*2230*/  FMUL.FTZ R222, R207, R222 ;  /* 0x000000decfde7220 */ /* 0x000fc40000410000 */
        /* <DEDUP_REMOVED lines=9> */
.L_x_773:
[----:B------:R-:W-:Y:S05]  /*22d0*/  BSYNC B1 ;  /* 0x0000000000017941 */ /* 0x000fea0003800000 */
.L_x_772:
        /* <DEDUP_REMOVED lines=20> */
.L_x_803:
[----:B--2---:R-:W-:Y:S01]  /*2420*/  FADD.FTZ R184, R191, R184 ;  /* 0x000000b8bfb87221 */ /* 0x004fe20000010000 */
[----:B---3--:R-:W-:Y:S01]  /*2430*/  FADD.FTZ R185, R190, R185 ;  /* 0x000000b9beb97221 */ /* 0x008fe20000010000 */
[----:B------:R-:W-:Y:S02]  /*2440*/  BSSY B1, `(.L_x_775) ;  /* 0x0000092000017945 */ /* 0x000fe40003800000 */
[----:B-1----:R-:W-:Y:S01]  /*2450*/  FMUL.FTZ R190, R184, UR14 ;  /* 0x0000000eb8be7c20 */ /* 0x002fe20008410000 */
[----:B------:R-:W-:Y:S01]  /*2460*/  FMUL.FTZ R191, R185, UR14 ;  /* 0x0000000eb9bf7c20 */ /* 0x000fe20008410000 */
[----:B------:R-:W-:Y:S06]  /*2470*/  @!P1 BRA `(.L_x_776) ;  /* 0x0000000800389947 */ /* 0x000fec0003800000 */
[----:B------:R-:W-:Y:S02]  /*2480*/  ISETP.NE.U32.AND P0, PT, RZ, UR8, PT ;  /* 0x00000008ff007c0c */ /* 0x000fe4000bf05070 */
[----:B0-----:R-:W-:Y:S02]  /*2490*/  ISETP.NE.AND P4, PT, R4, RZ, PT ;  /* 0x000000ff0400720c */ /* 0x001fe40003f85270 */
        /* <DEDUP_REMOVED lines=12> */
[-C--:B------:R-:W-:Y:S01]  /*2560*/  FFMA.FTZ R186, R218, R191.reuse, R184 ;  /* 0x000000bfdaba7223 */ /* 0x080fe200000100b8 */
[----:B------:R-:W-:Y:S02]  /*2570*/  @P0 PRMT R187, R26, 0x7632, R187 ;  /* 0x000076321abb0816 */ /* 0x000fe400000000bb */
[----:B------:R-:W-:Y:S01]  /*2580*/  @P0 IMAD.U32 R188, R185, 0x10000, RZ ;  /* 0x00010000b9bc0824 */ /* 0x000fe200078e00ff */
[----:B------:R-:W-:Y:S01]  /*2590*/  @P0 PRMT R185, R25, 0x7632, R185 ;  /* 0x0000763219b90816 */ /* 0x000fe200000000b9 */
[----:B------:R-:W-:Y:S01]  /*25a0*/  FADD.FTZ R186, R215, -R186 ;  /* 0x800000bad7ba7221 */ /* 0x000fe20000010000 */
[----:B------:R-:W-:Y:S01]  /*25b0*/  @P0 SHF.L.U32 R244, R187, 0x10, RZ ;  /* 0x00000010bbf40819 */ /* 0x000fe200000006ff */
[----:B------:R-:W-:Y:S01]  /*25c0*/  @P0 FADD.FTZ R229, R229, R188 ;  /* 0x000000bce5e50221 */ /* 0x000fe20000010000 */
[-CC-:B------:R-:W-:Y:S01]  /*25d0*/  FFMA.FTZ R188, R224, R191.reuse, R184.reuse ;  /* 0x000000bfe0bc7223 */ /* 0x180fe200000100b8 */
[----:B------:R-:W-:Y:S01]  /*25e0*/  FMUL.FTZ R231, R207, R186 ;  /* 0x000000bacfe77220 */ /* 0x000fe20000410000 */
[-C--:B------:R-:W-:Y:S01]  /*25f0*/  FFMA.FTZ R187, R13, R191.reuse, R184 ;  /* 0x000000bf0dbb7223 */ /* 0x080fe200000100b8 */
[----:B------:R-:W-:Y:S01]  /*2600*/  @P0 SHF.L.U32 R247, R27, 0x10, RZ ;  /* 0x000000101bf70819 */ /* 0x000fe200000006ff */
[----:B------:R-:W-:Y:S01]  /*2610*/  FADD.FTZ R230, R221, -R188 ;  /* 0x800000bcdde67221 */ /* 0x000fe20000010000 */
[----:B------:R-:W-:Y:S01]  /*2620*/  @P0 SHF.L.U32 R188, R185, 0x10, RZ ;  /* 0x00000010b9bc0819 */ /* 0x000fe200000006ff */
[----:B------:R-:W-:-:S02]  /*2630*/  FFMA.FTZ R185, R3, R191, R184 ;  /* 0x000000bf03b97223 */ /* 0x000fc400000100b8 */
[----:B------:R-:W-:Y:S02]  /*2640*/  FMUL.FTZ R245, R207, R230 ;  /* 0x000000e6cff57220 */ /* 0x000fe40000410000 */
[----:B------:R-:W-:Y:S01]  /*2650*/  FADD.FTZ R186, R8, -R185 ;  /* 0x800000b908ba7221 */ /* 0x000fe20000010000 */
[----:B------:R-:W-:Y:S01]  /*2660*/  FFMA.FTZ R185, R9, R191, R184 ;  /* 0x000000bf09b97223 */ /* 0x000fe200000100b8 */
[----:B------:R-:W-:Y:S01]  /*2670*/  @P0 FADD.FTZ R245, R245, R244 ;  /* 0x000000f4f5f50221 */ /* 0x000fe20000010000 */
[----:B------:R-:W-:Y:S01]  /*2680*/  @P0 FADD.FTZ R231, R231, R188 ;  /* 0x000000bce7e70221 */ /* 0x000fe20000010000 */
[----:B------:R-:W-:Y:S01]  /*2690*/  FMUL.FTZ R227, R207, R186 ;  /* 0x000000bacfe37220 */ /* 0x000fe20000410000 */
[----:B------:R-:W-:Y:S01]  /*26a0*/  FADD.FTZ R230, R10, -R185 ;  /* 0x800000b90ae67221 */ /* 0x000fe20000010000 */
[----:B------:R-:W-:Y:S01]  /*26b0*/  @P0 SHF.L.U32 R185, R25, 0x10, RZ ;  /* 0x0000001019b90819 */ /* 0x000fe200000006ff */
[----:B------:R-:W-:Y:S02]  /*26c0*/  @P0 IMAD.U32 R186, R24, 0x10000, RZ ;  /* 0x0001000018ba0824 */ /* 0x000fe400078e00ff */
[----:B------:R-:W-:-:S02]  /*26d0*/  FMUL.FTZ R230, R207, R230 ;  /* 0x000000e6cfe67220 */ /* 0x000fc40000410000 */
[----:B------:R-:W-:Y:S01]  /*26e0*/  @P0 FADD.FTZ R227, R227, R186 ;  /* 0x000000bae3e30221 */ /* 0x000fe20000010000 */
[----:B------:R-:W-:Y:S01]  /*26f0*/  FADD.FTZ R186, R14, -R187 ;  /* 0x800000bb0eba7221 */ /* 0x000fe20000010000 */
        /* <DEDUP_REMOVED lines=29> */
[----:B------:R-:W-:Y:S01]  /*28d0*/  @P4 PRMT R179, R248, 0x7610, R179 ;  /* 0x00007610f8b34816 */ /* 0x000fe200000000b3 */
[----:B------:R-:W-:Y:S01]  /*28e0*/  FMUL.FTZ R248, R186, UR15 ;  /* 0x0000000fbaf87c20 */ /* 0x000fe20008410000 */
[----:B------:R-:W-:Y:S01]  /*28f0*/  @P4 F2FP.BF16.F32.PACK_AB R188, RZ, R245 ;  /* 0x000000f5ffbc423e */ /* 0x000fe200000010ff */
[----:B------:R-:W-:Y:S01]  /*2900*/  FMUL.FTZ R245, R245, UR15 ;  /* 0x0000000ff5f57c20 */ /* 0x000fe20008410000 */
[----:B------:R-:W-:Y:S01]  /*2910*/  @P4 F2FP.BF16.F32.PACK_AB R189, RZ, R187 ;  /* 0x000000bbffbd423e */ /* 0x000fe200000010ff */
[----:B0-----:R-:W-:Y:S01]  /*2920*/  @P5 IMAD.WIDE.U32 R184, R0, 0x10, R184 ;  /* 0x0000001000b85825 */ /* 0x001fe200078e00b8 */
[----:B------:R-:W-:-:S02]  /*2930*/  ISETP.NE.U32.AND P0, PT, RZ, UR12, PT ;  /* 0x0000000cff007c0c */ /* 0x000fc4000bf05070 */
[----:B------:R-:W-:Y:S02]  /*2940*/  @P4 PRMT R177, R177, 0x5410, R246 ;  /* 0x00005410b1b14816 */ /* 0x000fe400000000f6 */
[----:B------:R-:W-:Y:S02]  /*2950*/  @P4 PRMT R178, R178, 0x5410, R188 ;  /* 0x00005410b2b24816 */ /* 0x000fe400000000bc */
[----:B------:R-:W-:Y:S02]  /*2960*/  @P4 PRMT R179, R179, 0x5410, R189 ;  /* 0x00005410b3b34816 */ /* 0x000fe400000000bd */
[----:B------:R-:W-:Y:S02]  /*2970*/  ISETP.NE.AND.EX P0, PT, RZ, UR13, PT, P0 ;  /* 0x0000000dff007c0c */ /* 0x000fe4000bf05300 */
[----:B------:R-:W-:Y:S01]  /*2980*/  MOV R188, R242 ;  /* 0x000000f200bc7202 */ /* 0x000fe20000000f00 */
[----:B------:R0:W-:Y:S01]  /*2990*/  @P5 STG.E.128 desc[UR4][R184.64], R176 ;  /* 0x000000b0b8005986 */ /* 0x0001e2000c101d04 */
[----:B------:R-:W-:-:S02]  /*29a0*/  LOP3.LUT P4, RZ, R242, 0xff00, RZ, 0xc0, !PT ;  /* 0x0000ff00f2ff7812 */ /* 0x000fc4000788c0ff */
[----:B------:R-:W-:Y:S02]  /*29b0*/  LOP3.LUT P5, RZ, R188, 0xff, RZ, 0xc0, !PT ;  /* 0x000000ffbcff7812 */ /* 0x000fe400078ac0ff */
[----:B------:R-:W-:Y:S01]  /*29c0*/  FSEL R247, R229, RZ, P4 ;  /* 0x000000ffe5f77208 */ /* 0x000fe20002000000 */
[----:B------:R-:W1:Y:S01]  /*29d0*/  LDC.64 R188, c[0x0][0x2f8] ;  /* 0x0000be00ffbc7b82 */ /* 0x000e620000000a00 */
[----:B------:R-:W-:Y:S02]  /*29e0*/  FSEL R246, R227, RZ, P5 ;  /* 0x000000ffe3f67208 */ /* 0x000fe40002800000 */
[----:B------:R-:W-:Y:S02]  /*29f0*/  LOP3.LUT P5, RZ, R242, 0xff0000, RZ, 0xc0, !PT ;  /* 0x00ff0000f2ff7812 */ /* 0x000fe400078ac0ff */
[----:B------:R-:W-:Y:S02]  /*2a00*/  LOP3.LUT P4, RZ, R243, 0xff, RZ, 0xc0, !PT ;  /* 0x000000fff3ff7812 */ /* 0x000fe4000788c0ff */
[----:B------:R-:W-:-:S02]  /*2a10*/  FSEL R250, R245, RZ, P6 ;  /* 0x000000fff5fa7208 */ /* 0x000fc40003000000 */
[----:B------:R-:W-:Y:S01]  /*2a20*/  FSEL R249, R244, RZ, P4 ;  /* 0x000000fff4f97208 */ /* 0x000fe20002000000 */
[----:B0-----:R-:W-:Y:S01]  /*2a30*/  @P0 IMAD.MOV.U32 R184, RZ, RZ, R236 ;  /* 0x000000ffffb80224 */ /* 0x001fe200078e00ec */
[----:B------:R-:W-:Y:S02]  /*2a40*/  FSEL R185, R230, RZ, P5 ;  /* 0x000000ffe6b97208 */ /* 0x000fe40002800000 */
[----:B------:R-:W-:Y:S02]  /*2a50*/  LOP3.LUT P5, RZ, R242, 0xff000000, RZ, 0xc0, !PT ;  /* 0xff000000f2ff7812 */ /* 0x000fe400078ac0ff */
[----:B------:R-:W-:Y:S02]  /*2a60*/  @P0 LOP3.LUT P4, RZ, R184, 0xff, RZ, 0xc0, !PT ;  /* 0x000000ffb8ff0812 */ /* 0x000fe4000788c0ff */
[----:B------:R-:W-:Y:S02]  /*2a70*/  FSEL R184, R231, RZ, P5 ;  /* 0x000000ffe7b87208 */ /* 0x000fe40002800000 */
[----:B------:R-:W-:-:S02]  /*2a80*/  LOP3.LUT P5, RZ, R243, 0xff0000, RZ, 0xc0, !PT ;  /* 0x00ff0000f3ff7812 */ /* 0x000fc400078ac0ff */
[----:B------:R-:W-:Y:S01]  /*2a90*/  F2FP.BF16.F32.PACK_AB R186, R250, R249 ;  /* 0x000000f9faba723e */ /* 0x000fe200000010ff */
[----:B------:R-:W-:Y:S01]  /*2aa0*/  FMUL.FTZ R249, R187, UR15 ;  /* 0x0000000fbbf97c20 */ /* 0x000fe20008410000 */
[----:B------:R-:W-:Y:S01]  /*2ab0*/  FSEL R187, R248, RZ, P5 ;  /* 0x000000fff8bb7208 */ /* 0x000fe20002800000 */
[----:B-1----:R-:W-:Y:S01]  /*2ac0*/  IMAD.WIDE.U32 R188, R0, 0x10, R188 ;  /* 0x0000001000bc7825 */ /* 0x002fe200078e00bc */
[----:B------:R-:W-:Y:S02]  /*2ad0*/  LOP3.LUT P5, RZ, R243, 0xff000000, RZ, 0xc0, !PT ;  /* 0xff000000f3ff7812 */ /* 0x000fe400078ac0ff */
[----:B------:R-:W-:Y:S02]  /*2ae0*/  F2FP.BF16.F32.PACK_AB R185, R184, R185 ;  /* 0x000000b9b8b9723e */ /* 0x000fe400000010ff */
[----:B------:R-:W-:Y:S02]  /*2af0*/  F2FP.BF16.F32.PACK_AB R184, R247, R246 ;  /* 0x000000f6f7b8723e */ /* 0x000fe400000010ff */
[----:B------:R-:W-:-:S02]  /*2b00*/  FSEL R246, R249, RZ, P5 ;  /* 0x000000fff9f67208 */ /* 0x000fc40002800000 */
[C---:B------:R-:W-:Y:S02]  /*2b10*/  @P0 LOP3.LUT P5, RZ, R236.reuse, 0xff00, RZ, 0xc0, !PT ;  /* 0x0000ff00ecff0812 */ /* 0x040fe400078ac0ff */
[----:B------:R-:W-:Y:S02]  /*2b20*/  @P0 FSEL R227, R227, RZ, P4 ;  /* 0x000000ffe3e30208 */ /* 0x000fe40002000000 */
[C---:B------:R-:W-:Y:S02]  /*2b30*/  @P0 LOP3.LUT P4, RZ, R236.reuse, 0xff0000, RZ, 0xc0, !PT ;  /* 0x00ff0000ecff0812 */ /* 0x040fe4000788c0ff */
[----:B------:R-:W-:Y:S02]  /*2b40*/  @P0 FSEL R229, R229, RZ, P5 ;  /* 0x000000ffe5e50208 */ /* 0x000fe40002800000 */
[----:B------:R-:W-:Y:S02]  /*2b50*/  @P0 LOP3.LUT P5, RZ, R236, 0xff000000, RZ, 0xc0, !PT ;  /* 0xff000000ecff0812 */ /* 0x000fe400078ac0ff */
[----:B------:R-:W-:-:S02]  /*2b60*/  @P0 FSEL R230, R230, RZ, P4 ;  /* 0x000000ffe6e60208 */ /* 0x000fc40002000000 */
[----:B------:R-:W-:Y:S02]  /*2b70*/  @P0 LOP3.LUT P4, RZ, R237, 0xff, RZ, 0xc0, !PT ;  /* 0x000000ffedff0812 */ /* 0x000fe4000788c0ff */
[----:B------:R-:W-:Y:S02]  /*2b80*/  @P0 FSEL R231, R231, RZ, P5 ;  /* 0x000000ffe7e70208 */ /* 0x000fe40002800000 */
[C---:B------:R-:W-:Y:S02]  /*2b90*/  @P0 LOP3.LUT P5, RZ, R237.reuse, 0xff00, RZ, 0xc0, !PT ;  /* 0x0000ff00edff0812 */ /* 0x040fe400078ac0ff */
[----:B------:R-:W-:Y:S02]  /*2ba0*/  @P0 FSEL R244, R244, RZ, P4 ;  /* 0x000000fff4f40208 */ /* 0x000fe40002000000 */
[----:B------:R-:W-:Y:S02]  /*2bb0*/  @P0 LOP3.LUT P4, RZ, R237, 0xff0000, RZ, 0xc0, !PT ;  /* 0x00ff0000edff0812 */ /* 0x000fe4000788c0ff */
[----:B------:R-:W-:-:S02]  /*2bc0*/  F2FP.BF16.F32.PACK_AB R187, R246, R187 ;  /* 0x000000bbf6bb723e */ /* 0x000fc400000010ff */
[----:B------:R-:W-:Y:S02]  /*2bd0*/  @P0 FSEL R245, R245, RZ, P5 ;  /* 0x000000fff5f50208 */ /* 0x000fe40002800000 */
[----:B------:R-:W-:Y:S01]  /*2be0*/  @P0 LOP3.LUT P5, RZ, R237, 0xff000000, RZ, 0xc0, !PT ;  /* 0xff000000edff0812 */ /* 0x000fe200078ac0ff */
[----:B------:R0:W-:Y:S01]  /*2bf0*/  STG.E.128 desc[UR4][R188.64], R184 ;  /* 0x000000b8bc007986 */ /* 0x0001e2000c101d04 */
[----:B------:R-:W-:Y:S02]  /*2c00*/  @P0 FSEL R248, R248, RZ, P4 ;  /* 0x000000fff8f80208 */ /* 0x000fe40002000000 */
[----:B------:R-:W-:Y:S02]  /*2c10*/  @P0 F2FP.BF16.F32.PACK_AB R230, RZ, R230 ;  /* 0x000000e6ffe6023e */ /* 0x000fe400000010ff */
[----:B------:R-:W-:Y:S02]  /*2c20*/  @P0 F2FP.BF16.F32.PACK_AB R244, RZ, R244 ;  /* 0x000000f4fff4023e */ /* 0x000fe400000010ff */
[----:B------:R-:W-:-:S02]  /*2c30*/  @P0 FSEL R249, R249, RZ, P5 ;  /* 0x000000fff9f90208 */ /* 0x000fc40002800000 */
[----:B------:R-:W-:Y:S02]  /*2c40*/  @P0 F2FP.BF16.F32.PACK_AB R248, RZ, R248 ;  /* 0x000000f8fff8023e */ /* 0x000fe400000010ff */
[----:B------:R-:W-:Y:S02]  /*2c50*/  @P0 F2FP.BF16.F32.PACK_AB R231, RZ, R231 ;  /* 0x000000e7ffe7023e */ /* 0x000fe400000010ff */
[----:B------:R-:W-:Y:S02]  /*2c60*/  @P0 F2FP.BF16.F32.PACK_AB R245, RZ, R245 ;  /* 0x000000f5fff5023e */ /* 0x000fe400000010ff */
[----:B------:R-:W-:Y:S02]  /*2c70*/  @P0 F2FP.BF16.F32.PACK_AB R249, RZ, R249 ;  /* 0x000000f9fff9023e */ /* 0x000fe400000010ff */
[----:B------:R-:W-:Y:S02]  /*2c80*/  @P0 PRMT R181, R230, 0x7610, R181 ;  /* 0x00007610e6b50816 */ /* 0x000fe400000000b5 */
[----:B0-----:R-:W-:-:S02]  /*2c90*/  @P0 F2FP.BF16.F32.PACK_AB R189, RZ, R227 ;  /* 0x000000e3ffbd023e */ /* 0x001fc400000010ff */
        /* <DEDUP_REMOVED lines=9> */
[C---:B------:R-:W-:Y:S02]  /*2d30*/  @P0 LEA.HI.X R185, R0.reuse, UR13, RZ, 0x4, P4 ;  /* 0x0000000d00b90c11 */ /* 0x040fe4000a0f24ff */
[----:B------:R-:W-:-:S03]  /*2d40*/  IADD3 R0, R0, 0x20, RZ ;  /* 0x0000002000007810 */ /* 0x000fc60007ffe0ff */
[----:B------:R1:W-:Y:S04]  /*2d50*/  @P0 STG.E.128 desc[UR4][R184.64], R180 ;  /* 0x000000b4b8000986 */ /* 0x0003e8000c101d04 */
.L_x_776:
[----:B------:R-:W-:Y:S05]  /*2d60*/  BSYNC B1 ;  /* 0x0000000000017941 */ /* 0x000fea0003800000 */
.L_x_775:
[----:B------:R-:W-:Y:S04]  /*2d70*/  BSSY B1, `(.L_x_777) ;  /* 0x0000090000017945 */ /* 0x000fe80003800000 */
[----:B------:R-:W-:Y:S05]  /*2d80*/  @!P2 BRA `(.L_x_778) ;  /* 0x000000080038a947 */ /* 0x000fea0003800000 */
[----:B------:R-:W-:Y:S02]  /*2d90*/  ISETP.NE.U32.AND P0, PT, RZ, UR8, PT ;  /* 0x00000008ff007c0c */ /* 0x000fe4000bf05070 */
[----:B0-----:R-:W-:Y:S02]  /*2da0*/  ISETP.NE.AND P4, PT, R4, RZ, PT ;  /* 0x000000ff0400720c */ /* 0x001fe40003f85270 */
[----:B------:R-:W-:Y:S02]  /*2db0*/  ISETP.NE.AND.EX P0, PT, RZ, UR9, PT, P0 ;  /* 0x00000009ff007c0c */ /* 0x000fe4000bf05300 */
[----:B-1----:R-:W-:Y:S02]  /*2dc0*/  FSEL R184, R190, RZ, !P4 ;  /* 0x000000ffbeb87208 */ /* 0x002fe40006000000 */
[----:B------:R-:W-:Y:S02]  /*2dd0*/  ISETP.NE.U32.AND P5, PT, RZ, UR16, PT ;  /* 0x00000010ff007c0c */ /* 0x000fe4000bfa5070 */
[----:B------:R-:W-:Y:S01]  /*2de0*/  ISETP.NE.U32.AND P4, PT, RZ, UR16, PT ;  /* 0x00000010ff007c0c */ /* 0x000fe2000bf85070 */
[----:B------:R-:W-:Y:S01]  /*2df0*/  FFMA.FTZ R185, R210, R191, R184 ;  /* 0x000000bfd2b97223 */ /* 0x000fe200000100b8 */
[----:B------:R-:W-:-:S02]  /*2e00*/  ISETP.NE.AND.EX P5, PT, RZ, UR17, PT, P5 ;  /* 0x00000011ff007c0c */ /* 0x000fc4000bfa5350 */
[----:B------:R-:W-:Y:S01]  /*2e10*/  ISETP.NE.AND.EX P4, PT, RZ, UR17, PT, P4 ;  /* 0x00000011ff007c0c */ /* 0x000fe2000bf85340 */
[--C-:B------:R-:W-:Y:S01]  /*2e20*/  FADD.FTZ R186, R208, -R185.reuse ;  /* 0x800000b9d0ba7221 */ /* 0x100fe20000010000 */
[----:B------:R-:W-:Y:S01]  /*2e30*/  LOP3.LUT P6, RZ, R241, 0xff00, RZ, 0xc0, !PT ;  /* 0x0000ff00f1ff7812 */ /* 0x000fe200078cc0ff */
[----:B------:R-:W-:Y:S01]  /*2e40*/  @P0 IMAD.U32 R247, R23, 0x10000, RZ ;  /* 0x0001000017f70824 */ /* 0x000fe200078e00ff */
[----:B------:R-:W-:Y:S01]  /*2e50*/  @P0 PRMT R185, R20, 0x7632, R185 ;  /* 0x0000763214b90816 */ /* 0x000fe200000000b9 */
[----:B-----5:R-:W-:Y:S01]  /*2e60*/  FMUL.FTZ R229, R207, R186 ;  /* 0x000000bacfe57220 */ /* 0x020fe20000410000 */
[----:B------:R-:W-:Y:S01]  /*2e70*/  FFMA.FTZ R186, R216, R191, R184 ;  /* 0x000000bfd8ba7223 */ /* 0x000fe200000100b8 */
[----:B------:R-:W-:Y:S02]  /*2e80*/  @P0 PRMT R187, R22, 0x7632, R187 ;  /* 0x0000763216bb0816 */ /* 0x000fe400000000bb */
[----:B------:R-:W-:Y:S01]  /*2e90*/  @P0 SHF.L.U32 R188, R185, 0x10, RZ ;  /* 0x00000010b9bc0819 */ /* 0x000fe200000006ff */
[----:B------:R-:W-:Y:S01]  /*2ea0*/  FADD.FTZ R186, R213, -R186 ;  /* 0x800000bad5ba7221 */ /* 0x000fe20000010000 */
[----:B------:R-:W-:-:S02]  /*2eb0*/  @P0 PRMT R185, R21, 0x7632, R185 ;  /* 0x0000763215b90816 */ /* 0x000fc400000000b9 */
[----:B------:R-:W-:Y:S01]  /*2ec0*/  @P0 SHF.L.U32 R244, R187, 0x10, RZ ;  /* 0x00000010bbf40819 */ /* 0x000fe200000006ff */
[----:B------:R-:W-:Y:S01]  /*2ed0*/  @P0 FADD.FTZ R229, R229, R188 ;  /* 0x000000bce5e50221 */ /* 0x000fe20000010000 */
[-CC-:B------:R-:W-:Y:S01]  /*2ee0*/  FFMA.FTZ R188, R220, R191.reuse, R184.reuse ;  /* 0x000000bfdcbc7223 */ /* 0x180fe200000100b8 */
[----:B------:R-:W-:Y:S01]  /*2ef0*/  FMUL.FTZ R231, R207, R186 ;  /* 0x000000bacfe77220 */ /* 0x000fe20000410000 */
[-C--:B------:R-:W-:Y:S01]  /*2f00*/  FFMA.FTZ R187, R197, R191.reuse, R184 ;  /* 0x000000bfc5bb7223 */ /* 0x080fe200000100b8 */
[----:B------:R-:W-:Y:S01]  /*2f10*/  @P0 SHF.L.U32 R189, R22, 0x10, RZ ;  /* 0x0000001016bd0819 */ /* 0x000fe200000006ff */
[----:B------:R-:W-:Y:S01]  /*2f20*/  FADD.FTZ R230, R217, -R188 ;  /* 0x800000bcd9e67221 */ /* 0x000fe20000010000 */
[----:B------:R-:W-:Y:S02]  /*2f30*/  @P0 IMAD.U32 R188, R185, 0x10000, RZ ;  /* 0x00010000b9bc0824 */ /* 0x000fe400078e00ff */
[----:B------:R-:W-:Y:S01]  /*2f40*/  FFMA.FTZ R185, R15, R191, R184 ;  /* 0x000000bf0fb97223 */ /* 0x000fe200000100b8 */
[----:B------:R-:W-:Y:S01]  /*2f50*/  FMUL.FTZ R245, R207, R230 ;  /* 0x000000e6cff57220 */ /* 0x000fe20000410000 */
[----:B------:R-:W-:-:S02]  /*2f60*/  @P0 FADD.FTZ R231, R231, R188 ;  /* 0x000000bce7e70221 */ /* 0x000fc40000010000 */
[----:B------:R-:W-:Y:S01]  /*2f70*/  FADD.FTZ R186, R16, -R185 ;  /* 0x800000b910ba7221 */ /* 0x000fe20000010000 */
[----:B------:R-:W-:Y:S01]  /*2f80*/  FFMA.FTZ R185, R17, R191, R184 ;  /* 0x000000bf11b97223 */ /* 0x000fe200000100b8 */
[----:B------:R-:W-:Y:S02]  /*2f90*/  @P0 FADD.FTZ R245, R245, R244 ;  /* 0x000000f4f5f50221 */ /* 0x000fe40000010000 */
[----:B------:R-:W-:Y:S01]  /*2fa0*/  FMUL.FTZ R227, R207, R186 ;  /* 0x000000bacfe37220 */ /* 0x000fe20000410000 */
[----:B------:R-:W-:Y:S01]  /*2fb0*/  FADD.FTZ R230, R18, -R185 ;  /* 0x800000b912e67221 */ /* 0x000fe20000010000 */
[----:B------:R-:W-:Y:S01]  /*2fc0*/  @P0 IMAD.U32 R185, R21, 0x10000, RZ ;  /* 0x0001000015b90824 */ /* 0x000fe200078e00ff */
[----:B------:R-:W-:Y:S02]  /*2fd0*/  @P0 SHF.L.U32 R186, R20, 0x10, RZ ;  /* 0x0000001014ba0819 */ /* 0x000fe400000006ff */
[----:B------:R-:W-:-:S03]  /*2fe0*/  FMUL.FTZ R230, R207, R230 ;  /* 0x000000e6cfe67220 */ /* 0x000fc60000410000 */
[----:B------:R-:W-:Y:S01]  /*2ff0*/  @P0 FADD.FTZ R227, R227, R186 ;  /* 0x000000bae3e30221 */ /* 0x000fe20000010000 */
[----:B------:R-:W-:Y:S01]  /*3000*/  @P0 FADD.FTZ R230, R230, R185 ;  /* 0x000000b9e6e60221 */ /* 0x000fe20000010000 */
[-CC-:B------:R-:W-:Y:S01]  /*3010*/  FFMA.FTZ R185, R19, R191.reuse, R184.reuse ;  /* 0x000000bf13b97223 */ /* 0x180fe200000100b8 */
[----:B------:R-:W-:Y:S01]  /*3020*/  FFMA.FTZ R184, R226, R191, R184 ;  /* 0x000000bfe2b87223 */ /* 0x000fe200000100b8 */
[----:B------:R-:W-:Y:S01]  /*3030*/  FADD.FTZ R186, R198, -R187 ;  /* 0x800000bbc6ba7221 */ /* 0x000fe20000010000 */
[----:B------:R-:W-:Y:S01]  /*3040*/  @P4 F2FP.BF16.F32.PACK_AB R188, RZ, R227 ;  /* 0x000000e3ffbc423e */ /* 0x000fe200000010ff */
[--C-:B------:R-:W-:Y:S01]  /*3050*/  FADD.FTZ R244, R196, -R185.reuse ;  /* 0x800000b9c4f47221 */ /* 0x100fe20000010000 */
[----:B------:R-:W-:Y:S01]  /*3060*/  @P0 PRMT R185, R23, 0x7632, R185 ;  /* 0x0000763217b90816 */ /* 0x000fe200000000b9 */
[----:B------:R-:W-:Y:S01]  /*3070*/  FADD.FTZ R246, R223, -R184 ;  /* 0x800000b8dff67221 */ /* 0x000fe20000010000 */
[C---:B------:R-:W-:Y:S01]  /*3080*/  FMUL.FTZ R186, R207.reuse, R186 ;  /* 0x000000bacfba7220 */ /* 0x040fe20000410000 */
[----:B------:R-:W-:Y:S01]  /*3090*/  FMUL.FTZ R244, R207, R244 ;  /* 0x000000f4cff47220 */ /* 0x000fe20000410000 */
[----:B------:R-:W-:Y:S01]  /*30a0*/  @P0 SHF.L.U32 R248, R185, 0x10, RZ ;  /* 0x00000010b9f80819 */ /* 0x000fe200000006ff */
[----:B------:R-:W-:Y:S01]  /*30b0*/  FMUL.FTZ R187, R207, R246 ;  /* 0x000000f6cfbb7220 */ /* 0x000fe20000410000 */
[----:B------:R-:W0:Y:S01]  /*30c0*/  @P5 LDC.64 R184, c[0x0][0x308] ;  /* 0x0000c200ffb85b82 */ /* 0x000e220000000a00 */
[----:B------:R-:W-:Y:S01]  /*30d0*/  @P0 FADD.FTZ R244, R244, R189 ;  /* 0x000000bdf4f40221 */ /* 0x000fe20000010000 */
        /* <DEDUP_REMOVED lines=19> */
[----:B0-----:R-:W-:Y:S01]  /*3210*/  @P5 IMAD.WIDE.U32 R184, R0, 0x10, R184 ;  /* 0x0000001000b85825 */ /* 0x001fe200078e00b8 */
[----:B------:R-:W-:-:S03]  /*3220*/  @P4 F2FP.BF16.F32.PACK_AB R189, RZ, R187 ;  /* 0x000000bbffbd423e */ /* 0x000fc600000010ff */
[----:B------:R-:W-:Y:S01]  /*3230*/  FMUL.FTZ R245, R245, UR15 ;  /* 0x0000000ff5f57c20 */ /* 0x000fe20008410000 */
[----:B------:R-:W-:Y:S02]  /*3240*/  ISETP.NE.U32.AND P0, PT, RZ, UR12, PT ;  /* 0x0000000cff007c0c */ /* 0x000fe4000bf05070 */
[----:B------:R-:W-:Y:S02]  /*3250*/  @P4 PRMT R177, R177, 0x5410, R246 ;  /* 0x00005410b1b14816 */ /* 0x000fe400000000f6 */
[----:B------:R-:W-:Y:S02]  /*3260*/  @P4 PRMT R178, R178, 0x5410, R188 ;  /* 0x00005410b2b24816 */ /* 0x000fe400000000bc */
[----:B------:R-:W-:Y:S02]  /*3270*/  @P4 PRMT R179, R179, 0x5410, R189 ;  /* 0x00005410b3b34816 */ /* 0x000fe400000000bd */
[----:B------:R-:W-:Y:S02]  /*3280*/  MOV R188, R240 ;  /* 0x000000f000bc7202 */ /* 0x000fe40000000f00 */
[----:B------:R-:W-:Y:S01]  /*3290*/  ISETP.NE.AND.EX P0, PT, RZ, UR13, PT, P0 ;  /* 0x0000000dff007c0c */ /* 0x000fe2000bf05300 */
[----:B------:R0:W-:Y:S01]  /*32a0*/  @P5 STG.E.128 desc[UR4][R184.64], R176 ;  /* 0x000000b0b8005986 */ /* 0x0001e2000c101d04 */
[----:B------:R-:W-:-:S02]  /*32b0*/  LOP3.LUT P5, RZ, R188, 0xff, RZ, 0xc0, !PT ;  /* 0x000000ffbcff7812 */ /* 0x000fc400078ac0ff */
[C---:B------:R-:W-:Y:S01]  /*32c0*/  LOP3.LUT P4, RZ, R240.reuse, 0xff00, RZ, 0xc0, !PT ;  /* 0x0000ff00f0ff7812 */ /* 0x040fe2000788c0ff */
        /* <DEDUP_REMOVED lines=14> */
[----:B------:R-:W-:-:S03]  /*33b0*/  F2FP.BF16.F32.PACK_AB R186, R250, R249 ;  /* 0x000000f9faba723e */ /* 0x000fc600000010ff */
[----:B------:R-:W-:Y:S01]  /*33c0*/  FMUL.FTZ R249, R187, UR15 ;  /* 0x0000000fbbf97c20 */ /* 0x000fe20008410000 */
[----:B------:R-:W-:Y:S02]  /*33d0*/  FSEL R187, R248, RZ, P5 ;  /* 0x000000fff8bb7208 */ /* 0x000fe40002800000 */
[----:B------:R-:W-:Y:S02]  /*33e0*/  LOP3.LUT P5, RZ, R241, 0xff000000, RZ, 0xc0, !PT ;  /* 0xff000000f1ff7812 */ /* 0x000fe400078ac0ff */
[----:B------:R-:W-:Y:S02]  /*33f0*/  F2FP.BF16.F32.PACK_AB R185, R184, R185 ;  /* 0x000000b9b8b9723e */ /* 0x000fe400000010ff */
[----:B------:R-:W-:Y:S02]  /*3400*/  F2FP.BF16.F32.PACK_AB R184, R247, R246 ;  /* 0x000000f6f7b8723e */ /* 0x000fe400000010ff */
        /* <DEDUP_REMOVED lines=9> */
[C---:B------:R-:W-:Y:S02]  /*34a0*/  @P0 LOP3.LUT P5, RZ, R235.reuse, 0xff00, RZ, 0xc0, !PT ;  /* 0x0000ff00ebff0812 */ /* 0x040fe400078ac0ff */
[----:B------:R-:W-:Y:S02]  /*34b0*/  @P0 FSEL R244, R244, RZ, P4 ;  /* 0x000000fff4f40208 */ /* 0x000fe40002000000 */
[----:B------:R-:W-:Y:S02]  /*34c0*/  @P0 LOP3.LUT P4, RZ, R235, 0xff0000, RZ, 0xc0, !PT ;  /* 0x00ff0000ebff0812 */ /* 0x000fe4000788c0ff */
[----:B------:R-:W-:Y:S02]  /*34d0*/  F2FP.BF16.F32.PACK_AB R187, R246, R187 ;  /* 0x000000bbf6bb723e */ /* 0x000fe400000010ff */
[----:B------:R-:W-:-:S02]  /*34e0*/  @P0 FSEL R245, R245, RZ, P5 ;  /* 0x000000fff5f50208 */ /* 0x000fc40002800000 */
[----:B------:R-:W-:Y:S01]  /*34f0*/  @P0 LOP3.LUT P5, RZ, R235, 0xff000000, RZ, 0xc0, !PT ;  /* 0xff000000ebff0812 */ /* 0x000fe200078ac0ff */
[----:B------:R0:W-:Y:S01]  /*3500*/  STG.E.128 desc[UR4][R188.64], R184 ;  /* 0x000000b8bc007986 */ /* 0x0001e2000c101d04 */
[----:B------:R-:W-:Y:S02]  /*3510*/  @P0 FSEL R248, R248, RZ, P4 ;  /* 0x000000fff8f80208 */ /* 0x000fe40002000000 */
[----:B------:R-:W-:Y:S02]  /*3520*/  @P0 F2FP.BF16.F32.PACK_AB R230, RZ, R230 ;  /* 0x000000e6ffe6023e */ /* 0x000fe400000010ff */
[----:B------:R-:W-:Y:S02]  /*3530*/  @P0 F2FP.BF16.F32.PACK_AB R244, RZ, R244 ;  /* 0x000000f4fff4023e */ /* 0x000fe400000010ff */
[----:B------:R-:W-:Y:S02]  /*3540*/  @P0 FSEL R249, R249, RZ, P5 ;  /* 0x000000fff9f90208 */ /* 0x000fe40002800000 */
[----:B------:R-:W-:-:S02]  /*3550*/  @P0 F2FP.BF16.F32.PACK_AB R248, RZ, R248 ;  /* 0x000000f8fff8023e */ /* 0x000fc400000010ff */
[----:B------:R-:W-:Y:S02]  /*3560*/  @P0 F2FP.BF16.F32.PACK_AB R231, RZ, R231 ;  /* 0x000000e7ffe7023e */ /* 0x000fe400000010ff */
[----:B------:R-:W-:Y:S02]  /*3570*/  @P0 F2FP.BF16.F32.PACK_AB R245, RZ, R245 ;  /* 0x000000f5fff5023e */ /* 0x000fe400000010ff */
[----:B------:R-:W-:Y:S02]  /*3580*/  @P0 F2FP.BF16.F32.PACK_AB R249, RZ, R249 ;  /* 0x000000f9fff9023e */ /* 0x000fe400000010ff */
[----:B------:R-:W-:Y:S02]  /*3590*/  @P0 PRMT R181, R230, 0x7610, R181 ;  /* 0x00007610e6b50816 */ /* 0x000fe400000000b5 */
[----:B0-----:R-:W-:Y:S02]  /*35a0*/  @P0 F2FP.BF16.F32.PACK_AB R189, RZ, R227 ;  /* 0x000000e3ffbd023e */ /* 0x001fe400000010ff */
[----:B------:R-:W-:-:S02]  /*35b0*/  @P0 F2FP.BF16.F32.PACK_AB R227, RZ, R229 ;  /* 0x000000e5ffe3023e */ /* 0x000fc400000010ff */
        /* <DEDUP_REMOVED lines=8> */
[C---:B------:R-:W-:Y:S01]  /*3640*/  @P0 LEA.HI.X R185, R0.reuse, UR13, RZ, 0x4, P4 ;  /* 0x0000000d00b90c11 */ /* 0x040fe2000a0f24ff */
[----:B------:R-:W-:-:S04]  /*3650*/  VIADD R0, R0, 0x20 ;  /* 0x0000002000007836 */ /* 0x000fc80000000000 */
[----:B------:R2:W-:Y:S03]  /*3660*/  @P0 STG.E.128 desc[UR4][R184.64], R180 ;  /* 0x000000b4b8000986 */ /* 0x0005e6000c101d04 */
.L_x_778:
[----:B------:R-:W-:Y:S05]  /*3670*/  BSYNC B1 ;  /* 0x0000000000017941 */ /* 0x000fea0003800000 */
.L_x_777:
[----:B------:R-:W-:Y:S04]  /*3680*/  BSSY B1, `(.L_x_779) ;  /* 0x000008f000017945 */ /* 0x000fe80003800000 */
[----:B------:R-:W-:Y:S05]  /*3690*/  @!P3 BRA `(.L_x_780) ;  /* 0x000000080034b947 */ /* 0x000fea0003800000 */
[----:B------:R-:W-:Y:S02]  /*36a0*/  ISETP.NE.U32.AND P0, PT, RZ, UR8, PT ;  /* 0x00000008ff007c0c */ /* 0x000fe4000bf05070 */
[----:B0-----:R-:W-:Y:S02]  /*36b0*/  ISETP.NE.AND P4, PT, R4, RZ, PT ;  /* 0x000000ff0400720c */ /* 0x001fe40003f85270 */
[----:B------:R-:W-:Y:S02]  /*36c0*/  ISETP.NE.AND.EX P0, PT, RZ, UR9, PT, P0 ;  /* 0x00000009ff007c0c */ /* 0x000fe4000bf05300 */
[----:B------:R-:W-:Y:S02]  /*36d0*/  FSEL R190, R190, RZ, !P4 ;  /* 0x000000ffbebe7208 */ /* 0x000fe40006000000 */
[----:B------:R-:W-:-:S03]  /*36e0*/  ISETP.NE.U32.AND P4, PT, RZ, UR16, PT ;  /* 0x00000010ff007c0c */ /* 0x000fc6000bf85070 */
[-CC-:B-12---:R-:W-:Y:S01]  /*36f0*/  FFMA.FTZ R184, R192, R191.reuse, R190.reuse ;  /* 0x000000bfc0b87223 */ /* 0x186fe200000100be */
[-CC-:B------:R-:W-:Y:S01]  /*3700*/  FFMA.FTZ R188, R214, R191.reuse, R190.reuse ;  /* 0x000000bfd6bc7223 */ /* 0x180fe200000100be */
[-CC-:B------:R-:W-:Y:S01]  /*3710*/  FFMA.FTZ R185, R199, R191.reuse, R190.reuse ;  /* 0x000000bfc7b97223 */ /* 0x180fe200000100be */
[-CC-:B------:R-:W-:Y:S01]  /*3720*/  FFMA.FTZ R189, R201, R191.reuse, R190.reuse ;  /* 0x000000bfc9bd7223 */ /* 0x180fe200000100be */
[-CC-:B-----5:R-:W-:Y:S01]  /*3730*/  FFMA.FTZ R227, R203, R191.reuse, R190.reuse ;  /* 0x000000bfcbe37223 */ /* 0x1a0fe200000100be */
[-CC-:B------:R-:W-:Y:S01]  /*3740*/  FFMA.FTZ R246, R194, R191.reuse, R190.reuse ;  /* 0x000000bfc2f67223 */ /* 0x180fe200000100be */
[-CC-:B------:R-:W-:Y:S01]  /*3750*/  FFMA.FTZ R229, R205, R191.reuse, R190.reuse ;  /* 0x000000bfcde57223 */ /* 0x180fe200000100be */
[----:B------:R-:W-:Y:S01]  /*3760*/  FFMA.FTZ R250, R222, R191, R190 ;  /* 0x000000bfdefa7223 */ /* 0x000fe200000100be */
[--C-:B------:R-:W-:Y:S01]  /*3770*/  FADD.FTZ R190, R211, -R184.reuse ;  /* 0x800000b8d3be7221 */ /* 0x100fe20000010000 */
[----:B------:R-:W-:Y:S01]  /*3780*/  @P0 PRMT R184, R173, 0x7632, R184 ;  /* 0x00007632adb80816 */ /* 0x000fe200000000b8 */
[----:B------:R-:W-:Y:S01]  /*3790*/  FADD.FTZ R188, R193, -R188 ;  /* 0x800000bcc1bc7221 */ /* 0x000fe20000010000 */
[----:B------:R-:W-:Y:S01]  /*37a0*/  FADD.FTZ R246, R219, -R246 ;  /* 0x800000f6dbf67221 */ /* 0x000fe20000010000 */
[----:B------:R-:W-:Y:S01]  /*37b0*/  FADD.FTZ R248, R206, -R229 ;  /* 0x800000e5cef87221 */ /* 0x000fe20000010000 */
[----:B------:R-:W-:Y:S01]  /*37c0*/  @P0 SHF.L.U32 R184, R184, 0x10, RZ ;  /* 0x00000010b8b80819 */ /* 0x000fe200000006ff */
[C---:B------:R-:W-:Y:S01]  /*37d0*/  FMUL.FTZ R231, R207.reuse, R188 ;  /* 0x000000bccfe77220 */ /* 0x040fe20000410000 */
[----:B------:R-:W-:Y:S01]  /*37e0*/  FMUL.FTZ R229, R207, R246 ;  /* 0x000000f6cfe57220 */ /* 0x000fe20000410000 */
[----:B------:R-:W-:Y:S01]  /*37f0*/  @P0 PRMT R187, R172, 0x7632, R187 ;  /* 0x00007632acbb0816 */ /* 0x000fe200000000bb */
[----:B------:R-:W-:Y:S01]  /*3800*/  FADD.FTZ R186, R200, -R185 ;  /* 0x800000b9c8ba7221 */ /* 0x000fe20000010000 */
[--C-:B------:R-:W-:Y:S01]  /*3810*/  @P0 FADD.FTZ R231, R231, R184.reuse ;  /* 0x000000b8e7e70221 */ /* 0x100fe20000010000 */
[----:B------:R-:W-:Y:S01]  /*3820*/  @P0 PRMT R184, R174, 0x7632, R184 ;  /* 0x00007632aeb80816 */ /* 0x000fe200000000b8 */
[----:B------:R-:W-:Y:S01]  /*3830*/  FMUL.FTZ R190, R207, R190 ;  /* 0x000000becfbe7220 */ /* 0x000fe20000410000 */
[----:B------:R-:W-:Y:S01]  /*3840*/  ISETP.NE.AND.EX P5, PT, RZ, UR17, PT, P4 ;  /* 0x00000011ff007c0c */ /* 0x000fe2000bfa5340 */
[----:B------:R-:W-:Y:S01]  /*3850*/  FADD.FTZ R230, R202, -R189 ;  /* 0x800000bdcae67221 */ /* 0x000fe20000010000 */
[----:B------:R-:W-:Y:S01]  /*3860*/  @P0 SHF.L.U32 R185, R187, 0x10, RZ ;  /* 0x00000010bbb90819 */ /* 0x000fe200000006ff */
[----:B------:R-:W-:-:S02]  /*3870*/  @P0 IMAD.U32 R184, R184, 0x10000, RZ ;  /* 0x00010000b8b80824 */ /* 0x000fc400078e00ff */
[C---:B------:R-:W-:Y:S01]  /*3880*/  FMUL.FTZ R187, R207.reuse, R186 ;  /* 0x000000bacfbb7220 */ /* 0x040fe20000410000 */
[----:B------:R-:W-:Y:S01]  /*3890*/  ISETP.NE.U32.AND P4, PT, RZ, UR16, PT ;  /* 0x00000010ff007c0c */ /* 0x000fe2000bf85070 */
[----:B------:R-:W-:Y:S01]  /*38a0*/  FMUL.FTZ R230, R207, R230 ;  /* 0x000000e6cfe67220 */ /* 0x000fe20000410000 */
        /* <DEDUP_REMOVED lines=9> */
[----:B------:R-:W-:Y:S01]  /*3940*/  FMUL.FTZ R227, R207, R244 ;  /* 0x000000f4cfe37220 */ /* 0x000fe20000410000 */
[----:B------:R-:W-:Y:S01]  /*3950*/  @P0 SHF.L.U32 R188, R174, 0x10, RZ ;  /* 0x00000010aebc0819 */ /* 0x000fe200000006ff */
[----:B------:R-:W-:Y:S01]  /*3960*/  FADD.FTZ R250, R195, -R250 ;  /* 0x800000fac3fa7221 */ /* 0x000fe20000010000 */
[----:B------:R-:W-:Y:S01]  /*3970*/  @P0 IMAD.U32 R246, R184, 0x10000, RZ ;  /* 0x00010000b8f60824 */ /* 0x000fe200078e00ff */
[----:B------:R-:W-:Y:S01]  /*3980*/  @P0 SHF.L.U32 R244, R175, 0x10, RZ ;  /* 0x00000010aff40819 */ /* 0x000fe200000006ff */
[----:B------:R-:W0:Y:S01]  /*3990*/  @P5 LDC.64 R184, c[0x0][0x308] ;  /* 0x0000c200ffb85b82 */ /* 0x000e220000000a00 */
[C---:B------:R-:W-:Y:S01]  /*39a0*/  FMUL.FTZ R191, R207.reuse, R248 ;  /* 0x000000f8cfbf7220 */ /* 0x040fe20000410000 */
[----:B------:R-:W-:Y:S01]  /*39b0*/  FMUL.FTZ R207, R207, R250 ;  /* 0x000000facfcf7220 */ /* 0x000fe20000410000 */
[----:B------:R-:W-:Y:S01]  /*39c0*/  @P0 FADD.FTZ R227, R227, R188 ;  /* 0x000000bce3e30221 */ /* 0x000fe20000010000 */
[----:B------:R-:W-:Y:S01]  /*39d0*/  @P4 F2FP.BF16.F32.PACK_AB R186, RZ, R187 ;  /* 0x000000bbffba423e */ /* 0x000fe200000010ff */
[----:B------:R-:W-:Y:S01]  /*39e0*/  @P0 FADD.FTZ R191, R191, R244 ;  /* 0x000000f4bfbf0221 */ /* 0x000fe20000010000 */
        /* <DEDUP_REMOVED lines=15> */
[----:B0-----:R-:W-:Y:S01]  /*3ae0*/  @P5 IMAD.WIDE.U32 R184, R0, 0x10, R184 ;  /* 0x0000001000b85825 */ /* 0x001fe200078e00b8 */
[----:B------:R-:W-:-:S03]  /*3af0*/  @P4 PRMT R179, R245, 0x7610, R179 ;  /* 0x00007610f5b34816 */ /* 0x000fc600000000b3 */
[----:B------:R-:W-:Y:S01]  /*3b00*/  FMUL.FTZ R244, R187, UR15 ;  /* 0x0000000fbbf47c20 */ /* 0x000fe20008410000 */
[----:B------:R-:W-:Y:S01]  /*3b10*/  @P4 F2FP.BF16.F32.PACK_AB R186, RZ, R229 ;  /* 0x000000e5ffba423e */ /* 0x000fe200000010ff */
[----:B------:R-:W-:Y:S01]  /*3b20*/  FMUL.FTZ R229, R229, UR15 ;  /* 0x0000000fe5e57c20 */ /* 0x000fe20008410000 */
[----:B------:R-:W-:Y:S01]  /*3b30*/  @P4 F2FP.BF16.F32.PACK_AB R188, RZ, R207 ;  /* 0x000000cfffbc423e */ /* 0x000fe200000010ff */
[----:B------:R-:W-:Y:S01]  /*3b40*/  FMUL.FTZ R207, R207, UR15 ;  /* 0x0000000fcfcf7c20 */ /* 0x000fe20008410000 */
[----:B------:R-:W-:Y:S02]  /*3b50*/  @P4 PRMT R177, R177, 0x5410, R189 ;  /* 0x00005410b1b14816 */ /* 0x000fe400000000bd */
[----:B------:R-:W-:Y:S01]  /*3b60*/  @P4 PRMT R178, R178, 0x5410, R186 ;  /* 0x00005410b2b24816 */ /* 0x000fe200000000ba */
[----:B------:R-:W-:Y:S01]  /*3b70*/  IMAD.MOV.U32 R186, RZ, RZ, R238 ;  /* 0x000000ffffba7224 */ /* 0x000fe200078e00ee */
[----:B------:R-:W-:Y:S02]  /*3b80*/  @P4 PRMT R179, R179, 0x5410, R188 ;  /* 0x00005410b3b34816 */ /* 0x000fe400000000bc */
[C---:B------:R-:W-:Y:S01]  /*3b90*/  LOP3.LUT P4, RZ, R239.reuse, 0xff, RZ, 0xc0, !PT ;  /* 0x000000ffefff7812 */ /* 0x040fe2000788c0ff */
[----:B------:R-:W0:Y:S01]  /*3ba0*/  LDC.64 R188, c[0x0][0x2f8] ;  /* 0x0000be00ffbc7b82 */ /* 0x000e220000000a00 */
[----:B------:R-:W-:Y:S01]  /*3bb0*/  LOP3.LUT P0, RZ, R186, 0xff, RZ, 0xc0, !PT ;  /* 0x000000ffbaff7812 */ /* 0x000fe2000780c0ff */
[----:B------:R1:W-:Y:S01]  /*3bc0*/  @P5 STG.E.128 desc[UR4][R184.64], R176 ;  /* 0x000000b0b8005986 */ /* 0x0003e2000c101d04 */
[----:B------:R-:W-:-:S02]  /*3bd0*/  LOP3.LUT P5, RZ, R239, 0xff00, RZ, 0xc0, !PT ;  /* 0x0000ff00efff7812 */ /* 0x000fc400078ac0ff */
        /* <DEDUP_REMOVED lines=57> */
.L_x_780:
[----:B------:R-:W-:Y:S05]  /*3f70*/  BSYNC B1 ;  /* 0x0000000000017941 */ /* 0x000fea0003800000 */
.L_x_779:
[----:B-123--:R-:W1:Y:S02]  /*3f80*/  LDC.64 R184, c[0x0][0x210] ;  /* 0x00008400ffb87b82 */ /* 0x00ee640000000a00 */
[----:B-1----:R-:W-:-:S04]  /*3f90*/  LEA R2, R184, R2, 0x2 ;  /* 0x00000002b8027211 */ /* 0x002fc800078e10ff */
[----:B------:R-:W-:-:S13]  /*3fa0*/  ISETP.GE.AND P0, PT, R2, R185, PT ;  /* 0x000000b90200720c */ /* 0x000fda0003f06270 */
[----:B------:R-:W-:Y:S05]  /*3fb0*/  @!P0 BRA `(.L_x_781) ;  /* 0xffffffc400b48947 */ /* 0x000fea000383ffff */
.L_x_767:
[----:B------:R-:W-:Y:S05]  /*3fc0*/  BSYNC B0 ;  /* 0x0000000000007941 */ /* 0x000fea0003800000 */
.L_x_766:
[----:B------:R-:W1:Y:S01]  /*3fd0*/  S2R R3, SR_CgaCtaId ;  /* 0x0000000000037919 */ /* 0x000e620000008800 */
[----:B------:R-:W-:Y:S01]  /*3fe0*/  SHF.R.U32.HI R0, RZ, 0x5, R6 ;  /* 0x00000005ff007819 */ /* 0x000fe20000011606 */
[----:B------:R-:W-:Y:S05]  /*3ff0*/  WARPSYNC.ALL ;  /* 0x0000000000007948 */ /* 0x000fea0003800000 */
[----:B------:R-:W2:Y:S01]  /*4000*/  S2R R8, SR_CTAID.X ;  /* 0x0000000000087919 */ /* 0x000ea20000002500 */
[----:B------:R-:W-:Y:S01]  /*4010*/  LOP3.LUT R5, R6, 0x1f, RZ, 0xc0, !PT ;  /* 0x0000001f06057812 */ /* 0x000fe200078ec0ff */
[----:B------:R-:W-:Y:S01]  /*4020*/  ULDC.64 UR18, c[0x0][0x2d8] ;  /* 0x0000b60000127ab9 */ /* 0x000fe20000000a00 */
[----:B------:R-:W-:Y:S01]  /*4030*/  MOV R2, 0x400 ;  /* 0x0000040000027802 */ /* 0x000fe20000000f00 */
[----:B------:R-:W-:Y:S01]  /*4040*/  ULDC.64 UR20, c[0x0][0x2d0] ;  /* 0x0000b40000147ab9 */ /* 0x000fe20000000a00 */
[----:B------:R-:W-:Y:S01]  /*4050*/  BSSY B0, `(.L_x_782) ;  /* 0x000010b000007945 */ /* 0x000fe20003800000 */
[----:B------:R-:W-:Y:S01]  /*4060*/  IMAD R0, R0, 0x60, R5 ;  /* 0x0000006000007824 */ /* 0x000fe200078e0205 */
[----:B-1----:R-:W-:-:S05]  /*4070*/  LEA R3, R3, R2, 0x18 ;  /* 0x0000000203037211 */ /* 0x002fca00078ec0ff */
[----:B0-----:R-:W-:Y:S01]  /*4080*/  IMAD R4, R0, 0x20, R3 ;  /* 0x0000002000047824 */ /* 0x001fe200078e0203 */
[----:B------:R-:W-:Y:S01]  /*4090*/  LEA R0, R6, R3, 0x2 ;  /* 0x0000000306007211 */ /* 0x000fe200078e10ff */
[----:B--2---:R-:W-:Y:S01]  /*40a0*/  IMAD R5, R8, R7, RZ ;  /* 0x0000000708057224 */ /* 0x004fe200078e02ff */
[----:B------:R-:W-:Y:S02]  /*40b0*/  IADD3 R7, R7, 0x7f, -R6 ;  /* 0x0000007f07077810 */ /* 0x000fe40007ffe806 */
[----:B------:R-:W-:Y:S02]  /*40c0*/  STS.128 [R4], R96 ;  /* 0x0000006004007388 */ /* 0x000fe40000000c00 */
[C---:B------:R-:W-:Y:S02]  /*40d0*/  LOP3.LUT P5, RZ, R7.reuse, 0xffffff80, RZ, 0xc0, !PT ;  /* 0xffffff8007ff7812 */ /* 0x040fe400078ac0ff */
[----:B------:R-:W-:Y:S01]  /*40e0*/  STS.128 [R4+0x10], R92 ;  /* 0x0000105c04007388 */ /* 0x000fe20000000c00 */
[----:B------:R-:W-:-:S02]  /*40f0*/  ISETP.GE.U32.AND P0, PT, R7, 0x100, PT ;  /* 0x000001000700780c */ /* 0x000fc40003f06070 */
[C---:B------:R-:W-:Y:S01]  /*4100*/  ISETP.GE.U32.AND P1, PT, R7.reuse, 0x180, PT ;  /* 0x000001800700780c */ /* 0x040fe20003f26070 */
[----:B------:R0:W-:Y:S01]  /*4110*/  STS.128 [R4+0x400], R88 ;  /* 0x0004005804007388 */ /* 0x0001e20000000c00 */
[C---:B------:R-:W-:Y:S02]  /*4120*/  ISETP.GE.U32.AND P2, PT, R7.reuse, 0x200, PT ;  /* 0x000002000700780c */ /* 0x040fe40003f46070 */
[C---:B------:R-:W-:Y:S01]  /*4130*/  ISETP.GE.U32.AND P3, PT, R7.reuse, 0x280, PT ;  /* 0x000002800700780c */ /* 0x040fe20003f66070 */
[----:B------:R-:W-:Y:S01]  /*4140*/  STS.128 [R4+0x410], R84 ;  /* 0x0004105404007388 */ /* 0x000fe20000000c00 */
[----:B------:R-:W-:-:S03]  /*4150*/  ISETP.GE.U32.AND P4, PT, R7, 0x300, PT ;  /* 0x000003000700780c */ /* 0x000fc60003f86070 */
[----:B------:R-:W-:Y:S04]  /*4160*/  STS.128 [R4+0x800], R80 ;  /* 0x0008005004007388 */ /* 0x000fe80000000c00 */
        /* <DEDUP_REMOVED lines=33> */
[----:B-----5:R-:W4:Y:S01]  /*4380*/  LDS R24, [R0+0x2800] ;  /* 0x0028000000187984 */ /* 0x020f220000000800 */
        /* <DEDUP_REMOVED lines=135> */
[----:B------:R-:W-:Y:S02]  /*4c00*/  SHF.L.U64.HI R24, R91, 0x2, R24 ;  /* 0x000000025b187819 */ /* 0x000fe40000010218 */
        /* <DEDUP_REMOVED lines=17> */
[----:B------:R-:W-:Y:S02]  /*4d20*/  IMAD.SHL.U32 R9, R91, 0x4, RZ ;  /* 0x000000045b097824 */ /* 0x000fe400078e00ff */
[----:B------:R-:W1:Y:S01]  /*4d30*/  LDS R49, [R0+0x2200] ;  /* 0x0022000000317984 */ /* 0x000e620000000800 */
[----:B--2---:R-:W-:Y:S02]  /*4d40*/  FADD.FTZ R7, RZ, R7 ;  /* 0x00000007ff077221 */ /* 0x004fe40000010000 */
[C---:B------:R-:W-:Y:S01]  /*4d50*/  IADD3 R22, P6, R9.reuse, UR18, RZ ;  /* 0x0000001209167c10 */ /* 0x040fe2000ffde0ff */
[----:B------:R-:W2:Y:S01]  /*4d60*/  LDS R29, [R0+0x1000] ;  /* 0x00100000001d7984 */ /* 0x000ea20000000800 */
[----:B---3--:R-:W-:Y:S02]  /*4d70*/  FADD.FTZ R4, R4, R33 ;  /* 0x0000002104047221 */ /* 0x008fe40000010000 */
[C---:B------:R-:W-:Y:S01]  /*4d80*/  IADD3.X R45, R24.reuse, UR19, RZ, P6, !PT ;  /* 0x00000013182d7c10 */ /* 0x040fe2000b7fe4ff */
[----:B------:R-:W3:Y:S01]  /*4d90*/  LDS R53, [R0+0x2e00] ;  /* 0x002e000000357984 */ /* 0x000ee20000000800 */
[----:B------:R-:W-:Y:S01]  /*4da0*/  IADD3 R20, P6, R9, UR20, RZ ;  /* 0x0000001409147c10 */ /* 0x000fe2000ffde0ff */
[----:B------:R-:W-:Y:S01]  /*4db0*/  ULDC.64 UR18, c[0x0][0x2e8] ;  /* 0x0000ba0000127ab9 */ /* 0x000fe20000000a00 */
[----:B----4-:R-:W-:Y:S01]  /*4dc0*/  FADD.FTZ R5, RZ, R5 ;  /* 0x00000005ff057221 */ /* 0x010fe20000010000 */
[----:B------:R-:W4:Y:S01]  /*4dd0*/  LDS R14, [R0+0x1a00] ;  /* 0x001a0000000e7984 */ /* 0x000f220000000800 */
[----:B------:R-:W-:Y:S01]  /*4de0*/  FADD.FTZ R7, R7, R12 ;  /* 0x0000000c07077221 */ /* 0x000fe20000010000 */
[----:B------:R-:W-:Y:S01]  /*4df0*/  IADD3.X R33, R24, UR21, RZ, P6, !PT ;  /* 0x0000001518217c10 */ /* 0x000fe2000b7fe4ff */
[----:B------:R-:W-:Y:S01]  /*4e00*/  ULDC.64 UR20, c[0x0][0x2e0] ;  /* 0x0000b80000147ab9 */ /* 0x000fe20000000a00 */
[----:B------:R-:W4:Y:S01]  /*4e10*/  LDS R35, [R0+0x1c00] ;  /* 0x001c000000237984 */ /* 0x000f220000000800 */
[----:B------:R-:W-:Y:S01]  /*4e20*/  FADD.FTZ R8, RZ, R8 ;  /* 0x00000008ff087221 */ /* 0x000fe20000010000 */
[----:B------:R-:W-:-:S02]  /*4e30*/  IADD3 R12, P6, R9, UR18, RZ ;  /* 0x00000012090c7c10 */ /* 0x000fc4000ffde0ff */
        /* <DEDUP_REMOVED lines=28> */
[-C--:B------:R-:W-:Y:S02]  /*5000*/  MOV R7, R33.reuse ;  /* 0x0000002100077202 */ /* 0x080fe40000000f00 */
[----:B------:R-:W-:Y:S01]  /*5010*/  MOV R8, R12 ;  /* 0x0000000c00087202 */ /* 0x000fe20000000f00 */
[----:B------:R2:W-:Y:S01]  /*5020*/  STG.E desc[UR4][R4.64], R27 ;  /* 0x0000001b04007986 */ /* 0x0005e2000c101904 */
[----:B------:R-:W-:Y:S02]  /*5030*/  IADD3 R22, P6, R22, 0x200, RZ ;  /* 0x0000020016167810 */ /* 0x000fe40007fde0ff */
[----:B------:R-:W-:Y:S01]  /*5040*/  IADD3 R20, P5, R20, 0x200, RZ ;  /* 0x0000020014147810 */ /* 0x000fe20007fbe0ff */
[----:B------:R3:W-:Y:S02]  /*5050*/  STG.E desc[UR4][R6.64], R21 ;  /* 0x0000001506007986 */ /* 0x0007e4000c101904 */
[----:B------:R-:W-:Y:S01]  /*5060*/  IMAD.X R45, RZ, RZ, R45, P6 ;  /* 0x000000ffff2d7224 */ /* 0x000fe200030e062d */
[----:B------:R-:W-:Y:S01]  /*5070*/  IADD3.X R33, RZ, R33, RZ, P5, !PT ;  /* 0x00000021ff217210 */ /* 0x000fe20002ffe4ff */
[----:B------:R3:W-:Y:S01]  /*5080*/  STG.E desc[UR4][R8.64], R39 ;  /* 0x0000002708007986 */ /* 0x0007e2000c101904 */
[----:B------:R-:W-:-:S02]  /*5090*/  IADD3 R12, P6, R12, 0x200, RZ ;  /* 0x000002000c0c7810 */ /* 0x000fc40007fde0ff */
[----:B--2---:R-:W-:Y:S02]  /*50a0*/  MOV R4, R0 ;  /* 0x0000000000047202 */ /* 0x004fe40000000f00 */
[----:B------:R-:W-:Y:S02]  /*50b0*/  MOV R5, R29 ;  /* 0x0000001d00057202 */ /* 0x000fe40000000f00 */
[----:B------:R-:W-:Y:S02]  /*50c0*/  IADD3 R0, P5, R0, 0x200, RZ ;  /* 0x0000020000007810 */ /* 0x000fe40007fbe0ff */
[----:B------:R-:W-:Y:S01]  /*50d0*/  IADD3.X R31, RZ, R31, RZ, P6, !PT ;  /* 0x0000001fff1f7210 */ /* 0x000fe200037fe4ff */
[----:B------:R3:W-:Y:S02]  /*50e0*/  STG.E desc[UR4][R4.64], R79 ;  /* 0x0000004f04007986 */ /* 0x0007e4000c101904 */
[----:B------:R-:W-:-:S08]  /*50f0*/  IMAD.X R29, RZ, RZ, R29, P5 ;  /* 0x000000ffff1d7224 */ /* 0x000fd000028e061d */
.L_x_783:
[----:B------:R-:W-:Y:S05]  /*5100*/  BSYNC B0 ;  /* 0x0000000000007941 */ /* 0x000fea0003800000 */
.L_x_782:
[----:B------:R-:W-:Y:S01]  /*5110*/  BSSY B0, `(.L_x_784) ;  /* 0x0000017000007945 */ /* 0x000fe20003800000 */
[----:B------:R-:W-:-:S03]  /*5120*/  FADD.FTZ R41, R14, R41 ;  /* 0x000000290e297221 */ /* 0x000fc60000010000 */
[----:B------:R-:W-:Y:S05]  /*5130*/  @!P0 BRA `(.L_x_785) ;  /* 0x0000000000508947 */ /* 0x000fea0003800000 */
[----:B---3--:R-:W-:Y:S01]  /*5140*/  MOV R4, R22 ;  /* 0x0000001600047202 */ /* 0x008fe20000000f00 */
        /* <DEDUP_REMOVED lines=14> */
[----:B--2---:R-:W-:Y:S02]  /*5230*/  MOV R4, R0 ;  /* 0x0000000000047202 */ /* 0x004fe40000000f00 */
[----:B------:R-:W-:Y:S02]  /*5240*/  MOV R5, R29 ;  /* 0x0000001d00057202 */ /* 0x000fe40000000f00 */
[----:B------:R-:W-:-:S03]  /*5250*/  IADD3 R0, P6, R0, 0x200, RZ ;  /* 0x0000020000007810 */ /* 0x000fc60007fde0ff */
[----:B------:R4:W-:Y:S02]  /*5260*/  STG.E desc[UR4][R4.64], R81 ;  /* 0x0000005104007986 */ /* 0x0009e4000c101904 */
[----:B------:R-:W-:-:S08]  /*5270*/  IMAD.X R29, RZ, RZ, R29, P6 ;  /* 0x000000ffff1d7224 */ /* 0x000fd000030e061d */
.L_x_785:
[----:B------:R-:W-:Y:S05]  /*5280*/  BSYNC B0 ;  /* 0x0000000000007941 */ /* 0x000fea0003800000 */
.L_x_784:
[----:B------:R-:W-:Y:S01]  /*5290*/  BSSY B0, `(.L_x_786) ;  /* 0x0000017000007945 */ /* 0x000fe20003800000 */
[----:B0-----:R-:W-:-:S03]  /*52a0*/  FADD.FTZ R35, R35, R10 ;  /* 0x0000000a23237221 */ /* 0x001fc60000010000 */
[----:B------:R-:W-:Y:S05]  /*52b0*/  @!P1 BRA `(.L_x_787) ;  /* 0x0000000000509947 */ /* 0x000fea0003800000 */
[----:B---34-:R-:W-:Y:S01]  /*52c0*/  MOV R4, R22 ;  /* 0x0000001600047202 */ /* 0x018fe20000000f00 */
        /* <DEDUP_REMOVED lines=14> */
[----:B0-----:R-:W-:Y:S02]  /*53b0*/  MOV R4, R0 ;  /* 0x0000000000047202 */ /* 0x001fe40000000f00 */
[----:B------:R-:W-:Y:S02]  /*53c0*/  MOV R5, R29 ;  /* 0x0000001d00057202 */ /* 0x000fe40000000f00 */
[----:B------:R-:W-:-:S03]  /*53d0*/  IADD3 R0, P6, R0, 0x200, RZ ;  /* 0x0000020000007810 */ /* 0x000fc60007fde0ff */
[----:B------:R2:W-:Y:S02]  /*53e0*/  STG.E desc[UR4][R4.64], R83 ;  /* 0x0000005304007986 */ /* 0x0005e4000c101904 */
[----:B------:R-:W-:-:S08]  /*53f0*/  IMAD.X R29, RZ, RZ, R29, P6 ;  /* 0x000000ffff1d7224 */ /* 0x000fd000030e061d */
.L_x_787:
[----:B------:R-:W-:Y:S05]  /*5400*/  BSYNC B0 ;  /* 0x0000000000007941 */ /* 0x000fea0003800000 */
.L_x_786:
[----:B------:R-:W-:Y:S01]  /*5410*/  BSSY B0, `(.L_x_788) ;  /* 0x0000017000007945 */ /* 0x000fe20003800000 */
[----:B-1----:R-:W-:-:S03]  /*5420*/  FADD.FTZ R43, R16, R43 ;  /* 0x0000002b102b7221 */ /* 0x002fc60000010000 */
[----:B------:R-:W-:Y:S05]  /*5430*/  @!P2 BRA `(.L_x_789) ;  /* 0x000000000050a947 */ /* 0x000fea0003800000 */
[----:B--234-:R-:W-:Y:S01]  /*5440*/  MOV R4, R22 ;  /* 0x0000001600047202 */ /* 0x01cfe20000000f00 */
        /* <DEDUP_REMOVED lines=19> */
.L_x_789:
[----:B------:R-:W-:Y:S05]  /*5580*/  BSYNC B0 ;  /* 0x0000000000007941 */ /* 0x000fea0003800000 */
.L_x_788:
[----:B------:R-:W-:Y:S01]  /*5590*/  BSSY B0, `(.L_x_790) ;  /* 0x0000017000007945 */ /* 0x000fe20003800000 */
[----:B------:R-:W-:-:S03]  /*55a0*/  FADD.FTZ R37, R37, R18 ;  /* 0x0000001225257221 */ /* 0x000fc60000010000 */
[----:B------:R-:W-:Y:S05]  /*55b0*/  @!P3 BRA `(.L_x_791) ;  /* 0x000000000050b947 */ /* 0x000fea0003800000 */
[----:B-1234-:R-:W-:Y:S01]  /*55c0*/  MOV R4, R22 ;  /* 0x0000001600047202 */ /* 0x01efe20000000f00 */
        /* <DEDUP_REMOVED lines=19> */
.L_x_791:
[----:B------:R-:W-:Y:S05]  /*5700*/  BSYNC B0 ;  /* 0x0000000000007941 */ /* 0x000fea0003800000 */
.L_x_790:
[----:B-1234-:R-:W-:Y:S02]  /*5710*/  MOV R4, R22 ;  /* 0x0000001600047202 */ /* 0x01efe40000000f00 */
[----:B------:R-:W-:Y:S01]  /*5720*/  MOV R5, R45 ;  /* 0x0000002d00057202 */ /* 0x000fe20000000f00 */
[----:B------:R-:W-:Y:S06]  /*5730*/  @!P4 EXIT ;  /* 0x000000000000c94d */ /* 0x000fec0003800000 */
[----:B------:R0:W-:Y:S01]  /*5740*/  STG.E desc[UR4][R4.64], R15 ;  /* 0x0000000f04007986 */ /* 0x0001e2000c101904 */
[----:B------:R-:W-:Y:S02]  /*5750*/  IMAD.MOV.U32 R3, RZ, RZ, R31 ;  /* 0x000000ffff037224 */ /* 0x000fe400078e001f */
[----:B0-----:R-:W-:Y:S01]  /*5760*/  IMAD.MOV.U32 R4, RZ, RZ, R20 ;  /* 0x000000ffff047224 */ /* 0x001fe200078e0014 */
        /* <DEDUP_REMOVED lines=8> */
.L_x_774:
[----:B------:R-:W-:Y:S01]  /*57f0*/  HFMA2.MMA R245, -RZ, RZ, 0, 5.9604644775390625e-08 ;  /* 0x00000001fff57435 */ /* 0x000fe200000001ff */
[----:B------:R-:W-:Y:S01]  /*5800*/  BSSY B1, `(.L_x_792) ;  /* 0x0000007000017945 */ /* 0x000fe20003800000 */
[----:B------:R-:W-:Y:S01]  /*5810*/  IMAD.MOV.U32 R244, RZ, RZ, R231 ;  /* 0x000000fffff47224 */ /* 0x000fe200078e00e7 */
[----:B------:R-:W-:Y:S01]  /*5820*/  MOV R246, 0x1f ;  /* 0x0000001f00f67802 */ /* 0x000fe20000000f00 */
[----:B-----5:R-:W-:-:S07]  /*5830*/  IMAD.MOV.U32 R227, RZ, RZ, -0x1 ;  /* 0xffffffffffe37424 */ /* 0x020fce00078e00ff */
[----:B0-----:R-:W-:Y:S05]  /*5840*/  WARPSYNC.COLLECTIVE R227, `(.L_x_793) ;  /* 0x00000000e3087348 */ /* 0x001fea0003c00000 */
[----:B------:R1:W2:Y:S02]  /*5850*/  SHFL.BFLY P0, R229, R244, R245, R246 ;  /* 0x0c0000f5f4e57389 */ /* 0x0002a400000000f6 */
[----:B012---:R-:W-:Y:S01]  /*5860*/  ENDCOLLECTIVE ;  /* 0x000000000000791b */ /* 0x007fe20003800000 */
.L_x_793:
[----:B------:R-:W-:Y:S05]  /*5870*/  BSYNC B1 ;  /* 0x0000000000017941 */ /* 0x000fea0003800000 */
.L_x_792:
        /* <DEDUP_REMOVED lines=8> */
.L_x_794:
[----:B------:R-:W-:Y:S01]  /*5900*/  FADD.FTZ R184, R184, R231 ;  /* 0x000000e7b8b87221 */ /* 0x000fe20000010000 */
[----:B------:R-:W-:-:S04]  /*5910*/  HFMA2.MMA R245, -RZ, RZ, 0, 1.1920928955078125e-07 ;  /* 0x00000002fff57435 */ /* 0x000fc800000001ff */
[----:B------:R-:W-:Y:S01]  /*5920*/  MOV R244, R184 ;  /* 0x000000b800f47202 */ /* 0x000fe20000000f00 */
[----:B------:R-:W-:-:S07]  /*5930*/  IMAD.MOV.U32 R185, RZ, RZ, R229 ;  /* 0x000000ffffb97224 */ /* 0x000fce00078e00e5 */
[----:B------:R-:W-:Y:S05]  /*5940*/  WARPSYNC.COLLECTIVE R227, `(.L_x_795) ;  /* 0x00000000e3087348 */ /* 0x000fea0003c00000 */
[----:B------:R0:W1:Y:S02]  /*5950*/  SHFL.BFLY P0, R229, R244, R245, R246 ;  /* 0x0c0000f5f4e57389 */ /* 0x00006400000000f6 */
[----:B01----:R-:W-:Y:S01]  /*5960*/  ENDCOLLECTIVE ;  /* 0x000000000000791b */ /* 0x003fe20003800000 */
.L_x_795:
[----:B------:R-:W-:-:S05]  /*5970*/  FADD.FTZ R185, R185, R230 ;  /* 0x000000e6b9b97221 */ /* 0x000fca0000010000 */
[----:B------:R-:W-:Y:S01]  /*5980*/  MOV R244, R185 ;  /* 0x000000b900f47202 */ /* 0x000fe20000000f00 */
[----:B------:R-:W-:-:S07]  /*5990*/  IMAD.MOV.U32 R187, RZ, RZ, R229 ;  /* 0x000000ffffbb7224 */ /* 0x000fce00078e00e5 */
[----:B------:R-:W-:Y:S05]  /*59a0*/  WARPSYNC.COLLECTIVE R227, `(.L_x_796) ;  /* 0x00000000e3087348 */ /* 0x000fea0003c00000 */
[----:B------:R0:W1:Y:S02]  /*59b0*/  SHFL.BFLY P0, R229, R244, R245, R246 ;  /* 0x0c0000f5f4e57389 */ /* 0x00006400000000f6 */
[----:B01----:R-:W-:Y:S01]  /*59c0*/  ENDCOLLECTIVE ;  /* 0x000000000000791b */ /* 0x003fe20003800000 */
.L_x_796:
[----:B------:R-:W-:Y:S01]  /*59d0*/  FADD.FTZ R187, R184, R187 ;  /* 0x000000bbb8bb7221 */ /* 0x000fe20000010000 */
[----:B------:R-:W-:-:S03]  /*59e0*/  HFMA2.MMA R245, -RZ, RZ, 0, 2.384185791015625e-07 ;  /* 0x00000004fff57435 */ /* 0x000fc600000001ff */
[----:B------:R-:W-:Y:S01]  /*59f0*/  IMAD.MOV.U32 R244, RZ, RZ, R187 ;  /* 0x000000fffff47224 */ /* 0x000fe200078e00bb */
[----:B------:R-:W-:-:S07]  /*5a00*/  MOV R186, R229 ;  /* 0x000000e500ba7202 */ /* 0x000fce0000000f00 */
[----:B------:R-:W-:Y:S05]  /*5a10*/  WARPSYNC.COLLECTIVE R227, `(.L_x_797) ;  /* 0x00000000e3087348 */ /* 0x000fea0003c00000 */
[----:B------:R0:W1:Y:S02]  /*5a20*/  SHFL.BFLY P0, R229, R244, R245, R246 ;  /* 0x0c0000f5f4e57389 */ /* 0x00006400000000f6 */
[----:B01----:R-:W-:Y:S01]  /*5a30*/  ENDCOLLECTIVE ;  /* 0x000000000000791b */ /* 0x003fe20003800000 */
.L_x_797:
[----:B------:R-:W-:-:S04]  /*5a40*/  FADD.FTZ R186, R185, R186 ;  /* 0x000000bab9ba7221 */ /* 0x000fc80000010000 */
[----:B------:R-:W-:Y:S01]  /*5a50*/  IMAD.MOV.U32 R244, RZ, RZ, R186 ;  /* 0x000000fffff47224 */ /* 0x000fe200078e00ba */
[----:B------:R-:W-:-:S07]  /*5a60*/  MOV R188, R229 ;  /* 0x000000e500bc7202 */ /* 0x000fce0000000f00 */
[----:B------:R-:W-:Y:S05]  /*5a70*/  WARPSYNC.COLLECTIVE R227, `(.L_x_798) ;  /* 0x00000000e3087348 */ /* 0x000fea0003c00000 */
[----:B------:R0:W1:Y:S02]  /*5a80*/  SHFL.BFLY P0, R229, R244, R245, R246 ;  /* 0x0c0000f5f4e57389 */ /* 0x00006400000000f6 */
[----:B01----:R-:W-:Y:S01]  /*5a90*/  ENDCOLLECTIVE ;  /* 0x000000000000791b */ /* 0x003fe20003800000 */
.L_x_798:
[----:B------:R-:W-:-:S05]  /*5aa0*/  FADD.FTZ R188, R187, R188 ;  /* 0x000000bcbbbc7221 */ /* 0x000fca0000010000 */
[----:B------:R-:W-:Y:S01]  /*5ab0*/  MOV R244, R188 ;  /* 0x000000bc00f47202 */ /* 0x000fe20000000f00 */
[----:B------:R-:W-:Y:S01]  /*5ac0*/  IMAD.MOV.U32 R245, RZ, RZ, 0x8 ;  /* 0x00000008fff57424 */ /* 0x000fe200078e00ff */
[----:B------:R-:W-:-:S07]  /*5ad0*/  MOV R189, R229 ;  /* 0x000000e500bd7202 */ /* 0x000fce0000000f00 */
[----:B------:R-:W-:Y:S05]  /*5ae0*/  WARPSYNC.COLLECTIVE R227, `(.L_x_799) ;  /* 0x00000000e3087348 */ /* 0x000fea0003c00000 */
[----:B------:R0:W1:Y:S02]  /*5af0*/  SHFL.BFLY P0, R229, R244, R245, R246 ;  /* 0x0c0000f5f4e57389 */ /* 0x00006400000000f6 */
[----:B01----:R-:W-:Y:S01]  /*5b00*/  ENDCOLLECTIVE ;  /* 0x000000000000791b */ /* 0x003fe20003800000 */
.L_x_799:
[----:B------:R-:W-:-:S05]  /*5b10*/  FADD.FTZ R189, R186, R189 ;  /* 0x000000bdbabd7221 */ /* 0x000fca0000010000 */
[----:B------:R-:W-:Y:S02]  /*5b20*/  MOV R244, R189 ;  /* 0x000000bd00f47202 */ /* 0x000fe40000000f00 */
[----:B------:R-:W-:-:S07]  /*5b30*/  MOV R191, R229 ;  /* 0x000000e500bf7202 */ /* 0x000fce0000000f00 */
[----:B------:R-:W-:Y:S05]  /*5b40*/  WARPSYNC.COLLECTIVE R227, `(.L_x_800) ;  /* 0x00000000e3087348 */ /* 0x000fea0003c00000 */
[----:B------:R0:W1:Y:S02]  /*5b50*/  SHFL.BFLY P0, R229, R244, R245, R246 ;  /* 0x0c0000f5f4e57389 */ /* 0x00006400000000f6 */
[----:B01----:R-:W-:Y:S01]  /*5b60*/  ENDCOLLECTIVE ;  /* 0x000000000000791b */ /* 0x003fe20003800000 */
.L_x_800:
[----:B------:R-:W-:Y:S01]  /*5b70*/  FADD.FTZ R191, R188, R191 ;  /* 0x000000bfbcbf7221 */ /* 0x000fe20000010000 */
[----:B------:R-:W-:-:S04]  /*5b80*/  HFMA2.MMA R245, -RZ, RZ, 0, 9.5367431640625e-07 ;  /* 0x00000010fff57435 */ /* 0x000fc800000001ff */
[----:B------:R-:W-:Y:S01]  /*5b90*/  MOV R244, R191 ;  /* 0x000000bf00f47202 */ /* 0x000fe20000000f00 */
[----:B------:R-:W-:-:S07]  /*5ba0*/  IMAD.MOV.U32 R190, RZ, RZ, R229 ;  /* 0x000000ffffbe7224 */ /* 0x000fce00078e00e5 */
[----:B------:R-:W-:Y:S05]  /*5bb0*/  WARPSYNC.COLLECTIVE R227, `(.L_x_801) ;  /* 0x00000000e3087348 */ /* 0x000fea0003c00000 */
[----:B------:R0:W1:Y:S02]  /*5bc0*/  SHFL.BFLY P0, R229, R244, R245, R246 ;  /* 0x0c0000f5f4e57389 */ /* 0x00006400000000f6 */
[----:B01----:R-:W-:Y:S01]  /*5bd0*/  ENDCOLLECTIVE ;  /* 0x000000000000791b */ /* 0x003fe20003800000 */
.L_x_801:
[----:B------:R-:W-:-:S05]  /*5be0*/  FADD.FTZ R190, R189, R190 ;  /* 0x000000bebdbe7221 */ /* 0x000fca0000010000 */
[----:B------:R-:W-:Y:S01]  /*5bf0*/  MOV R244, R190 ;  /* 0x000000be00f47202 */ /* 0x000fe20000000f00 */
[----:B------:R-:W-:-:S07]  /*5c00*/  IMAD.MOV.U32 R184, RZ, RZ, R229 ;  /* 0x000000ffffb87224 */ /* 0x000fce00078e00e5 */
[----:B------:R-:W-:Y:S05]  /*5c10*/  WARPSYNC.COLLECTIVE R227, `(.L_x_802) ;  /* 0x00000000e3087348 */ /* 0x000fea0003c00000 */
[----:B------:R0:W1:Y:S02]  /*5c20*/  SHFL.BFLY P0, R229, R244, R245, R246 ;  /* 0x0c0000f5f4e57389 */ /* 0x00006400000000f6 */
[----:B01----:R-:W-:Y:S01]  /*5c30*/  ENDCOLLECTIVE ;  /* 0x000000000000791b */ /* 0x003fe20003800000 */
.L_x_802:
[----:B------:R-:W-:Y:S01]  /*5c40*/  MOV R185, R229 ;  /* 0x000000e500b97202 */ /* 0x000fe20000000f00 */
[----:B------:R-:W-:Y:S06]  /*5c50*/  BRA `(.L_x_803) ;  /* 0xffffffc400f07947 */ /* 0x000fec000383ffff */
.L_x_804:
        /* <DEDUP_REMOVED lines=10> */
.L_x_3458:


//--------------------- .text._ZN10layer_norm31ln_parallel_residual_bwd_kernelINS_13Kernel_traitsIf13__nv_bfloat16S2_S2_fjLj768ELj1ELj4ELj1ELj16ENS_18Kernel_traits_baseILj768EfS2_S2_S2_fjLj128EEEEELb1ELb0ELb1EEEvNS_9BwdParamsE --------------------------
	.section	.text._ZN10layer_norm31ln_parallel_residual_bwd_kernelINS_13Kernel_traitsIf13__nv_bfloat16S2_S2_fjLj768ELj1ELj4ELj1ELj16ENS_18Kernel_traits_baseILj768EfS2_S2_S2_fjLj128EEEEELb1ELb0ELb1EEEvNS_9BwdParamsE,"ax",@progbits
	.align	128
        .global         _ZN10layer_norm31ln_parallel_residual_bwd_kernelINS_13Kernel_traitsIf13__nv_bfloat16S2_S2_fjLj768ELj1ELj4ELj1ELj16ENS_18Kernel_traits_baseILj768EfS2_S2_S2_fjLj128EEEEELb1ELb0ELb1EEEvNS_9BwdParamsE
        .type           _ZN10layer_norm31ln_parallel_residual_bwd_kernelINS_13Kernel_traitsIf13__nv_bfloat16S2_S2_fjLj768ELj1ELj4ELj1ELj16ENS_18Kernel_traits_baseILj768EfS2_S2_S2_fjLj128EEEEELb1ELb0ELb1EEEvNS_9BwdParamsE,@function
        .size           _ZN10layer_norm31ln_parallel_residual_bwd_kernelINS_13Kernel_traitsIf13__nv_bfloat16S2_S2_fjLj768ELj1ELj4ELj1ELj16ENS_18Kernel_traits_baseILj768EfS2_S2_S2_fjLj128EEEEELb1ELb0ELb1EEEvNS_9BwdParamsE,(.L_x_3459 - _ZN10layer_norm31ln_parallel_residual_bwd_kernelINS_13Kernel_traitsIf13__nv_bfloat16S2_S2_fjLj768ELj1ELj4ELj1ELj16ENS_18Kernel_traits_baseILj768EfS2_S2_S2_fjLj128EEEEELb1ELb0ELb1EEEvNS_9BwdParamsE)
        .other          _ZN10layer_norm31ln_parallel_residual_bwd_kernelINS_13Kernel_traitsIf13__nv_bfloat16S2_S2_fjLj768ELj1ELj4ELj1ELj16ENS_18Kernel_traits_baseILj768EfS2_S2_S2_fjLj128EEEEELb1ELb0ELb1EEEvNS_9BwdParamsE,@"STO_CUDA_ENTRY STV_DEFAULT"
_ZN10layer_norm31ln_parallel_residual_bwd_kernelINS_13Kernel_traitsIf13__nv_bfloat16S2_S2_fjLj768ELj1ELj4ELj1ELj16ENS_18Kernel_traits_baseILj768EfS2_S2_S2_fjLj128EEEEELb1ELb0ELb1EEEvNS_9BwdParamsE:
.text._ZN10layer_norm31ln_parallel_residual_bwd_kernelINS_13Kernel_traitsIf13__nv_bfloat16S2_S2_fjLj768ELj1ELj4ELj1ELj16ENS_18Kernel_traits_baseILj768EfS2_S2_S2_fjLj128EEEEELb1ELb0ELb1EEEvNS_9BwdParamsE:
        /* <DEDUP_REMOVED lines=64> */
.L_x_806:
        /* <DEDUP_REMOVED lines=8> */
[----:B------:R-:W-:Y:S02]  /*0480*/  ULDC.64 UR6, c[0x0][0x2c8] ;  /* 0x0000b20000067ab9 */ /* 0x000fe40000000a00 */
[----:B------:R-:W-:Y:S01]  /*0490*/  IMAD.X R5, RZ, RZ, UR9, P1 ;  /* 0x00000009ff057e24 */ /* 0x000fe200088e06ff */
        /* <DEDUP_REMOVED lines=33> */
[----:B-1----:R-:W-:Y:S02]  /*06b0*/  CS2R R2, SRZ ;  /* 0x0000000000027805 */ /* 0x002fe4000001ff00 */
        /* <DEDUP_REMOVED lines=31> */
.L_x_810:
[----:B------:R-:W-:Y:S01]  /*08b0*/  IMAD R0, R206, UR10, RZ ;  /* 0x0000000ace007c24 */ /* 0x000fe2000f8e02ff */
[----:B0-----:R-:W0:Y:S04]  /*08c0*/  LDC.64 R120, c[0x0][0x238] ;  /* 0x00008e00ff787b82 */ /* 0x001e280000000a00 */
        /* <DEDUP_REMOVED lines=24> */
[C---:B------:R-:W-:Y:S01]  /*0a50*/  VIADD R209, R210.reuse, 0x40 ;  /* 0x00000040d2d17836 */ /* 0x040fe20000000000 */
[----:B------:R-:W-:-:S03]  /*0a60*/  IADD3 R207, R210, 0x40, RZ ;  /* 0x00000040d2cf7810 */ /* 0x000fc60007ffe0ff */
[----:B------:R-:W-:-:S04]  /*0a70*/  IMAD.WIDE.U32 R120, R209, 0x10, R120 ;  /* 0x00000010d1787825 */ /* 0x000fc800078e0078 */
[C---:B------:R-:W-:Y:S02]  /*0a80*/  IMAD.WIDE.U32 R124, R207.reuse, 0x10, R124 ;  /* 0x00000010cf7c7825 */ /* 0x040fe400078e007c */
[----:B------:R-:W3:Y:S02]  /*0a90*/  LDG.E.128 R120, desc[UR4][R120.64] ;  /* 0x0000000478787981 */ /* 0x000ee4000c1e1d00 */
[----:B0-----:R-:W-:Y:S02]  /*0aa0*/  IMAD.WIDE.U32 R128, R207, 0x10, R126 ;  /* 0x00000010cf807825 */ /* 0x001fe400078e007e */
[----:B------:R-:W3:Y:S04]  /*0ab0*/  LDG.E.128 R124, desc[UR4][R124.64] ;  /* 0x000000047c7c7981 */ /* 0x000ee8000c1e1d00 */
[----:B------:R-:W3:Y:S01]  /*0ac0*/  LDG.E.128 R128, desc[UR4][R128.64] ;  /* 0x0000000480807981 */ /* 0x000ee2000c1e1d00 */
[----:B------:R-:W-:-:S02]  /*0ad0*/  ISETP.NE.AND P2, PT, R204, RZ, PT ;  /* 0x000000ffcc00720c */ /* 0x000fc40003f45270 */
[----:B------:R-:W-:-:S04]  /*0ae0*/  ISETP.NE.U32.AND P1, PT, RZ, UR12, PT ;  /* 0x0000000cff007c0c */ /* 0x000fc8000bf25070 */
[----:B------:R-:W-:Y:S02]  /*0af0*/  ISETP.NE.AND.EX P1, PT, RZ, UR13, PT, P1 ;  /* 0x0000000dff007c0c */ /* 0x000fe4000bf25310 */
[----:B----4-:R-:W-:Y:S01]  /*0b00*/  SHF.L.U32 R215, R132, 0x10, RZ ;  /* 0x0000001084d77819 */ /* 0x010fe200000006ff */
[----:B------:R-:W-:Y:S01]  /*0b10*/  IMAD.U32 R219, R134, 0x10000, RZ ;  /* 0x0001000086db7824 */ /* 0x000fe200078e00ff */
[C---:B------:R-:W-:Y:S02]  /*0b20*/  PRMT R212, R133.reuse, 0x7632, R212 ;  /* 0x0000763285d47816 */ /* 0x040fe400000000d4 */
[----:B------:R-:W-:Y:S02]  /*0b30*/  FSEL R222, R222, RZ, !P2 ;  /* 0x000000ffdede7208 */ /* 0x000fe40005000000 */
[----:B------:R-:W-:Y:S02]  /*0b40*/  SHF.L.U32 R217, R133, 0x10, RZ ;  /* 0x0000001085d97819 */ /* 0x000fe400000006ff */
[----:B------:R-:W-:Y:S01]  /*0b50*/  PRMT R214, R132, 0x7632, R214 ;  /* 0x0000763284d67816 */ /* 0x000fe200000000d6 */
[----:B------:R-:W-:Y:S01]  /*0b60*/  FADD.FTZ R0, R215, -R222 ;  /* 0x800000ded7007221 */ /* 0x000fe20000010000 */
[----:B------:R-:W-:-:S02]  /*0b70*/  PRMT R133, R134, 0x7632, R133 ;  /* 0x0000763286857816 */ /* 0x000fc40000000085 */
[C---:B--2---:R-:W-:Y:S02]  /*0b80*/  SHF.L.U32 R225, R140.reuse, 0x10, RZ ;  /* 0x000000108ce17819 */ /* 0x044fe400000006ff */
[C---:B------:R-:W-:Y:S02]  /*0b90*/  PRMT R132, R135.reuse, 0x7632, R132 ;  /* 0x0000763287847816 */ /* 0x040fe40000000084 */
[----:B------:R-:W-:Y:S02]  /*0ba0*/  SHF.L.U32 R227, R135, 0x10, RZ ;  /* 0x0000001087e37819 */ /* 0x000fe400000006ff */
[----:B------:R-:W-:Y:S02]  /*0bb0*/  PRMT R224, R140, 0x7632, R224 ;  /* 0x000076328ce07816 */ /* 0x000fe400000000e0 */
[C---:B---3--:R-:W-:Y:S01]  /*0bc0*/  PRMT R134, R138.reuse, 0x7632, R134 ;  /* 0x000076328a867816 */ /* 0x048fe20000000086 */
[----:B------:R-:W-:Y:S01]  /*0bd0*/  IMAD.U32 R218, R138, 0x10000, RZ ;  /* 0x000100008ada7824 */ /* 0x000fe200078e00ff */
[----:B------:R-:W-:-:S02]  /*0be0*/  SHF.L.U32 R223, R136, 0x10, RZ ;  /* 0x0000001088df7819 */ /* 0x000fc400000006ff */
[C---:B------:R-:W-:Y:S02]  /*0bf0*/  PRMT R135, R137.reuse, 0x7632, R135 ;  /* 0x0000763289877816 */ /* 0x040fe40000000087 */
[----:B------:R-:W-:Y:S01]  /*0c00*/  SHF.L.U32 R220, R137, 0x10, RZ ;  /* 0x0000001089dc7819 */ /* 0x000fe200000006ff */
[----:B------:R-:W-:Y:S01]  /*0c10*/  FMUL.FTZ R0, R211, R0 ;  /* 0x00000000d3007220 */ /* 0x000fe20000410000 */
[C---:B------:R-:W-:Y:S02]  /*0c20*/  PRMT R138, R139.reuse, 0x7632, R138 ;  /* 0x000076328b8a7816 */ /* 0x040fe4000000008a */
[----:B------:R-:W-:Y:S01]  /*0c30*/  SHF.L.U32 R226, R139, 0x10, RZ ;  /* 0x000000108be27819 */ /* 0x000fe200000006ff */
[----:B------:R-:W-:Y:S01]  /*0c40*/  FADD.FTZ R216, -R222, R217 ;  /* 0x000000d9ded87221 */ /* 0x000fe20000010100 */
[----:B------:R-:W-:Y:S02]  /*0c50*/  PRMT R137, R141, 0x7632, R137 ;  /* 0x000076328d897816 */ /* 0x000fe40000000089 */
[----:B------:R-:W-:-:S02]  /*0c60*/  PRMT R140, R143, 0x7632, R140 ;  /* 0x000076328f8c7816 */ /* 0x000fc4000000008c */
[----:B------:R-:W-:Y:S01]  /*0c70*/  SHF.L.U32 R139, R143, 0x10, RZ ;  /* 0x000000108f8b7819 */ /* 0x000fe200000006ff */
[----:B-----5:R-:W-:Y:S01]  /*0c80*/  FMUL.FTZ R143, R64, R225 ;  /* 0x000000e1408f7220 */ /* 0x020fe20000410000 */
[----:B------:R-:W-:Y:S01]  /*0c90*/  SHF.L.U32 R141, R141, 0x10, RZ ;  /* 0x000000108d8d7819 */ /* 0x000fe200000006ff */
[----:B------:R-:W-:Y:S01]  /*0ca0*/  FADD.FTZ R202, R223, R202 ;  /* 0x000000cadfca7221 */ /* 0x000fe20000010000 */
[-C--:B------:R-:W-:Y:S01]  /*0cb0*/  FFMA.FTZ R205, R0, R223.reuse, R205 ;  /* 0x000000df00cd7223 */ /* 0x080fe200000100cd */
[----:B------:R-:W-:Y:S01]  /*0cc0*/  PRMT R213, R136, 0x7632, R213 ;  /* 0x0000763288d57816 */ /* 0x000fe200000000d5 */
[----:B------:R-:W-:Y:S01]  /*0cd0*/  FFMA.FTZ R223, R40, R223, R143 ;  /* 0x000000df28df7223 */ /* 0x000fe2000001008f */
[----:B------:R-:W-:Y:S01]  /*0ce0*/  FMUL.FTZ R221, R211, R216 ;  /* 0x000000d8d3dd7220 */ /* 0x000fe20000410000 */
[----:B------:R-:W-:Y:S01]  /*0cf0*/  PRMT R136, R142, 0x7632, R136 ;  /* 0x000076328e887816 */ /* 0x000fe20000000088 */
[----:B------:R-:W-:Y:S01]  /*0d00*/  FMUL.FTZ R143, R66, R141 ;  /* 0x0000008d428f7220 */ /* 0x000fe20000410000 */
[----:B------:R-:W-:Y:S01]  /*0d10*/  FADD.FTZ R216, -R222, R219 ;  /* 0x000000dbded87221 */ /* 0x000fe20000010100 */
[----:B------:R-:W-:-:S02]  /*0d20*/  IMAD.U32 R142, R142, 0x10000, RZ ;  /* 0x000100008e8e7824 */ /* 0x000fc400078e00ff */
[----:B------:R-:W-:Y:S01]  /*0d30*/  FADD.FTZ R195, R220, R195 ;  /* 0x000000c3dcc37221 */ /* 0x000fe20000010000 */
[-C--:B------:R-:W-:Y:S01]  /*0d40*/  FFMA.FTZ R196, R221, R220.reuse, R196 ;  /* 0x000000dcddc47223 */ /* 0x080fe200000100c4 */
[----:B------:R-:W-:Y:S01]  /*0d50*/  FFMA.FTZ R220, R42, R220, R143 ;  /* 0x000000dc2adc7223 */ /* 0x000fe2000001008f */
[----:B------:R-:W-:Y:S01]  /*0d60*/  FMUL.FTZ R219, R211, R216 ;  /* 0x000000d8d3db7220 */ /* 0x000fe20000410000 */
[----:B------:R-:W-:Y:S01]  /*0d70*/  FMUL.FTZ R143, R68, R142 ;  /* 0x0000008e448f7220 */ /* 0x000fe20000410000 */
[----:B------:R-:W-:Y:S02]  /*0d80*/  FADD.FTZ R187, R218, R187 ;  /* 0x000000bbdabb7221 */ /* 0x000fe40000010000 */
[-C--:B------:R-:W-:Y:S01]  /*0d90*/  FFMA.FTZ R188, R219, R218.reuse, R188 ;  /* 0x000000dadbbc7223 */ /* 0x080fe200000100bc */
[----:B------:R-:W-:Y:S01]  /*0da0*/  FFMA.FTZ R218, R44, R218, R143 ;  /* 0x000000da2cda7223 */ /* 0x000fe2000001008f */
[----:B------:R-:W-:Y:S01]  /*0db0*/  SHF.L.U32 R143, R214, 0x10, RZ ;  /* 0x00000010d68f7819 */ /* 0x000fe200000006ff */
[----:B------:R-:W-:Y:S01]  /*0dc0*/  FADD.FTZ R216, -R222, R227 ;  /* 0x000000e3ded87221 */ /* 0x000fe20000010100 */
[----:B------:R-:W-:Y:S01]  /*0dd0*/  FMUL.FTZ R215, R70, R139 ;  /* 0x0000008b46d77220 */ /* 0x000fe20000410000 */
[----:B------:R-:W-:-:S02]  /*0de0*/  SHF.L.U32 R224, R224, 0x10, RZ ;  /* 0x00000010e0e07819 */ /* 0x000fc400000006ff */
[----:B------:R-:W-:Y:S01]  /*0df0*/  FMUL.FTZ R217, R211, R216 ;  /* 0x000000d8d3d97220 */ /* 0x000fe20000410000 */
[----:B------:R-:W-:Y:S01]  /*0e00*/  FADD.FTZ R214, -R222, R143 ;  /* 0x0000008fded67221 */ /* 0x000fe20000010100 */
[----:B------:R-:W-:Y:S01]  /*0e10*/  SHF.L.U32 R143, R212, 0x10, RZ ;  /* 0x00000010d48f7819 */ /* 0x000fe200000006ff */
[-C--:B------:R-:W-:Y:S01]  /*0e20*/  FFMA.FTZ R216, R46, R226.reuse, R215 ;  /* 0x000000e22ed87223 */ /* 0x080fe200000100d7 */
[----:B------:R-:W-:Y:S01]  /*0e30*/  FADD.FTZ R179, R226, R179 ;  /* 0x000000b3e2b37221 */ /* 0x000fe20000010000 */
[----:B------:R-:W-:Y:S01]  /*0e40*/  FFMA.FTZ R180, R217, R226, R180 ;  /* 0x000000e2d9b47223 */ /* 0x000fe200000100b4 */
[----:B------:R-:W-:Y:S01]  /*0e50*/  FMUL.FTZ R215, R211, R214 ;  /* 0x000000d6d3d77220 */ /* 0x000fe20000410000 */
[----:B------:R-:W-:Y:S02]  /*0e60*/  IMAD.U32 R226, R213, 0x10000, RZ ;  /* 0x00010000d5e27824 */ /* 0x000fe400078e00ff */
[----:B------:R-:W-:Y:S01]  /*0e70*/  FMUL.FTZ R214, R65, R224 ;  /* 0x000000e041d67220 */ /* 0x000fe20000410000 */
[----:B------:R-:W-:Y:S01]  /*0e80*/  SHF.L.U32 R232, R137, 0x10, RZ ;  /* 0x0000001089e87819 */ /* 0x000fe200000006ff */
[----:B------:R-:W-:Y:S01]  /*0e90*/  FADD.FTZ R212, -R222, R143 ;  /* 0x0000008fded47221 */ /* 0x000fe20000010100 */
[----:B------:R-:W-:Y:S01]  /*0ea0*/  FADD.FTZ R199, R226, R199 ;  /* 0x000000c7e2c77221 */ /* 0x000fe20000010000 */
[-C--:B------:R-:W-:Y:S01]  /*0eb0*/  FFMA.FTZ R200, R215, R226.reuse, R200 ;  /* 0x000000e2d7c87223 */ /* 0x080fe200000100c8 */
[----:B------:R-:W-:Y:S01]  /*0ec0*/  FFMA.FTZ R214, R41, R226, R214 ;  /* 0x000000e229d67223 */ /* 0x000fe200000100d6 */
[----:B------:R-:W-:Y:S01]  /*0ed0*/  SHF.L.U32 R226, R135, 0x10, RZ ;  /* 0x0000001087e27819 */ /* 0x000fe200000006ff */
[----:B------:R-:W-:Y:S01]  /*0ee0*/  FMUL.FTZ R213, R211, R212 ;  /* 0x000000d4d3d57220 */ /* 0x000fe20000410000 */
[----:B------:R-:W-:Y:S01]  /*0ef0*/  FMUL.FTZ R212, R67, R232 ;  /* 0x000000e843d47220 */ /* 0x000fe20000410000 */
[----:B------:R-:W-:-:S02]  /*0f00*/  IMAD.U32 R133, R133, 0x10000, RZ ;  /* 0x0001000085857824 */ /* 0x000fc400078e00ff */
[----:B------:R-:W-:Y:S01]  /*0f10*/  FADD.FTZ R191, R226, R191 ;  /* 0x000000bfe2bf7221 */ /* 0x000fe20000010000 */
[-C--:B------:R-:W-:Y:S01]  /*0f20*/  FFMA.FTZ R192, R213, R226.reuse, R192 ;  /* 0x000000e2d5c07223 */ /* 0x080fe200000100c0 */
[----:B------:R-:W-:Y:S01]  /*0f30*/  FFMA.FTZ R212, R43, R226, R212 ;  /* 0x000000e22bd47223 */ /* 0x000fe200000100d4 */
[----:B------:R-:W-:Y:S01]  /*0f40*/  SHF.L.U32 R226, R136, 0x10, RZ ;  /* 0x0000001088e27819 */ /* 0x000fe200000006ff */
[----:B------:R-:W-:Y:S01]  /*0f50*/  FADD.FTZ R136, -R222, R133 ;  /* 0x00000085de887221 */ /* 0x000fe20000010100 */
[----:B------:R-:W-:-:S03]  /*0f60*/  SHF.L.U32 R133, R132, 0x10, RZ ;  /* 0x0000001084857819 */ /* 0x000fc600000006ff */
[----:B------:R-:W-:Y:S02]  /*0f70*/  FMUL.FTZ R143, R211, R136 ;  /* 0x00000088d38f7220 */ /* 0x000fe40000410000 */
[----:B------:R-:W0:Y:S01]  /*0f80*/  @P1 LDC.64 R136, c[0x0][0x248] ;  /* 0x00009200ff881b82 */ /* 0x000e220000000a00 */
[----:B------:R-:W-:Y:S02]  /*0f90*/  IMAD.U32 R234, R140, 0x10000, RZ ;  /* 0x000100008cea7824 */ /* 0x000fe400078e00ff */
[----:B------:R-:W-:Y:S01]  /*0fa0*/  FADD.FTZ R140, -R222, R133 ;  /* 0x00000085de8c7221 */ /* 0x000fe20000010100 */
[----:B------:R-:W-:Y:S01]  /*0fb0*/  FADD.FTZ R193, R141, R193 ;  /* 0x000000c18dc17221 */ /* 0x000fe20000010000 */
[----:B------:R-:W-:Y:S01]  /*0fc0*/  FFMA.FTZ R194, R221, R141, R194 ;  /* 0x0000008dddc27223 */ /* 0x000fe200000100c2 */
[----:B------:R-:W-:Y:S01]  /*0fd0*/  SHF.L.U32 R138, R138, 0x10, RZ ;  /* 0x000000108a8a7819 */ /* 0x000fe200000006ff */
[----:B------:R-:W-:Y:S01]  /*0fe0*/  FADD.FTZ R177, R139, R177 ;  /* 0x000000b18bb17221 */ /* 0x000fe20000010000 */
[----:B------:R-:W-:Y:S01]  /*0ff0*/  FMUL.FTZ R141, R211, R140 ;  /* 0x0000008cd38d7220 */ /* 0x000fe20000410000 */
[----:B------:R-:W1:Y:S01]  /*1000*/  @P1 LDC.64 R132, c[0x0][0x248] ;  /* 0x00009200ff841b82 */ /* 0x000e620000000a00 */
[----:B------:R-:W-:Y:S01]  /*1010*/  FFMA.FTZ R178, R217, R139, R178 ;  /* 0x0000008bd9b27223 */ /* 0x000fe200000100b2 */
[----:B------:R-:W-:Y:S01]  /*1020*/  FMUL.FTZ R140, R71, R234 ;  /* 0x000000ea478c7220 */ /* 0x000fe20000410000 */
[----:B------:R-:W-:Y:S01]  /*1030*/  SHF.L.U32 R139, R108, 0x10, RZ ;  /* 0x000000106c8b7819 */ /* 0x000fe200000006ff */
[----:B------:R-:W-:Y:S01]  /*1040*/  FADD.FTZ R175, R138, R175 ;  /* 0x000000af8aaf7221 */ /* 0x000fe20000010000 */
[-C--:B------:R-:W-:Y:S01]  /*1050*/  FFMA.FTZ R176, R141, R138.reuse, R176 ;  /* 0x0000008a8db07223 */ /* 0x080fe200000100b0 */
[----:B------:R-:W-:Y:S01]  /*1060*/  FFMA.FTZ R140, R47, R138, R140 ;  /* 0x0000008a2f8c7223 */ /* 0x000fe2000001008c */
[----:B------:R-:W-:Y:S01]  /*1070*/  SHF.L.U32 R227, R112, 0x10, RZ ;  /* 0x0000001070e37819 */ /* 0x000fe200000006ff */
[----:B------:R-:W-:Y:S01]  /*1080*/  FADD.FTZ R138, -R222, R139 ;  /* 0x0000008bde8a7221 */ /* 0x000fe20000010100 */
[----:B------:R-:W-:Y:S01]  /*1090*/  SHF.L.U32 R134, R134, 0x10, RZ ;  /* 0x0000001086867819 */ /* 0x000fe200000006ff */
[----:B------:R-:W-:Y:S01]  /*10a0*/  FADD.FTZ R185, R142, R185 ;  /* 0x000000b98eb97221 */ /* 0x000fe20000010000 */
[----:B------:R-:W-:Y:S01]  /*10b0*/  FFMA.FTZ R186, R219, R142, R186 ;  /* 0x0000008edbba7223 */ /* 0x000fe200000100ba */
[----:B------:R-:W-:Y:S01]  /*10c0*/  FMUL.FTZ R142, R69, R226 ;  /* 0x000000e2458e7220 */ /* 0x000fe20000410000 */
[----:B------:R-:W-:Y:S01]  /*10d0*/  FADD.FTZ R201, R225, R201 ;  /* 0x000000c9e1c97221 */ /* 0x000fe20000010000 */
[----:B------:R-:W-:Y:S01]  /*10e0*/  FFMA.FTZ R203, R0, R225, R203 ;  /* 0x000000e100cb7223 */ /* 0x000fe200000100cb */
[----:B------:R-:W-:Y:S01]  /*10f0*/  FADD.FTZ R197, R224, R197 ;  /* 0x000000c5e0c57221 */ /* 0x000fe20000010000 */
[----:B------:R-:W-:Y:S01]  /*1100*/  FFMA.FTZ R198, R215, R224, R198 ;  /* 0x000000e0d7c67223 */ /* 0x000fe200000100c6 */
[----:B------:R-:W-:-:S02]  /*1110*/  IMAD.U32 R224, R116, 0x10000, RZ ;  /* 0x0001000074e07824 */ /* 0x000fc400078e00ff */
[----:B------:R-:W-:Y:S01]  /*1120*/  FMUL.FTZ R139, R211, R138 ;  /* 0x0000008ad38b7220 */ /* 0x000fe20000410000 */
[----:B------:R-:W-:Y:S01]  /*1130*/  FMUL.FTZ R225, R72, R227 ;  /* 0x000000e348e17220 */ /* 0x000fe20000410000 */
[----:B------:R-:W-:Y:S01]  /*1140*/  FADD.FTZ R183, R134, R183 ;  /* 0x000000b786b77221 */ /* 0x000fe20000010000 */
[-C--:B------:R-:W-:Y:S01]  /*1150*/  FFMA.FTZ R184, R143, R134.reuse, R184 ;  /* 0x000000868fb87223 */ /* 0x080fe200000100b8 */
[----:B------:R-:W-:Y:S01]  /*1160*/  FFMA.FTZ R142, R45, R134, R142 ;  /* 0x000000862d8e7223 */ /* 0x000fe2000001008e */
[----:B------:R-:W-:Y:S01]  /*1170*/  FADD.FTZ R169, R224, R169 ;  /* 0x000000a9e0a97221 */ /* 0x000fe20000010000 */
[----:B------:R-:W2:Y:S01]  /*1180*/  @P1 LDC.64 R134, c[0x0][0x248] ;  /* 0x00009200ff861b82 */ /* 0x000ea20000000a00 */
[-C--:B------:R-:W-:Y:S01]  /*1190*/  FFMA.FTZ R170, R139, R224.reuse, R170 ;  /* 0x000000e08baa7223 */ /* 0x080fe200000100aa */
[----:B------:R-:W-:Y:S01]  /*11a0*/  FFMA.FTZ R138, R48, R224, R225 ;  /* 0x000000e0308a7223 */ /* 0x000fe200000100e1 */
[----:B0-----:R-:W-:-:S04]  /*11b0*/  @P1 IMAD.WIDE.U32 R224, R210, 0x8, R136 ;  /* 0x00000008d2e01825 */ /* 0x001fc800078e0088 */
[----:B------:R-:W-:Y:S01]  /*11c0*/  FADD.FTZ R189, R232, R189 ;  /* 0x000000bde8bd7221 */ /* 0x000fe20000010000 */
[----:B------:R-:W-:Y:S01]  /*11d0*/  FFMA.FTZ R190, R213, R232, R190 ;  /* 0x000000e8d5be7223 */ /* 0x000fe200000100be */
[----:B------:R0:W5:Y:S01]  /*11e0*/  @P1 LDG.E.64 R230, desc[UR4][R224.64] ;  /* 0x00000004e0e61981 */ /* 0x000162000c1e1b00 */
[----:B------:R-:W3:Y:S01]  /*11f0*/  @P0 LDC.64 R232, c[0x0][0x2c8] ;  /* 0x0000b200ffe80b82 */ /* 0x000ee20000000a00 */
[----:B-1----:R-:W-:Y:S01]  /*1200*/  @P1 IMAD.WIDE.U32 R132, R209, 0x8, R132 ;  /* 0x00000008d1841825 */ /* 0x002fe200078e0084 */
[----:B------:R-:W-:-:S04]  /*1210*/  SHF.L.U32 R137, R109, 0x10, RZ ;  /* 0x000000106d897819 */ /* 0x000fc800000006ff */
[----:B------:R1:W5:Y:S02]  /*1220*/  @P1 LDG.E.64 R172, desc[UR4][R132.64] ;  /* 0x0000000484ac1981 */ /* 0x000364000c1e1b00 */
[----:B0-----:R-:W0:Y:S01]  /*1230*/  LDC.64 R224, c[0x0][0x240] ;  /* 0x00009000ffe07b82 */ /* 0x001e220000000a00 */
[----:B------:R-:W-:Y:S01]  /*1240*/  FADD.FTZ R136, -R222, R137 ;  /* 0x00000089de887221 */ /* 0x000fe20000010100 */
[----:B------:R-:W-:Y:S01]  /*1250*/  SHF.L.U32 R237, R113, 0x10, RZ ;  /* 0x0000001071ed7819 */ /* 0x000fe200000006ff */
[----:B-1----:R-:W-:Y:S02]  /*1260*/  IMAD.U32 R133, R110, 0x10000, RZ ;  /* 0x000100006e857824 */ /* 0x002fe400078e00ff */
[----:B------:R-:W-:Y:S01]  /*1270*/  FMUL.FTZ R137, R211, R136 ;  /* 0x00000088d3897220 */ /* 0x000fe20000410000 */
[----:B------:R-:W-:Y:S01]  /*1280*/  SHF.L.U32 R132, R114, 0x10, RZ ;  /* 0x0000001072847819 */ /* 0x000fe200000006ff */
[----:B------:R-:W-:Y:S01]  /*1290*/  FADD.FTZ R136, -R222, R133 ;  /* 0x00000085de887221 */ /* 0x000fe20000010100 */
[----:B--2---:R-:W-:Y:S01]  /*12a0*/  @P1 IMAD.WIDE.U32 R134, R208, 0x8, R134 ;  /* 0x00000008d0861825 */ /* 0x004fe200078e0086 */
[----:B------:R-:W-:-:S03]  /*12b0*/  SHF.L.U32 R133, R118, 0x10, RZ ;  /* 0x0000001076857819 */ /* 0x000fc600000006ff */
[-C--:B------:R-:W-:Y:S01]  /*12c0*/  FMUL.FTZ R239, R74, R237.reuse ;  /* 0x000000ed4aef7220 */ /* 0x080fe20000410000 */
[----:B------:R-:W-:Y:S01]  /*12d0*/  SHF.L.U32 R236, R117, 0x10, RZ ;  /* 0x0000001075ec7819 */ /* 0x000fe200000006ff */
[----:B------:R-:W-:Y:S01]  /*12e0*/  FADD.FTZ R159, R237, R159 ;  /* 0x0000009fed9f7221 */ /* 0x000fe20000010000 */
[----:B------:R-:W-:Y:S01]  /*12f0*/  FFMA.FTZ R160, R137, R237, R160 ;  /* 0x000000ed89a07223 */ /* 0x000fe200000100a0 */
[----:B------:R-:W-:Y:S01]  /*1300*/  FMUL.FTZ R136, R211, R136 ;  /* 0x00000088d3887220 */ /* 0x000fe20000410000 */
[----:B------:R-:W-:Y:S01]  /*1310*/  FMUL.FTZ R237, R76, R132 ;  /* 0x000000844ced7220 */ /* 0x000fe20000410000 */
[----:B------:R1:W5:Y:S01]  /*1320*/  @P1 LDG.E.64 R228, desc[UR4][R134.64] ;  /* 0x0000000486e41981 */ /* 0x000362000c1e1b00 */
[----:B------:R-:W-:Y:S01]  /*1330*/  FADD.FTZ R37, R133, R37 ;  /* 0x0000002585257221 */ /* 0x000fe20000010000 */
[-C--:B------:R-:W-:Y:S01]  /*1340*/  FFMA.FTZ R153, R136, R133.reuse, R153 ;  /* 0x0000008588997223 */ /* 0x080fe20000010099 */
[----:B------:R-:W-:Y:S01]  /*1350*/  FADD.FTZ R161, R236, R161 ;  /* 0x000000a1eca17221 */ /* 0x000fe20000010000 */
[----:B------:R-:W-:Y:S01]  /*1360*/  FFMA.FTZ R162, R137, R236, R162 ;  /* 0x000000ec89a27223 */ /* 0x000fe200000100a2 */
[----:B------:R-:W-:Y:S01]  /*1370*/  FFMA.FTZ R133, R52, R133, R237 ;  /* 0x0000008534857223 */ /* 0x000fe200000100ed */
[----:B0-----:R-:W-:-:S04]  /*1380*/  IMAD.WIDE.U32 R242, R210, 0x8, R224 ;  /* 0x00000008d2f27825 */ /* 0x001fc800078e00e0 */
[----:B-1----:R-:W-:Y:S01]  /*1390*/  FFMA.FTZ R135, R50, R236, R239 ;  /* 0x000000ec32877223 */ /* 0x002fe200000100ef */
[C---:B---3--:R-:W-:Y:S01]  /*13a0*/  @P0 IMAD.WIDE.U32 R236, R208.reuse, 0x10, R232 ;  /* 0x00000010d0ec0825 */ /* 0x048fe200078e00e8 */
[----:B------:R-:W5:Y:S03]  /*13b0*/  LDG.E.64 R242, desc[UR4][R242.64] ;  /* 0x00000004f2f27981 */ /* 0x000f66000c1e1b00 */
[----:B------:R-:W-:-:S04]  /*13c0*/  IMAD.WIDE.U32 R240, R208, 0x8, R224 ;  /* 0x00000008d0f07825 */ /* 0x000fc800078e00e0 */
        /* <DEDUP_REMOVED lines=8> */
[----:B------:R-:W-:Y:S01]  /*1450*/  FADD.FTZ R171, R234, R171 ;  /* 0x000000abeaab7221 */ /* 0x000fe20000010000 */
[----:B------:R-:W-:Y:S01]  /*1460*/  FFMA.FTZ R174, R141, R234, R174 ;  /* 0x000000ea8dae7223 */ /* 0x000fe200000100ae */
[----:B------:R-:W-:Y:S02]  /*1470*/  SHF.L.U32 R239, R111, 0x10, RZ ;  /* 0x000000106fef7819 */ /* 0x000fe400000006ff */
[----:B------:R-:W-:Y:S01]  /*1480*/  PRMT R110, R109, 0x7632, R110 ;  /* 0x000076326d6e7816 */ /* 0x000fe2000000006e */
[----:B------:R-:W1:Y:S01]  /*1490*/  @P0 LDC.64 R234, c[0x0][0x2c8] ;  /* 0x0000b200ffea0b82 */ /* 0x000e620000000a00 */
[----:B------:R-:W-:-:S02]  /*14a0*/  IMAD.U32 R224, R115, 0x10000, RZ ;  /* 0x0001000073e07824 */ /* 0x000fc400078e00ff */
[----:B------:R-:W-:Y:S01]  /*14b0*/  FADD.FTZ R134, -R222, R239 ;  /* 0x000000efde867221 */ /* 0x000fe20000010100 */
[----:B------:R-:W-:Y:S01]  /*14c0*/  FADD.FTZ R3, R132, R3 ;  /* 0x0000000384037221 */ /* 0x000fe20000010000 */
[----:B------:R-:W-:Y:S01]  /*14d0*/  FFMA.FTZ R25, R136, R132, R25 ;  /* 0x0000008488197223 */ /* 0x000fe20000010019 */
[----:B------:R-:W-:Y:S01]  /*14e0*/  SHF.L.U32 R132, R119, 0x10, RZ ;  /* 0x0000001077847819 */ /* 0x000fe200000006ff */
[----:B------:R-:W-:Y:S01]  /*14f0*/  FMUL.FTZ R134, R211, R134 ;  /* 0x00000086d3867220 */ /* 0x000fe20000410000 */
[----:B------:R-:W-:Y:S01]  /*1500*/  FMUL.FTZ R225, R78, R224 ;  /* 0x000000e04ee17220 */ /* 0x000fe20000410000 */
[----:B------:R-:W-:Y:S01]  /*1510*/  PRMT R108, R108, 0x7632, R108 ;  /* 0x000076326c6c7816 */ /* 0x000fe2000000006c */
[----:B------:R-:W5:Y:S01]  /*1520*/  @P0 LDG.E.128 R96, desc[UR4][R236.64] ;  /* 0x00000004ec600981 */ /* 0x000f62000c1e1d00 */
[----:B0-----:R-:W-:-:S05]  /*1530*/  @P0 IMAD.WIDE.U32 R226, R207, 0x10, R226 ;  /* 0x00000010cfe20825 */ /* 0x001fca00078e00e2 */
[----:B------:R0:W5:Y:S01]  /*1540*/  @P0 LDG.E.128 R100, desc[UR4][R226.64] ;  /* 0x00000004e2640981 */ /* 0x000162000c1e1d00 */
[----:B------:R-:W-:Y:S01]  /*1550*/  FADD.FTZ R35, R132, R35 ;  /* 0x0000002384237221 */ /* 0x000fe20000010000 */
[----:B------:R-:W-:Y:S01]  /*1560*/  FFMA.FTZ R151, R134, R132, R151 ;  /* 0x0000008486977223 */ /* 0x000fe20000010097 */
[----:B------:R-:W-:Y:S01]  /*1570*/  PRMT R115, R111, 0x7632, R115 ;  /* 0x000076326f737816 */ /* 0x000fe20000000073 */
[----:B-1----:R-:W-:Y:S01]  /*1580*/  @P0 IMAD.WIDE.U32 R234, R210, 0x10, R234 ;  /* 0x00000010d2ea0825 */ /* 0x002fe200078e00ea */
[----:B0-----:R-:W-:-:S03]  /*1590*/  SHF.L.U32 R227, R110, 0x10, RZ ;  /* 0x000000106ee37819 */ /* 0x001fc600000006ff */
[----:B------:R-:W-:Y:S01]  /*15a0*/  FFMA.FTZ R132, R54, R132, R225 ;  /* 0x0000008436847223 */ /* 0x000fe200000100e1 */
[----:B------:R-:W-:Y:S01]  /*15b0*/  PRMT R110, R110, 0x7632, R110 ;  /* 0x000076326e6e7816 */ /* 0x000fe2000000006e */
[----:B------:R0:W5:Y:S01]  /*15c0*/  @P0 LDG.E.128 R92, desc[UR4][R234.64] ;  /* 0x00000004ea5c0981 */ /* 0x000162000c1e1d00 */
[----:B------:R-:W-:-:S03]  /*15d0*/  SHF.L.U32 R225, R108, 0x10, RZ ;  /* 0x000000106ce17819 */ /* 0x000fc600000006ff */
[----:B------:R-:W-:Y:S01]  /*15e0*/  IMAD.U32 R111, R110, 0x10000, RZ ;  /* 0x000100006e6f7824 */ /* 0x000fe200078e00ff */
[----:B------:R-:W-:Y:S01]  /*15f0*/  PRMT R117, R117, 0x7632, R117 ;  /* 0x0000763275757816 */ /* 0x000fe20000000075 */
[----:B------:R-:W-:Y:S01]  /*1600*/  FADD.FTZ R226, -R222, R227 ;  /* 0x000000e3dee27221 */ /* 0x000fe20000010100 */
[----:B------:R-:W-:Y:S01]  /*1610*/  PRMT R109, R116, 0x7632, R109 ;  /* 0x00007632746d7816 */ /* 0x000fe2000000006d */
[----:B------:R-:W-:Y:S01]  /*1620*/  FADD.FTZ R110, -R222, R111 ;  /* 0x0000006fde6e7221 */ /* 0x000fe20000010100 */
[----:B------:R-:W-:Y:S02]  /*1630*/  PRMT R114, R114, 0x7632, R114 ;  /* 0x0000763272727816 */ /* 0x000fe40000000072 */
[----:B------:R-:W-:Y:S02]  /*1640*/  PRMT R116, R112, 0x7632, R116 ;  /* 0x0000763270747816 */ /* 0x000fe40000000074 */
[----:B------:R-:W-:Y:S01]  /*1650*/  SHF.L.U32 R227, R115, 0x10, RZ ;  /* 0x0000001073e37819 */ /* 0x000fe200000006ff */
[----:B------:R-:W-:Y:S01]  /*1660*/  FADD.FTZ R108, -R222, R225 ;  /* 0x000000e1de6c7221 */ /* 0x000fe20000010100 */
[----:B0-----:R-:W-:Y:S01]  /*1670*/  SHF.L.U32 R234, R117, 0x10, RZ ;  /* 0x0000001075ea7819 */ /* 0x001fe200000006ff */
[----:B------:R-:W-:Y:S01]  /*1680*/  FADD.FTZ R5, R224, R5 ;  /* 0x00000005e0057221 */ /* 0x000fe20000010000 */
[----:B------:R-:W-:Y:S01]  /*1690*/  PRMT R118, R118, 0x7632, R118 ;  /* 0x0000763276767816 */ /* 0x000fe20000000076 */
[----:B------:R-:W-:Y:S01]  /*16a0*/  FFMA.FTZ R23, R134, R224, R23 ;  /* 0x000000e086177223 */ /* 0x000fe20000010017 */
[----:B------:R-:W-:Y:S01]  /*16b0*/  PRMT R225, R115, 0x7632, R225 ;  /* 0x0000763273e17816 */ /* 0x000fe200000000e1 */
[----:B------:R-:W-:Y:S01]  /*16c0*/  FMUL.FTZ R115, R211, R110 ;  /* 0x0000006ed3737220 */ /* 0x000fe20000410000 */
[----:B------:R-:W-:Y:S01]  /*16d0*/  SHF.L.U32 R117, R114, 0x10, RZ ;  /* 0x0000001072757819 */ /* 0x000fe200000006ff */
[----:B------:R-:W-:Y:S01]  /*16e0*/  IMAD.U32 R116, R116, 0x10000, RZ ;  /* 0x0001000074747824 */ /* 0x000fe200078e00ff */
[----:B------:R-:W-:Y:S01]  /*16f0*/  PRMT R224, R113, 0x7632, R224 ;  /* 0x0000763271e07816 */ /* 0x000fe200000000e0 */
[----:B------:R-:W-:Y:S01]  /*1700*/  FADD.FTZ R110, -R222, R227 ;  /* 0x000000e3de6e7221 */ /* 0x000fe20000010100 */
[----:B------:R-:W-:Y:S01]  /*1710*/  SHF.L.U32 R112, R109, 0x10, RZ ;  /* 0x000000106d707819 */ /* 0x000fe200000006ff */
[----:B------:R-:W-:Y:S01]  /*1720*/  FMUL.FTZ R113, R211, R108 ;  /* 0x0000006cd3717220 */ /* 0x000fe20000410000 */
[----:B------:R-:W-:Y:S01]  /*1730*/  SHF.L.U32 R118, R118, 0x10, RZ ;  /* 0x0000001076767819 */ /* 0x000fe200000006ff */
[-C--:B------:R-:W-:Y:S01]  /*1740*/  FMUL.FTZ R114, R77, R117.reuse ;  /* 0x000000754d727220 */ /* 0x080fe20000410000 */
        /* <DEDUP_REMOVED lines=13> */
[----:B------:R-:W-:Y:S01]  /*1820*/  FFMA.FTZ R112, R49, R112, R108 ;  /* 0x0000007031707223 */ /* 0x000fe2000001006c */
[-C--:B------:R-:W-:Y:S01]  /*1830*/  FMUL.FTZ R110, R79, R225.reuse ;  /* 0x000000e14f6e7220 */ /* 0x080fe20000410000 */
[----:B------:R-:W-:Y:S01]  /*1840*/  FADD.FTZ R4, R225, R4 ;  /* 0x00000004e1047221 */ /* 0x000fe20000010000 */
[----:B------:R-:W-:Y:S01]  /*1850*/  FFMA.FTZ R24, R111, R225, R24 ;  /* 0x000000e16f187223 */ /* 0x000fe20000010018 */
        /* <DEDUP_REMOVED lines=8> */
[----:B------:R-:W-:Y:S01]  /*18e0*/  SHF.L.U32 R121, R121, 0x10, RZ ;  /* 0x0000001079797819 */ /* 0x000fe200000006ff */
[----:B------:R-:W-:Y:S01]  /*18f0*/  IMAD.U32 R225, R122, 0x10000, RZ ;  /* 0x000100007ae17824 */ /* 0x000fe200078e00ff */
[----:B------:R-:W-:Y:S02]  /*1900*/  PRMT R116, R120, 0x7632, R116 ;  /* 0x0000763278747816 */ /* 0x000fe40000000074 */
[----:B------:R-:W-:Y:S02]  /*1910*/  PRMT R224, R122, 0x7632, R224 ;  /* 0x000076327ae07816 */ /* 0x000fe400000000e0 */
[----:B------:R-:W-:Y:S01]  /*1920*/  PRMT R226, R123, 0x7632, R226 ;  /* 0x000076327be27816 */ /* 0x000fe200000000e2 */
[----:B------:R-:W-:Y:S01]  /*1930*/  FADD.FTZ R36, R119, R36 ;  /* 0x0000002477247221 */ /* 0x000fe20000010000 */
[-C--:B------:R-:W-:Y:S01]  /*1940*/  FFMA.FTZ R152, R111, R119.reuse, R152 ;  /* 0x000000776f987223 */ /* 0x080fe20000010098 */
[----:B------:R-:W-:Y:S01]  /*1950*/  FFMA.FTZ R110, R55, R119, R110 ;  /* 0x00000077376e7223 */ /* 0x000fe2000001006e */
[----:B------:R-:W-:Y:S01]  /*1960*/  SHF.L.U32 R123, R123, 0x10, RZ ;  /* 0x000000107b7b7819 */ /* 0x000fe200000006ff */
[C---:B------:R-:W-:Y:S01]  /*1970*/  FADD.FTZ R236, -R222.reuse, R117 ;  /* 0x00000075deec7221 */ /* 0x040fe20000010100 */
[----:B------:R-:W-:Y:S01]  /*1980*/  FADD.FTZ R120, -R222, R225 ;  /* 0x000000e1de787221 */ /* 0x000fe20000010100 */
[----:B------:R-:W-:Y:S01]  /*1990*/  SHF.L.U32 R117, R116, 0x10, RZ ;  /* 0x0000001074757819 */ /* 0x000fe200000006ff */
[----:B------:R-:W-:Y:S01]  /*19a0*/  FADD.FTZ R122, -R222, R121 ;  /* 0x00000079de7a7221 */ /* 0x000fe20000010100 */
[----:B------:R-:W-:Y:S01]  /*19b0*/  SHF.L.U32 R119, R118, 0x10, RZ ;  /* 0x0000001076777819 */ /* 0x000fe200000006ff */
[----:B------:R-:W-:Y:S01]  /*19c0*/  IMAD.U32 R121, R224, 0x10000, RZ ;  /* 0x00010000e0797824 */ /* 0x000fe200078e00ff */
[----:B------:R-:W-:-:S02]  /*19d0*/  SHF.L.U32 R225, R226, 0x10, RZ ;  /* 0x00000010e2e17819 */ /* 0x000fc400000006ff */
[----:B------:R-:W-:Y:S01]  /*19e0*/  SHF.L.U32 R238, R124, 0x10, RZ ;  /* 0x000000107cee7819 */ /* 0x000fe200000006ff */
[----:B------:R-:W-:Y:S01]  /*19f0*/  FADD.FTZ R157, R234, R157 ;  /* 0x0000009dea9d7221 */ /* 0x000fe20000010000 */
[-C--:B------:R-:W-:Y:S01]  /*1a00*/  FFMA.FTZ R158, R109, R234.reuse, R158 ;  /* 0x000000ea6d9e7223 */ /* 0x080fe2000001009e */
        /* <DEDUP_REMOVED lines=8> */
[----:B------:R-:W-:Y:S01]  /*1a90*/  FMUL.FTZ R117, R80, R238 ;  /* 0x000000ee50757220 */ /* 0x000fe20000410000 */
[----:B------:R-:W-:-:S02]  /*1aa0*/  IMAD.U32 R236, R125, 0x10000, RZ ;  /* 0x000100007dec7824 */ /* 0x000fc400078e00ff */
[----:B------:R-:W-:Y:S01]  /*1ab0*/  FMUL.FTZ R122, R211, R122 ;  /* 0x0000007ad37a7220 */ /* 0x000fe20000410000 */
[----:B------:R-:W-:Y:S01]  /*1ac0*/  FADD.FTZ R33, R123, R33 ;  /* 0x000000217b217221 */ /* 0x000fe20000010000 */
[-C--:B------:R-:W-:Y:S01]  /*1ad0*/  FFMA.FTZ R149, R222, R123.reuse, R149 ;  /* 0x0000007bde957223 */ /* 0x080fe20000010095 */
[----:B------:R-:W-:Y:S01]  /*1ae0*/  FFMA.FTZ R123, R56, R123, R117 ;  /* 0x0000007b387b7223 */ /* 0x000fe20000010075 */
[----:B------:R-:W-:Y:S01]  /*1af0*/  SHF.L.U32 R121, R129, 0x10, RZ ;  /* 0x0000001081797819 */ /* 0x000fe200000006ff */
[-C--:B------:R-:W-:Y:S01]  /*1b00*/  FMUL.FTZ R117, R82, R236.reuse ;  /* 0x000000ec52757220 */ /* 0x080fe20000410000 */
[----:B------:R-:W-:Y:S01]  /*1b10*/  FADD.FTZ R9, R236, R9 ;  /* 0x00000009ec097221 */ /* 0x000fe20000010000 */
[----:B------:R-:W-:Y:S01]  /*1b20*/  FFMA.FTZ R19, R122, R236, R19 ;  /* 0x000000ec7a137223 */ /* 0x000fe20000010013 */
[----:B------:R-:W-:Y:S01]  /*1b30*/  SHF.L.U32 R236, R126, 0x10, RZ ;  /* 0x000000107eec7819 */ /* 0x000fe200000006ff */
[----:B------:R-:W-:Y:S01]  /*1b40*/  FADD.FTZ R31, R121, R31 ;  /* 0x0000001f791f7221 */ /* 0x000fe20000010000 */
[-C--:B------:R-:W-:Y:S01]  /*1b50*/  FFMA.FTZ R147, R122, R121.reuse, R147 ;  /* 0x000000797a937223 */ /* 0x080fe20000010093 */
[----:B------:R-:W-:Y:S01]  /*1b60*/  SHF.L.U32 R119, R130, 0x10, RZ ;  /* 0x0000001082777819 */ /* 0x000fe200000006ff */
[----:B------:R-:W-:Y:S01]  /*1b70*/  FMUL.FTZ R120, R211, R120 ;  /* 0x00000078d3787220 */ /* 0x000fe20000410000 */
[----:B------:R-:W-:Y:S01]  /*1b80*/  FFMA.FTZ R121, R58, R121, R117 ;  /* 0x000000793a797223 */ /* 0x000fe20000010075 */
[-C--:B------:R-:W-:Y:S01]  /*1b90*/  FMUL.FTZ R117, R84, R236.reuse ;  /* 0x000000ec54757220 */ /* 0x080fe20000410000 */
[----:B------:R-:W-:Y:S01]  /*1ba0*/  FADD.FTZ R11, R236, R11 ;  /* 0x0000000bec0b7221 */ /* 0x000fe20000010000 */
[C---:B------:R-:W-:Y:S01]  /*1bb0*/  FFMA.FTZ R17, R120.reuse, R236, R17 ;  /* 0x000000ec78117223 */ /* 0x040fe20000010011 */
[----:B------:R-:W-:Y:S01]  /*1bc0*/  FADD.FTZ R29, R119, R29 ;  /* 0x0000001d771d7221 */ /* 0x000fe20000010000 */
[----:B------:R-:W-:Y:S01]  /*1bd0*/  FFMA.FTZ R145, R120, R119, R145 ;  /* 0x0000007778917223 */ /* 0x000fe20000010091 */
[----:B------:R-:W-:-:S02]  /*1be0*/  IMAD.U32 R236, R127, 0x10000, RZ ;  /* 0x000100007fec7824 */ /* 0x000fc400078e00ff */
[----:B------:R-:W-:Y:S01]  /*1bf0*/  FFMA.FTZ R119, R60, R119, R117 ;  /* 0x000000773c777223 */ /* 0x000fe20000010075 */
[----:B------:R-:W-:Y:S01]  /*1c00*/  SHF.L.U32 R117, R131, 0x10, RZ ;  /* 0x0000001083757819 */ /* 0x000fe200000006ff */
[----:B------:R-:W-:Y:S01]  /*1c10*/  FMUL.FTZ R118, R211, R118 ;  /* 0x00000076d3767220 */ /* 0x000fe20000410000 */
[----:B------:R-:W-:Y:S01]  /*1c20*/  FMUL.FTZ R225, R86, R236 ;  /* 0x000000ec56e17220 */ /* 0x000fe20000410000 */
[----:B------:R-:W-:Y:S02]  /*1c30*/  PRMT R124, R124, 0x7632, R124 ;  /* 0x000076327c7c7816 */ /* 0x000fe4000000007c */
[----:B------:R-:W-:Y:S01]  /*1c40*/  FADD.FTZ R27, R117, R27 ;  /* 0x0000001b751b7221 */ /* 0x000fe20000010000 */
[-C--:B------:R-:W-:Y:S01]  /*1c50*/  FFMA.FTZ R39, R118, R117.reuse, R39 ;  /* 0x0000007576277223 */ /* 0x080fe20000010027 */
[----:B------:R-:W-:Y:S01]  /*1c60*/  FFMA.FTZ R117, R62, R117, R225 ;  /* 0x000000753e757223 */ /* 0x000fe200000100e1 */
[----:B------:R-:W-:Y:S01]  /*1c70*/  SHF.L.U32 R227, R124, 0x10, RZ ;  /* 0x000000107ce37819 */ /* 0x000fe200000006ff */
[----:B------:R-:W-:Y:S01]  /*1c80*/  FMUL.FTZ R225, R211, R234 ;  /* 0x000000ead3e17220 */ /* 0x000fe20000410000 */
[----:B------:R-:W-:-:S02]  /*1c90*/  PRMT R125, R125, 0x7632, R125 ;  /* 0x000076327d7d7816 */ /* 0x000fc4000000007d */
[----:B------:R-:W-:Y:S02]  /*1ca0*/  PRMT R128, R128, 0x7632, R128 ;  /* 0x0000763280807816 */ /* 0x000fe40000000080 */
[----:B------:R-:W-:Y:S01]  /*1cb0*/  PRMT R129, R129, 0x7632, R129 ;  /* 0x0000763281817816 */ /* 0x000fe20000000081 */
[-C--:B------:R-:W-:Y:S01]  /*1cc0*/  FMUL.FTZ R124, R81, R227.reuse ;  /* 0x000000e3517c7220 */ /* 0x080fe20000410000 */
[----:B------:R-:W-:Y:S01]  /*1cd0*/  FADD.FTZ R6, R227, R6 ;  /* 0x00000006e3067221 */ /* 0x000fe20000010000 */
[----:B------:R-:W-:Y:S01]  /*1ce0*/  FFMA.FTZ R22, R225, R227, R22 ;  /* 0x000000e3e1167223 */ /* 0x000fe20000010016 */
[----:B------:R-:W-:Y:S01]  /*1cf0*/  SHF.L.U32 R128, R128, 0x10, RZ ;  /* 0x0000001080807819 */ /* 0x000fe200000006ff */
[----:B------:R-:W-:Y:S01]  /*1d00*/  IMAD.U32 R227, R125, 0x10000, RZ ;  /* 0x000100007de37824 */ /* 0x000fe200078e00ff */
[----:B------:R-:W-:Y:S01]  /*1d10*/  SHF.L.U32 R125, R129, 0x10, RZ ;  /* 0x00000010817d7819 */ /* 0x000fe200000006ff */
[----:B------:R-:W-:Y:S01]  /*1d20*/  FMUL.FTZ R129, R211, R226 ;  /* 0x000000e2d3817220 */ /* 0x000fe20000410000 */
[----:B------:R-:W-:Y:S01]  /*1d30*/  PRMT R126, R126, 0x7632, R126 ;  /* 0x000076327e7e7816 */ /* 0x000fe2000000007e */
[----:B------:R-:W-:Y:S01]  /*1d40*/  FADD.FTZ R34, R128, R34 ;  /* 0x0000002280227221 */ /* 0x000fe20000010000 */
[-C--:B------:R-:W-:Y:S01]  /*1d50*/  FFMA.FTZ R150, R225, R128.reuse, R150 ;  /* 0x00000080e1967223 */ /* 0x080fe20000010096 */
[----:B------:R-:W-:Y:S01]  /*1d60*/  FFMA.FTZ R124, R57, R128, R124 ;  /* 0x00000080397c7223 */ /* 0x000fe2000001007c */
[-C--:B------:R-:W-:Y:S01]  /*1d70*/  FMUL.FTZ R128, R83, R227.reuse ;  /* 0x000000e353807220 */ /* 0x080fe20000410000 */
[----:B------:R-:W-:Y:S01]  /*1d80*/  FADD.FTZ R8, R227, R8 ;  /* 0x00000008e3087221 */ /* 0x000fe20000010000 */
[----:B------:R-:W-:Y:S01]  /*1d90*/  FFMA.FTZ R20, R129, R227, R20 ;  /* 0x000000e381147223 */ /* 0x000fe20000010014 */
[----:B------:R-:W-:Y:S01]  /*1da0*/  SHF.L.U32 R235, R126, 0x10, RZ ;  /* 0x000000107eeb7819 */ /* 0x000fe200000006ff */
[----:B------:R-:W-:Y:S01]  /*1db0*/  FMUL.FTZ R227, R211, R224 ;  /* 0x000000e0d3e37220 */ /* 0x000fe20000410000 */
[----:B------:R-:W-:-:S02]  /*1dc0*/  PRMT R127, R127, 0x7632, R127 ;  /* 0x000076327f7f7816 */ /* 0x000fc4000000007f */
[----:B------:R-:W-:Y:S01]  /*1dd0*/  PRMT R131, R131, 0x7632, R131 ;  /* 0x0000763283837816 */ /* 0x000fe20000000083 */
[-C--:B------:R-:W-:Y:S01]  /*1de0*/  FMUL.FTZ R126, R85, R235.reuse ;  /* 0x000000eb557e7220 */ /* 0x080fe20000410000 */
[----:B------:R-:W-:Y:S01]  /*1df0*/  FADD.FTZ R10, R235, R10 ;  /* 0x0000000aeb0a7221 */ /* 0x000fe20000010000 */
[----:B------:R-:W-:Y:S01]  /*1e00*/  FFMA.FTZ R18, R227, R235, R18 ;  /* 0x000000ebe3127223 */ /* 0x000fe20000010012 */
[----:B------:R-:W-:Y:S02]  /*1e10*/  IMAD.U32 R235, R127, 0x10000, RZ ;  /* 0x000100007feb7824 */ /* 0x000fe400078e00ff */
[----:B------:R-:W-:Y:S01]  /*1e20*/  FADD.FTZ R32, R125, R32 ;  /* 0x000000207d207221 */ /* 0x000fe20000010000 */
[-C--:B------:R-:W-:Y:S01]  /*1e30*/  FFMA.FTZ R148, R129, R125.reuse, R148 ;  /* 0x0000007d81947223 */ /* 0x080fe20000010094 */
[----:B------:R-:W-:Y:S01]  /*1e40*/  FFMA.FTZ R125, R59, R125, R128 ;  /* 0x0000007d3b7d7223 */ /* 0x000fe20000010080 */
[----:B------:R-:W-:Y:S01]  /*1e50*/  SHF.L.U32 R131, R131, 0x10, RZ ;  /* 0x0000001083837819 */ /* 0x000fe200000006ff */
[----:B------:R-:W-:Y:S01]  /*1e60*/  FMUL.FTZ R127, R211, R116 ;  /* 0x00000074d37f7220 */ /* 0x000fe20000410000 */
[----:B------:R-:W-:Y:S01]  /*1e70*/  FMUL.FTZ R128, R87, R235 ;  /* 0x000000eb57807220 */ /* 0x000fe20000410000 */
[----:B------:R-:W-:-:S02]  /*1e80*/  FFMA.FTZ R116, R0, R223, RZ ;  /* 0x000000df00747223 */ /* 0x000fc400000100ff */
        /* <DEDUP_REMOVED lines=15> */
[----:B------:R-:W-:Y:S02]  /*1f80*/  PRMT R130, R130, 0x7632, R130 ;  /* 0x0000763282827816 */ /* 0x000fe40000000082 */
[----:B------:R-:W-:Y:S01]  /*1f90*/  FADD.FTZ R131, R216, R131 ;  /* 0x00000083d8837221 */ /* 0x000fe20000010000 */
[----:B------:R-:W-:Y:S01]  /*1fa0*/  FFMA.FTZ R116, R141, R140, R116 ;  /* 0x0000008c8d747223 */ /* 0x000fe20000010074 */
[----:B------:R-:W-:Y:S02]  /*1fb0*/  SHF.L.U32 R130, R130, 0x10, RZ ;  /* 0x0000001082827819 */ /* 0x000fe400000006ff */
[----:B------:R-:W-:Y:S01]  /*1fc0*/  FADD.FTZ R131, R140, R131 ;  /* 0x000000838c837221 */ /* 0x000fe20000010000 */
[----:B------:R-:W-:-:S03]  /*1fd0*/  FFMA.FTZ R116, R139, R138, R116 ;  /* 0x0000008a8b747223 */ /* 0x000fc60000010074 */
[----:B------:R-:W-:Y:S01]  /*1fe0*/  FADD.FTZ R131, R138, R131 ;  /* 0x000000838a837221 */ /* 0x000fe20000010000 */
[----:B------:R-:W-:Y:S01]  /*1ff0*/  FADD.FTZ R30, R130, R30 ;  /* 0x0000001e821e7221 */ /* 0x000fe20000010000 */
[-C--:B------:R-:W-:Y:S01]  /*2000*/  FFMA.FTZ R146, R227, R130.reuse, R146 ;  /* 0x00000082e3927223 */ /* 0x080fe20000010092 */
[----:B------:R-:W-:Y:S01]  /*2010*/  FFMA.FTZ R126, R61, R130, R126 ;  /* 0x000000823d7e7223 */ /* 0x000fe2000001007e */
[----:B------:R-:W-:Y:S01]  /*2020*/  FFMA.FTZ R116, R113, R112, R116 ;  /* 0x0000007071747223 */ /* 0x000fe20000010074 */
        /* <DEDUP_REMOVED lines=56> */
.L_x_822:
        /* <DEDUP_REMOVED lines=13> */
[--C-:B------:R-:W-:Y:S01]  /*2480*/  FADD.FTZ R142, R142, -R143.reuse ;  /* 0x8000008f8e8e7221 */ /* 0x100fe20000010000 */
[----:B------:R-:W-:Y:S01]  /*2490*/  @P0 PRMT R143, R93, 0x7632, R143 ;  /* 0x000076325d8f0816 */ /* 0x000fe2000000008f */
[-CC-:B------:R-:W-:Y:S01]  /*24a0*/  FFMA.FTZ R0, R0, R130.reuse, R224.reuse ;  /* 0x0000008200007223 */ /* 0x180fe200000100e0 */
[----:B------:R-:W-:Y:S01]  /*24b0*/  FADD.FTZ R214, R214, -R215 ;  /* 0x800000d7d6d67221 */ /* 0x000fe20000010000 */
[-CC-:B------:R-:W-:Y:S01]  /*24c0*/  FFMA.FTZ R219, R219, R130.reuse, R224.reuse ;  /* 0x00000082dbdb7223 */ /* 0x180fe200000100e0 */
[----:B------:R-:W-:Y:S01]  /*24d0*/  FADD.FTZ R226, R220, -R221 ;  /* 0x800000dddce27221 */ /* 0x000fe20000010000 */
[----:B------:R-:W-:Y:S01]  /*24e0*/  FADD.FTZ R244, R216, -R217 ;  /* 0x800000d9d8f47221 */ /* 0x000fe20000010000 */
[----:B------:R-:W-:Y:S01]  /*24f0*/  @P0 SHF.L.U32 R220, R131, 0x10, RZ ;  /* 0x0000001083dc0819 */ /* 0x000fe200000006ff */
[----:B------:R-:W-:Y:S01]  /*2500*/  FFMA.FTZ R139, R139, R130, R224 ;  /* 0x000000828b8b7223 */ /* 0x000fe200000100e0 */
[----:B------:R-:W-:Y:S01]  /*2510*/  @P0 SHF.L.U32 R216, R143, 0x10, RZ ;  /* 0x000000108fd80819 */ /* 0x000fe200000006ff */
[----:B------:R-:W-:Y:S01]  /*2520*/  FADD.FTZ R0, R223, -R0 ;  /* 0x80000000df007221 */ /* 0x000fe20000010000 */
[----:B------:R-:W-:Y:S01]  /*2530*/  FMUL.FTZ R221, R211, R214 ;  /* 0x000000d6d3dd7220 */ /* 0x000fe20000410000 */
[-CC-:B------:R-:W-:Y:S01]  /*2540*/  FFMA.FTZ R213, R213, R130.reuse, R224.reuse ;  /* 0x00000082d5d57223 */ /* 0x180fe200000100e0 */
[----:B------:R-:W-:Y:S01]  /*2550*/  FFMA.FTZ R143, R141, R130, R224 ;  /* 0x000000828d8f7223 */ /* 0x000fe200000100e0 */
[----:B------:R-:W-:-:S02]  /*2560*/  IMAD.MOV.U32 R131, RZ, RZ, R242 ;  /* 0x000000ffff837224 */ /* 0x000fc400078e00f2 */
[----:B------:R-:W-:Y:S01]  /*2570*/  FADD.FTZ R218, R218, -R219 ;  /* 0x800000dbdada7221 */ /* 0x000fe20000010000 */
[----:B------:R-:W-:Y:S01]  /*2580*/  FADD.FTZ R138, R138, -R139 ;  /* 0x8000008b8a8a7221 */ /* 0x000fe20000010000 */
[----:B------:R-:W-:Y:S01]  /*2590*/  FMUL.FTZ R215, R211, R0 ;  /* 0x00000000d3d77220 */ /* 0x000fe20000410000 */
[----:B------:R-:W-:Y:S01]  /*25a0*/  @P0 FADD.FTZ R221, R221, R220 ;  /* 0x000000dcdddd0221 */ /* 0x000fe20000010000 */
[----:B------:R-:W-:Y:S01]  /*25b0*/  FADD.FTZ R212, R212, -R213 ;  /* 0x800000d5d4d47221 */ /* 0x000fe20000010000 */
[----:B------:R-:W-:Y:S01]  /*25c0*/  FADD.FTZ R236, R140, -R143 ;  /* 0x8000008f8cec7221 */ /* 0x000fe20000010000 */
[--C-:B------:R-:W-:Y:S01]  /*25d0*/  FFMA.FTZ R139, R113, R130, R224.reuse ;  /* 0x00000082718b7223 */ /* 0x100fe200000100e0 */
[----:B------:R-:W-:Y:S01]  /*25e0*/  @P0 SHF.L.U32 R0, R92, 0x10, RZ ;  /* 0x000000105c000819 */ /* 0x000fe200000006ff */
[----:B------:R-:W-:Y:S02]  /*25f0*/  @P0 IMAD.U32 R113, R94, 0x10000, RZ ;  /* 0x000100005e710824 */ /* 0x000fe400078e00ff */
[----:B------:R-:W-:Y:S01]  /*2600*/  FMUL.FTZ R140, R211, R218 ;  /* 0x000000dad38c7220 */ /* 0x000fe20000410000 */
[----:B------:R-:W-:Y:S01]  /*2610*/  LOP3.LUT P2, RZ, R131, 0xff, RZ, 0xc0, !PT ;  /* 0x000000ff83ff7812 */ /* 0x000fe2000784c0ff */
[----:B------:R-:W-:Y:S01]  /*2620*/  FMUL.FTZ R220, R211, R226 ;  /* 0x000000e2d3dc7220 */ /* 0x000fe20000410000 */
[----:B------:R-:W-:Y:S01]  /*2630*/  @P0 SHF.L.U32 R131, R93, 0x10, RZ ;  /* 0x000000105d830819 */ /* 0x000fe200000006ff */
[----:B------:R-:W-:Y:S01]  /*2640*/  FMUL.FTZ R223, R221, UR16 ;  /* 0x00000010dddf7c20 */ /* 0x000fe20008410000 */
[----:B------:R-:W-:Y:S01]  /*2650*/  FMUL.FTZ R141, R211, R212 ;  /* 0x000000d4d38d7220 */ /* 0x000fe20000410000 */
[----:B------:R-:W-:Y:S01]  /*2660*/  FADD.FTZ R218, R112, -R139 ;  /* 0x8000008b70da7221 */ /* 0x000fe20000010000 */
[----:B------:R-:W-:Y:S01]  /*2670*/  FFMA.FTZ R212, R137, R130, R224 ;  /* 0x0000008289d47223 */ /* 0x000fe200000100e0 */
[----:B------:R-:W-:Y:S01]  /*2680*/  @P0 FADD.FTZ R140, R140, R113 ;  /* 0x000000718c8c0221 */ /* 0x000fe20000010000 */
[----:B------:R-:W-:Y:S01]  /*2690*/  @P0 PRMT R112, R94, 0x7632, R112 ;  /* 0x000076325e700816 */ /* 0x000fe20000000070 */
[----:B------:R-:W-:Y:S01]  /*26a0*/  @P0 FADD.FTZ R215, R215, R0 ;  /* 0x00000000d7d70221 */ /* 0x000fe20000010000 */
[----:B------:R-:W-:Y:S01]  /*26b0*/  @P0 FADD.FTZ R220, R220, R131 ;  /* 0x00000083dcdc0221 */ /* 0x000fe20000010000 */
[----:B------:R-:W-:Y:S01]  /*26c0*/  FSEL R131, R223, RZ, P6 ;  /* 0x000000ffdf837208 */ /* 0x000fe20003000000 */
[----:B------:R-:W-:Y:S01]  /*26d0*/  FADD.FTZ R238, R135, -R212 ;  /* 0x800000d487ee7221 */ /* 0x000fe20000010000 */
[----:B------:R-:W-:Y:S01]  /*26e0*/  @P0 SHF.L.U32 R113, R112, 0x10, RZ ;  /* 0x0000001070710819 */ /* 0x000fe200000006ff */
[----:B------:R-:W-:Y:S01]  /*26f0*/  FMUL.FTZ R237, R140, UR16 ;  /* 0x000000108ced7c20 */ /* 0x000fe20008410000 */
[----:B------:R-:W-:Y:S01]  /*2700*/  @P1 MOV R0, R230 ;  /* 0x000000e600001202 */ /* 0x000fe20000000f00 */
[----:B------:R-:W-:Y:S01]  /*2710*/  FMUL.FTZ R226, R215, UR16 ;  /* 0x00000010d7e27c20 */ /* 0x000fe20008410000 */
[----:B------:R-:W-:Y:S01]  /*2720*/  LOP3.LUT P6, RZ, R243, 0xff, RZ, 0xc0, !PT ;  /* 0x000000fff3ff7812 */ /* 0x000fe200078cc0ff */
[----:B------:R-:W-:Y:S01]  /*2730*/  FMUL.FTZ R212, R211, R142 ;  /* 0x0000008ed3d47220 */ /* 0x000fe20000410000 */
[----:B------:R-:W-:Y:S01]  /*2740*/  @P0 PRMT R112, R96, 0x7632, R112 ;  /* 0x0000763260700816 */ /* 0x000fe20000000070 */
[----:B------:R-:W-:Y:S01]  /*2750*/  FMUL.FTZ R234, R220, UR16 ;  /* 0x00000010dcea7c20 */ /* 0x000fe20008410000 */
[----:B------:R-:W-:Y:S01]  /*2760*/  @P1 LOP3.LUT P5, RZ, R0, 0xff, RZ, 0xc0, !PT ;  /* 0x000000ff00ff1812 */ /* 0x000fe200078ac0ff */
[----:B------:R-:W-:Y:S01]  /*2770*/  @P0 FADD.FTZ R212, R212, R113 ;  /* 0x00000071d4d40221 */ /* 0x000fe20000010000 */
[----:B------:R-:W-:Y:S01]  /*2780*/  FSEL R213, R237, RZ, P6 ;  /* 0x000000ffedd57208 */ /* 0x000fe20003000000 */
[----:B------:R-:W-:Y:S01]  /*2790*/  @P0 IMAD.U32 R142, R112, 0x10000, RZ ;  /* 0x00010000708e0824 */ /* 0x000fe200078e00ff */
[----:B------:R-:W-:Y:S01]  /*27a0*/  FSEL R0, R226, RZ, P2 ;  /* 0x000000ffe2007208 */ /* 0x000fe20001000000 */
[----:B------:R-:W-:Y:S01]  /*27b0*/  @P0 FADD.FTZ R141, R141, R216 ;  /* 0x000000d88d8d0221 */ /* 0x000fe20000010000 */
[----:B------:R-:W-:Y:S01]  /*27c0*/  @P0 PRMT R135, R95, 0x7632, R135 ;  /* 0x000076325f870816 */ /* 0x000fe20000000087 */
[----:B------:R-:W-:Y:S01]  /*27d0*/  FMUL.FTZ R244, R211, R244 ;  /* 0x000000f4d3f47220 */ /* 0x000fe20000410000 */
[----:B------:R-:W-:Y:S01]  /*27e0*/  @P1 LOP3.LUT P6, RZ, R231, 0xff, RZ, 0xc0, !PT ;  /* 0x000000ffe7ff1812 */ /* 0x000fe200078cc0ff */
[----:B------:R-:W-:Y:S01]  /*27f0*/  FMUL.FTZ R219, R211, R218 ;  /* 0x000000dad3db7220 */ /* 0x000fe20000410000 */
[----:B------:R-:W-:Y:S01]  /*2800*/  @P0 SHF.L.U32 R113, R95, 0x10, RZ ;  /* 0x000000105f710819 */ /* 0x000fe200000006ff */
[----:B------:R-:W-:Y:S01]  /*2810*/  FMUL.FTZ R239, R212, UR16 ;  /* 0x00000010d4ef7c20 */ /* 0x000fe20008410000 */
[----:B------:R-:W-:Y:S01]  /*2820*/  @P1 LOP3.LUT P2, RZ, R230, 0xff0000, RZ, 0xc0, !PT ;  /* 0x00ff0000e6ff1812 */ /* 0x000fe2000784c0ff */
[----:B------:R-:W-:Y:S01]  /*2830*/  FMUL.FTZ R216, R211, R236 ;  /* 0x000000ecd3d87220 */ /* 0x000fe20000410000 */
[----:B------:R-:W-:Y:S01]  /*2840*/  @P1 MOV R112, R228 ;  /* 0x000000e400701202 */ /* 0x000fe20000000f00 */
[----:B------:R-:W-:Y:S01]  /*2850*/  @P0 FADD.FTZ R244, R244, R113 ;  /* 0x00000071f4f40221 */ /* 0x000fe20000010000 */
[----:B------:R-:W-:Y:S01]  /*2860*/  @P1 FSEL R226, R226, RZ, P5 ;  /* 0x000000ffe2e21208 */ /* 0x000fe20002800000 */
[----:B------:R-:W-:Y:S01]  /*2870*/  @P0 FADD.FTZ R219, R219, R142 ;  /* 0x0000008edbdb0221 */ /* 0x000fe20000010000 */
[----:B------:R-:W-:Y:S01]  /*2880*/  LOP3.LUT P5, RZ, R242, 0xff000000, RZ, 0xc0, !PT ;  /* 0xff000000f2ff7812 */ /* 0x000fe200078ac0ff */
[----:B------:R-:W-:Y:S01]  /*2890*/  FMUL.FTZ R242, R141, UR16 ;  /* 0x000000108df27c20 */ /* 0x000fe20008410000 */
[----:B------:R-:W-:Y:S01]  /*28a0*/  @P1 FSEL R223, R223, RZ, P4 ;  /* 0x000000ffdfdf1208 */ /* 0x000fe20002000000 */
[----:B------:R-:W-:Y:S01]  /*28b0*/  FMUL.FTZ R235, R244, UR16 ;  /* 0x00000010f4eb7c20 */ /* 0x000fe20008410000 */
[----:B------:R-:W-:Y:S01]  /*28c0*/  FSEL R214, R234, RZ, P3 ;  /* 0x000000ffead67208 */ /* 0x000fe20001800000 */
[----:B------:R-:W-:Y:S01]  /*28d0*/  FMUL.FTZ R218, R211, R238 ;  /* 0x000000eed3da7220 */ /* 0x000fe20000410000 */
[----:B------:R-:W-:Y:S01]  /*28e0*/  @P0 SHF.L.U32 R135, R135, 0x10, RZ ;  /* 0x0000001087870819 */ /* 0x000fe200000006ff */
[----:B------:R-:W-:Y:S01]  /*28f0*/  @P0 IMAD.U32 R113, R97, 0x10000, RZ ;  /* 0x0001000061710824 */ /* 0x000fe200078e00ff */
[----:B------:R-:W-:Y:S01]  /*2900*/  @P1 FSEL R237, R237, RZ, P6 ;  /* 0x000000ffeded1208 */ /* 0x000fe20003000000 */
[-CC-:B------:R-:W-:Y:S01]  /*2910*/  FFMA.FTZ R115, R115, R130.reuse, R224.reuse ;  /* 0x0000008273737223 */ /* 0x180fe200000100e0 */
[C---:B------:R-:W-:Y:S01]  /*2920*/  LOP3.LUT P4, RZ, R243.reuse, 0xff00, RZ, 0xc0, !PT ;  /* 0x0000ff00f3ff7812 */ /* 0x040fe2000788c0ff */
[----:B------:R-:W-:Y:S01]  /*2930*/  @P0 FADD.FTZ R216, R216, R135 ;  /* 0x00000087d8d80221 */ /* 0x000fe20000010000 */
[----:B------:R-:W-:Y:S01]  /*2940*/  @P1 FSEL R234, R234, RZ, P2 ;  /* 0x000000ffeaea1208 */ /* 0x000fe20001000000 */
[----:B------:R-:W-:Y:S01]  /*2950*/  @P0 FADD.FTZ R218, R218, R113 ;  /* 0x00000071dada0221 */ /* 0x000fe20000010000 */
[----:B------:R-:W-:Y:S01]  /*2960*/  @P1 LOP3.LUT P6, RZ, R112, 0xff, RZ, 0xc0, !PT ;  /* 0x000000ff70ff1812 */ /* 0x000fe200078cc0ff */
[----:B------:R-:W-:Y:S01]  /*2970*/  FMUL.FTZ R238, R216, UR16 ;  /* 0x00000010d8ee7c20 */ /* 0x000fe20008410000 */
[----:B------:R-:W-:Y:S01]  /*2980*/  LOP3.LUT P3, RZ, R243, 0xff0000, RZ, 0xc0, !PT ;  /* 0x00ff0000f3ff7812 */ /* 0x000fe2000786c0ff */
[----:B------:R-:W-:Y:S01]  /*2990*/  FFMA.FTZ R111, R111, R130, R224 ;  /* 0x000000826f6f7223 */ /* 0x000fe200000100e0 */
[----:B------:R-:W-:Y:S01]  /*29a0*/  LOP3.LUT P2, RZ, R243, 0xff000000, RZ, 0xc0, !PT ;  /* 0xff000000f3ff7812 */ /* 0x000fe2000784c0ff */
[----:B------:R-:W-:Y:S01]  /*29b0*/  FMUL.FTZ R243, R211, R138 ;  /* 0x0000008ad3f37220 */ /* 0x000fe20000410000 */
[----:B------:R-:W-:Y:S01]  /*29c0*/  @P0 SHF.L.U32 R112, R96, 0x10, RZ ;  /* 0x0000001060700819 */ /* 0x000fe200000006ff */
[----:B------:R-:W-:Y:S01]  /*29d0*/  FMUL.FTZ R138, R218, UR16 ;  /* 0x00000010da8a7c20 */ /* 0x000fe20008410000 */
[----:B------:R-:W-:Y:S01]  /*29e0*/  FSEL R142, R239, RZ, P4 ;  /* 0x000000ffef8e7208 */ /* 0x000fe20002000000 */
[----:B------:R-:W-:Y:S01]  /*29f0*/  FADD.FTZ R250, R114, -R115 ;  /* 0x8000007372fa7221 */ /* 0x000fe20000010000 */
[----:B------:R-:W-:Y:S01]  /*2a00*/  FSEL R143, R242, RZ, P5 ;  /* 0x000000fff28f7208 */ /* 0x000fe20002800000 */
[----:B------:R-:W-:Y:S01]  /*2a10*/  @P0 FADD.FTZ R243, R243, R112 ;  /* 0x00000070f3f30221 */ /* 0x000fe20000010000 */
[----:B------:R-:W-:Y:S01]  /*2a20*/  @P1 LOP3.LUT P4, RZ, R231, 0xff00, RZ, 0xc0, !PT ;  /* 0x0000ff00e7ff1812 */ /* 0x000fe2000788c0ff */
[----:B------:R-:W-:Y:S01]  /*2a30*/  FMUL.FTZ R250, R211, R250 ;  /* 0x000000fad3fa7220 */ /* 0x000fe20000410000 */
[----:B------:R-:W-:Y:S01]  /*2a40*/  @P1 LOP3.LUT P5, RZ, R230, 0xff000000, RZ, 0xc0, !PT ;  /* 0xff000000e6ff1812 */ /* 0x000fe200078ac0ff */
[----:B------:R-:W-:Y:S01]  /*2a50*/  FMUL.FTZ R135, R243, UR16 ;  /* 0x00000010f3877c20 */ /* 0x000fe20008410000 */
[----:B------:R-:W-:Y:S01]  /*2a60*/  MOV R137, R240 ;  /* 0x000000f000897202 */ /* 0x000fe20000000f00 */
[-CC-:B------:R-:W-:Y:S01]  /*2a70*/  FFMA.FTZ R136, R136, R130.reuse, R224.reuse ;  /* 0x0000008288887223 */ /* 0x180fe200000100e0 */
[----:B------:R-:W-:Y:S01]  /*2a80*/  @P1 FSEL R239, R239, RZ, P4 ;  /* 0x000000ffefef1208 */ /* 0x000fe20002000000 */
[-CC-:B------:R-:W-:Y:S01]  /*2a90*/  FFMA.FTZ R222, R222, R130.reuse, R224.reuse ;  /* 0x00000082dede7223 */ /* 0x180fe200000100e0 */
[----:B------:R-:W-:Y:S01]  /*2aa0*/  FSEL R217, R235, RZ, P3 ;  /* 0x000000ffebd97208 */ /* 0x000fe20001800000 */
[-CC-:B------:R-:W-:Y:S01]  /*2ab0*/  FFMA.FTZ R225, R225, R130.reuse, R224.reuse ;  /* 0x00000082e1e17223 */ /* 0x180fe200000100e0 */
[----:B------:R-:W-:Y:S01]  /*2ac0*/  @P1 FSEL R242, R242, RZ, P5 ;  /* 0x000000fff2f21208 */ /* 0x000fe20002800000 */
[-CC-:B------:R-:W-:Y:S01]  /*2ad0*/  FFMA.FTZ R122, R122, R130.reuse, R224.reuse ;  /* 0x000000827a7a7223 */ /* 0x180fe200000100e0 */
[----:B------:R-:W-:Y:S01]  /*2ae0*/  @P1 LOP3.LUT P4, RZ, R231, 0xff0000, RZ, 0xc0, !PT ;  /* 0x00ff0000e7ff1812 */ /* 0x000fe2000788c0ff */
[-CC-:B------:R-:W-:Y:S01]  /*2af0*/  FFMA.FTZ R227, R227, R130.reuse, R224.reuse ;  /* 0x00000082e3e37223 */ /* 0x180fe200000100e0 */
[----:B------:R-:W-:Y:S01]  /*2b00*/  @P1 LOP3.LUT P3, RZ, R231, 0xff000000, RZ, 0xc0, !PT ;  /* 0xff000000e7ff1812 */ /* 0x000fe2000786c0ff */
[----:B------:R-:W-:Y:S01]  /*2b10*/  FFMA.FTZ R127, R127, R130, R224 ;  /* 0x000000827f7f7223 */ /* 0x000fe200000100e0 */
[----:B------:R-:W-:Y:S01]  /*2b20*/  LOP3.LUT P5, RZ, R137, 0xff, RZ, 0xc0, !PT ;  /* 0x000000ff89ff7812 */ /* 0x000fe200078ac0ff */
[----:B------:R-:W-:Y:S01]  /*2b30*/  FMUL.FTZ R137, R219, UR16 ;  /* 0x00000010db897c20 */ /* 0x000fe20008410000 */
[----:B------:R-:W-:Y:S01]  /*2b40*/  FSEL R236, R238, RZ, P2 ;  /* 0x000000ffeeec7208 */ /* 0x000fe20001000000 */
[----:B------:R-:W-:Y:S01]  /*2b50*/  FADD.FTZ R122, R121, -R122 ;  /* 0x8000007a797a7221 */ /* 0x000fe20000010000 */
[----:B------:R-:W-:Y:S01]  /*2b60*/  @P1 FSEL R235, R235, RZ, P4 ;  /* 0x000000ffebeb1208 */ /* 0x000fe20002000000 */
[----:B------:R-:W-:Y:S01]  /*2b70*/  FADD.FTZ R124, R124, -R225 ;  /* 0x800000e17c7c7221 */ /* 0x000fe20000010000 */
[----:B------:R-:W-:Y:S01]  /*2b80*/  @P1 FSEL R238, R238, RZ, P3 ;  /* 0x000000ffeeee1208 */ /* 0x000fe20001800000 */
[----:B------:R-:W-:Y:S01]  /*2b90*/  FADD.FTZ R128, R128, -R127 ;  /* 0x8000007f80807221 */ /* 0x000fe20000010000 */
[C---:B------:R-:W-:Y:S01]  /*2ba0*/  LOP3.LUT P4, RZ, R240.reuse, 0xff00, RZ, 0xc0, !PT ;  /* 0x0000ff00f0ff7812 */ /* 0x040fe2000788c0ff */
[----:B------:R-:W-:Y:S01]  /*2bb0*/  FMUL.FTZ R122, R211, R122 ;  /* 0x0000007ad37a7220 */ /* 0x000fe20000410000 */
[----:B------:R-:W-:Y:S01]  /*2bc0*/  LOP3.LUT P3, RZ, R240, 0xff0000, RZ, 0xc0, !PT ;  /* 0x00ff0000f0ff7812 */ /* 0x000fe2000786c0ff */
[----:B------:R-:W-:Y:S01]  /*2bd0*/  FADD.FTZ R222, R123, -R222 ;  /* 0x800000de7bde7221 */ /* 0x000fe20000010000 */
[----:B------:R-:W-:-:S02]  /*2be0*/  FSEL R112, R135, RZ, P5 ;  /* 0x000000ff87707208 */ /* 0x000fc40002800000 */
[C---:B------:R-:W-:Y:S02]  /*2bf0*/  @P1 LOP3.LUT P2, RZ, R228.reuse, 0xff00, RZ, 0xc0, !PT ;  /* 0x0000ff00e4ff1812 */ /* 0x040fe4000784c0ff */
[----:B------:R-:W-:Y:S02]  /*2c00*/  @P1 LOP3.LUT P5, RZ, R228, 0xff0000, RZ, 0xc0, !PT ;  /* 0x00ff0000e4ff1812 */ /* 0x000fe400078ac0ff */
[C---:B------:R-:W-:Y:S02]  /*2c10*/  FSEL R139, R137.reuse, RZ, P4 ;  /* 0x000000ff898b7208 */ /* 0x040fe40002000000 */
[C---:B------:R-:W-:Y:S02]  /*2c20*/  FSEL R113, R138.reuse, RZ, P3 ;  /* 0x000000ff8a717208 */ /* 0x040fe40001800000 */
[----:B------:R-:W-:Y:S02]  /*2c30*/  @P1 FSEL R137, R137, RZ, P2 ;  /* 0x000000ff89891208 */ /* 0x000fe40001000000 */
[----:B------:R-:W-:-:S02]  /*2c40*/  @P1 FSEL R138, R138, RZ, P5 ;  /* 0x000000ff8a8a1208 */ /* 0x000fc40002800000 */
[C---:B------:R-:W-:Y:S02]  /*2c50*/  LOP3.LUT P4, RZ, R241.reuse, 0xff, RZ, 0xc0, !PT ;  /* 0x000000fff1ff7812 */ /* 0x040fe4000788c0ff */
[C---:B------:R-:W-:Y:S02]  /*2c60*/  LOP3.LUT P2, RZ, R241.reuse, 0xff00, RZ, 0xc0, !PT ;  /* 0x0000ff00f1ff7812 */ /* 0x040fe4000784c0ff */
[C---:B------:R-:W-:Y:S02]  /*2c70*/  LOP3.LUT P3, RZ, R241.reuse, 0xff0000, RZ, 0xc0, !PT ;  /* 0x00ff0000f1ff7812 */ /* 0x040fe4000786c0ff */
[----:B------:R-:W-:Y:S01]  /*2c80*/  LOP3.LUT P5, RZ, R241, 0xff000000, RZ, 0xc0, !PT ;  /* 0xff000000f1ff7812 */ /* 0x000fe200078ac0ff */
[-CC-:B------:R-:W-:Y:S01]  /*2c90*/  FFMA.FTZ R241, R109, R130.reuse, R224.reuse ;  /* 0x000000826df17223 */ /* 0x180fe200000100e0 */
[-CC-:B------:R-:W-:Y:S01]  /*2ca0*/  FFMA.FTZ R109, R134, R130.reuse, R224.reuse ;  /* 0x00000082866d7223 */ /* 0x180fe200000100e0 */
[----:B------:R-:W-:Y:S01]  /*2cb0*/  @P1 FSEL R135, R135, RZ, P6 ;  /* 0x000000ff87871208 */ /* 0x000fe20003000000 */
[-C--:B------:R-:W-:Y:S01]  /*2cc0*/  FFMA.FTZ R134, R129, R130.reuse, R224 ;  /* 0x0000008281867223 */ /* 0x080fe200000100e0 */
[----:B------:R-:W-:Y:S01]  /*2cd0*/  LOP3.LUT P6, RZ, R240, 0xff000000, RZ, 0xc0, !PT ;  /* 0xff000000f0ff7812 */ /* 0x000fe200078cc0ff */
[----:B------:R-:W-:Y:S01]  /*2ce0*/  FADD.FTZ R114, R132, -R109 ;  /* 0x8000006d84727221 */ /* 0x000fe20000010000 */
[----:B------:R-:W-:Y:S01]  /*2cf0*/  FADD.FTZ R132, R110, -R111 ;  /* 0x8000006f6e847221 */ /* 0x000fe20000010000 */
[----:B------:R-:W-:Y:S01]  /*2d00*/  @P0 PRMT R110, R98, 0x7632, R110 ;  /* 0x00007632626e0816 */ /* 0x000fe2000000006e */
[-CC-:B------:R-:W-:Y:S01]  /*2d10*/  FFMA.FTZ R240, R120, R130.reuse, R224.reuse ;  /* 0x0000008278f07223 */ /* 0x180fe200000100e0 */
[----:B------:R-:W-:Y:S01]  /*2d20*/  FFMA.FTZ R120, R118, R130, R224 ;  /* 0x0000008276787223 */ /* 0x000fe200000100e0 */
[----:B------:R-:W-:Y:S01]  /*2d30*/  FADD.FTZ R130, R108, -R241 ;  /* 0x800000f16c827221 */ /* 0x000fe20000010000 */
[----:B------:R-:W-:Y:S01]  /*2d40*/  @P0 SHF.L.U32 R111, R110, 0x10, RZ ;  /* 0x000000106e6f0819 */ /* 0x000fe200000006ff */
[----:B------:R-:W-:Y:S01]  /*2d50*/  FADD.FTZ R108, R133, -R136 ;  /* 0x80000088856c7221 */ /* 0x000fe20000010000 */
[----:B------:R-:W-:Y:S01]  /*2d60*/  @P0 PRMT R109, R97, 0x7632, R109 ;  /* 0x00007632616d0816 */ /* 0x000fe2000000006d */
[----:B------:R-:W-:Y:S01]  /*2d70*/  FMUL.FTZ R110, R211, R130 ;  /* 0x00000082d36e7220 */ /* 0x000fe20000410000 */
[----:B------:R-:W-:Y:S01]  /*2d80*/  FADD.FTZ R134, R125, -R134 ;  /* 0x800000867d867221 */ /* 0x000fe20000010000 */
[----:B------:R-:W-:Y:S01]  /*2d90*/  @P0 FADD.FTZ R250, R250, R111 ;  /* 0x0000006ffafa0221 */ /* 0x000fe20000010000 */
[----:B------:R-:W-:Y:S01]  /*2da0*/  @P0 SHF.L.U32 R109, R109, 0x10, RZ ;  /* 0x000000106d6d0819 */ /* 0x000fe200000006ff */
[----:B------:R-:W-:Y:S01]  /*2db0*/  FADD.FTZ R224, R126, -R227 ;  /* 0x800000e37ee07221 */ /* 0x000fe20000010000 */
[----:B------:R-:W-:Y:S01]  /*2dc0*/  @P0 PRMT R111, R102, 0x7632, R111 ;  /* 0x00007632666f0816 */ /* 0x000fe2000000006f */
[----:B------:R-:W-:Y:S01]  /*2dd0*/  FMUL.FTZ R130, R250, UR16 ;  /* 0x00000010fa827c20 */ /* 0x000fe20008410000 */
[----:B------:R-:W-:Y:S01]  /*2de0*/  FMUL.FTZ R247, R211, R108 ;  /* 0x0000006cd3f77220 */ /* 0x000fe20000410000 */
[--C-:B------:R-:W-:Y:S01]  /*2df0*/  @P0 FADD.FTZ R110, R110, R109.reuse ;  /* 0x0000006d6e6e0221 */ /* 0x100fe20000010000 */
[----:B------:R-:W-:Y:S01]  /*2e00*/  @P0 SHF.L.U32 R111, R111, 0x10, RZ ;  /* 0x000000106f6f0819 */ /* 0x000fe200000006ff */
[C---:B------:R-:W-:Y:S01]  /*2e10*/  FMUL.FTZ R136, R211.reuse, R134 ;  /* 0x00000086d3887220 */ /* 0x040fe20000410000 */
[----:B------:R-:W-:Y:S01]  /*2e20*/  FSEL R245, R130, RZ, P2 ;  /* 0x000000ff82f57208 */ /* 0x000fe20001000000 */
[C---:B------:R-:W-:Y:S01]  /*2e30*/  FMUL.FTZ R134, R211.reuse, R224 ;  /* 0x000000e0d3867220 */ /* 0x040fe20000410000 */
[----:B------:R-:W-:Y:S01]  /*2e40*/  @P0 SHF.L.U32 R108, R98, 0x10, RZ ;  /* 0x00000010626c0819 */ /* 0x000fe200000006ff */
[----:B------:R-:W-:Y:S01]  /*2e50*/  FMUL.FTZ R249, R211, R132 ;  /* 0x00000084d3f97220 */ /* 0x000fe20000410000 */
[----:B------:R-:W-:Y:S01]  /*2e60*/  ISETP.NE.U32.AND P2, PT, RZ, UR14, PT ;  /* 0x0000000eff007c0c */ /* 0x000fe2000bf45070 */
[----:B------:R-:W-:Y:S01]  /*2e70*/  FMUL.FTZ R132, R110, UR16 ;  /* 0x000000106e847c20 */ /* 0x000fe20008410000 */
[----:B------:R-:W-:Y:S01]  /*2e80*/  @P0 PRMT R109, R101, 0x7632, R109 ;  /* 0x00007632656d0816 */ /* 0x000fe2000000006d */
[----:B------:R-:W-:Y:S01]  /*2e90*/  @P0 FADD.FTZ R134, R134, R111 ;  /* 0x0000006f86860221 */ /* 0x000fe20000010000 */
[----:B------:R-:W-:Y:S01]  /*2ea0*/  ISETP.NE.AND.EX P2, PT, RZ, UR15, PT, P2 ;  /* 0x0000000fff007c0c */ /* 0x000fe2000bf45320 */
[----:B------:R-:W-:Y:S01]  /*2eb0*/  @P0 FADD.FTZ R247, R247, R108 ;  /* 0x0000006cf7f70221 */ /* 0x000fe20000010000 */
[----:B------:R-:W-:Y:S01]  /*2ec0*/  FMUL.FTZ R111, R211, R114 ;  /* 0x00000072d36f7220 */ /* 0x000fe20000410000 */
[----:B------:R-:W-:-:S02]  /*2ed0*/  @P0 IMAD.U32 R109, R109, 0x10000, RZ ;  /* 0x000100006d6d0824 */ /* 0x000fc400078e00ff */
[----:B------:R-:W-:Y:S01]  /*2ee0*/  FADD.FTZ R118, R119, -R240 ;  /* 0x800000f077767221 */ /* 0x000fe20000010000 */
[----:B------:R-:W-:Y:S01]  /*2ef0*/  @P0 IMAD.U32 R108, R99, 0x10000, RZ ;  /* 0x00010000636c0824 */ /* 0x000fe200078e00ff */
[----:B------:R-:W-:Y:S01]  /*2f00*/  FSEL R246, R132, RZ, P6 ;  /* 0x000000ff84f67208 */ /* 0x000fe20003000000 */
[----:B------:R-:W-:Y:S01]  /*2f10*/  @P0 FADD.FTZ R136, R136, R109 ;  /* 0x0000006d88880221 */ /* 0x000fe20000010000 */
[----:B------:R-:W-:Y:S01]  /*2f20*/  @P1 LOP3.LUT P6, RZ, R228, 0xff000000, RZ, 0xc0, !PT ;  /* 0xff000000e4ff1812 */ /* 0x000fe200078cc0ff */
[----:B------:R-:W-:Y:S01]  /*2f30*/  @P0 FADD.FTZ R111, R111, R108 ;  /* 0x0000006c6f6f0221 */ /* 0x000fe20000010000 */
[----:B------:R-:W-:Y:S01]  /*2f40*/  MOV R109, R232 ;  /* 0x000000e8006d7202 */ /* 0x000fe20000000f00 */
[----:B------:R-:W-:Y:S01]  /*2f50*/  FMUL.FTZ R133, R211, R118 ;  /* 0x00000076d3857220 */ /* 0x000fe20000410000 */
[----:B------:R-:W-:Y:S01]  /*2f60*/  @P0 SHF.L.U32 R108, R102, 0x10, RZ ;  /* 0x00000010666c0819 */ /* 0x000fe200000006ff */
[----:B------:R-:W-:Y:S01]  /*2f70*/  FMUL.FTZ R224, R111, UR16 ;  /* 0x000000106fe07c20 */ /* 0x000fe20008410000 */
[----:B------:R-:W-:Y:S01]  /*2f80*/  @P1 FSEL R132, R132, RZ, P6 ;  /* 0x000000ff84841208 */ /* 0x000fe20003000000 */
[----:B------:R-:W-:Y:S01]  /*2f90*/  FMUL.FTZ R119, R211, R222 ;  /* 0x000000ded3777220 */ /* 0x000fe20000410000 */
[----:B------:R-:W-:Y:S01]  /*2fa0*/  LOP3.LUT P6, RZ, R109, 0xff, RZ, 0xc0, !PT ;  /* 0x000000ff6dff7812 */ /* 0x000fe200078cc0ff */
[----:B------:R-:W-:Y:S01]  /*2fb0*/  @P0 FADD.FTZ R133, R133, R108 ;  /* 0x0000006c85850221 */ /* 0x000fe20000010000 */
[----:B------:R-:W-:Y:S01]  /*2fc0*/  @P2 F2FP.BF16.F32.PACK_AB R215, RZ, R215 ;  /* 0x000000d7ffd7223e */ /* 0x000fe200000010ff */
[----:B------:R-:W0:Y:S01]  /*2fd0*/  @P2 LDC.64 R108, c[0x0][0x308] ;  /* 0x0000c200ff6c2b82 */ /* 0x000e220000000a00 */
        /* <DEDUP_REMOVED lines=8> */
[----:B------:R-:W-:-:S02]  /*3060*/  @P2 F2FP.BF16.F32.PACK_AB R221, RZ, R221 ;  /* 0x000000ddffdd223e */ /* 0x000fc400000010ff */
[----:B------:R-:W-:Y:S02]  /*3070*/  @P2 F2FP.BF16.F32.PACK_AB R141, RZ, R141 ;  /* 0x0000008dff8d223e */ /* 0x000fe400000010ff */
[----:B------:R-:W-:Y:S02]  /*3080*/  @P2 F2FP.BF16.F32.PACK_AB R212, RZ, R212 ;  /* 0x000000d4ffd4223e */ /* 0x000fe400000010ff */
[----:B------:R-:W-:Y:S02]  /*3090*/  @P2 F2FP.BF16.F32.PACK_AB R216, RZ, R216 ;  /* 0x000000d8ffd8223e */ /* 0x000fe400000010ff */
[----:B------:R-:W-:Y:S02]  /*30a0*/  @P2 PRMT R104, R215, 0x7610, R104 ;  /* 0x00007610d7682816 */ /* 0x000fe40000000068 */
[----:B------:R-:W-:Y:S02]  /*30b0*/  @P2 PRMT R105, R220, 0x7610, R105 ;  /* 0x00007610dc692816 */ /* 0x000fe40000000069 */
[----:B------:R-:W-:Y:S01]  /*30c0*/  @P2 PRMT R106, R140, 0x7610, R106 ;  /* 0x000076108c6a2816 */ /* 0x000fe2000000006a */
[----:B------:R-:W-:Y:S01]  /*30d0*/  FADD.FTZ R140, R117, -R120 ;  /* 0x80000078758c7221 */ /* 0x000fe20000010000 */
[----:B------:R-:W-:Y:S01]  /*30e0*/  @P2 PRMT R107, R244, 0x7610, R107 ;  /* 0x00007610f46b2816 */ /* 0x000fe2000000006b */
[----:B0-----:R-:W-:Y:S01]  /*30f0*/  @P2 IMAD.WIDE.U32 R108, R210, 0x10, R108 ;  /* 0x00000010d26c2825 */ /* 0x001fe200078e006c */
[----:B------:R-:W-:-:S02]  /*3100*/  @P0 SHF.L.U32 R126, R115, 0x10, RZ ;  /* 0x00000010737e0819 */ /* 0x000fc400000006ff */
[----:B------:R-:W-:Y:S02]  /*3110*/  @P2 PRMT R104, R104, 0x5410, R221 ;  /* 0x0000541068682816 */ /* 0x000fe400000000dd */
[----:B------:R-:W-:Y:S01]  /*3120*/  @P2 PRMT R105, R105, 0x5410, R141 ;  /* 0x0000541069692816 */ /* 0x000fe2000000008d */
[----:B------:R-:W-:Y:S01]  /*3130*/  @P0 FADD.FTZ R249, R249, R126 ;  /* 0x0000007ef9f90221 */ /* 0x000fe20000010000 */
[----:B------:R-:W-:Y:S02]  /*3140*/  @P2 PRMT R106, R106, 0x5410, R212 ;  /* 0x000054106a6a2816 */ /* 0x000fe400000000d4 */
[----:B------:R-:W-:Y:S01]  /*3150*/  @P2 PRMT R107, R107, 0x5410, R216 ;  /* 0x000054106b6b2816 */ /* 0x000fe200000000d8 */
[----:B------:R-:W-:Y:S01]  /*3160*/  FMUL.FTZ R227, R249, UR16 ;  /* 0x00000010f9e37c20 */ /* 0x000fe20008410000 */
[----:B------:R-:W-:Y:S02]  /*3170*/  @P0 PRMT R117, R100, 0x7632, R117 ;  /* 0x0000763264750816 */ /* 0x000fe40000000075 */
[----:B------:R-:W-:Y:S01]  /*3180*/  @P0 PRMT R121, R103, 0x7632, R121 ;  /* 0x0000763267790816 */ /* 0x000fe20000000079 */
[----:B------:R0:W-:Y:S01]  /*3190*/  @P2 STG.E.128 desc[UR4][R108.64], R104 ;  /* 0x000000686c002986 */ /* 0x0001e2000c101d04 */
[----:B------:R-:W-:Y:S01]  /*31a0*/  @P0 SHF.L.U32 R120, R117, 0x10, RZ ;  /* 0x0000001075780819 */ /* 0x000fe200000006ff */
[----:B------:R-:W-:Y:S01]  /*31b0*/  FMUL.FTZ R117, R211, R124 ;  /* 0x0000007cd3757220 */ /* 0x000fe20000410000 */
[----:B------:R-:W-:Y:S01]  /*31c0*/  FSEL R115, R224, RZ, P3 ;  /* 0x000000ffe0737208 */ /* 0x000fe20001800000 */
[----:B------:R-:W-:-:S02]  /*31d0*/  @P0 IMAD.U32 R121, R121, 0x10000, RZ ;  /* 0x0001000079790824 */ /* 0x000fc400078e00ff */
[----:B------:R-:W-:Y:S01]  /*31e0*/  FMUL.FTZ R124, R211, R128 ;  /* 0x00000080d37c7220 */ /* 0x000fe20000410000 */
[----:B------:R-:W-:Y:S01]  /*31f0*/  @P1 LOP3.LUT P3, RZ, R229, 0xff000000, RZ, 0xc0, !PT ;  /* 0xff000000e5ff1812 */ /* 0x000fe2000786c0ff */
[----:B------:R-:W-:Y:S01]  /*3200*/  FMUL.FTZ R211, R211, R140 ;  /* 0x0000008cd3d37220 */ /* 0x000fe20000410000 */
[----:B------:R-:W-:Y:S01]  /*3210*/  @P2 F2FP.BF16.F32.PACK_AB R212, RZ, R110 ;  /* 0x0000006effd4223e */ /* 0x000fe200000010ff */
[----:B------:R-:W-:Y:S01]  /*3220*/  @P0 FADD.FTZ R117, R117, R120 ;  /* 0x0000007875750221 */ /* 0x000fe20000010000 */
[----:B------:R-:W-:Y:S01]  /*3230*/  F2FP.BF16.F32.PACK_AB R110, R142, R213 ;  /* 0x000000d58e6e723e */ /* 0x000fe200000010ff */
[----:B------:R-:W-:Y:S01]  /*3240*/  @P0 FADD.FTZ R124, R124, R121 ;  /* 0x000000797c7c0221 */ /* 0x000fe20000010000 */
[C---:B------:R-:W-:Y:S01]  /*3250*/  FSEL R248, R227.reuse, RZ, P5 ;  /* 0x000000ffe3f87208 */ /* 0x040fe20002800000 */
[----:B------:R-:W1:Y:S01]  /*3260*/  @P1 LDC.64 R140, c[0x0][0x300] ;  /* 0x0000c000ff8c1b82 */ /* 0x000e620000000a00 */
[----:B------:R-:W-:Y:S02]  /*3270*/  LOP3.LUT P5, RZ, R232, 0xff000000, RZ, 0xc0, !PT ;  /* 0xff000000e8ff7812 */ /* 0x000fe400078ac0ff */
[----:B------:R-:W-:-:S02]  /*3280*/  @P1 FSEL R227, R227, RZ, P3 ;  /* 0x000000ffe3e31208 */ /* 0x000fc40001800000 */
[----:B0-----:R-:W-:Y:S02]  /*3290*/  @P0 SHF.L.U32 R109, R101, 0x10, RZ ;  /* 0x00000010656d0819 */ /* 0x001fe400000006ff */
[----:B------:R-:W-:Y:S01]  /*32a0*/  @P1 LOP3.LUT P3, RZ, R172, 0xff000000, RZ, 0xc0, !PT ;  /* 0xff000000acff1812 */ /* 0x000fe2000786c0ff */
[----:B------:R-:W0:Y:S01]  /*32b0*/  @P2 LDC.64 R120, c[0x0][0x308] ;  /* 0x0000c200ff782b82 */ /* 0x000e220000000a00 */
[----:B------:R-:W-:Y:S01]  /*32c0*/  @P0 SHF.L.U32 R108, R103, 0x10, RZ ;  /* 0x00000010676c0819 */ /* 0x000fe200000006ff */
[----:B------:R-:W-:Y:S01]  /*32d0*/  @P0 FADD.FTZ R122, R122, R109 ;  /* 0x0000006d7a7a0221 */ /* 0x000fe20000010000 */
[----:B------:R-:W-:Y:S02]  /*32e0*/  F2FP.BF16.F32.PACK_AB R109, R143, R214 ;  /* 0x000000d68f6d723e */ /* 0x000fe400000010ff */
[C---:B------:R-:W-:Y:S01]  /*32f0*/  FSEL R125, R240.reuse, RZ, P5 ;  /* 0x000000fff07d7208 */ /* 0x040fe20002800000 */
[----:B------:R-:W-:Y:S01]  /*3300*/  @P0 FADD.FTZ R211, R211, R108 ;  /* 0x0000006cd3d30221 */ /* 0x000fe20000010000 */
[----:B------:R-:W-:Y:S01]  /*3310*/  @P1 FSEL R240, R240, RZ, P3 ;  /* 0x000000fff0f01208 */ /* 0x000fe20001800000 */
[----:B------:R-:W2:Y:S01]  /*3320*/  LDC.64 R142, c[0x0][0x2f8] ;  /* 0x0000be00ff8e7b82 */ /* 0x000ea20000000a00 */
[----:B------:R-:W-:Y:S01]  /*3330*/  LOP3.LUT P3, RZ, R233, 0xff00, RZ, 0xc0, !PT ;  /* 0x0000ff00e9ff7812 */ /* 0x000fe2000786c0ff */
[----:B------:R-:W-:Y:S01]  /*3340*/  FMUL.FTZ R127, R211, UR16 ;  /* 0x00000010d37f7c20 */ /* 0x000fe20008410000 */
[----:B------:R-:W-:-:S02]  /*3350*/  @P2 F2FP.BF16.F32.PACK_AB R218, RZ, R218 ;  /* 0x000000daffda223e */ /* 0x000fc400000010ff */
[----:B------:R-:W-:Y:S02]  /*3360*/  FSEL R129, R251, RZ, P3 ;  /* 0x000000fffb817208 */ /* 0x000fe40001800000 */
[----:B------:R-:W-:Y:S01]  /*3370*/  LOP3.LUT P3, RZ, R233, 0xff0000, RZ, 0xc0, !PT ;  /* 0x00ff0000e9ff7812 */ /* 0x000fe2000786c0ff */
[----:B-1----:R-:W-:Y:S01]  /*3380*/  @P1 IMAD.WIDE.U32 R140, R210, 0x10, R140 ;  /* 0x00000010d28c1825 */ /* 0x002fe200078e008c */
[----:B------:R-:W-:Y:S02]  /*3390*/  @P0 SHF.L.U32 R114, R100, 0x10, RZ ;  /* 0x0000001064720819 */ /* 0x000fe400000006ff */
[----:B------:R-:W-:Y:S02]  /*33a0*/  FSEL R128, R127, RZ, P3 ;  /* 0x000000ff7f807208 */ /* 0x000fe40001800000 */
[----:B------:R-:W-:Y:S01]  /*33b0*/  @P1 F2FP.BF16.F32.PACK_AB R226, RZ, R226 ;  /* 0x000000e2ffe2123e */ /* 0x000fe200000010ff */
[----:B------:R-:W-:Y:S01]  /*33c0*/  @P0 FADD.FTZ R119, R119, R114 ;  /* 0x0000007277770221 */ /* 0x000fe20000010000 */
[----:B------:R-:W-:-:S02]  /*33d0*/  @P1 F2FP.BF16.F32.PACK_AB R234, RZ, R234 ;  /* 0x000000eaffea123e */ /* 0x000fc400000010ff */
[----:B------:R-:W-:Y:S01]  /*33e0*/  @P1 F2FP.BF16.F32.PACK_AB R237, RZ, R237 ;  /* 0x000000edffed123e */ /* 0x000fe200000010ff */
[----:B------:R-:W-:Y:S01]  /*33f0*/  FMUL.FTZ R118, R119, UR16 ;  /* 0x0000001077767c20 */ /* 0x000fe20008410000 */
[----:B------:R-:W-:Y:S02]  /*3400*/  @P1 F2FP.BF16.F32.PACK_AB R235, RZ, R235 ;  /* 0x000000ebffeb123e */ /* 0x000fe400000010ff */
[----:B------:R-:W-:Y:S02]  /*3410*/  @P2 F2FP.BF16.F32.PACK_AB R243, RZ, R243 ;  /* 0x000000f3fff3223e */ /* 0x000fe400000010ff */
[----:B------:R-:W-:Y:S02]  /*3420*/  @P2 F2FP.BF16.F32.PACK_AB R247, RZ, R247 ;  /* 0x000000f7fff7223e */ /* 0x000fe400000010ff */
[----:B------:R-:W-:Y:S02]  /*3430*/  @P1 LOP3.LUT P3, RZ, R173, 0xff0000, RZ, 0xc0, !PT ;  /* 0x00ff0000adff1812 */ /* 0x000fe4000786c0ff */
[----:B------:R-:W-:-:S02]  /*3440*/  @P2 F2FP.BF16.F32.PACK_AB R215, RZ, R111 ;  /* 0x0000006fffd7223e */ /* 0x000fc400000010ff */
[----:B------:R-:W-:Y:S02]  /*3450*/  @P1 MOV R108, R172 ;  /* 0x000000ac006c1202 */ /* 0x000fe40000000f00 */
[----:B------:R-:W-:Y:S02]  /*3460*/  @P2 PRMT R105, R218, 0x7610, R105 ;  /* 0x00007610da692816 */ /* 0x000fe40000000069 */
[----:B------:R-:W-:Y:S02]  /*3470*/  @P1 F2FP.BF16.F32.PACK_AB R223, RZ, R223 ;  /* 0x000000dfffdf123e */ /* 0x000fe400000010ff */
[----:B------:R-:W-:Y:S02]  /*3480*/  @P1 F2FP.BF16.F32.PACK_AB R242, RZ, R242 ;  /* 0x000000f2fff2123e */ /* 0x000fe400000010ff */
[----:B------:R-:W-:Y:S02]  /*3490*/  @P1 F2FP.BF16.F32.PACK_AB R239, RZ, R239 ;  /* 0x000000efffef123e */ /* 0x000fe400000010ff */
[----:B------:R-:W-:-:S02]  /*34a0*/  @P1 F2FP.BF16.F32.PACK_AB R238, RZ, R238 ;  /* 0x000000eeffee123e */ /* 0x000fc400000010ff */
[----:B------:R-:W-:Y:S02]  /*34b0*/  @P1 PRMT R88, R226, 0x7610, R88 ;  /* 0x00007610e2581816 */ /* 0x000fe40000000058 */
[----:B------:R-:W-:Y:S02]  /*34c0*/  @P1 PRMT R89, R234, 0x7610, R89 ;  /* 0x00007610ea591816 */ /* 0x000fe40000000059 */
[----:B------:R-:W-:Y:S02]  /*34d0*/  @P1 PRMT R90, R237, 0x7610, R90 ;  /* 0x00007610ed5a1816 */ /* 0x000fe4000000005a */
[----:B------:R-:W-:Y:S02]  /*34e0*/  @P1 PRMT R91, R235, 0x7610, R91 ;  /* 0x00007610eb5b1816 */ /* 0x000fe4000000005b */
[----:B------:R-:W-:Y:S02]  /*34f0*/  @P2 F2FP.BF16.F32.PACK_AB R219, RZ, R219 ;  /* 0x000000dbffdb223e */ /* 0x000fe400000010ff */
[----:B------:R-:W-:-:S02]  /*3500*/  @P2 F2FP.BF16.F32.PACK_AB R250, RZ, R250 ;  /* 0x000000fafffa223e */ /* 0x000fc400000010ff */
[----:B------:R-:W-:Y:S02]  /*3510*/  @P1 FSEL R127, R127, RZ, P3 ;  /* 0x000000ff7f7f1208 */ /* 0x000fe40001800000 */
[----:B------:R-:W-:Y:S02]  /*3520*/  @P2 F2FP.BF16.F32.PACK_AB R249, RZ, R249 ;  /* 0x000000f9fff9223e */ /* 0x000fe400000010ff */
[----:B------:R-:W-:Y:S02]  /*3530*/  @P2 PRMT R104, R243, 0x7610, R104 ;  /* 0x00007610f3682816 */ /* 0x000fe40000000068 */
[----:B------:R-:W-:Y:S02]  /*3540*/  @P2 PRMT R106, R247, 0x7610, R106 ;  /* 0x00007610f76a2816 */ /* 0x000fe4000000006a */
[----:B------:R-:W-:Y:S01]  /*3550*/  @P2 PRMT R107, R215, 0x7610, R107 ;  /* 0x00007610d76b2816 */ /* 0x000fe2000000006b */
[----:B0-----:R-:W-:Y:S01]  /*3560*/  @P2 IMAD.WIDE.U32 R214, R208, 0x10, R120 ;  /* 0x00000010d0d62825 */ /* 0x001fe200078e0078 */
[----:B------:R-:W-:-:S02]  /*3570*/  FSEL R114, R222, RZ, P4 ;  /* 0x000000ffde727208 */ /* 0x000fc40002000000 */
[----:B------:R-:W-:Y:S01]  /*3580*/  @P1 LOP3.LUT P3, RZ, R108, 0xff, RZ, 0xc0, !PT ;  /* 0x000000ff6cff1812 */ /* 0x000fe2000786c0ff */
[----:B--2---:R-:W-:Y:S01]  /*3590*/  IMAD.WIDE.U32 R120, R208, 0x10, R142 ;  /* 0x00000010d0787825 */ /* 0x004fe200078e008e */
[----:B------:R-:W-:Y:S02]  /*35a0*/  @P2 PRMT R105, R105, 0x5410, R212 ;  /* 0x0000541069692816 */ /* 0x000fe400000000d4 */
[----:B------:R-:W-:Y:S01]  /*35b0*/  F2FP.BF16.F32.PACK_AB R111, R236, R217 ;  /* 0x000000d9ec6f723e */ /* 0x000fe200000010ff */
[----:B------:R-:W-:Y:S01]  /*35c0*/  IMAD.WIDE.U32 R212, R210, 0x10, R142 ;  /* 0x00000010d2d47825 */ /* 0x000fe200078e008e */
[----:B------:R-:W-:Y:S02]  /*35d0*/  F2FP.BF16.F32.PACK_AB R108, R131, R0 ;  /* 0x00000000836c723e */ /* 0x000fe400000010ff */
[----:B------:R-:W-:Y:S01]  /*35e0*/  @P1 PRMT R88, R88, 0x5410, R223 ;  /* 0x0000541058581816 */ /* 0x000fe200000000df */
[----:B------:R-:W-:Y:S01]  /*35f0*/  IMAD.WIDE.U32 R142, R209, 0x10, R142 ;  /* 0x00000010d18e7825 */ /* 0x000fe200078e008e */
[----:B------:R-:W-:Y:S01]  /*3600*/  @P1 PRMT R89, R89, 0x5410, R242 ;  /* 0x0000541059591816 */ /* 0x000fe200000000f2 */
[----:B------:R0:W-:Y:S01]  /*3610*/  STG.E.128 desc[UR4][R212.64], R108 ;  /* 0x0000006cd4007986 */ /* 0x0001e2000c101d04 */
[----:B------:R-:W-:-:S02]  /*3620*/  @P1 PRMT R90, R90, 0x5410, R239 ;  /* 0x000054105a5a1816 */ /* 0x000fc400000000ef */
[----:B------:R-:W-:Y:S02]  /*3630*/  @P1 PRMT R91, R91, 0x5410, R238 ;  /* 0x000054105b5b1816 */ /* 0x000fe400000000ee */
[----:B------:R-:W-:Y:S02]  /*3640*/  @P2 PRMT R104, R104, 0x5410, R219 ;  /* 0x0000541068682816 */ /* 0x000fe400000000db */
[----:B------:R-:W-:Y:S01]  /*3650*/  @P2 PRMT R106, R106, 0x5410, R250 ;  /* 0x000054106a6a2816 */ /* 0x000fe200000000fa */
[----:B------:R-:W-:Y:S01]  /*3660*/  @P1 STG.E.128 desc[UR4][R140.64], R88 ;  /* 0x000000588c001986 */ /* 0x000fe2000c101d04 */
[----:B------:R-:W-:Y:S02]  /*3670*/  @P2 PRMT R107, R107, 0x5410, R249 ;  /* 0x000054106b6b2816 */ /* 0x000fe400000000f9 */
[----:B------:R-:W-:Y:S02]  /*3680*/  F2FP.BF16.F32.PACK_AB R115, R248, R115 ;  /* 0x00000073f873723e */ /* 0x000fe400000010ff */
[----:B------:R-:W-:Y:S01]  /*3690*/  F2FP.BF16.F32.PACK_AB R114, R245, R114 ;  /* 0x00000072f572723e */ /* 0x000fe200000010ff */
[----:B------:R-:W-:Y:S01]  /*36a0*/  @P2 STG.E.128 desc[UR4][R214.64], R104 ;  /* 0x00000068d6002986 */ /* 0x000fe2000c101d04 */
[----:B------:R-:W-:-:S02]  /*36b0*/  F2FP.BF16.F32.PACK_AB R113, R246, R113 ;  /* 0x00000071f671723e */ /* 0x000fc400000010ff */
[----:B------:R-:W-:Y:S01]  /*36c0*/  F2FP.BF16.F32.PACK_AB R112, R139, R112 ;  /* 0x000000708b70723e */ /* 0x000fe200000010ff */
[----:B0-----:R-:W-:Y:S01]  /*36d0*/  FMUL.FTZ R108, R124, UR16 ;  /* 0x000000107c6c7c20 */ /* 0x001fe20008410000 */
[----:B------:R-:W-:Y:S01]  /*36e0*/  @P1 LOP3.LUT P4, RZ, R229, 0xff, RZ, 0xc0, !PT ;  /* 0x000000ffe5ff1812 */ /* 0x000fe2000788c0ff */
[----:B------:R-:W-:Y:S01]  /*36f0*/  FMUL.FTZ R139, R117, UR16 ;  /* 0x00000010758b7c20 */ /* 0x000fe20008410000 */
[----:B------:R-:W-:Y:S01]  /*3700*/  FSEL R123, R118, RZ, P6 ;  /* 0x000000ff767b7208 */ /* 0x000fe20003000000 */
[----:B------:R0:W-:Y:S01]  /*3710*/  STG.E.128 desc[UR4][R120.64], R112 ;  /* 0x0000007078007986 */ /* 0x0001e2000c101d04 */
[----:B------:R-:W-:Y:S02]  /*3720*/  @P1 FSEL R222, R222, RZ, P4 ;  /* 0x000000ffdede1208 */ /* 0x000fe40002000000 */
[----:B------:R-:W-:Y:S02]  /*3730*/  LOP3.LUT P6, RZ, R233, 0xff, RZ, 0xc0, !PT ;  /* 0x000000ffe9ff7812 */ /* 0x000fe400078cc0ff */
[----:B------:R-:W-:-:S02]  /*3740*/  @P1 LOP3.LUT P4, RZ, R229, 0xff00, RZ, 0xc0, !PT ;  /* 0x0000ff00e5ff1812 */ /* 0x000fc4000788c0ff */
[----:B------:R-:W-:Y:S02]  /*3750*/  @P1 LOP3.LUT P5, RZ, R173, 0xff, RZ, 0xc0, !PT ;  /* 0x000000ffadff1812 */ /* 0x000fe400078ac0ff */
[C---:B------:R-:W-:Y:S02]  /*3760*/  FSEL R126, R241.reuse, RZ, P6 ;  /* 0x000000fff17e7208 */ /* 0x040fe40003000000 */
[----:B------:R-:W-:Y:S01]  /*3770*/  @P2 F2FP.BF16.F32.PACK_AB R0, RZ, R122 ;  /* 0x0000007aff00223e */ /* 0x000fe200000010ff */
[----:B------:R-:W-:Y:S01]  /*3780*/  FMUL.FTZ R122, R122, UR16 ;  /* 0x000000107a7a7c20 */ /* 0x000fe20008410000 */
[----:B------:R-:W-:Y:S02]  /*3790*/  @P1 FSEL R130, R130, RZ, P4 ;  /* 0x000000ff82821208 */ /* 0x000fe40002000000 */
[----:B------:R-:W-:Y:S02]  /*37a0*/  @P1 FSEL R241, R241, RZ, P5 ;  /* 0x000000fff1f11208 */ /* 0x000fe40002800000 */
[----:B------:R-:W-:Y:S01]  /*37b0*/  @P1 LOP3.LUT P4, RZ, R229, 0xff0000, RZ, 0xc0, !PT ;  /* 0x00ff0000e5ff1812 */ /* 0x000fe2000788c0ff */
[----:B0-----:R-:W0:Y:S01]  /*37c0*/  @P1 LDC.64 R112, c[0x0][0x300] ;  /* 0x0000c000ff701b82 */ /* 0x001e220000000a00 */
[----:B------:R-:W-:-:S02]  /*37d0*/  LOP3.LUT P5, RZ, R232, 0xff0000, RZ, 0xc0, !PT ;  /* 0x00ff0000e8ff7812 */ /* 0x000fc400078ac0ff */
[----:B------:R-:W-:Y:S02]  /*37e0*/  @P1 LOP3.LUT P6, RZ, R173, 0xff00, RZ, 0xc0, !PT ;  /* 0x0000ff00adff1812 */ /* 0x000fe400078cc0ff */
[----:B------:R-:W-:Y:S02]  /*37f0*/  @P1 FSEL R224, R224, RZ, P4 ;  /* 0x000000ffe0e01208 */ /* 0x000fe40002000000 */
[----:B------:R-:W-:Y:S01]  /*3800*/  FSEL R114, R122, RZ, P5 ;  /* 0x000000ff7a727208 */ /* 0x000fe20002800000 */
[----:B------:R-:W1:Y:S01]  /*3810*/  @P2 LDC.64 R120, c[0x0][0x308] ;  /* 0x0000c200ff782b82 */ /* 0x000e620000000a00 */
[----:B------:R-:W-:Y:S02]  /*3820*/  LOP3.LUT P4, RZ, R232, 0xff00, RZ, 0xc0, !PT ;  /* 0x0000ff00e8ff7812 */ /* 0x000fe4000788c0ff */
[----:B------:R-:W-:Y:S02]  /*3830*/  @P1 FSEL R232, R251, RZ, P6 ;  /* 0x000000fffbe81208 */ /* 0x000fe40003000000 */
[----:B------:R-:W-:-:S02]  /*3840*/  LOP3.LUT P6, RZ, R233, 0xff000000, RZ, 0xc0, !PT ;  /* 0xff000000e9ff7812 */ /* 0x000fc400078cc0ff */
[----:B------:R-:W-:Y:S02]  /*3850*/  F2FP.BF16.F32.PACK_AB R109, R125, R114 ;  /* 0x000000727d6d723e */ /* 0x000fe400000010ff */
[----:B------:R-:W2:Y:S01]  /*3860*/  @P1 LDC.64 R114, c[0x0][0x300] ;  /* 0x0000c000ff721b82 */ /* 0x000ea20000000a00 */
[----:B------:R-:W-:Y:S02]  /*3870*/  FSEL R111, R108, RZ, P6 ;  /* 0x000000ff6c6f7208 */ /* 0x000fe40003000000 */
[----:B------:R-:W-:Y:S02]  /*3880*/  @P1 LOP3.LUT P6, RZ, R173, 0xff000000, RZ, 0xc0, !PT ;  /* 0xff000000adff1812 */ /* 0x000fe400078cc0ff */
[----:B------:R-:W-:Y:S01]  /*3890*/  @P1 F2FP.BF16.F32.PACK_AB R135, RZ, R135 ;  /* 0x00000087ff87123e */ /* 0x000fe200000010ff */
[----:B0-----:R-:W-:Y:S01]  /*38a0*/  @P1 IMAD.WIDE.U32 R208, R208, 0x10, R112 ;  /* 0x00000010d0d01825 */ /* 0x001fe200078e0070 */
[----:B------:R-:W-:Y:S01]  /*38b0*/  @P1 F2FP.BF16.F32.PACK_AB R138, RZ, R138 ;  /* 0x0000008aff8a123e */ /* 0x000fe200000010ff */
[----:B------:R-:W0:Y:S01]  /*38c0*/  LDC.64 R112, c[0x0][0x210] ;  /* 0x00008400ff707b82 */ /* 0x000e220000000a00 */
[----:B------:R-:W-:-:S02]  /*38d0*/  @P1 F2FP.BF16.F32.PACK_AB R222, RZ, R222 ;  /* 0x000000deffde123e */ /* 0x000fc400000010ff */
[----:B------:R-:W-:Y:S02]  /*38e0*/  @P1 F2FP.BF16.F32.PACK_AB R224, RZ, R224 ;  /* 0x000000e0ffe0123e */ /* 0x000fe400000010ff */
[----:B------:R-:W-:Y:S01]  /*38f0*/  @P1 FSEL R108, R108, RZ, P6 ;  /* 0x000000ff6c6c1208 */ /* 0x000fe20003000000 */
[----:B-1----:R-:W-:Y:S01]  /*3900*/  @P2 IMAD.WIDE.U32 R120, R207, 0x10, R120 ;  /* 0x00000010cf782825 */ /* 0x002fe200078e0078 */
[----:B------:R-:W-:Y:S02]  /*3910*/  @P1 LOP3.LUT P5, RZ, R172, 0xff0000, RZ, 0xc0, !PT ;  /* 0x00ff0000acff1812 */ /* 0x000fe400078ac0ff */
[----:B------:R-:W-:Y:S02]  /*3920*/  @P2 F2FP.BF16.F32.PACK_AB R131, RZ, R124 ;  /* 0x0000007cff83223e */ /* 0x000fe400000010ff */
[----:B------:R-:W-:Y:S02]  /*3930*/  @P1 F2FP.BF16.F32.PACK_AB R137, RZ, R137 ;  /* 0x00000089ff89123e */ /* 0x000fe400000010ff */
[----:B------:R-:W-:-:S02]  /*3940*/  @P1 F2FP.BF16.F32.PACK_AB R132, RZ, R132 ;  /* 0x00000084ff84123e */ /* 0x000fc400000010ff */
[----:B------:R-:W-:Y:S01]  /*3950*/  @P1 F2FP.BF16.F32.PACK_AB R130, RZ, R130 ;  /* 0x00000082ff82123e */ /* 0x000fe200000010ff */
[----:B--2---:R-:W-:Y:S01]  /*3960*/  @P1 IMAD.WIDE.U32 R114, R207, 0x10, R114 ;  /* 0x00000010cf721825 */ /* 0x004fe200078e0072 */
[----:B------:R-:W-:Y:S02]  /*3970*/  @P1 F2FP.BF16.F32.PACK_AB R227, RZ, R227 ;  /* 0x000000e3ffe3123e */ /* 0x000fe400000010ff */
[----:B------:R-:W-:Y:S02]  /*3980*/  @P1 F2FP.BF16.F32.PACK_AB R124, RZ, R108 ;  /* 0x0000006cff7c123e */ /* 0x000fe400000010ff */
[----:B------:R-:W-:Y:S02]  /*3990*/  @P1 PRMT R88, R135, 0x7610, R88 ;  /* 0x0000761087581816 */ /* 0x000fe40000000058 */
[----:B------:R-:W-:Y:S01]  /*39a0*/  @P1 PRMT R89, R138, 0x7610, R89 ;  /* 0x000076108a591816 */ /* 0x000fe20000000059 */
[----:B0-----:R-:W-:Y:S01]  /*39b0*/  IMAD R206, R112, 0x4, R206 ;  /* 0x0000000470ce7824 */ /* 0x001fe200078e02ce */
[----:B------:R-:W-:-:S02]  /*39c0*/  @P1 PRMT R90, R222, 0x7610, R90 ;  /* 0x00007610de5a1816 */ /* 0x000fc4000000005a */
[----:B------:R-:W-:Y:S02]  /*39d0*/  @P1 PRMT R91, R224, 0x7610, R91 ;  /* 0x00007610e05b1816 */ /* 0x000fe4000000005b */
[----:B------:R-:W-:Y:S02]  /*39e0*/  FSEL R108, R139, RZ, P4 ;  /* 0x000000ff8b6c7208 */ /* 0x000fe40002000000 */
[----:B------:R-:W-:Y:S02]  /*39f0*/  @P1 LOP3.LUT P4, RZ, R172, 0xff00, RZ, 0xc0, !PT ;  /* 0x0000ff00acff1812 */ /* 0x000fe4000788c0ff */
[----:B------:R-:W-:Y:S02]  /*3a00*/  @P1 FSEL R118, R118, RZ, P3 ;  /* 0x000000ff76761208 */ /* 0x000fe40001800000 */
[----:B------:R-:W-:Y:S02]  /*3a10*/  @P1 FSEL R122, R122, RZ, P5 ;  /* 0x000000ff7a7a1208 */ /* 0x000fe40002800000 */
[----:B------:R-:W-:-:S02]  /*3a20*/  @P2 F2FP.BF16.F32.PACK_AB R133, RZ, R133 ;  /* 0x00000085ff85223e */ /* 0x000fc400000010ff */
[----:B------:R-:W-:Y:S02]  /*3a30*/  @P2 F2FP.BF16.F32.PACK_AB R211, RZ, R211 ;  /* 0x000000d3ffd3223e */ /* 0x000fe400000010ff */
[----:B------:R-:W-:Y:S02]  /*3a40*/  @P1 PRMT R88, R88, 0x5410, R137 ;  /* 0x0000541058581816 */ /* 0x000fe40000000089 */
[----:B------:R-:W-:Y:S02]  /*3a50*/  @P1 PRMT R89, R89, 0x5410, R132 ;  /* 0x0000541059591816 */ /* 0x000fe40000000084 */
[----:B------:R-:W-:Y:S02]  /*3a60*/  @P1 PRMT R90, R90, 0x5410, R130 ;  /* 0x000054105a5a1816 */ /* 0x000fe40000000082 */
[----:B------:R-:W-:Y:S02]  /*3a70*/  @P1 PRMT R91, R91, 0x5410, R227 ;  /* 0x000054105b5b1816 */ /* 0x000fe400000000e3 */
[----:B------:R-:W-:-:S02]  /*3a80*/  @P2 F2FP.BF16.F32.PACK_AB R119, RZ, R119 ;  /* 0x00000077ff77223e */ /* 0x000fc400000010ff */
[----:B------:R-:W-:Y:S01]  /*3a90*/  @P2 PRMT R105, R0, 0x7610, R105 ;  /* 0x0000761000692816 */ /* 0x000fe20000000069 */
[----:B------:R0:W-:Y:S01]  /*3aa0*/  @P1 STG.E.128 desc[UR4][R208.64], R88 ;  /* 0x00000058d0001986 */ /* 0x0001e2000c101d04 */
[----:B------:R-:W-:Y:S02]  /*3ab0*/  @P1 F2FP.BF16.F32.PACK_AB R241, RZ, R241 ;  /* 0x000000f1fff1123e */ /* 0x000fe400000010ff */
[----:B------:R-:W-:Y:S02]  /*3ac0*/  @P1 F2FP.BF16.F32.PACK_AB R127, RZ, R127 ;  /* 0x0000007fff7f123e */ /* 0x000fe400000010ff */
[----:B------:R-:W-:Y:S02]  /*3ad0*/  @P1 FSEL R0, R139, RZ, P4 ;  /* 0x000000ff8b001208 */ /* 0x000fe40002000000 */
[----:B------:R-:W-:Y:S02]  /*3ae0*/  @P1 F2FP.BF16.F32.PACK_AB R118, RZ, R118 ;  /* 0x00000076ff76123e */ /* 0x000fe400000010ff */
[----:B------:R-:W-:-:S02]  /*3af0*/  @P1 F2FP.BF16.F32.PACK_AB R122, RZ, R122 ;  /* 0x0000007aff7a123e */ /* 0x000fc400000010ff */
[----:B------:R-:W-:Y:S02]  /*3b00*/  @P2 F2FP.BF16.F32.PACK_AB R136, RZ, R136 ;  /* 0x00000088ff88223e */ /* 0x000fe400000010ff */
[----:B------:R-:W-:Y:S02]  /*3b10*/  @P2 F2FP.BF16.F32.PACK_AB R134, RZ, R134 ;  /* 0x00000086ff86223e */ /* 0x000fe400000010ff */
[----:B------:R-:W-:Y:S02]  /*3b20*/  @P2 PRMT R106, R133, 0x7610, R106 ;  /* 0x00007610856a2816 */ /* 0x000fe4000000006a */
[----:B------:R-:W-:Y:S02]  /*3b30*/  @P2 PRMT R107, R211, 0x7610, R107 ;  /* 0x00007610d36b2816 */ /* 0x000fe4000000006b */
[----:B------:R-:W-:Y:S02]  /*3b40*/  @P2 F2FP.BF16.F32.PACK_AB R117, RZ, R117 ;  /* 0x00000075ff75223e */ /* 0x000fe400000010ff */
[----:B------:R-:W-:-:S02]  /*3b50*/  @P2 PRMT R104, R119, 0x7610, R104 ;  /* 0x0000761077682816 */ /* 0x000fc40000000068 */
[----:B------:R-:W-:Y:S02]  /*3b60*/  @P1 F2FP.BF16.F32.PACK_AB R240, RZ, R240 ;  /* 0x000000f0fff0123e */ /* 0x000fe400000010ff */
[----:B------:R-:W-:Y:S02]  /*3b70*/  @P1 F2FP.BF16.F32.PACK_AB R232, RZ, R232 ;  /* 0x000000e8ffe8123e */ /* 0x000fe400000010ff */
[----:B------:R-:W-:Y:S02]  /*3b80*/  @P1 F2FP.BF16.F32.PACK_AB R0, RZ, R0 ;  /* 0x00000000ff00123e */ /* 0x000fe400000010ff */
[----:B0-----:R-:W-:Y:S02]  /*3b90*/  @P1 PRMT R88, R118, 0x7610, R88 ;  /* 0x0000761076581816 */ /* 0x001fe40000000058 */
[----:B------:R-:W-:Y:S02]  /*3ba0*/  @P1 PRMT R89, R122, 0x7610, R89 ;  /* 0x000076107a591816 */ /* 0x000fe40000000059 */
[----:B------:R-:W-:-:S02]  /*3bb0*/  @P1 PRMT R90, R241, 0x7610, R90 ;  /* 0x00007610f15a1816 */ /* 0x000fc4000000005a */
[----:B------:R-:W-:Y:S02]  /*3bc0*/  @P1 PRMT R91, R127, 0x7610, R91 ;  /* 0x000076107f5b1816 */ /* 0x000fe4000000005b */
[----:B------:R-:W-:Y:S02]  /*3bd0*/  @P2 PRMT R105, R105, 0x5410, R136 ;  /* 0x0000541069692816 */ /* 0x000fe40000000088 */
[----:B------:R-:W-:Y:S02]  /*3be0*/  @P2 PRMT R106, R106, 0x5410, R134 ;  /* 0x000054106a6a2816 */ /* 0x000fe40000000086 */
[----:B------:R-:W-:Y:S02]  /*3bf0*/  @P2 PRMT R107, R107, 0x5410, R131 ;  /* 0x000054106b6b2816 */ /* 0x000fe40000000083 */
[----:B------:R-:W-:Y:S02]  /*3c00*/  @P2 PRMT R104, R104, 0x5410, R117 ;  /* 0x0000541068682816 */ /* 0x000fe40000000075 */
[----:B------:R-:W-:-:S02]  /*3c10*/  F2FP.BF16.F32.PACK_AB R111, R111, R128 ;  /* 0x000000806f6f723e */ /* 0x000fc400000010ff */
[----:B------:R-:W-:Y:S01]  /*3c20*/  F2FP.BF16.F32.PACK_AB R110, R129, R126 ;  /* 0x0000007e816e723e */ /* 0x000fe200000010ff */
[----:B------:R0:W-:Y:S01]  /*3c30*/  @P2 STG.E.128 desc[UR4][R120.64], R104 ;  /* 0x0000006878002986 */ /* 0x0001e2000c101d04 */
[----:B------:R-:W-:Y:S02]  /*3c40*/  F2FP.BF16.F32.PACK_AB R108, R108, R123 ;  /* 0x0000007b6c6c723e */ /* 0x000fe400000010ff */
[----:B------:R-:W-:Y:S02]  /*3c50*/  @P1 PRMT R88, R88, 0x5410, R0 ;  /* 0x0000541058581816 */ /* 0x000fe40000000000 */
[----:B------:R-:W-:Y:S01]  /*3c60*/  @P1 PRMT R89, R89, 0x5410, R240 ;  /* 0x0000541059591816 */ /* 0x000fe200000000f0 */
[----:B------:R0:W-:Y:S01]  /*3c70*/  STG.E.128 desc[UR4][R142.64], R108 ;  /* 0x0000006c8e007986 */ /* 0x0001e2000c101d04 */
[----:B------:R-:W-:Y:S02]  /*3c80*/  @P1 PRMT R90, R90, 0x5410, R232 ;  /* 0x000054105a5a1816 */ /* 0x000fe400000000e8 */
[----:B------:R-:W-:-:S05]  /*3c90*/  @P1 PRMT R91, R91, 0x5410, R124 ;  /* 0x000054105b5b1816 */ /* 0x000fca000000007c */
[----:B------:R0:W-:Y:S01]  /*3ca0*/  @P1 STG.E.128 desc[UR4][R114.64], R88 ;  /* 0x0000005872001986 */ /* 0x0001e2000c101d04 */
[----:B------:R-:W-:-:S13]  /*3cb0*/  ISETP.GE.AND P1, PT, R206, R113, PT ;  /* 0x00000071ce00720c */ /* 0x000fda0003f26270 */
[----:B------:R-:W-:Y:S05]  /*3cc0*/  @!P1 BRA `(.L_x_810) ;  /* 0xffffffc800f89947 */ /* 0x000fea000383ffff */
[----:B------:R-:W-:Y:S05]  /*3cd0*/  BSYNC B1 ;  /* 0x0000000000017941 */ /* 0x000fea0003800000 */
.L_x_808:
[----:B0-----:R-:W-:Y:S01]  /*3ce0*/  MOV R104, R21 ;  /* 0x0000001500687202 */ /* 0x001fe20000000f00 */
        /* <DEDUP_REMOVED lines=95> */
.L_x_807:
[----:B------:R-:W-:Y:S05]  /*42e0*/  BSYNC B0 ;  /* 0x0000000000007941 */ /* 0x000fea0003800000 */
.L_x_805:
        /* <DEDUP_REMOVED lines=47> */
[----:B------:R-:W-:Y:S01]  /*45e0*/  LDS R54, [R0+0x2400] ;  /* 0x0024000000367984 */ /* 0x000fe20000000800 */
        /* <DEDUP_REMOVED lines=19> */
[----:B------:R2:W-:Y:S01]  /*4720*/  STS.128 [R2+0x10], R44 ;  /* 0x0000102c02007388 */ /* 0x0005e20000000c00 */
        /* <DEDUP_REMOVED lines=8> */
[----:B--2---:R-:W-:Y:S01]  /*47b0*/  IADD3 R44, P0, R55, R14, RZ ;  /* 0x0000000e372c7210 */ /* 0x004fe20007f1e0ff */
[----:B0-----:R-:W-:-:S04]  /*47c0*/  FADD.FTZ R7, R3, R54 ;  /* 0x0000003603077221 */ /* 0x001fc80000010000 */
        /* <DEDUP_REMOVED lines=55> */
[----:B0-----:R-:W-:Y:S01]  /*4b40*/  FADD.FTZ R21, R3, R30 ;  /* 0x0000001e03157221 */ /* 0x001fe20000010000 */
[----:B------:R-:W-:Y:S01]  /*4b50*/  IMAD.SHL.U32 R22, R44, 0x4, RZ ;  /* 0x000000042c167824 */ /* 0x000fe200078e00ff */
[----:B------:R-:W-:-:S04]  /*4b60*/  IADD3.X R3, RZ, RZ, RZ, P0, !PT ;  /* 0x000000ffff037210 */ /* 0x000fc800007fe4ff */
[----:B------:R-:W-:Y:S02]  /*4b70*/  SHF.L.U64.HI R24, R44, 0x2, R3 ;  /* 0x000000022c187819 */ /* 0x000fe40000010203 */
        /* <DEDUP_REMOVED lines=56> */
[----:B0-----:R-:W-:Y:S01]  /*4f00*/  IADD3 R2, P0, R22, UR6, RZ ;  /* 0x0000000616027c10 */ /* 0x001fe2000ff1e0ff */
[----:B------:R-:W-:Y:S01]  /*4f10*/  FADD.FTZ R11, R36, R5 ;  /* 0x00000005240b7221 */ /* 0x000fe20000010000 */
[----:B------:R-:W-:-:S03]  /*4f20*/  IADD3.X R5, R24, UR9, RZ, P1, !PT ;  /* 0x0000000918057c10 */ /* 0x000fc60008ffe4ff */
[----:B------:R-:W-:Y:S01]  /*4f30*/  ULDC.64 UR8, c[0x0][0x2e0] ;  /* 0x0000b80000087ab9 */ /* 0x000fe20000000a00 */
[----:B------:R-:W-:Y:S01]  /*4f40*/  IADD3.X R3, R24, UR7, RZ, P0, !PT ;  /* 0x0000000718037c10 */ /* 0x000fe200087fe4ff */
        /* <DEDUP_REMOVED lines=44> */
[----:B------:R4:W-:Y:S01]  /*5210*/  STG.E desc[UR4][R4.64], R7 ;  /* 0x0000000704007986 */ /* 0x0009e2000c101904 */
[----:B-----5:R-:W-:Y:S01]  /*5220*/  FADD.FTZ R12, R12, R51 ;  /* 0x000000330c0c7221 */ /* 0x020fe20000010000 */
[----:B------:R-:W-:Y:S01]  /*5230*/  FADD.FTZ R14, R14, R25 ;  /* 0x000000190e0e7221 */ /* 0x000fe20000010000 */
[----:B------:R-:W-:Y:S01]  /*5240*/  FADD.FTZ R16, RZ, R16 ;  /* 0x00000010ff107221 */ /* 0x000fe20000010000 */
[----:B----4-:R-:W-:Y:S01]  /*5250*/  IADD3.X R7, R24, UR7, RZ, P0, !PT ;  /* 0x0000000718077c10 */ /* 0x010fe200087fe4ff */
[----:B------:R-:W-:-:S04]  /*5260*/  FADD.FTZ R65, R12, R65 ;  /* 0x000000410c417221 */ /* 0x000fc80000010000 */
[----:B------:R-:W-:Y:S01]  /*5270*/  STG.E desc[UR4][R6.64], R39 ;  /* 0x0000002706007986 */ /* 0x000fe2000c101904 */
[----:B------:R-:W-:-:S03]  /*5280*/  FADD.FTZ R14, R14, R53 ;  /* 0x000000350e0e7221 */ /* 0x000fc60000010000 */
[----:B------:R-:W-:Y:S01]  /*5290*/  STG.E desc[UR4][R8.64], R57 ;  /* 0x0000003908007986 */ /* 0x000fe2000c101904 */
[----:B0-----:R-:W-:-:S03]  /*52a0*/  FADD.FTZ R16, R16, R33 ;  /* 0x0000002110107221 */ /* 0x001fc60000010000 */
        /* <DEDUP_REMOVED lines=24> */
.L_x_809:
[----:B------:R-:W-:Y:S01]  /*5430*/  HFMA2.MMA R235, -RZ, RZ, 0, 5.9604644775390625e-08 ;  /* 0x00000001ffeb7435 */ /* 0x000fe200000001ff */
[----:B------:R-:W-:Y:S01]  /*5440*/  BSSY B2, `(.L_x_811) ;  /* 0x0000006000027945 */ /* 0x000fe20003800000 */
[----:B------:R-:W-:Y:S02]  /*5450*/  MOV R226, 0x1f ;  /* 0x0000001f00e27802 */ /* 0x000fe40000000f00 */
[----:B------:R-:W-:-:S07]  /*5460*/  MOV R237, 0xffffffff ;  /* 0xffffffff00ed7802 */ /* 0x000fce0000000f00 */
[----:B-----5:R-:W-:Y:S05]  /*5470*/  WARPSYNC.COLLECTIVE R237, `(.L_x_812) ;  /* 0x00000000ed087348 */ /* 0x020fea0003c00000 */
[----:B------:R0:W1:Y:S02]  /*5480*/  SHFL.BFLY P3, R234, R224, R235, R226 ;  /* 0x0c0000ebe0ea7389 */ /* 0x00006400000600e2 */
[----:B01---5:R-:W-:Y:S01]  /*5490*/  ENDCOLLECTIVE ;  /* 0x000000000000791b */ /* 0x023fe20003800000 */
.L_x_812:
[----:B------:R-:W-:Y:S05]  /*54a0*/  BSYNC B2 ;  /* 0x0000000000027941 */ /* 0x000fea0003800000 */
.L_x_811:
        /* <DEDUP_REMOVED lines=8> */
.L_x_813:
[----:B------:R-:W-:Y:S01]  /*5530*/  MOV R224, R236 ;  /* 0x000000ec00e07202 */ /* 0x000fe20000000f00 */
[----:B------:R-:W-:Y:S01]  /*5540*/  IMAD.MOV.U32 R235, RZ, RZ, 0x2 ;  /* 0x00000002ffeb7424 */ /* 0x000fe200078e00ff */
[----:B------:R-:W-:-:S07]  /*5550*/  MOV R131, R234 ;  /* 0x000000ea00837202 */ /* 0x000fce0000000f00 */
[----:B------:R-:W-:Y:S05]  /*5560*/  WARPSYNC.COLLECTIVE R237, `(.L_x_814) ;  /* 0x00000000ed087348 */ /* 0x000fea0003c00000 */
[----:B------:R0:W1:Y:S02]  /*5570*/  SHFL.BFLY P3, R234, R224, R235, R226 ;  /* 0x0c0000ebe0ea7389 */ /* 0x00006400000600e2 */
[----:B01----:R-:W-:Y:S01]  /*5580*/  ENDCOLLECTIVE ;  /* 0x000000000000791b */ /* 0x003fe20003800000 */
.L_x_814:
[----:B------:R-:W-:-:S05]  /*5590*/  FADD.FTZ R238, R130, R131 ;  /* 0x0000008382ee7221 */ /* 0x000fca0000010000 */
[----:B------:R-:W-:Y:S01]  /*55a0*/  MOV R224, R238 ;  /* 0x000000ee00e07202 */ /* 0x000fe20000000f00 */
[----:B------:R-:W-:-:S07]  /*55b0*/  FADD.FTZ R239, R236, R234 ;  /* 0x000000eaecef7221 */ /* 0x000fce0000010000 */
[----:B------:R-:W-:Y:S05]  /*55c0*/  WARPSYNC.COLLECTIVE R237, `(.L_x_815) ;  /* 0x00000000ed087348 */ /* 0x000fea0003c00000 */
[----:B------:R0:W1:Y:S02]  /*55d0*/  SHFL.BFLY P3, R234, R224, R235, R226 ;  /* 0x0c0000ebe0ea7389 */ /* 0x00006400000600e2 */
[----:B01----:R-:W-:Y:S01]  /*55e0*/  ENDCOLLECTIVE ;  /* 0x000000000000791b */ /* 0x003fe20003800000 */
.L_x_815:
[----:B------:R-:W-:Y:S01]  /*55f0*/  HFMA2.MMA R235, -RZ, RZ, 0, 2.384185791015625e-07 ;  /* 0x00000004ffeb7435 */ /* 0x000fe200000001ff */
[----:B------:R-:W-:Y:S02]  /*5600*/  MOV R224, R239 ;  /* 0x000000ef00e07202 */ /* 0x000fe40000000f00 */
[----:B------:R-:W-:-:S08]  /*5610*/  MOV R131, R234 ;  /* 0x000000ea00837202 */ /* 0x000fd00000000f00 */
[----:B------:R-:W-:Y:S05]  /*5620*/  WARPSYNC.COLLECTIVE R237, `(.L_x_816) ;  /* 0x00000000ed087348 */ /* 0x000fea0003c00000 */
[----:B------:R0:W1:Y:S02]  /*5630*/  SHFL.BFLY P3, R234, R224, R235, R226 ;  /* 0x0c0000ebe0ea7389 */ /* 0x00006400000600e2 */
[----:B01----:R-:W-:Y:S01]  /*5640*/  ENDCOLLECTIVE ;  /* 0x000000000000791b */ /* 0x003fe20003800000 */
.L_x_816:
[----:B------:R-:W-:-:S04]  /*5650*/  FADD.FTZ R244, R238, R131 ;  /* 0x00000083eef47221 */ /* 0x000fc80000010000 */
[----:B------:R-:W-:Y:S02]  /*5660*/  IMAD.MOV.U32 R224, RZ, RZ, R244 ;  /* 0x000000ffffe07224 */ /* 0x000fe400078e00f4 */
[----:B------:R-:W-:-:S07]  /*5670*/  FADD.FTZ R245, R239, R234 ;  /* 0x000000eaeff57221 */ /* 0x000fce0000010000 */
[----:B------:R-:W-:Y:S05]  /*5680*/  WARPSYNC.COLLECTIVE R237, `(.L_x_817) ;  /* 0x00000000ed087348 */ /* 0x000fea0003c00000 */
[----:B------:R0:W1:Y:S02]  /*5690*/  SHFL.BFLY P3, R234, R224, R235, R226 ;  /* 0x0c0000ebe0ea7389 */ /* 0x00006400000600e2 */
[----:B01----:R-:W-:Y:S01]  /*56a0*/  ENDCOLLECTIVE ;  /* 0x000000000000791b */ /* 0x003fe20003800000 */
.L_x_817:
[----:B------:R-:W-:Y:S01]  /*56b0*/  HFMA2.MMA R235, -RZ, RZ, 0, 4.76837158203125e-07 ;  /* 0x00000008ffeb7435 */ /* 0x000fe200000001ff */
[----:B------:R-:W-:Y:S02]  /*56c0*/  MOV R224, R245 ;  /* 0x000000f500e07202 */ /* 0x000fe40000000f00 */
[----:B------:R-:W-:-:S08]  /*56d0*/  MOV R131, R234 ;  /* 0x000000ea00837202 */ /* 0x000fd00000000f00 */
[----:B------:R-:W-:Y:S05]  /*56e0*/  WARPSYNC.COLLECTIVE R237, `(.L_x_818) ;  /* 0x00000000ed087348 */ /* 0x000fea0003c00000 */
[----:B------:R0:W1:Y:S02]  /*56f0*/  SHFL.BFLY P3, R234, R224, R235, R226 ;  /* 0x0c0000ebe0ea7389 */ /* 0x00006400000600e2 */
[----:B01----:R-:W-:Y:S01]  /*5700*/  ENDCOLLECTIVE ;  /* 0x000000000000791b */ /* 0x003fe20003800000 */
.L_x_818:
[----:B------:R-:W-:-:S05]  /*5710*/  FADD.FTZ R246, R244, R131 ;  /* 0x00000083f4f67221 */ /* 0x000fca0000010000 */
[----:B------:R-:W-:Y:S01]  /*5720*/  MOV R224, R246 ;  /* 0x000000f600e07202 */ /* 0x000fe20000000f00 */
[----:B------:R-:W-:-:S07]  /*5730*/  FADD.FTZ R130, R245, R234 ;  /* 0x000000eaf5827221 */ /* 0x000fce0000010000 */
[----:B------:R-:W-:Y:S05]  /*5740*/  WARPSYNC.COLLECTIVE R237, `(.L_x_819) ;  /* 0x00000000ed087348 */ /* 0x000fea0003c00000 */
[----:B------:R0:W1:Y:S02]  /*5750*/  SHFL.BFLY P3, R234, R224, R235, R226 ;  /* 0x0c0000ebe0ea7389 */ /* 0x00006400000600e2 */
[----:B01----:R-:W-:Y:S01]  /*5760*/  ENDCOLLECTIVE ;  /* 0x000000000000791b */ /* 0x003fe20003800000 */
.L_x_819:
[----:B------:R-:W-:Y:S01]  /*5770*/  HFMA2.MMA R235, -RZ, RZ, 0, 9.5367431640625e-07 ;  /* 0x00000010ffeb7435 */ /* 0x000fe200000001ff */
[----:B------:R-:W-:Y:S01]  /*5780*/  MOV R224, R130 ;  /* 0x0000008200e07202 */ /* 0x000fe20000000f00 */
[----:B------:R-:W-:-:S09]  /*5790*/  IMAD.MOV.U32 R131, RZ, RZ, R234 ;  /* 0x000000ffff837224 */ /* 0x000fd200078e00ea */
[----:B------:R-:W-:Y:S05]  /*57a0*/  WARPSYNC.COLLECTIVE R237, `(.L_x_820) ;  /* 0x00000000ed087348 */ /* 0x000fea0003c00000 */
[----:B------:R0:W1:Y:S02]  /*57b0*/  SHFL.BFLY P3, R234, R224, R235, R226 ;  /* 0x0c0000ebe0ea7389 */ /* 0x00006400000600e2 */
[----:B01----:R-:W-:Y:S01]  /*57c0*/  ENDCOLLECTIVE ;  /* 0x000000000000791b */ /* 0x003fe20003800000 */
.L_x_820:
[----:B------:R-:W-:-:S05]  /*57d0*/  FADD.FTZ R131, R246, R131 ;  /* 0x00000083f6837221 */ /* 0x000fca0000010000 */
[----:B------:R-:W-:Y:S02]  /*57e0*/  MOV R224, R131 ;  /* 0x0000008300e07202 */ /* 0x000fe40000000f00 */
[----:B------:R-:W-:-:S07]  /*57f0*/  MOV R239, R234 ;  /* 0x000000ea00ef7202 */ /* 0x000fce0000000f00 */
[----:B------:R-:W-:Y:S05]  /*5800*/  WARPSYNC.COLLECTIVE R237, `(.L_x_821) ;  /* 0x00000000ed087348 */ /* 0x000fea0003c00000 */
[----:B------:R0:W1:Y:S02]  /*5810*/  SHFL.BFLY P3, R234, R224, R235, R226 ;  /* 0x0c0000ebe0ea7389 */ /* 0x00006400000600e2 */
[----:B01----:R-:W-:Y:S01]  /*5820*/  ENDCOLLECTIVE ;  /* 0x000000000000791b */ /* 0x003fe20003800000 */
.L_x_821:
[----:B------:R-:W-:Y:S05]  /*5830*/  BRA `(.L_x_822) ;  /* 0xffffffc800dc7947 */ /* 0x000fea000383ffff */
.L_x_823:
        /* <DEDUP_REMOVED lines=12> */
.L_x_3459:


//--------------------- .text._ZN10layer_norm22ln_bwd_finalize_kernelINS_22Kernel_traits_finalizeILj768Ef13__nv_bfloat16S2_S2_fjLb0ELj1024ELj4ENS_18Kernel_traits_baseILj768EfS2_S2_S2_fjLj1024EEEEELb0ELb0EEEvNS_9BwdParamsE --------------------------
	.section	.text._ZN10layer_norm22ln_bwd_finalize_kernelINS_22Kernel_traits_finalizeILj768Ef13__nv_bfloat16S2_S2_fjLb0ELj1024ELj4ENS_18Kernel_traits_baseILj768EfS2_S2_S2_fjLj1024EEEEELb0ELb0EEEvNS_9BwdParamsE,"ax",@progbits
	.align	128
        .global         _ZN10layer_norm22ln_bwd_finalize_kernelINS_22Kernel_traits_finalizeILj768Ef13__nv_bfloat16S2_S2_fjLb0ELj1024ELj4ENS_18Kernel_traits_baseILj768EfS2_S2_S2_fjLj1024EEEEELb0ELb0EEEvNS_9BwdParamsE
        .type           _ZN10layer_norm22ln_bwd_finalize_kernelINS_22Kernel_traits_finalizeILj768Ef13__nv_bfloat16S2_S2_fjLb0ELj1024ELj4ENS_18Kernel_traits_baseILj768EfS2_S2_S2_fjLj1024EEEEELb0ELb0EEEvNS_9BwdParamsE,@function
        .size           _ZN10layer_norm22ln_bwd_finalize_kernelINS_22Kernel_traits_finalizeILj768Ef13__nv_bfloat16S2_S2_fjLb0ELj1024ELj4ENS_18Kernel_traits_baseILj768EfS2_S2_S2_fjLj1024EEEEELb0ELb0EEEvNS_9BwdParamsE,(.L_x_3460 - _ZN10layer_norm22ln_bwd_finalize_kernelINS_22Kernel_traits_finalizeILj768Ef13__nv_bfloat16S2_S2_fjLb0ELj1024ELj4ENS_18Kernel_traits_baseILj768EfS2_S2_S2_fjLj1024EEEEELb0ELb0EEEvNS_9BwdParamsE)
        .other          _ZN10layer_norm22ln_bwd_finalize_kernelINS_22Kernel_traits_finalizeILj768Ef13__nv_bfloat16S2_S2_fjLb0ELj1024ELj4ENS_18Kernel_traits_baseILj768EfS2_S2_S2_fjLj1024EEEEELb0ELb0EEEvNS_9BwdParamsE,@"STO_CUDA_ENTRY STV_DEFAULT"
_ZN10layer_norm22ln_bwd_finalize_kernelINS_22Kernel_traits_finalizeILj768Ef13__nv_bfloat16S2_S2_fjLb0ELj1024ELj4ENS_18Kernel_traits_baseILj768EfS2_S2_S2_fjLj1024EEEEELb0ELb0EEEvNS_9BwdParamsE:
.text._ZN10layer_norm22ln_bwd_finalize_kernelINS_22Kernel_traits_finalizeILj768Ef13__nv_bfloat16S2_S2_fjLb0ELj1024ELj4ENS_18Kernel_traits_baseILj768EfS2_S2_S2_fjLj1024EEEEELb0ELb0EEEvNS_9BwdParamsE:
        /* <DEDUP_REMOVED lines=25> */
.L_x_836:
        /* <DEDUP_REMOVED lines=30> */
.L_x_828:
        /* <DEDUP_REMOVED lines=36> */
.L_x_827:
[----:B------:R-:W-:Y:S05]  /*05b0*/  BSYNC B1 ;  /* 0x0000000000017941 */ /* 0x000fea0003800000 */
.L_x_826:
        /* <DEDUP_REMOVED lines=24> */
.L_x_830:
[----:B------:R-:W-:Y:S05]  /*0740*/  BSYNC B1 ;  /* 0x0000000000017941 */ /* 0x000fea0003800000 */
.L_x_829:
        /* <DEDUP_REMOVED lines=12> */
.L_x_831:
[----:B------:R-:W-:Y:S05]  /*0810*/  BSYNC B1 ;  /* 0x0000000000017941 */ /* 0x000fea0003800000 */
.L_x_825:
[----:B------:R-:W-:Y:S05]  /*0820*/  BSYNC B0 ;  /* 0x0000000000007941 */ /* 0x000fea0003800000 */
.L_x_824:
        /* <DEDUP_REMOVED lines=29> */
.L_x_847:
[----:B---3--:R-:W-:Y:S01]  /*0a00*/  FADD.FTZ R9, R18, R9 ;  /* 0x0000000912097221 */ /* 0x008fe20000010000 */
[----:B--2---:R-:W-:-:S04]  /*0a10*/  FADD.FTZ R11, R10, R11 ;  /* 0x0000000b0a0b7221 */ /* 0x004fc80000010000 */
[----:B------:R2:W-:Y:S04]  /*0a20*/  @!P1 STS [R6+0x2000], R9 ;  /* 0x0020000906009388 */ /* 0x0005e80000000800 */
[----:B------:R2:W-:Y:S02]  /*0a30*/  @!P1 STS [R6+0x2080], R11 ;  /* 0x0020800b06009388 */ /* 0x0005e40000000800 */
.L_x_832:
        /* <DEDUP_REMOVED lines=9> */
[----:B0-----:R-:W0:Y:S01]  /*0ad0*/  LDS.64 R10, [R9+UR4+0x2000] ;  /* 0x00200004090a7984 */ /* 0x001e220008000a00 */
[----:B------:R-:W3:Y:S03]  /*0ae0*/  LDC.64 R14, c[0x0][0x310] ;  /* 0x0000c400ff0e7b82 */ /* 0x000ee60000000a00 */
[----:B------:R-:W4:Y:S01]  /*0af0*/  LDS.64 R16, [R9+UR4+0x2080] ;  /* 0x0020800409107984 */ /* 0x000f220008000a00 */
[----:B--2---:R-:W-:-:S04]  /*0b00*/  IMAD.WIDE.U32 R12, R4, 0x8, R12 ;  /* 0x00000008040c7825 */ /* 0x004fc800078e000c */
[----:B---3--:R-:W-:Y:S01]  /*0b10*/  IMAD.WIDE.U32 R14, R4, 0x8, R14 ;  /* 0x00000008040e7825 */ /* 0x008fe200078e000e */
[----:B0-----:R2:W-:Y:S04]  /*0b20*/  STG.E.64 desc[UR6][R12.64], R10 ;  /* 0x0000000a0c007986 */ /* 0x0015e8000c101b06 */
[----:B----4-:R2:W-:Y:S02]  /*0b30*/  STG.E.64 desc[UR6][R14.64], R16 ;  /* 0x000000100e007986 */ /* 0x0105e4000c101b06 */
.L_x_835:
[----:B------:R-:W-:Y:S05]  /*0b40*/  BSYNC B0 ;  /* 0x0000000000007941 */ /* 0x000fea0003800000 */
.L_x_834:
[C---:B------:R-:W-:Y:S01]  /*0b50*/  ISETP.GT.U32.AND P1, PT, R3.reuse, -0x301, PT ;  /* 0xfffffcff0300780c */ /* 0x040fe20003f24070 */
[----:B------:R-:W-:Y:S01]  /*0b60*/  VIADD R4, R4, 0x180 ;  /* 0x0000018004047836 */ /* 0x000fe20000000000 */
[----:B------:R-:W-:-:S11]  /*0b70*/  IADD3 R3, R3, 0x300, RZ ;  /* 0x0000030003037810 */ /* 0x000fd60007ffe0ff */
[----:B------:R-:W-:Y:S05]  /*0b80*/  @P1 BRA `(.L_x_836) ;  /* 0xfffffff400801947 */ /* 0x000fea000383ffff */
[----:B------:R-:W-:Y:S05]  /*0b90*/  EXIT ;  /* 0x000000000000794d */ /* 0x000fea0003800000 */
.L_x_833:
[----:B------:R-:W-:Y:S01]  /*0ba0*/  HFMA2.MMA R21, -RZ, RZ, 0, 5.9604644775390625e-08 ;  /* 0x00000001ff157435 */ /* 0x000fe200000001ff */
[----:B0--3--:R-:W-:Y:S01]  /*0bb0*/  MOV R22, R10 ;  /* 0x0000000a00167202 */ /* 0x009fe20000000f00 */
[----:B------:R-:W-:Y:S01]  /*0bc0*/  IMAD.MOV.U32 R19, RZ, RZ, -0x1 ;  /* 0xffffffffff137424 */ /* 0x000fe200078e00ff */
[----:B------:R-:W-:-:S08]  /*0bd0*/  MOV R24, 0x1f ;  /* 0x0000001f00187802 */ /* 0x000fd00000000f00 */
[----:B-12---:R-:W-:Y:S05]  /*0be0*/  WARPSYNC.COLLECTIVE R19, `(.L_x_837) ;  /* 0x0000000013087348 */ /* 0x006fea0003c00000 */
[----:B------:R0:W3:Y:S02]  /*0bf0*/  SHFL.BFLY P2, R20, R22, R21, R24 ;  /* 0x0c00001516147389 */ /* 0x0000e40000040018 */
[----:B0123--:R-:W-:Y:S01]  /*0c00*/  ENDCOLLECTIVE ;  /* 0x000000000000791b */ /* 0x00ffe20003800000 */
.L_x_837:
[----:B------:R-:W-:Y:S01]  /*0c10*/  HFMA2.MMA R21, -RZ, RZ, 0, 1.1920928955078125e-07 ;  /* 0x00000002ff157435 */ /* 0x000fe200000001ff */
[----:B------:R-:W-:-:S05]  /*0c20*/  MOV R11, R20 ;  /* 0x00000014000b7202 */ /* 0x000fca0000000f00 */
[----:B------:R-:W-:-:S05]  /*0c30*/  FADD.FTZ R11, R10, R11 ;  /* 0x0000000b0a0b7221 */ /* 0x000fca0000010000 */
[----:B------:R-:W-:-:S07]  /*0c40*/  MOV R22, R11 ;  /* 0x0000000b00167202 */ /* 0x000fce0000000f00 */
[----:B------:R-:W-:Y:S05]  /*0c50*/  WARPSYNC.COLLECTIVE R19, `(.L_x_838) ;  /* 0x0000000013087348 */ /* 0x000fea0003c00000 */
[----:B------:R0:W1:Y:S02]  /*0c60*/  SHFL.BFLY P2, R20, R22, R21, R24 ;  /* 0x0c00001516147389 */ /* 0x0000640000040018 */
[----:B01----:R-:W-:Y:S01]  /*0c70*/  ENDCOLLECTIVE ;  /* 0x000000000000791b */ /* 0x003fe20003800000 */
.L_x_838:
[----:B------:R-:W-:Y:S01]  /*0c80*/  HFMA2.MMA R21, -RZ, RZ, 0, 2.384185791015625e-07 ;  /* 0x00000004ff157435 */ /* 0x000fe200000001ff */
[----:B------:R-:W-:-:S04]  /*0c90*/  IMAD.MOV.U32 R14, RZ, RZ, R20 ;  /* 0x000000ffff0e7224 */ /* 0x000fc800078e0014 */
[----:B------:R-:W-:-:S05]  /*0ca0*/  FADD.FTZ R14, R11, R14 ;  /* 0x0000000e0b0e7221 */ /* 0x000fca0000010000 */
[----:B------:R-:W-:-:S07]  /*0cb0*/  MOV R22, R14 ;  /* 0x0000000e00167202 */ /* 0x000fce0000000f00 */
[----:B------:R-:W-:Y:S05]  /*0cc0*/  WARPSYNC.COLLECTIVE R19, `(.L_x_839) ;  /* 0x0000000013087348 */ /* 0x000fea0003c00000 */
[----:B------:R0:W1:Y:S02]  /*0cd0*/  SHFL.BFLY P2, R20, R22, R21, R24 ;  /* 0x0c00001516147389 */ /* 0x0000640000040018 */
[----:B01----:R-:W-:Y:S01]  /*0ce0*/  ENDCOLLECTIVE ;  /* 0x000000000000791b */ /* 0x003fe20003800000 */
.L_x_839:
[----:B------:R-:W-:Y:S01]  /*0cf0*/  IMAD.MOV.U32 R21, RZ, RZ, 0x8 ;  /* 0x00000008ff157424 */ /* 0x000fe200078e00ff */
[----:B------:R-:W-:-:S05]  /*0d00*/  MOV R13, R20 ;  /* 0x00000014000d7202 */ /* 0x000fca0000000f00 */
[----:B------:R-:W-:-:S05]  /*0d10*/  FADD.FTZ R13, R14, R13 ;  /* 0x0000000d0e0d7221 */ /* 0x000fca0000010000 */
[----:B------:R-:W-:-:S07]  /*0d20*/  MOV R22, R13 ;  /* 0x0000000d00167202 */ /* 0x000fce0000000f00 */
[----:B------:R-:W-:Y:S05]  /*0d30*/  WARPSYNC.COLLECTIVE R19, `(.L_x_840) ;  /* 0x0000000013087348 */ /* 0x000fea0003c00000 */
[----:B------:R0:W1:Y:S02]  /*0d40*/  SHFL.BFLY P2, R20, R22, R21, R24 ;  /* 0x0c00001516147389 */ /* 0x0000640000040018 */
[----:B01----:R-:W-:Y:S01]  /*0d50*/  ENDCOLLECTIVE ;  /* 0x000000000000791b */ /* 0x003fe20003800000 */
.L_x_840:
[----:B------:R-:W-:Y:S01]  /*0d60*/  HFMA2.MMA R21, -RZ, RZ, 0, 9.5367431640625e-07 ;  /* 0x00000010ff157435 */ /* 0x000fe200000001ff */
[----:B------:R-:W-:-:S05]  /*0d70*/  MOV R10, R20 ;  /* 0x00000014000a7202 */ /* 0x000fca0000000f00 */
[----:B------:R-:W-:-:S05]  /*0d80*/  FADD.FTZ R10, R13, R10 ;  /* 0x0000000a0d0a7221 */ /* 0x000fca0000010000 */
[----:B------:R-:W-:-:S07]  /*0d90*/  MOV R22, R10 ;  /* 0x0000000a00167202 */ /* 0x000fce0000000f00 */
[----:B------:R-:W-:Y:S05]  /*0da0*/  WARPSYNC.COLLECTIVE R19, `(.L_x_841) ;  /* 0x0000000013087348 */ /* 0x000fea0003c00000 */
[----:B------:R0:W1:Y:S02]  /*0db0*/  SHFL.BFLY P2, R20, R22, R21, R24 ;  /* 0x0c00001516147389 */ /* 0x0000640000040018 */
[----:B01----:R-:W-:Y:S01]  /*0dc0*/  ENDCOLLECTIVE ;  /* 0x000000000000791b */ /* 0x003fe20003800000 */
.L_x_841:
[----:B------:R-:W-:Y:S01]  /*0dd0*/  HFMA2.MMA R21, -RZ, RZ, 0, 5.9604644775390625e-08 ;  /* 0x00000001ff157435 */ /* 0x000fe200000001ff */
[----:B------:R-:W-:Y:S01]  /*0de0*/  IMAD.MOV.U32 R22, RZ, RZ, R9 ;  /* 0x000000ffff167224 */ /* 0x000fe200078e0009 */
[----:B------:R-:W-:-:S09]  /*0df0*/  MOV R11, R20 ;  /* 0x00000014000b7202 */ /* 0x000fd20000000f00 */
[----:B------:R-:W-:Y:S05]  /*0e00*/  WARPSYNC.COLLECTIVE R19, `(.L_x_842) ;  /* 0x0000000013087348 */ /* 0x000fea0003c00000 */
[----:B------:R0:W1:Y:S02]  /*0e10*/  SHFL.BFLY P2, R20, R22, R21, R24 ;  /* 0x0c00001516147389 */ /* 0x0000640000040018 */
[----:B01----:R-:W-:Y:S01]  /*0e20*/  ENDCOLLECTIVE ;  /* 0x000000000000791b */ /* 0x003fe20003800000 */
.L_x_842:
[----:B------:R-:W-:Y:S01]  /*0e30*/  HFMA2.MMA R21, -RZ, RZ, 0, 1.1920928955078125e-07 ;  /* 0x00000002ff157435 */ /* 0x000fe200000001ff */
[----:B------:R-:W-:-:S05]  /*0e40*/  MOV R14, R20 ;  /* 0x00000014000e7202 */ /* 0x000fca0000000f00 */
[----:B------:R-:W-:-:S05]  /*0e50*/  FADD.FTZ R15, R9, R14 ;  /* 0x0000000e090f7221 */ /* 0x000fca0000010000 */
[----:B------:R-:W-:-:S07]  /*0e60*/  MOV R22, R15 ;  /* 0x0000000f00167202 */ /* 0x000fce0000000f00 */
[----:B------:R-:W-:Y:S05]  /*0e70*/  WARPSYNC.COLLECTIVE R19, `(.L_x_843) ;  /* 0x0000000013087348 */ /* 0x000fea0003c00000 */
[----:B------:R0:W1:Y:S02]  /*0e80*/  SHFL.BFLY P2, R20, R22, R21, R24 ;  /* 0x0c00001516147389 */ /* 0x0000640000040018 */
[----:B01----:R-:W-:Y:S01]  /*0e90*/  ENDCOLLECTIVE ;  /* 0x000000000000791b */ /* 0x003fe20003800000 */
.L_x_843:
[----:B------:R-:W-:Y:S01]  /*0ea0*/  HFMA2.MMA R21, -RZ, RZ, 0, 2.384185791015625e-07 ;  /* 0x00000004ff157435 */ /* 0x000fe200000001ff */
[----:B------:R-:W-:-:S04]  /*0eb0*/  IMAD.MOV.U32 R16, RZ, RZ, R20 ;  /* 0x000000ffff107224 */ /* 0x000fc800078e0014 */
[----:B------:R-:W-:-:S05]  /*0ec0*/  FADD.FTZ R16, R15, R16 ;  /* 0x000000100f107221 */ /* 0x000fca0000010000 */
[----:B------:R-:W-:-:S07]  /*0ed0*/  MOV R22, R16 ;  /* 0x0000001000167202 */ /* 0x000fce0000000f00 */
[----:B------:R-:W-:Y:S05]  /*0ee0*/  WARPSYNC.COLLECTIVE R19, `(.L_x_844) ;  /* 0x0000000013087348 */ /* 0x000fea0003c00000 */
[----:B------:R0:W1:Y:S02]  /*0ef0*/  SHFL.BFLY P2, R20, R22, R21, R24 ;  /* 0x0c00001516147389 */ /* 0x0000640000040018 */
[----:B01----:R-:W-:Y:S01]  /*0f00*/  ENDCOLLECTIVE ;  /* 0x000000000000791b */ /* 0x003fe20003800000 */
.L_x_844:
[----:B------:R-:W-:Y:S01]  /*0f10*/  IMAD.MOV.U32 R21, RZ, RZ, 0x8 ;  /* 0x00000008ff157424 */ /* 0x000fe200078e00ff */
[----:B------:R-:W-:-:S05]  /*0f20*/  MOV R17, R20 ;  /* 0x0000001400117202 */ /* 0x000fca0000000f00 */
[----:B------:R-:W-:-:S05]  /*0f30*/  FADD.FTZ R17, R16, R17 ;  /* 0x0000001110117221 */ /* 0x000fca0000010000 */
[----:B------:R-:W-:-:S07]  /*0f40*/  MOV R22, R17 ;  /* 0x0000001100167202 */ /* 0x000fce0000000f00 */
[----:B------:R-:W-:Y:S05]  /*0f50*/  WARPSYNC.COLLECTIVE R19, `(.L_x_845) ;  /* 0x0000000013087348 */ /* 0x000fea0003c00000 */
[----:B------:R0:W1:Y:S02]  /*0f60*/  SHFL.BFLY P2, R20, R22, R21, R24 ;  /* 0x0c00001516147389 */ /* 0x0000640000040018 */
[----:B01----:R-:W-:Y:S01]  /*0f70*/  ENDCOLLECTIVE ;  /* 0x000000000000791b */ /* 0x003fe20003800000 */
.L_x_845:
[----:B------:R-:W-:Y:S01]  /*0f80*/  HFMA2.MMA R21, -RZ, RZ, 0, 9.5367431640625e-07 ;  /* 0x00000010ff157435 */ /* 0x000fe200000001ff */
[----:B------:R-:W-:-:S05]  /*0f90*/  MOV R18, R20 ;  /* 0x0000001400127202 */ /* 0x000fca0000000f00 */
[----:B------:R-:W-:-:S05]  /*0fa0*/  FADD.FTZ R18, R17, R18 ;  /* 0x0000001211127221 */ /* 0x000fca0000010000 */
[----:B------:R-:W-:-:S07]  /*0fb0*/  MOV R22, R18 ;  /* 0x0000001200167202 */ /* 0x000fce0000000f00 */
[----:B------:R-:W-:Y:S05]  /*0fc0*/  WARPSYNC.COLLECTIVE R19, `(.L_x_846) ;  /* 0x0000000013087348 */ /* 0x000fea0003c00000 */
[----:B------:R0:W1:Y:S02]  /*0fd0*/  SHFL.BFLY P2, R20, R22, R21, R24 ;  /* 0x0c00001516147389 */ /* 0x0000640000040018 */
[----:B01----:R-:W-:Y:S01]  /*0fe0*/  ENDCOLLECTIVE ;  /* 0x000000000000791b */ /* 0x003fe20003800000 */
.L_x_846:
[----:B------:R-:W-:Y:S01]  /*0ff0*/  MOV R9, R20 ;  /* 0x0000001400097202 */ /* 0x000fe20000000f00 */
[----:B------:R-:W-:Y:S06]  /*1000*/  BRA `(.L_x_847) ;  /* 0xfffffff8007c7947 */ /* 0x000fec000383ffff */
.L_x_848:
        /* <DEDUP_REMOVED lines=15> */
.L_x_3460:


//--------------------- .text._ZN10layer_norm40ln_parallel_residual_bwd_finalize_kernelINS_22Kernel_traits_finalizeILj768Ef13__nv_bfloat16S2_S2_fjLb0ELj1024ELj4ENS_18Kernel_traits_baseILj768EfS2_S2_S2_fjLj1024EEEEELb0EEEvNS_9BwdParamsE --------------------------
	.section	.text._ZN10layer_norm40ln_parallel_residual_bwd_finalize_kernelINS_22Kernel_traits_finalizeILj768Ef13__nv_bfloat16S2_S2_fjLb0ELj1024ELj4ENS_18Kernel_traits_baseILj768EfS2_S2_S2_fjLj1024EEEEELb0EEEvNS_9BwdParamsE,"ax",@progbits
	.align	128
        .global         _ZN10layer_norm40ln_parallel_residual_bwd_finalize_kernelINS_22Kernel_traits_finalizeILj768Ef13__nv_bfloat16S2_S2_fjLb0ELj1024ELj4ENS_18Kernel_traits_baseILj768EfS2_S2_S2_fjLj1024EEEEELb0EEEvNS_9BwdParamsE
        .type           _ZN10layer_norm40ln_parallel_residual_bwd_finalize_kernelINS_22Kernel_traits_finalizeILj768Ef13__nv_bfloat16S2_S2_fjLb0ELj1024ELj4ENS_18Kernel_traits_baseILj768EfS2_S2_S2_fjLj1024EEEEELb0EEEvNS_9BwdParamsE,@function
        .size           _ZN10layer_norm40ln_parallel_residual_bwd_finalize_kernelINS_22Kernel_traits_finalizeILj768Ef13__nv_bfloat16S2_S2_fjLb0ELj1024ELj4ENS_18Kernel_traits_baseILj768EfS2_S2_S2_fjLj1024EEEEELb0EEEvNS_9BwdParamsE,(.L_x_3461 - _ZN10layer_norm40ln_parallel_residual_bwd_finalize_kernelINS_22Kernel_traits_finalizeILj768Ef13__nv_bfloat16S2_S2_fjLb0ELj1024ELj4ENS_18Kernel_traits_baseILj768EfS2_S2_S2_fjLj1024EEEEELb0EEEvNS_9BwdParamsE)
        .other          _ZN10layer_norm40ln_parallel_residual_bwd_finalize_kernelINS_22Kernel_traits_finalizeILj768Ef13__nv_bfloat16S2_S2_fjLb0ELj1024ELj4ENS_18Kernel_traits_baseILj768EfS2_S2_S2_fjLj1024EEEEELb0EEEvNS_9BwdParamsE,@"STO_CUDA_ENTRY STV_DEFAULT"
_ZN10layer_norm40ln_parallel_residual_bwd_finalize_kernelINS_22Kernel_traits_finalizeILj768Ef13__nv_bfloat16S2_S2_fjLb0ELj1024ELj4ENS_18Kernel_traits_baseILj768EfS2_S2_S2_fjLj1024EEEEELb0EEEvNS_9BwdParamsE:
.text._ZN10layer_norm40ln_parallel_residual_bwd_finalize_kernelINS_22Kernel_traits_finalizeILj768Ef13__nv_bfloat16S2_S2_fjLb0ELj1024ELj4ENS_18Kernel_traits_baseILj768EfS2_S2_S2_fjLj1024EEEEELb0EEEvNS_9BwdParamsE:
        /* <DEDUP_REMOVED lines=22> */
.L_x_861:
        /* <DEDUP_REMOVED lines=42> */
.L_x_853:
        /* <DEDUP_REMOVED lines=62> */
.L_x_852:
[----:B------:R-:W-:Y:S05]  /*07e0*/  BSYNC B1 ;  /* 0x0000000000017941 */ /* 0x000fea0003800000 */
.L_x_851:
[CC--:B------:R-:W-:Y:S01]  /*07f0*/  ISETP.GE.U32.AND P1, PT, R23.reuse, R8.reuse, PT ;  /* 0x000000081700720c */ /* 0x0c0fe20003f26070 */
[----:B------:R-:W-:Y:S01]  /*0800*/  BSSY B1, `(.L_x_854) ;  /* 0x0000025000017945 */ /* 0x000fe20003800000 */
[----:B------:R-:W-:-:S04]  /*0810*/  IADD3 R9, -R23, R8, RZ ;  /* 0x0000000817097210 */ /* 0x000fc80007ffe1ff */
        /* <DEDUP_REMOVED lines=35> */
.L_x_855:
[----:B------:R-:W-:Y:S05]  /*0a50*/  BSYNC B1 ;  /* 0x0000000000017941 */ /* 0x000fea0003800000 */
.L_x_854:
        /* <DEDUP_REMOVED lines=20> */
.L_x_856:
[----:B------:R-:W-:Y:S05]  /*0ba0*/  BSYNC B1 ;  /* 0x0000000000017941 */ /* 0x000fea0003800000 */
.L_x_850:
[----:B------:R-:W-:Y:S05]  /*0bb0*/  BSYNC B0 ;  /* 0x0000000000007941 */ /* 0x000fea0003800000 */
.L_x_849:
        /* <DEDUP_REMOVED lines=54> */
.L_x_882:
        /* <DEDUP_REMOVED lines=10> */
.L_x_857:
        /* <DEDUP_REMOVED lines=18> */
[C---:B-----5:R-:W-:Y:S01]  /*10e0*/  IMAD.WIDE.U32 R22, R5.reuse, 0x8, R22 ;  /* 0x0000000805167825 */ /* 0x060fe200078e0016 */
[----:B-1----:R1:W-:Y:S03]  /*10f0*/  STG.E.64 desc[UR6][R10.64], R18 ;  /* 0x000000120a007986 */ /* 0x0023e6000c101b06 */
[----:B0-----:R-:W-:Y:S01]  /*1100*/  IMAD.WIDE.U32 R20, R5, 0x8, R20 ;  /* 0x0000000805147825 */ /* 0x001fe200078e0014 */
[----:B---3--:R1:W-:Y:S04]  /*1110*/  STG.E.64 desc[UR6][R16.64], R14 ;  /* 0x0000000e10007986 */ /* 0x0083e8000c101b06 */
[----:B----4-:R1:W-:Y:S04]  /*1120*/  STG.E.64 desc[UR6][R22.64], R12 ;  /* 0x0000000c16007986 */ /* 0x0103e8000c101b06 */
[----:B------:R1:W-:Y:S02]  /*1130*/  STG.E.64 desc[UR6][R20.64], R8 ;  /* 0x0000000814007986 */ /* 0x0003e4000c101b06 */
.L_x_860:
[----:B------:R-:W-:Y:S05]  /*1140*/  BSYNC B0 ;  /* 0x0000000000007941 */ /* 0x000fea0003800000 */
.L_x_859:
[C---:B------:R-:W-:Y:S02]  /*1150*/  ISETP.GT.U32.AND P1, PT, R4.reuse, -0x301, PT ;  /* 0xfffffcff0400780c */ /* 0x040fe40003f24070 */
[----:B------:R-:W-:Y:S02]  /*1160*/  IADD3 R4, R4, 0x300, RZ ;  /* 0x0000030004047810 */ /* 0x000fe40007ffe0ff */
[----:B------:R-:W-:-:S09]  /*1170*/  IADD3 R5, R5, 0x180, RZ ;  /* 0x0000018005057810 */ /* 0x000fd20007ffe0ff */
[----:B------:R-:W-:Y:S05]  /*1180*/  @P1 BRA `(.L_x_861) ;  /* 0xffffffec00f41947 */ /* 0x000fea000383ffff */
[----:B------:R-:W-:Y:S05]  /*1190*/  EXIT ;  /* 0x000000000000794d */ /* 0x000fea0003800000 */
.L_x_858:
[----:B------:R-:W-:Y:S01]  /*11a0*/  HFMA2.MMA R14, -RZ, RZ, 0, 5.9604644775390625e-08 ;  /* 0x00000001ff0e7435 */ /* 0x000fe200000001ff */
[----:B----4-:R-:W-:Y:S02]  /*11b0*/  MOV R27, R10 ;  /* 0x0000000a001b7202 */ /* 0x010fe40000000f00 */
[----:B------:R-:W-:Y:S02]  /*11c0*/  MOV R13, 0x1f ;  /* 0x0000001f000d7802 */ /* 0x000fe40000000f00 */
[----:B------:R-:W-:-:S07]  /*11d0*/  MOV R12, 0xffffffff ;  /* 0xffffffff000c7802 */ /* 0x000fce0000000f00 */
[----:B0123--:R-:W-:Y:S05]  /*11e0*/  WARPSYNC.COLLECTIVE R12, `(.L_x_862) ;  /* 0x000000000c087348 */ /* 0x00ffea0003c00000 */
[----:B------:R4:W0:Y:S02]  /*11f0*/  SHFL.BFLY P2, R17, R27, R14, R13 ;  /* 0x0c00000e1b117389 */ /* 0x000824000004000d */
[----:B01234-:R-:W-:Y:S01]  /*1200*/  ENDCOLLECTIVE ;  /* 0x000000000000791b */ /* 0x01ffe20003800000 */
.L_x_862:
[----:B------:R-:W-:Y:S01]  /*1210*/  HFMA2.MMA R14, -RZ, RZ, 0, 1.1920928955078125e-07 ;  /* 0x00000002ff0e7435 */ /* 0x000fe200000001ff */
[----:B------:R-:W-:-:S05]  /*1220*/  FADD.FTZ R11, R10, R17 ;  /* 0x000000110a0b7221 */ /* 0x000fca0000010000 */
[----:B------:R-:W-:-:S07]  /*1230*/  MOV R27, R11 ;  /* 0x0000000b001b7202 */ /* 0x000fce0000000f00 */
[----:B------:R-:W-:Y:S05]  /*1240*/  WARPSYNC.COLLECTIVE R12, `(.L_x_863) ;  /* 0x000000000c087348 */ /* 0x000fea0003c00000 */
[----:B------:R0:W1:Y:S02]  /*1250*/  SHFL.BFLY P2, R17, R27, R14, R13 ;  /* 0x0c00000e1b117389 */ /* 0x000064000004000d */
[----:B01----:R-:W-:Y:S01]  /*1260*/  ENDCOLLECTIVE ;  /* 0x000000000000791b */ /* 0x003fe20003800000 */
.L_x_863:
[----:B------:R-:W-:Y:S01]  /*1270*/  HFMA2.MMA R14, -RZ, RZ, 0, 2.384185791015625e-07 ;  /* 0x00000004ff0e7435 */ /* 0x000fe200000001ff */
[----:B------:R-:W-:-:S05]  /*1280*/  FADD.FTZ R10, R11, R17 ;  /* 0x000000110b0a7221 */ /* 0x000fca0000010000 */
[----:B------:R-:W-:-:S07]  /*1290*/  MOV R27, R10 ;  /* 0x0000000a001b7202 */ /* 0x000fce0000000f00 */
[----:B------:R-:W-:Y:S05]  /*12a0*/  WARPSYNC.COLLECTIVE R12, `(.L_x_864) ;  /* 0x000000000c087348 */ /* 0x000fea0003c00000 */
[----:B------:R0:W1:Y:S02]  /*12b0*/  SHFL.BFLY P2, R17, R27, R14, R13 ;  /* 0x0c00000e1b117389 */ /* 0x000064000004000d */
[----:B01----:R-:W-:Y:S01]  /*12c0*/  ENDCOLLECTIVE ;  /* 0x000000000000791b */ /* 0x003fe20003800000 */
.L_x_864:
[----:B------:R-:W-:Y:S01]  /*12d0*/  HFMA2.MMA R14, -RZ, RZ, 0, 4.76837158203125e-07 ;  /* 0x00000008ff0e7435 */ /* 0x000fe200000001ff */
[----:B------:R-:W-:-:S05]  /*12e0*/  FADD.FTZ R19, R10, R17 ;  /* 0x000000110a137221 */ /* 0x000fca0000010000 */
[----:B------:R-:W-:-:S07]  /*12f0*/  MOV R27, R19 ;  /* 0x00000013001b7202 */ /* 0x000fce0000000f00 */
[----:B------:R-:W-:Y:S05]  /*1300*/  WARPSYNC.COLLECTIVE R12, `(.L_x_865) ;  /* 0x000000000c087348 */ /* 0x000fea0003c00000 */
[----:B------:R0:W1:Y:S02]  /*1310*/  SHFL.BFLY P2, R17, R27, R14, R13 ;  /* 0x0c00000e1b117389 */ /* 0x000064000004000d */
[----:B01----:R-:W-:Y:S01]  /*1320*/  ENDCOLLECTIVE ;  /* 0x000000000000791b */ /* 0x003fe20003800000 */
.L_x_865:
[----:B------:R-:W-:Y:S01]  /*1330*/  HFMA2.MMA R14, -RZ, RZ, 0, 9.5367431640625e-07 ;  /* 0x00000010ff0e7435 */ /* 0x000fe200000001ff */
[----:B------:R-:W-:-:S05]  /*1340*/  FADD.FTZ R11, R19, R17 ;  /* 0x00000011130b7221 */ /* 0x000fca0000010000 */
[----:B------:R-:W-:-:S07]  /*1350*/  MOV R27, R11 ;  /* 0x0000000b001b7202 */ /* 0x000fce0000000f00 */
[----:B------:R-:W-:Y:S05]  /*1360*/  WARPSYNC.COLLECTIVE R12, `(.L_x_866) ;  /* 0x000000000c087348 */ /* 0x000fea0003c00000 */
[----:B------:R0:W1:Y:S02]  /*1370*/  SHFL.BFLY P2, R17, R27, R14, R13 ;  /* 0x0c00000e1b117389 */ /* 0x000064000004000d */
[----:B01----:R-:W-:Y:S01]  /*1380*/  ENDCOLLECTIVE ;  /* 0x000000000000791b */ /* 0x003fe20003800000 */
.L_x_866:
[----:B------:R-:W-:Y:S01]  /*1390*/  HFMA2.MMA R14, -RZ, RZ, 0, 5.9604644775390625e-08 ;  /* 0x00000001ff0e7435 */ /* 0x000fe200000001ff */
[----:B------:R-:W-:Y:S01]  /*13a0*/  IMAD.MOV.U32 R27, RZ, RZ, R15 ;  /* 0x000000ffff1b7224 */ /* 0x000fe200078e000f */
[----:B------:R-:W-:-:S09]  /*13b0*/  MOV R10, R17 ;  /* 0x00000011000a7202 */ /* 0x000fd20000000f00 */
[----:B------:R-:W-:Y:S05]  /*13c0*/  WARPSYNC.COLLECTIVE R12, `(.L_x_867) ;  /* 0x000000000c087348 */ /* 0x000fea0003c00000 */
[----:B------:R0:W1:Y:S02]  /*13d0*/  SHFL.BFLY P2, R17, R27, R14, R13 ;  /* 0x0c00000e1b117389 */ /* 0x000064000004000d */
[----:B01----:R-:W-:Y:S01]  /*13e0*/  ENDCOLLECTIVE ;  /* 0x000000000000791b */ /* 0x003fe20003800000 */
.L_x_867:
[----:B------:R-:W-:Y:S01]  /*13f0*/  HFMA2.MMA R14, -RZ, RZ, 0, 1.1920928955078125e-07 ;  /* 0x00000002ff0e7435 */ /* 0x000fe200000001ff */
[----:B------:R-:W-:-:S05]  /*1400*/  MOV R16, R17 ;  /* 0x0000001100107202 */ /* 0x000fca0000000f00 */
[----:B------:R-:W-:-:S05]  /*1410*/  FADD.FTZ R16, R15, R16 ;  /* 0x000000100f107221 */ /* 0x000fca0000010000 */
[----:B------:R-:W-:-:S07]  /*1420*/  MOV R27, R16 ;  /* 0x00000010001b7202 */ /* 0x000fce0000000f00 */
[----:B------:R-:W-:Y:S05]  /*1430*/  WARPSYNC.COLLECTIVE R12, `(.L_x_868) ;  /* 0x000000000c087348 */ /* 0x000fea0003c00000 */
[----:B------:R0:W1:Y:S02]  /*1440*/  SHFL.BFLY P2, R17, R27, R14, R13 ;  /* 0x0c00000e1b117389 */ /* 0x000064000004000d */
[----:B01----:R-:W-:Y:S01]  /*1450*/  ENDCOLLECTIVE ;  /* 0x000000000000791b */ /* 0x003fe20003800000 */
.L_x_868:
[----:B------:R-:W-:Y:S01]  /*1460*/  HFMA2.MMA R14, -RZ, RZ, 0, 2.384185791015625e-07 ;  /* 0x00000004ff0e7435 */ /* 0x000fe200000001ff */
[----:B------:R-:W-:-:S05]  /*1470*/  MOV R19, R17 ;  /* 0x0000001100137202 */ /* 0x000fca0000000f00 */
[----:B------:R-:W-:-:S05]  /*1480*/  FADD.FTZ R15, R16, R19 ;  /* 0x00000013100f7221 */ /* 0x000fca0000010000 */
[----:B------:R-:W-:-:S07]  /*1490*/  MOV R27, R15 ;  /* 0x0000000f001b7202 */ /* 0x000fce0000000f00 */
[----:B------:R-:W-:Y:S05]  /*14a0*/  WARPSYNC.COLLECTIVE R12, `(.L_x_869) ;  /* 0x000000000c087348 */ /* 0x000fea0003c00000 */
[----:B------:R0:W1:Y:S02]  /*14b0*/  SHFL.BFLY P2, R17, R27, R14, R13 ;  /* 0x0c00000e1b117389 */ /* 0x000064000004000d */
[----:B01----:R-:W-:Y:S01]  /*14c0*/  ENDCOLLECTIVE ;  /* 0x000000000000791b */ /* 0x003fe20003800000 */
.L_x_869:
[----:B------:R-:W-:Y:S01]  /*14d0*/  HFMA2.MMA R14, -RZ, RZ, 0, 4.76837158203125e-07 ;  /* 0x00000008ff0e7435 */ /* 0x000fe200000001ff */
[----:B------:R-:W-:-:S05]  /*14e0*/  MOV R18, R17 ;  /* 0x0000001100127202 */ /* 0x000fca0000000f00 */
[----:B------:R-:W-:-:S05]  /*14f0*/  FADD.FTZ R20, R15, R18 ;  /* 0x000000120f147221 */ /* 0x000fca0000010000 */
[----:B------:R-:W-:-:S07]  /*1500*/  MOV R27, R20 ;  /* 0x00000014001b7202 */ /* 0x000fce0000000f00 */
[----:B------:R-:W-:Y:S05]  /*1510*/  WARPSYNC.COLLECTIVE R12, `(.L_x_870) ;  /* 0x000000000c087348 */ /* 0x000fea0003c00000 */
[----:B------:R0:W1:Y:S02]  /*1520*/  SHFL.BFLY P2, R17, R27, R14, R13 ;  /* 0x0c00000e1b117389 */ /* 0x000064000004000d */
[----:B01----:R-:W-:Y:S01]  /*1530*/  ENDCOLLECTIVE ;  /* 0x000000000000791b */ /* 0x003fe20003800000 */
.L_x_870:
[----:B------:R-:W-:Y:S01]  /*1540*/  HFMA2.MMA R14, -RZ, RZ, 0, 9.5367431640625e-07 ;  /* 0x00000010ff0e7435 */ /* 0x000fe200000001ff */
[----:B------:R-:W-:-:S05]  /*1550*/  MOV R21, R17 ;  /* 0x0000001100157202 */ /* 0x000fca0000000f00 */
[----:B------:R-:W-:-:S05]  /*1560*/  FADD.FTZ R16, R20, R21 ;  /* 0x0000001514107221 */ /* 0x000fca0000010000 */
[----:B------:R-:W-:-:S07]  /*1570*/  MOV R27, R16 ;  /* 0x00000010001b7202 */ /* 0x000fce0000000f00 */
[----:B------:R-:W-:Y:S05]  /*1580*/  WARPSYNC.COLLECTIVE R12, `(.L_x_871) ;  /* 0x000000000c087348 */ /* 0x000fea0003c00000 */
[----:B------:R0:W1:Y:S02]  /*1590*/  SHFL.BFLY P2, R17, R27, R14, R13 ;  /* 0x0c00000e1b117389 */ /* 0x000064000004000d */
[----:B01----:R-:W-:Y:S01]  /*15a0*/  ENDCOLLECTIVE ;  /* 0x000000000000791b */ /* 0x003fe20003800000 */
.L_x_871:
[----:B------:R-:W-:Y:S01]  /*15b0*/  HFMA2.MMA R14, -RZ, RZ, 0, 5.9604644775390625e-08 ;  /* 0x00000001ff0e7435 */ /* 0x000fe200000001ff */
[----:B------:R-:W-:Y:S02]  /*15c0*/  MOV R27, R9 ;  /* 0x00000009001b7202 */ /* 0x000fe40000000f00 */
[----:B------:R-:W-:-:S08]  /*15d0*/  MOV R15, R17 ;  /* 0x00000011000f7202 */ /* 0x000fd00000000f00 */
[----:B------:R-:W-:Y:S05]  /*15e0*/  WARPSYNC.COLLECTIVE R12, `(.L_x_872) ;  /* 0x000000000c087348 */ /* 0x000fea0003c00000 */
[----:B------:R0:W1:Y:S02]  /*15f0*/  SHFL.BFLY P2, R17, R27, R14, R13 ;  /* 0x0c00000e1b117389 */ /* 0x000064000004000d */
[----:B01----:R-:W-:Y:S01]  /*1600*/  ENDCOLLECTIVE ;  /* 0x000000000000791b */ /* 0x003fe20003800000 */
.L_x_872:
[----:B------:R-:W-:Y:S01]  /*1610*/  HFMA2.MMA R14, -RZ, RZ, 0, 1.1920928955078125e-07 ;  /* 0x00000002ff0e7435 */ /* 0x000fe200000001ff */
[----:B------:R-:W-:-:S05]  /*1620*/  MOV R18, R17 ;  /* 0x0000001100127202 */ /* 0x000fca0000000f00 */
[----:B------:R-:W-:-:S05]  /*1630*/  FADD.FTZ R20, R9, R18 ;  /* 0x0000001209147221 */ /* 0x000fca0000010000 */
[----:B------:R-:W-:-:S07]  /*1640*/  MOV R27, R20 ;  /* 0x00000014001b7202 */ /* 0x000fce0000000f00 */
[----:B------:R-:W-:Y:S05]  /*1650*/  WARPSYNC.COLLECTIVE R12, `(.L_x_873) ;  /* 0x000000000c087348 */ /* 0x000fea0003c00000 */
[----:B------:R0:W1:Y:S02]  /*1660*/  SHFL.BFLY P2, R17, R27, R14, R13 ;  /* 0x0c00000e1b117389 */ /* 0x000064000004000d */
[----:B01----:R-:W-:Y:S01]  /*1670*/  ENDCOLLECTIVE ;  /* 0x000000000000791b */ /* 0x003fe20003800000 */
.L_x_873:
[----:B------:R-:W-:Y:S01]  /*1680*/  IMAD.MOV.U32 R14, RZ, RZ, 0x4 ;  /* 0x00000004ff0e7424 */ /* 0x000fe200078e00ff */
[----:B------:R-:W-:-:S05]  /*1690*/  MOV R21, R17 ;  /* 0x0000001100157202 */ /* 0x000fca0000000f00 */
[----:B------:R-:W-:-:S05]  /*16a0*/  FADD.FTZ R9, R20, R21 ;  /* 0x0000001514097221 */ /* 0x000fca0000010000 */
[----:B------:R-:W-:-:S07]  /*16b0*/  MOV R27, R9 ;  /* 0x00000009001b7202 */ /* 0x000fce0000000f00 */
[----:B------:R-:W-:Y:S05]  /*16c0*/  WARPSYNC.COLLECTIVE R12, `(.L_x_874) ;  /* 0x000000000c087348 */ /* 0x000fea0003c00000 */
[----:B------:R0:W1:Y:S02]  /*16d0*/  SHFL.BFLY P2, R17, R27, R14, R13 ;  /* 0x0c00000e1b117389 */ /* 0x000064000004000d */
[----:B01----:R-:W-:Y:S01]  /*16e0*/  ENDCOLLECTIVE ;  /* 0x000000000000791b */ /* 0x003fe20003800000 */
.L_x_874:
[----:B------:R-:W-:Y:S01]  /*16f0*/  HFMA2.MMA R14, -RZ, RZ, 0, 4.76837158203125e-07 ;  /* 0x00000008ff0e7435 */ /* 0x000fe200000001ff */
[----:B------:R-:W-:-:S05]  /*1700*/  MOV R22, R17 ;  /* 0x0000001100167202 */ /* 0x000fca0000000f00 */
[----:B------:R-:W-:-:S05]  /*1710*/  FADD.FTZ R22, R9, R22 ;  /* 0x0000001609167221 */ /* 0x000fca0000010000 */
[----:B------:R-:W-:-:S07]  /*1720*/  MOV R27, R22 ;  /* 0x00000016001b7202 */ /* 0x000fce0000000f00 */
[----:B------:R-:W-:Y:S05]  /*1730*/  WARPSYNC.COLLECTIVE R12, `(.L_x_875) ;  /* 0x000000000c087348 */ /* 0x000fea0003c00000 */
[----:B------:R0:W1:Y:S02]  /*1740*/  SHFL.BFLY P2, R17, R27, R14, R13 ;  /* 0x0c00000e1b117389 */ /* 0x000064000004000d */
[----:B01----:R-:W-:Y:S01]  /*1750*/  ENDCOLLECTIVE ;  /* 0x000000000000791b */ /* 0x003fe20003800000 */
.L_x_875:
[----:B------:R-:W-:Y:S01]  /*1760*/  HFMA2.MMA R14, -RZ, RZ, 0, 9.5367431640625e-07 ;  /* 0x00000010ff0e7435 */ /* 0x000fe200000001ff */
[----:B------:R-:W-:-:S05]  /*1770*/  MOV R23, R17 ;  /* 0x0000001100177202 */ /* 0x000fca0000000f00 */
[----:B------:R-:W-:-:S05]  /*1780*/  FADD.FTZ R18, R22, R23 ;  /* 0x0000001716127221 */ /* 0x000fca0000010000 */
[----:B------:R-:W-:-:S07]  /*1790*/  MOV R27, R18 ;  /* 0x00000012001b7202 */ /* 0x000fce0000000f00 */
[----:B------:R-:W-:Y:S05]  /*17a0*/  WARPSYNC.COLLECTIVE R12, `(.L_x_876) ;  /* 0x000000000c087348 */ /* 0x000fea0003c00000 */
[----:B------:R0:W1:Y:S02]  /*17b0*/  SHFL.BFLY P2, R17, R27, R14, R13 ;  /* 0x0c00000e1b117389 */ /* 0x000064000004000d */
[----:B01----:R-:W-:Y:S01]  /*17c0*/  ENDCOLLECTIVE ;  /* 0x000000000000791b */ /* 0x003fe20003800000 */
.L_x_876:
[----:B------:R-:W-:Y:S01]  /*17d0*/  HFMA2.MMA R14, -RZ, RZ, 0, 5.9604644775390625e-08 ;  /* 0x00000001ff0e7435 */ /* 0x000fe200000001ff */
[----:B------:R-:W-:Y:S02]  /*17e0*/  MOV R27, R8 ;  /* 0x00000008001b7202 */ /* 0x000fe40000000f00 */
[----:B------:R-:W-:-:S08]  /*17f0*/  MOV R9, R17 ;  /* 0x0000001100097202 */ /* 0x000fd00000000f00 */
[----:B------:R-:W-:Y:S05]  /*1800*/  WARPSYNC.COLLECTIVE R12, `(.L_x_877) ;  /* 0x000000000c087348 */ /* 0x000fea0003c00000 */
[----:B------:R0:W1:Y:S02]  /*1810*/  SHFL.BFLY P2, R17, R27, R14, R13 ;  /* 0x0c00000e1b117389 */ /* 0x000064000004000d */
[----:B01----:R-:W-:Y:S01]  /*1820*/  ENDCOLLECTIVE ;  /* 0x000000000000791b */ /* 0x003fe20003800000 */
.L_x_877:
[----:B------:R-:W-:Y:S01]  /*1830*/  HFMA2.MMA R14, -RZ, RZ, 0, 1.1920928955078125e-07 ;  /* 0x00000002ff0e7435 */ /* 0x000fe200000001ff */
[----:B------:R-:W-:-:S05]  /*1840*/  MOV R19, R17 ;  /* 0x0000001100137202 */ /* 0x000fca0000000f00 */
[----:B------:R-:W-:-:S05]  /*1850*/  FADD.FTZ R23, R8, R19 ;  /* 0x0000001308177221 */ /* 0x000fca0000010000 */
[----:B------:R-:W-:-:S07]  /*1860*/  MOV R27, R23 ;  /* 0x00000017001b7202 */ /* 0x000fce0000000f00 */
[----:B------:R-:W-:Y:S05]  /*1870*/  WARPSYNC.COLLECTIVE R12, `(.L_x_878) ;  /* 0x000000000c087348 */ /* 0x000fea0003c00000 */
[----:B------:R0:W1:Y:S02]  /*1880*/  SHFL.BFLY P2, R17, R27, R14, R13 ;  /* 0x0c00000e1b117389 */ /* 0x000064000004000d */
[----:B01----:R-:W-:Y:S01]  /*1890*/  ENDCOLLECTIVE ;  /* 0x000000000000791b */ /* 0x003fe20003800000 */
.L_x_878:
[----:B------:R-:W-:Y:S01]  /*18a0*/  HFMA2.MMA R14, -RZ, RZ, 0, 2.384185791015625e-07 ;  /* 0x00000004ff0e7435 */ /* 0x000fe200000001ff */
[----:B------:R-:W-:-:S05]  /*18b0*/  MOV R22, R17 ;  /* 0x0000001100167202 */ /* 0x000fca0000000f00 */
[----:B------:R-:W-:-:S05]  /*18c0*/  FADD.FTZ R8, R23, R22 ;  /* 0x0000001617087221 */ /* 0x000fca0000010000 */
[----:B------:R-:W-:-:S07]  /*18d0*/  MOV R27, R8 ;  /* 0x00000008001b7202 */ /* 0x000fce0000000f00 */
[----:B------:R-:W-:Y:S05]  /*18e0*/  WARPSYNC.COLLECTIVE R12, `(.L_x_879) ;  /* 0x000000000c087348 */ /* 0x000fea0003c00000 */
[----:B------:R0:W1:Y:S02]  /*18f0*/  SHFL.BFLY P2, R17, R27, R14, R13 ;  /* 0x0c00000e1b117389 */ /* 0x000064000004000d */
[----:B01----:R-:W-:Y:S01]  /*1900*/  ENDCOLLECTIVE ;  /* 0x000000000000791b */ /* 0x003fe20003800000 */
.L_x_879:
[----:B------:R-:W-:Y:S01]  /*1910*/  HFMA2.MMA R14, -RZ, RZ, 0, 4.76837158203125e-07 ;  /* 0x00000008ff0e7435 */ /* 0x000fe200000001ff */
[----:B------:R-:W-:-:S05]  /*1920*/  MOV R21, R17 ;  /* 0x0000001100157202 */ /* 0x000fca0000000f00 */
[----:B------:R-:W-:-:S05]  /*1930*/  FADD.FTZ R24, R8, R21 ;  /* 0x0000001508187221 */ /* 0x000fca0000010000 */
[----:B------:R-:W-:-:S07]  /*1940*/  MOV R27, R24 ;  /* 0x00000018001b7202 */ /* 0x000fce0000000f00 */
[----:B------:R-:W-:Y:S05]  /*1950*/  WARPSYNC.COLLECTIVE R12, `(.L_x_880) ;  /* 0x000000000c087348 */ /* 0x000fea0003c00000 */
[----:B------:R0:W1:Y:S02]  /*1960*/  SHFL.BFLY P2, R17, R27, R14, R13 ;  /* 0x0c00000e1b117389 */ /* 0x000064000004000d */
[----:B01----:R-:W-:Y:S01]  /*1970*/  ENDCOLLECTIVE ;  /* 0x000000000000791b */ /* 0x003fe20003800000 */
.L_x_880:
[----:B------:R-:W-:Y:S01]  /*1980*/  HFMA2.MMA R14, -RZ, RZ, 0, 9.5367431640625e-07 ;  /* 0x00000010ff0e7435 */ /* 0x000fe200000001ff */
[----:B------:R-:W-:-:S05]  /*1990*/  MOV R25, R17 ;  /* 0x0000001100197202 */ /* 0x000fca0000000f00 */
[----:B------:R-:W-:-:S05]  /*19a0*/  FADD.FTZ R25, R24, R25 ;  /* 0x0000001918197221 */ /* 0x000fca0000010000 */
[----:B------:R-:W-:-:S07]  /*19b0*/  MOV R27, R25 ;  /* 0x00000019001b7202 */ /* 0x000fce0000000f00 */
[----:B------:R-:W-:Y:S05]  /*19c0*/  WARPSYNC.COLLECTIVE R12, `(.L_x_881) ;  /* 0x000000000c087348 */ /* 0x000fea0003c00000 */
[----:B------:R0:W1:Y:S02]  /*19d0*/  SHFL.BFLY P2, R17, R27, R14, R13 ;  /* 0x0c00000e1b117389 */ /* 0x000064000004000d */
[----:B01----:R-:W-:Y:S01]  /*19e0*/  ENDCOLLECTIVE ;  /* 0x000000000000791b */ /* 0x003fe20003800000 */
.L_x_881:
[----:B------:R-:W-:Y:S05]  /*19f0*/  BRA `(.L_x_882) ;  /* 0xfffffff400487947 */ /* 0x000fea000383ffff */
.L_x_883:
        /* <DEDUP_REMOVED lines=16> */
.L_x_3461:


//--------------------- .text._ZN10layer_norm31ln_parallel_residual_bwd_kernelINS_13Kernel_traitsIf13__nv_bfloat16S2_S2_fjLj768ELj1ELj4ELj1ELj16ENS_18Kernel_traits_baseILj768EfS2_S2_S2_fjLj128EEEEELb1ELb1ELb0EEEvNS_9BwdParamsE --------------------------
	.section	.text._ZN10layer_norm31ln_parallel_residual_bwd_kernelINS_13Kernel_traitsIf13__nv_bfloat16S2_S2_fjLj768ELj1ELj4ELj1ELj16ENS_18Kernel_traits_baseILj768EfS2_S2_S2_fjLj128EEEEELb1ELb1ELb0EEEvNS_9BwdParamsE,"ax",@progbits
	.align	128
        .global         _ZN10layer_norm31ln_parallel_residual_bwd_kernelINS_13Kernel_traitsIf13__nv_bfloat16S2_S2_fjLj768ELj1ELj4ELj1ELj16ENS_18Kernel_traits_baseILj768EfS2_S2_S2_fjLj128EEEEELb1ELb1ELb0EEEvNS_9BwdParamsE
        .type           _ZN10layer_norm31ln_parallel_residual_bwd_kernelINS_13Kernel_traitsIf13__nv_bfloat16S2_S2_fjLj768ELj1ELj4ELj1ELj16ENS_18Kernel_traits_baseILj768EfS2_S2_S2_fjLj128EEEEELb1ELb1ELb0EEEvNS_9BwdParamsE,@function
        .size           _ZN10layer_norm31ln_parallel_residual_bwd_kernelINS_13Kernel_traitsIf13__nv_bfloat16S2_S2_fjLj768ELj1ELj4ELj1ELj16ENS_18Kernel_traits_baseILj768EfS2_S2_S2_fjLj128EEEEELb1ELb1ELb0EEEvNS_9BwdParamsE,(.L_x_3462 - _ZN10layer_norm31ln_parallel_residual_bwd_kernelINS_13Kernel_traitsIf13__nv_bfloat16S2_S2_fjLj768ELj1ELj4ELj1ELj16ENS_18Kernel_traits_baseILj768EfS2_S2_S2_fjLj128EEEEELb1ELb1ELb0EEEvNS_9BwdParamsE)
        .other          _ZN10layer_norm31ln_parallel_residual_bwd_kernelINS_13Kernel_traitsIf13__nv_bfloat16S2_S2_fjLj768ELj1ELj4ELj1ELj16ENS_18Kernel_traits_baseILj768EfS2_S2_S2_fjLj128EEEEELb1ELb1ELb0EEEvNS_9BwdParamsE,@"STO_CUDA_ENTRY STV_DEFAULT"
_ZN10layer_norm31ln_parallel_residual_bwd_kernelINS_13Kernel_traitsIf13__nv_bfloat16S2_S2_fjLj768ELj1ELj4ELj1ELj16ENS_18Kernel_traits_baseILj768EfS2_S2_S2_fjLj128EEEEELb1ELb1ELb0EEEvNS_9BwdParamsE:
.text._ZN10layer_norm31ln_parallel_residual_bwd_kernelINS_13Kernel_traitsIf13__nv_bfloat16S2_S2_fjLj768ELj1ELj4ELj1ELj16ENS_18Kernel_traits_baseILj768EfS2_S2_S2_fjLj128EEEEELb1ELb1ELb0EEEvNS_9BwdParamsE:
        /* <DEDUP_REMOVED lines=68> */
[----:B------:R-:W-:Y:S01]  /*0440*/  IMAD.MOV.U32 R57, RZ, RZ, RZ ;  /* 0x000000ffff397224 */ /* 0x000fe200078e00ff */
[----:B------:R-:W-:-:S13]  /*0450*/  ISETP.NE.AND P4, PT, RZ, UR6, PT ;  /* 0x00000006ff007c0c */ /* 0x000fda000bf85270 */
.L_x_899:
        /* <DEDUP_REMOVED lines=8> */
[----:B------:R-:W-:Y:S01]  /*04e0*/  HFMA2.MMA R168, -RZ, RZ, 0, 0 ;  /* 0x00000000ffa87435 */ /* 0x000fe200000001ff */
[----:B------:R-:W-:Y:S02]  /*04f0*/  IMAD.MOV.U32 R167, RZ, RZ, RZ ;  /* 0x000000ffffa77224 */ /* 0x000fe400078e00ff */
[----:B------:R-:W-:-:S05]  /*0500*/  IMAD R100, R117, R2, RZ ;  /* 0x0000000275647224 */ /* 0x000fca00078e02ff */
        /* <DEDUP_REMOVED lines=22> */
[----:B0-----:R-:W-:-:S05]  /*0670*/  @P0 IADD3 R120, P6, R3, R120, RZ ;  /* 0x0000007803780210 */ /* 0x001fca0007fde0ff */
[----:B------:R-:W-:Y:S01]  /*0680*/  @P0 IMAD.X R121, R118, 0x1, R121, P6 ;  /* 0x0000000176790824 */ /* 0x000fe200030e0679 */
[----:B------:R-:W-:-:S04]  /*0690*/  @P5 LEA R118, P6, R116, UR8, 0x4 ;  /* 0x0000000874765c11 */ /* 0x000fc8000f8c20ff */
[C---:B------:R-:W-:Y:S01]  /*06a0*/  @P5 LEA.HI.X R119, R116.reuse, UR9, RZ, 0x4, P6 ;  /* 0x0000000974775c11 */ /* 0x040fe2000b0f24ff */
[----:B------:R-:W5:Y:S04]  /*06b0*/  @P0 LDG.E.64 R104, desc[UR4][R120.64] ;  /* 0x0000000478680981 */ /* 0x000f68000c1e1b00 */
[----:B------:R0:W5:Y:S01]  /*06c0*/  @P5 LDG.E.128 R8, desc[UR4][R118.64] ;  /* 0x0000000476085981 */ /* 0x000162000c1e1d00 */
[----:B------:R-:W-:Y:S02]  /*06d0*/  IADD3 R169, R116, 0x20, RZ ;  /* 0x0000002074a97810 */ /* 0x000fe40007ffe0ff */
[C---:B--2---:R-:W-:Y:S01]  /*06e0*/  SHF.L.U32 R3, R96.reuse, 0x10, RZ ;  /* 0x0000001060037819 */ /* 0x044fe200000006ff */
[----:B------:R-:W-:Y:S01]  /*06f0*/  IMAD.U32 R123, R97, 0x10000, RZ ;  /* 0x00010000617b7824 */ /* 0x000fe200078e00ff */
[----:B------:R-:W-:-:S02]  /*0700*/  PRMT R122, R96, 0x7632, R122 ;  /* 0x00007632607a7816 */ /* 0x000fc4000000007a */
[----:B------:R-:W-:Y:S01]  /*0710*/  PRMT R125, R97, 0x7632, R125 ;  /* 0x00007632617d7816 */ /* 0x000fe2000000007d */
[----:B------:R-:W-:-:S04]  /*0720*/  FADD.FTZ R96, -R166, R3 ;  /* 0x00000003a6607221 */ /* 0x000fc80000010100 */
[----:B-----5:R-:W-:Y:S01]  /*0730*/  FMUL.FTZ R3, R165, R96 ;  /* 0x00000060a5037220 */ /* 0x020fe20000410000 */
[C---:B------:R-:W-:Y:S01]  /*0740*/  PRMT R127, R98.reuse, 0x7632, R127 ;  /* 0x00007632627f7816 */ /* 0x040fe2000000007f */
[----:B------:R-:W-:Y:S01]  /*0750*/  IMAD.U32 R167, R99, 0x10000, RZ ;  /* 0x0001000063a77824 */ /* 0x000fe200078e00ff */
[----:B------:R-:W-:Y:S02]  /*0760*/  SHF.L.U32 R129, R98, 0x10, RZ ;  /* 0x0000001062817819 */ /* 0x000fe400000006ff */
[----:B---3--:R-:W-:-:S04]  /*0770*/  PRMT R97, R100, 0x7632, R97 ;  /* 0x0000763264617816 */ /* 0x008fc80000000061 */
[----:B------:R-:W-:Y:S01]  /*0780*/  SHF.L.U32 R96, R97, 0x10, RZ ;  /* 0x0000001061607819 */ /* 0x000fe200000006ff */
[----:B------:R-:W-:Y:S01]  /*0790*/  IMAD.U32 R97, R122, 0x10000, RZ ;  /* 0x000100007a617824 */ /* 0x000fe200078e00ff */
[----:B------:R-:W-:Y:S01]  /*07a0*/  PRMT R128, R99, 0x7632, R128 ;  /* 0x0000763263807816 */ /* 0x000fe20000000080 */
[----:B------:R-:W-:Y:S01]  /*07b0*/  FADD.FTZ R98, -R166, R123 ;  /* 0x0000007ba6627221 */ /* 0x000fe20000010100 */
[----:B------:R-:W-:Y:S01]  /*07c0*/  SHF.L.U32 R99, R100, 0x10, RZ ;  /* 0x0000001064637819 */ /* 0x000fe200000006ff */
[----:B------:R-:W-:Y:S01]  /*07d0*/  FADD.FTZ R126, -R166, R97 ;  /* 0x00000061a67e7221 */ /* 0x000fe20000010100 */
[C---:B------:R-:W-:Y:S01]  /*07e0*/  PRMT R100, R101.reuse, 0x7632, R100 ;  /* 0x0000763265647816 */ /* 0x040fe20000000064 */
[----:B------:R-:W-:Y:S02]  /*07f0*/  IMAD.U32 R101, R101, 0x10000, RZ ;  /* 0x0001000065657824 */ /* 0x000fe400078e00ff */
[C---:B0-----:R-:W-:Y:S01]  /*0800*/  FMUL.FTZ R119, R165.reuse, R98 ;  /* 0x00000062a5777220 */ /* 0x041fe20000410000 */
[----:B------:R-:W-:Y:S01]  /*0810*/  FMUL.FTZ R126, R165, R126 ;  /* 0x0000007ea57e7220 */ /* 0x000fe20000410000 */
[----:B------:R-:W-:Y:S01]  /*0820*/  FMUL.FTZ R118, R80, R99 ;  /* 0x0000006350767220 */ /* 0x000fe20000410000 */
[----:B------:R-:W-:Y:S01]  /*0830*/  IMAD.U32 R97, R125, 0x10000, RZ ;  /* 0x000100007d617824 */ /* 0x000fe200078e00ff */
[----:B------:R-:W-:Y:S01]  /*0840*/  PRMT R121, R102, 0x7632, R121 ;  /* 0x0000763266797816 */ /* 0x000fe20000000079 */
[----:B------:R-:W-:Y:S01]  /*0850*/  FADD.FTZ R34, R34, R101 ;  /* 0x0000006522227221 */ /* 0x000fe20000010000 */
[-C--:B------:R-:W-:Y:S01]  /*0860*/  FFMA.FTZ R58, R119, R101.reuse, R58 ;  /* 0x00000065773a7223 */ /* 0x080fe2000001003a */
[----:B------:R-:W-:Y:S01]  /*0870*/  FMUL.FTZ R120, R82, R101 ;  /* 0x0000006552787220 */ /* 0x000fe20000410000 */
[----:B------:R-:W-:Y:S01]  /*0880*/  FADD.FTZ R98, -R166, R129 ;  /* 0x00000081a6627221 */ /* 0x000fe20000010100 */
[----:B------:R-:W-:-:S02]  /*0890*/  IMAD.U32 R101, R128, 0x10000, RZ ;  /* 0x0001000080657824 */ /* 0x000fc400078e00ff */
[----:B------:R-:W-:Y:S01]  /*08a0*/  FADD.FTZ R33, R33, R96 ;  /* 0x0000006021217221 */ /* 0x000fe20000010000 */
[-C--:B------:R-:W-:Y:S01]  /*08b0*/  FFMA.FTZ R57, R126, R96.reuse, R57 ;  /* 0x000000607e397223 */ /* 0x080fe20000010039 */
[----:B------:R-:W-:Y:S01]  /*08c0*/  FMUL.FTZ R125, R81, R96 ;  /* 0x00000060517d7220 */ /* 0x000fe20000410000 */
[----:B------:R-:W-:Y:S01]  /*08d0*/  FADD.FTZ R128, -R166, R97 ;  /* 0x00000061a6807221 */ /* 0x000fe20000010100 */
[----:B------:R-:W-:Y:S01]  /*08e0*/  FADD.FTZ R96, RZ, R118 ;  /* 0x00000076ff607221 */ /* 0x000fe20000010000 */
[----:B------:R-:W-:Y:S01]  /*08f0*/  SHF.L.U32 R131, R102, 0x10, RZ ;  /* 0x0000001066837819 */ /* 0x000fe200000006ff */
[----:B------:R-:W-:Y:S01]  /*0900*/  FFMA.FTZ R97, R3, R118, RZ ;  /* 0x0000007603617223 */ /* 0x000fe200000100ff */
[----:B------:R-:W-:Y:S01]  /*0910*/  SHF.L.U32 R102, R121, 0x10, RZ ;  /* 0x0000001079667819 */ /* 0x000fe200000006ff */
[----:B------:R-:W-:Y:S01]  /*0920*/  FADD.FTZ R32, R32, R99 ;  /* 0x0000006320207221 */ /* 0x000fe20000010000 */
[----:B------:R-:W-:Y:S01]  /*0930*/  FFMA.FTZ R56, R3, R99, R56 ;  /* 0x0000006303387223 */ /* 0x000fe20000010038 */
[----:B------:R-:W-:Y:S01]  /*0940*/  FMUL.FTZ R121, R165, R98 ;  /* 0x00000062a5797220 */ /* 0x000fe20000410000 */
[----:B------:R-:W-:Y:S01]  /*0950*/  SHF.L.U32 R127, R127, 0x10, RZ ;  /* 0x000000107f7f7819 */ /* 0x000fe200000006ff */
[----:B------:R-:W-:Y:S01]  /*0960*/  FADD.FTZ R98, -R166, R167 ;  /* 0x000000a7a6627221 */ /* 0x000fe20000010100 */
[----:B------:R-:W-:Y:S01]  /*0970*/  FADD.FTZ R99, R96, R125 ;  /* 0x0000007d60637221 */ /* 0x000fe20000010000 */
[----:B------:R-:W-:-:S02]  /*0980*/  IMAD.U32 R100, R100, 0x10000, RZ ;  /* 0x0001000064647824 */ /* 0x000fc400078e00ff */
[----:B------:R-:W-:Y:S01]  /*0990*/  FFMA.FTZ R96, R126, R125, R97 ;  /* 0x0000007d7e607223 */ /* 0x000fe20000010061 */
[C---:B------:R-:W-:Y:S01]  /*09a0*/  FMUL.FTZ R123, R165.reuse, R98 ;  /* 0x00000062a57b7220 */ /* 0x040fe20000410000 */
[----:B------:R-:W-:Y:S01]  /*09b0*/  FADD.FTZ R130, -R166, R127 ;  /* 0x0000007fa6827221 */ /* 0x000fe20000010100 */
[----:B------:R-:W-:Y:S01]  /*09c0*/  FMUL.FTZ R128, R165, R128 ;  /* 0x00000080a5807220 */ /* 0x000fe20000410000 */
[----:B------:R-:W-:Y:S01]  /*09d0*/  FMUL.FTZ R127, R83, R100 ;  /* 0x00000064537f7220 */ /* 0x000fe20000410000 */
[----:B------:R-:W-:Y:S01]  /*09e0*/  FADD.FTZ R98, R99, R120 ;  /* 0x0000007863627221 */ /* 0x000fe20000010000 */
[----:B------:R-:W-:Y:S01]  /*09f0*/  FFMA.FTZ R97, R119, R120, R96 ;  /* 0x0000007877617223 */ /* 0x000fe20000010060 */
[----:B------:R-:W-:Y:S02]  /*0a00*/  FMUL.FTZ R122, R76, R131 ;  /* 0x000000834c7a7220 */ /* 0x000fe40000410000 */
[----:B------:R-:W-:Y:S01]  /*0a10*/  FADD.FTZ R99, R98, R127 ;  /* 0x0000007f62637221 */ /* 0x000fe20000010000 */
[----:B------:R-:W-:Y:S01]  /*0a20*/  FFMA.FTZ R96, R128, R127, R97 ;  /* 0x0000007f80607223 */ /* 0x000fe20000010061 */
[C---:B------:R-:W-:Y:S01]  /*0a30*/  PRMT R124, R103.reuse, 0x7632, R124 ;  /* 0x00007632677c7816 */ /* 0x040fe2000000007c */
[----:B------:R-:W-:-:S02]  /*0a40*/  IMAD.U32 R103, R103, 0x10000, RZ ;  /* 0x0001000067677824 */ /* 0x000fc400078e00ff */
[----:B------:R-:W-:Y:S01]  /*0a50*/  FMUL.FTZ R130, R165, R130 ;  /* 0x00000082a5827220 */ /* 0x000fe20000410000 */
[----:B------:R-:W-:Y:S01]  /*0a60*/  FMUL.FTZ R129, R77, R102 ;  /* 0x000000664d817220 */ /* 0x000fe20000410000 */
[----:B------:R-:W-:Y:S01]  /*0a70*/  FADD.FTZ R98, R99, R122 ;  /* 0x0000007a63627221 */ /* 0x000fe20000010000 */
[C---:B------:R-:W-:Y:S01]  /*0a80*/  FFMA.FTZ R97, R121.reuse, R122, R96 ;  /* 0x0000007a79617223 */ /* 0x040fe20000010060 */
[----:B------:R-:W-:Y:S01]  /*0a90*/  SHF.L.U32 R168, R124, 0x10, RZ ;  /* 0x000000107ca87819 */ /* 0x000fe200000006ff */
[----:B------:R-:W-:Y:S01]  /*0aa0*/  FADD.FTZ R132, -R166, R101 ;  /* 0x00000065a6847221 */ /* 0x000fe20000010100 */
        /* <DEDUP_REMOVED lines=19> */
.L_x_887:
[----:B------:R-:W-:Y:S05]  /*0be0*/  BSYNC B1 ;  /* 0x0000000000017941 */ /* 0x000fea0003800000 */
.L_x_886:
        /* <DEDUP_REMOVED lines=84> */
[C---:B------:R-:W-:Y:S01]  /*1130*/  FFMA.FTZ R97, R137.reuse, R138, R96 ;  /* 0x0000008a89617223 */ /* 0x040fe20000010060 */
        /* <DEDUP_REMOVED lines=20> */
.L_x_889:
[----:B------:R-:W-:Y:S05]  /*1280*/  BSYNC B1 ;  /* 0x0000000000017941 */ /* 0x000fea0003800000 */
.L_x_888:
        /* <DEDUP_REMOVED lines=18> */
[----:B------:R-:W5:Y:S01]  /*13b0*/  @P5 LDG.E.128 R84, desc[UR4][R150.64] ;  /* 0x0000000496545981 */ /* 0x000f62000c1e1d00 */
[----:B------:R-:W-:-:S06]  /*13c0*/  IADD3.X R115, R154, UR13, RZ, P6, !PT ;  /* 0x0000000d9a737c10 */ /* 0x000fcc000b7fe4ff */
[----:B------:R-:W5:Y:S01]  /*13d0*/  LDG.E.64 R114, desc[UR4][R114.64] ;  /* 0x0000000472727981 */ /* 0x000f62000c1e1b00 */
[----:B0-----:R-:W-:-:S05]  /*13e0*/  @P0 IADD3 R152, P6, R153, R156, RZ ;  /* 0x0000009c99980210 */ /* 0x001fca0007fde0ff */
[----:B------:R-:W-:-:S05]  /*13f0*/  @P0 IMAD.X R153, R154, 0x1, R157, P6 ;  /* 0x000000019a990824 */ /* 0x000fca00030e069d */
[----:B------:R0:W5:Y:S01]  /*1400*/  @P0 LDG.E.64 R112, desc[UR4][R152.64] ;  /* 0x0000000498700981 */ /* 0x000162000c1e1b00 */
[C---:B--2---:R-:W-:Y:S01]  /*1410*/  PRMT R154, R97.reuse, 0x7632, R154 ;  /* 0x00007632619a7816 */ /* 0x044fe2000000009a */
[----:B------:R-:W-:Y:S01]  /*1420*/  IMAD.U32 R97, R97, 0x10000, RZ ;  /* 0x0001000061617824 */ /* 0x000fe200078e00ff */
[C---:B------:R-:W-:Y:S01]  /*1430*/  PRMT R156, R98.reuse, 0x7632, R156 ;  /* 0x00007632629c7816 */ /* 0x040fe2000000009c */
[C---:B------:R-:W-:Y:S01]  /*1440*/  IMAD.U32 R159, R99.reuse, 0x10000, RZ ;  /* 0x00010000639f7824 */ /* 0x040fe200078e00ff */
[----:B------:R-:W-:Y:S01]  /*1450*/  SHF.L.U32 R157, R98, 0x10, RZ ;  /* 0x00000010629d7819 */ /* 0x000fe200000006ff */
[----:B0-----:R-:W-:Y:S01]  /*1460*/  FADD.FTZ R152, -R166, R97 ;  /* 0x00000061a6987221 */ /* 0x001fe20000010100 */
[----:B------:R-:W-:Y:S01]  /*1470*/  PRMT R98, R99, 0x7632, R98 ;  /* 0x0000763263627816 */ /* 0x000fe20000000062 */
[----:B------:R-:W-:Y:S01]  /*1480*/  IMAD.U32 R97, R154, 0x10000, RZ ;  /* 0x000100009a617824 */ /* 0x000fe200078e00ff */
[----:B------:R-:W-:Y:S02]  /*1490*/  SHF.L.U32 R99, R156, 0x10, RZ ;  /* 0x000000109c637819 */ /* 0x000fe400000006ff */
[----:B------:R-:W-:-:S02]  /*14a0*/  PRMT R149, R96, 0x7632, R149 ;  /* 0x0000763260957816 */ /* 0x000fc40000000095 */
[----:B------:R-:W-:Y:S01]  /*14b0*/  SHF.L.U32 R155, R96, 0x10, RZ ;  /* 0x00000010609b7819 */ /* 0x000fe200000006ff */
[C---:B------:R-:W-:Y:S01]  /*14c0*/  FADD.FTZ R158, -R166.reuse, R97 ;  /* 0x00000061a69e7221 */ /* 0x040fe20000010100 */
[----:B------:R-:W-:Y:S01]  /*14d0*/  FADD.FTZ R160, -R166, R99 ;  /* 0x00000063a6a07221 */ /* 0x000fe20000010100 */
[----:B------:R-:W-:Y:S01]  /*14e0*/  SHF.L.U32 R149, R149, 0x10, RZ ;  /* 0x0000001095957819 */ /* 0x000fe200000006ff */
[----:B------:R-:W-:Y:S02]  /*14f0*/  IMAD.U32 R151, R98, 0x10000, RZ ;  /* 0x0001000062977824 */ /* 0x000fe400078e00ff */
[----:B------:R-:W-:Y:S01]  /*1500*/  FADD.FTZ R96, -R166, R155 ;  /* 0x0000009ba6607221 */ /* 0x000fe20000010100 */
[C---:B---3--:R-:W-:Y:S02]  /*1510*/  PRMT R97, R100.reuse, 0x7632, R97 ;  /* 0x0000763264617816 */ /* 0x048fe40000000061 */
[----:B------:R-:W-:Y:S01]  /*1520*/  SHF.L.U32 R99, R100, 0x10, RZ ;  /* 0x0000001064637819 */ /* 0x000fe200000006ff */
[----:B------:R-:W-:Y:S01]  /*1530*/  FADD.FTZ R156, -R166, R149 ;  /* 0x00000095a69c7221 */ /* 0x000fe20000010100 */
[----:B------:R-:W-:-:S02]  /*1540*/  PRMT R155, R102, 0x7632, R155 ;  /* 0x00007632669b7816 */ /* 0x000fc4000000009b */
[----:B------:R-:W-:Y:S01]  /*1550*/  SHF.L.U32 R98, R97, 0x10, RZ ;  /* 0x0000001061627819 */ /* 0x000fe200000006ff */
[-C--:B------:R-:W-:Y:S01]  /*1560*/  FMUL.FTZ R150, R64, R99.reuse ;  /* 0x0000006340967220 */ /* 0x080fe20000410000 */
[----:B------:R-:W-:Y:S01]  /*1570*/  FADD.FTZ R154, -R166, R157 ;  /* 0x0000009da69a7221 */ /* 0x000fe20000010100 */
[----:B-----5:R-:W-:Y:S01]  /*1580*/  FMUL.FTZ R149, R165, R96 ;  /* 0x00000060a5957220 */ /* 0x020fe20000410000 */
[----:B------:R-:W-:Y:S01]  /*1590*/  SHF.L.U32 R157, R102, 0x10, RZ ;  /* 0x00000010669d7819 */ /* 0x000fe200000006ff */
[----:B------:R-:W-:Y:S01]  /*15a0*/  FADD.FTZ R96, R167, R150 ;  /* 0x00000096a7607221 */ /* 0x000fe20000010000 */
[----:B------:R-:W-:Y:S01]  /*15b0*/  SHF.L.U32 R102, R155, 0x10, RZ ;  /* 0x000000109b667819 */ /* 0x000fe200000006ff */
[----:B------:R-:W-:Y:S01]  /*15c0*/  FMUL.FTZ R155, R65, R98 ;  /* 0x00000062419b7220 */ /* 0x000fe20000410000 */
[C---:B------:R-:W-:Y:S01]  /*15d0*/  PRMT R100, R101.reuse, 0x7632, R100 ;  /* 0x0000763265647816 */ /* 0x040fe20000000064 */
[----:B------:R-:W-:Y:S02]  /*15e0*/  IMAD.U32 R101, R101, 0x10000, RZ ;  /* 0x0001000065657824 */ /* 0x000fe400078e00ff */
[----:B------:R-:W-:Y:S01]  /*15f0*/  FMUL.FTZ R156, R165, R156 ;  /* 0x0000009ca59c7220 */ /* 0x000fe20000410000 */
[C---:B------:R-:W-:Y:S01]  /*1600*/  FFMA.FTZ R97, R149.reuse, R150, R168 ;  /* 0x0000009695617223 */ /* 0x040fe200000100a8 */
[----:B------:R-:W-:Y:S01]  /*1610*/  FADD.FTZ R164, -R166, R151 ;  /* 0x00000097a6a47221 */ /* 0x000fe20000010100 */
[----:B------:R-:W-:Y:S01]  /*1620*/  FADD.FTZ R16, R16, R99 ;  /* 0x0000006310107221 */ /* 0x000fe20000010000 */
[----:B------:R-:W-:Y:S01]  /*1630*/  FFMA.FTZ R40, R149, R99, R40 ;  /* 0x0000006395287223 */ /* 0x000fe20000010028 */
[C---:B------:R-:W-:Y:S01]  /*1640*/  FMUL.FTZ R151, R165.reuse, R152 ;  /* 0x00000098a5977220 */ /* 0x040fe20000410000 */
[----:B------:R-:W-:Y:S01]  /*1650*/  FMUL.FTZ R153, R165, R154 ;  /* 0x0000009aa5997220 */ /* 0x000fe20000410000 */
[----:B------:R-:W-:Y:S01]  /*1660*/  FADD.FTZ R99, R96, R155 ;  /* 0x0000009b60637221 */ /* 0x000fe20000010000 */
[----:B------:R-:W-:-:S02]  /*1670*/  IMAD.U32 R100, R100, 0x10000, RZ ;  /* 0x0001000064647824 */ /* 0x000fc400078e00ff */
[----:B------:R-:W-:Y:S01]  /*1680*/  FMUL.FTZ R152, R66, R101 ;  /* 0x0000006542987220 */ /* 0x000fe20000410000 */
        /* <DEDUP_REMOVED lines=10> */
[--C-:B------:R-:W-:Y:S01]  /*1730*/  FADD.FTZ R162, -R166, R159.reuse ;  /* 0x0000009fa6a27221 */ /* 0x100fe20000010100 */
[C---:B------:R-:W-:Y:S01]  /*1740*/  PRMT R159, R103.reuse, 0x7632, R159 ;  /* 0x00007632679f7816 */ /* 0x040fe2000000009f */
[----:B------:R-:W-:Y:S01]  /*1750*/  FADD.FTZ R99, R98, R157 ;  /* 0x0000009d62637221 */ /* 0x000fe20000010000 */
[----:B------:R-:W-:Y:S01]  /*1760*/  FFMA.FTZ R96, R158, R157, R97 ;  /* 0x0000009d9e607223 */ /* 0x000fe20000010061 */
[----:B------:R-:W-:-:S02]  /*1770*/  IMAD.U32 R103, R103, 0x10000, RZ ;  /* 0x0001000067677824 */ /* 0x000fc400078e00ff */
[----:B------:R-:W-:Y:S01]  /*1780*/  FMUL.FTZ R160, R165, R160 ;  /* 0x000000a0a5a07220 */ /* 0x000fe20000410000 */
[----:B------:R-:W-:Y:S01]  /*1790*/  FMUL.FTZ R161, R61, R102 ;  /* 0x000000663da17220 */ /* 0x000fe20000410000 */
[----:B------:R-:W-:Y:S01]  /*17a0*/  FADD.FTZ R98, R99, R154 ;  /* 0x0000009a63627221 */ /* 0x000fe20000010000 */
[----:B------:R-:W-:Y:S01]  /*17b0*/  FFMA.FTZ R97, R153, R154, R96 ;  /* 0x0000009a99617223 */ /* 0x000fe20000010060 */
[----:B------:R-:W-:Y:S02]  /*17c0*/  IMAD.U32 R166, R159, 0x10000, RZ ;  /* 0x000100009fa67824 */ /* 0x000fe400078e00ff */
        /* <DEDUP_REMOVED lines=17> */
[----:B------:R-:W-:Y:S01]  /*18e0*/  FFMA.FTZ R39, R164, R166, R39 ;  /* 0x000000a6a4277223 */ /* 0x000fe20000010027 */
[----:B------:R-:W-:Y:S01]  /*18f0*/  FADD.FTZ R167, R98, R163 ;  /* 0x000000a362a77221 */ /* 0x000fe20000010000 */
[----:B------:R-:W-:-:S07]  /*1900*/  FFMA.FTZ R168, R164, R163, R96 ;  /* 0x000000a3a4a87223 */ /* 0x000fce0000010060 */
.L_x_891:
[----:B------:R-:W-:Y:S05]  /*1910*/  BSYNC B1 ;  /* 0x0000000000017941 */ /* 0x000fea0003800000 */
.L_x_890:
        /* <DEDUP_REMOVED lines=20> */
.L_x_911:
        /* <DEDUP_REMOVED lines=65> */
[----:B------:R-:W-:Y:S01]  /*1e70*/  @P5 FADD.FTZ R170, R170, R101 ;  /* 0x00000065aaaa5221 */ /* 0x000fe20000010000 */
        /* <DEDUP_REMOVED lines=45> */
[----:B------:R-:W-:Y:S02]  /*2150*/  @P5 F2FP.BF16.F32.PACK_AB R178, RZ, R103 ;  /* 0x00000067ffb2523e */ /* 0x000fe400000010ff */
[----:B------:R-:W-:-:S02]  /*2160*/  @P5 PRMT R89, R100, 0x7610, R89 ;  /* 0x0000761064595816 */ /* 0x000fc40000000059 */
        /* <DEDUP_REMOVED lines=34> */
.L_x_894:
[----:B------:R-:W-:Y:S05]  /*2390*/  BSYNC B1 ;  /* 0x0000000000017941 */ /* 0x000fea0003800000 */
.L_x_893:
        /* <DEDUP_REMOVED lines=108> */
[----:B------:R-:W-:-:S02]  /*2a60*/  @P5 F2FP.BF16.F32.PACK_AB R178, RZ, R103 ;  /* 0x00000067ffb2523e */ /* 0x000fc400000010ff */
[----:B------:R-:W-:Y:S02]  /*2a70*/  @P5 PRMT R89, R100, 0x7610, R89 ;  /* 0x0000761064595816 */ /* 0x000fe40000000059 */
        /* <DEDUP_REMOVED lines=15> */
[C---:B0-----:R-:W-:Y:S01]  /*2b70*/  @P6 IMAD.WIDE.U32 R102, R116.reuse, 0x10, R102 ;  /* 0x0000001074666825 */ /* 0x041fe200078e0066 */
        /* <DEDUP_REMOVED lines=11> */
[----:B------:R-:W-:Y:S01]  /*2c30*/  @P0 LEA.HI.X R169, R116, UR15, RZ, 0x4, P5 ;  /* 0x0000000f74a90c11 */ /* 0x000fe2000a8f24ff */
[----:B------:R3:W-:Y:S01]  /*2c40*/  STG.E.128 desc[UR4][R100.64], R96 ;  /* 0x0000006064007986 */ /* 0x0007e2000c101d04 */
[----:B------:R-:W-:Y:S01]  /*2c50*/  @P0 PRMT R94, R94, 0x5410, R176 ;  /* 0x000054105e5e0816 */ /* 0x000fe200000000b0 */
[----:B------:R-:W-:Y:S01]  /*2c60*/  VIADD R116, R116, 0x20 ;  /* 0x0000002074747836 */ /* 0x000fe20000000000 */
[----:B------:R-:W-:-:S05]  /*2c70*/  @P0 PRMT R95, R95, 0x5410, R179 ;  /* 0x000054105f5f0816 */ /* 0x000fca00000000b3 */
[----:B------:R3:W-:Y:S02]  /*2c80*/  @P0 STG.E.128 desc[UR4][R168.64], R92 ;  /* 0x0000005ca8000986 */ /* 0x0007e4000c101d04 */
.L_x_896:
[----:B------:R-:W-:Y:S05]  /*2c90*/  BSYNC B1 ;  /* 0x0000000000017941 */ /* 0x000fea0003800000 */
.L_x_895:
        /* <DEDUP_REMOVED lines=33> */
[----:B------:R-:W-:Y:S01]  /*2eb0*/  FFMA.FTZ R101, R153, R167, R176 ;  /* 0x000000a799657223 */ /* 0x000fe200000100b0 */
[----:B------:R-:W-:Y:S01]  /*2ec0*/  FMUL.FTZ R169, R100, UR18 ;  /* 0x0000001264a97c20 */ /* 0x000fe20008410000 */
[----:B------:R-:W-:Y:S01]  /*2ed0*/  FMUL.FTZ R102, R165, R102 ;  /* 0x00000066a5667220 */ /* 0x000fe20000410000 */
[----:B------:R-:W-:Y:S01]  /*2ee0*/  @P0 FSEL R97, R103, RZ, P6 ;  /* 0x000000ff67610208 */ /* 0x000fe20003000000 */
[----:B------:R-:W-:Y:S01]  /*2ef0*/  FADD.FTZ R166, R154, -R101 ;  /* 0x800000659aa67221 */ /* 0x000fe20000010000 */
[----:B------:R-:W-:Y:S01]  /*2f00*/  LOP3.LUT P6, RZ, R114, 0xff00, RZ, 0xc0, !PT ;  /* 0x0000ff0072ff7812 */ /* 0x000fe200078cc0ff */
[----:B------:R-:W-:-:S02]  /*2f10*/  @P5 IMAD.U32 R101, R99, 0x10000, RZ ;  /* 0x0001000063655824 */ /* 0x000fc400078e00ff */
[-CC-:B------:R-:W-:Y:S01]  /*2f20*/  FFMA.FTZ R171, R159, R167.reuse, R176.reuse ;  /* 0x000000a79fab7223 */ /* 0x180fe200000100b0 */
[----:B------:R-:W-:Y:S01]  /*2f30*/  FMUL.FTZ R103, R165, R166 ;  /* 0x000000a6a5677220 */ /* 0x000fe20000410000 */
[----:B------:R-:W-:Y:S01]  /*2f40*/  FSEL R179, R168, RZ, P6 ;  /* 0x000000ffa8b37208 */ /* 0x000fe20003000000 */
[----:B------:R-:W-:Y:S01]  /*2f50*/  @P5 FADD.FTZ R102, R102, R101 ;  /* 0x0000006566665221 */ /* 0x000fe20000010000 */
[----:B------:R-:W-:Y:S01]  /*2f60*/  @P0 LOP3.LUT P6, RZ, R112, 0xff00, RZ, 0xc0, !PT ;  /* 0x0000ff0070ff0812 */ /* 0x000fe200078cc0ff */
[----:B------:R-:W-:Y:S02]  /*2f70*/  FFMA.FTZ R166, R160, R167, R176 ;  /* 0x000000a7a0a67223 */ /* 0x000fe400000100b0 */
[----:B------:R-:W-:Y:S01]  /*2f80*/  FMUL.FTZ R170, R102, UR18 ;  /* 0x0000001266aa7c20 */ /* 0x000fe20008410000 */
[----:B------:R-:W-:Y:S01]  /*2f90*/  @P0 FSEL R99, R168, RZ, P6 ;  /* 0x000000ffa8630208 */ /* 0x000fe20003000000 */
[----:B------:R-:W-:Y:S01]  /*2fa0*/  FADD.FTZ R166, R161, -R166 ;  /* 0x800000a6a1a67221 */ /* 0x000fe20000010000 */
[----:B------:R-:W-:-:S02]  /*2fb0*/  LOP3.LUT P6, RZ, R114, 0xff0000, RZ, 0xc0, !PT ;  /* 0x00ff000072ff7812 */ /* 0x000fc400078cc0ff */
[----:B------:R-:W-:Y:S01]  /*2fc0*/  @P5 SHF.L.U32 R168, R86, 0x10, RZ ;  /* 0x0000001056a85819 */ /* 0x000fe200000006ff */
[----:B------:R-:W-:Y:S01]  /*2fd0*/  FMUL.FTZ R101, R165, R166 ;  /* 0x000000a6a5657220 */ /* 0x000fe20000410000 */
[----:B------:R-:W-:Y:S02]  /*2fe0*/  FSEL R180, R169, RZ, P6 ;  /* 0x000000ffa9b47208 */ /* 0x000fe40003000000 */
[----:B------:R-:W-:Y:S01]  /*2ff0*/  @P0 LOP3.LUT P6, RZ, R112, 0xff0000, RZ, 0xc0, !PT ;  /* 0x00ff000070ff0812 */ /* 0x000fe200078cc0ff */
[----:B------:R-:W-:-:S03]  /*3000*/  @P5 FADD.FTZ R103, R103, R168 ;  /* 0x000000a867675221 */ /* 0x000fc60000010000 */
[----:B------:R-:W-:Y:S01]  /*3010*/  @P0 FSEL R168, R169, RZ, P6 ;  /* 0x000000ffa9a80208 */ /* 0x000fe20003000000 */
[----:B------:R-:W-:Y:S01]  /*3020*/  FMUL.FTZ R172, R103, UR18 ;  /* 0x0000001267ac7c20 */ /* 0x000fe20008410000 */
[----:B------:R-:W-:Y:S02]  /*3030*/  LOP3.LUT P6, RZ, R114, 0xff000000, RZ, 0xc0, !PT ;  /* 0xff00000072ff7812 */ /* 0x000fe400078cc0ff */
[----:B------:R-:W-:Y:S02]  /*3040*/  @P5 PRMT R169, R86, 0x7632, R169 ;  /* 0x0000763256a95816 */ /* 0x000fe400000000a9 */
[----:B------:R-:W-:Y:S02]  /*3050*/  FSEL R181, R170, RZ, P6 ;  /* 0x000000ffaab57208 */ /* 0x000fe40003000000 */
[----:B------:R-:W-:Y:S01]  /*3060*/  @P0 LOP3.LUT P6, RZ, R112, 0xff000000, RZ, 0xc0, !PT ;  /* 0xff00000070ff0812 */ /* 0x000fe200078cc0ff */
[----:B------:R-:W-:Y:S01]  /*3070*/  @P5 IMAD.U32 R166, R169, 0x10000, RZ ;  /* 0x00010000a9a65824 */ /* 0x000fe200078e00ff */
[----:B------:R-:W-:-:S02]  /*3080*/  @P5 SHF.L.U32 R169, R87, 0x10, RZ ;  /* 0x0000001057a95819 */ /* 0x000fc400000006ff */
[----:B------:R-:W-:Y:S01]  /*3090*/  @P0 FSEL R170, R170, RZ, P6 ;  /* 0x000000ffaaaa0208 */ /* 0x000fe20003000000 */
[----:B------:R-:W-:Y:S01]  /*30a0*/  @P5 FADD.FTZ R101, R101, R166 ;  /* 0x000000a665655221 */ /* 0x000fe20000010000 */
[----:B------:R-:W-:Y:S01]  /*30b0*/  LOP3.LUT P6, RZ, R115, 0xff, RZ, 0xc0, !PT ;  /* 0x000000ff73ff7812 */ /* 0x000fe200078cc0ff */
[----:B------:R-:W-:Y:S01]  /*30c0*/  FADD.FTZ R166, R162, -R171 ;  /* 0x800000aba2a67221 */ /* 0x000fe20000010000 */
[----:B------:R-:W-:Y:S01]  /*30d0*/  @P0 F2FP.BF16.F32.PACK_AB R168, RZ, R168 ;  /* 0x000000a8ffa8023e */ /* 0x000fe200000010ff */
[----:B------:R-:W-:Y:S01]  /*30e0*/  FMUL.FTZ R173, R101, UR18 ;  /* 0x0000001265ad7c20 */ /* 0x000fe20008410000 */
[----:B------:R-:W-:Y:S01]  /*30f0*/  FSEL R182, R172, RZ, P6 ;  /* 0x000000ffacb67208 */ /* 0x000fe20003000000 */
[----:B------:R-:W-:Y:S01]  /*3100*/  FMUL.FTZ R174, R165, R166 ;  /* 0x000000a6a5ae7220 */ /* 0x000fe20000410000 */
[----:B------:R-:W-:Y:S01]  /*3110*/  @P0 LOP3.LUT P6, RZ, R113, 0xff, RZ, 0xc0, !PT ;  /* 0x000000ff71ff0812 */ /* 0x000fe200078cc0ff */
[----:B------:R-:W-:Y:S01]  /*3120*/  FFMA.FTZ R166, R164, R167, R176 ;  /* 0x000000a7a4a67223 */ /* 0x000fe200000100b0 */
[----:B------:R-:W-:Y:S01]  /*3130*/  @P5 PRMT R167, R87, 0x7632, R167 ;  /* 0x0000763257a75816 */ /* 0x000fe200000000a7 */
[----:B------:R-:W-:Y:S01]  /*3140*/  @P5 FADD.FTZ R174, R174, R169 ;  /* 0x000000a9aeae5221 */ /* 0x000fe20000010000 */
[----:B------:R-:W-:Y:S01]  /*3150*/  @P0 FSEL R171, R172, RZ, P6 ;  /* 0x000000ffacab0208 */ /* 0x000fe20003000000 */
[----:B------:R-:W-:Y:S01]  /*3160*/  FADD.FTZ R166, R163, -R166 ;  /* 0x800000a6a3a67221 */ /* 0x000fe20000010000 */
[----:B------:R-:W-:Y:S01]  /*3170*/  LOP3.LUT P6, RZ, R115, 0xff00, RZ, 0xc0, !PT ;  /* 0x0000ff0073ff7812 */ /* 0x000fe200078cc0ff */
[----:B------:R-:W-:Y:S01]  /*3180*/  FMUL.FTZ R175, R174, UR18 ;  /* 0x00000012aeaf7c20 */ /* 0x000fe20008410000 */
[----:B------:R-:W-:Y:S01]  /*3190*/  @P0 F2FP.BF16.F32.PACK_AB R171, RZ, R171 ;  /* 0x000000abffab023e */ /* 0x000fe200000010ff */
[----:B------:R-:W-:Y:S01]  /*31a0*/  FMUL.FTZ R165, R165, R166 ;  /* 0x000000a6a5a57220 */ /* 0x000fe20000410000 */
[----:B------:R-:W-:Y:S01]  /*31b0*/  FSEL R183, R173, RZ, P6 ;  /* 0x000000ffadb77208 */ /* 0x000fe20003000000 */
[----:B------:R-:W-:Y:S01]  /*31c0*/  @P5 IMAD.U32 R166, R167, 0x10000, RZ ;  /* 0x00010000a7a65824 */ /* 0x000fe200078e00ff */
[----:B------:R-:W-:-:S02]  /*31d0*/  @P0 LOP3.LUT P6, RZ, R113, 0xff00, RZ, 0xc0, !PT ;  /* 0x0000ff0071ff0812 */ /* 0x000fc400078cc0ff */
[----:B------:R-:W-:Y:S01]  /*31e0*/  @P0 F2FP.BF16.F32.PACK_AB R167, RZ, R99 ;  /* 0x00000063ffa7023e */ /* 0x000fe200000010ff */
[----:B------:R-:W-:Y:S01]  /*31f0*/  @P5 FADD.FTZ R165, R165, R166 ;  /* 0x000000a6a5a55221 */ /* 0x000fe20000010000 */
[----:B------:R-:W-:Y:S02]  /*3200*/  @P0 FSEL R173, R173, RZ, P6 ;  /* 0x000000ffadad0208 */ /* 0x000fe40003000000 */
[----:B------:R-:W-:Y:S01]  /*3210*/  LOP3.LUT P6, RZ, R115, 0xff0000, RZ, 0xc0, !PT ;  /* 0x00ff000073ff7812 */ /* 0x000fe200078cc0ff */
[----:B------:R-:W-:Y:S01]  /*3220*/  FMUL.FTZ R177, R165, UR18 ;  /* 0x00000012a5b17c20 */ /* 0x000fe20008410000 */
[----:B------:R-:W-:Y:S02]  /*3230*/  ISETP.NE.U32.AND P5, PT, RZ, UR16, PT ;  /* 0x00000010ff007c0c */ /* 0x000fe4000bfa5070 */
[----:B------:R-:W-:Y:S02]  /*3240*/  FSEL R184, R175, RZ, P6 ;  /* 0x000000ffafb87208 */ /* 0x000fe40003000000 */
[----:B------:R-:W-:-:S02]  /*3250*/  @P0 LOP3.LUT P6, RZ, R113, 0xff0000, RZ, 0xc0, !PT ;  /* 0x00ff000071ff0812 */ /* 0x000fc400078cc0ff */
[----:B------:R-:W-:Y:S02]  /*3260*/  ISETP.NE.AND.EX P5, PT, RZ, UR17, PT, P5 ;  /* 0x00000011ff007c0c */ /* 0x000fe4000bfa5350 */
[----:B------:R-:W-:Y:S02]  /*3270*/  @P0 FSEL R175, R175, RZ, P6 ;  /* 0x000000ffafaf0208 */ /* 0x000fe40003000000 */
[----:B------:R-:W-:Y:S02]  /*3280*/  LOP3.LUT P6, RZ, R115, 0xff000000, RZ, 0xc0, !PT ;  /* 0xff00000073ff7812 */ /* 0x000fe400078cc0ff */
[----:B------:R-:W-:Y:S02]  /*3290*/  @P0 F2FP.BF16.F32.PACK_AB R175, RZ, R175 ;  /* 0x000000afffaf023e */ /* 0x000fe400000010ff */
[----:B------:R-:W-:Y:S02]  /*32a0*/  FSEL R185, R177, RZ, P6 ;  /* 0x000000ffb1b97208 */ /* 0x000fe40003000000 */
[----:B------:R-:W-:-:S02]  /*32b0*/  @P0 LOP3.LUT P6, RZ, R113, 0xff000000, RZ, 0xc0, !PT ;  /* 0xff00000071ff0812 */ /* 0x000fc400078cc0ff */
[----:B------:R-:W-:Y:S02]  /*32c0*/  @P0 F2FP.BF16.F32.PACK_AB R170, RZ, R170 ;  /* 0x000000aaffaa023e */ /* 0x000fe400000010ff */
[----:B------:R-:W-:Y:S02]  /*32d0*/  @P0 FSEL R177, R177, RZ, P6 ;  /* 0x000000ffb1b10208 */ /* 0x000fe40003000000 */
[----:B------:R-:W-:Y:S02]  /*32e0*/  ISETP.NE.U32.AND P6, PT, RZ, UR16, PT ;  /* 0x00000010ff007c0c */ /* 0x000fe4000bfc5070 */
[----:B------:R-:W-:Y:S02]  /*32f0*/  @P5 F2FP.BF16.F32.PACK_AB R103, RZ, R103 ;  /* 0x00000067ff67523e */ /* 0x000fe400000010ff */
[----:B------:R-:W-:Y:S02]  /*3300*/  ISETP.NE.AND.EX P6, PT, RZ, UR17, PT, P6 ;  /* 0x00000011ff007c0c */ /* 0x000fe4000bfc5360 */
[----:B------:R-:W-:-:S02]  /*3310*/  @P5 F2FP.BF16.F32.PACK_AB R100, RZ, R100 ;  /* 0x00000064ff64523e */ /* 0x000fc400000010ff */
[----:B------:R-:W-:Y:S02]  /*3320*/  @P5 F2FP.BF16.F32.PACK_AB R169, RZ, R102 ;  /* 0x00000066ffa9523e */ /* 0x000fe400000010ff */
[----:B------:R-:W-:Y:S02]  /*3330*/  @P5 PRMT R90, R103, 0x7610, R90 ;  /* 0x00007610675a5816 */ /* 0x000fe4000000005a */
[----:B------:R-:W-:Y:S02]  /*3340*/  @P5 F2FP.BF16.F32.PACK_AB R172, RZ, R101 ;  /* 0x00000065ffac523e */ /* 0x000fe400000010ff */
[----:B------:R-:W-:Y:S02]  /*3350*/  @P5 PRMT R89, R100, 0x7610, R89 ;  /* 0x0000761064595816 */ /* 0x000fe40000000059 */
[----:B------:R-:W0:Y:S01]  /*3360*/  LDC.64 R100, c[0x0][0x2f8] ;  /* 0x0000be00ff647b82 */ /* 0x000e220000000a00 */
[----:B------:R-:W-:Y:S02]  /*3370*/  @P5 F2FP.BF16.F32.PACK_AB R96, RZ, R96 ;  /* 0x00000060ff60523e */ /* 0x000fe400000010ff */
[----:B------:R-:W-:-:S02]  /*3380*/  @P5 F2FP.BF16.F32.PACK_AB R174, RZ, R174 ;  /* 0x000000aeffae523e */ /* 0x000fc400000010ff */
[----:B------:R-:W-:Y:S02]  /*3390*/  @P5 F2FP.BF16.F32.PACK_AB R176, RZ, R165 ;  /* 0x000000a5ffb0523e */ /* 0x000fe400000010ff */
[----:B------:R-:W-:Y:S01]  /*33a0*/  @P5 F2FP.BF16.F32.PACK_AB R166, RZ, R98 ;  /* 0x00000062ffa6523e */ /* 0x000fe200000010ff */
[----:B------:R-:W1:Y:S01]  /*33b0*/  @P6 LDC.64 R102, c[0x0][0x308] ;  /* 0x0000c200ff666b82 */ /* 0x000e620000000a00 */
[----:B------:R-:W-:Y:S02]  /*33c0*/  @P5 PRMT R88, R96, 0x7610, R88 ;  /* 0x0000761060585816 */ /* 0x000fe40000000058 */
[----:B------:R-:W-:Y:S02]  /*33d0*/  @P5 PRMT R91, R174, 0x7610, R91 ;  /* 0x00007610ae5b5816 */ /* 0x000fe4000000005b */
[----:B------:R-:W-:Y:S02]  /*33e0*/  @P0 F2FP.BF16.F32.PACK_AB R165, RZ, R97 ;  /* 0x00000061ffa5023e */ /* 0x000fe400000010ff */
[----:B------:R-:W-:-:S02]  /*33f0*/  @P5 PRMT R88, R88, 0x5410, R166 ;  /* 0x0000541058585816 */ /* 0x000fc400000000a6 */
[----:B------:R-:W-:Y:S02]  /*3400*/  @P5 PRMT R89, R89, 0x5410, R169 ;  /* 0x0000541059595816 */ /* 0x000fe400000000a9 */
[----:B------:R-:W-:Y:S02]  /*3410*/  @P5 PRMT R90, R90, 0x5410, R172 ;  /* 0x000054105a5a5816 */ /* 0x000fe400000000ac */
[----:B------:R-:W-:Y:S02]  /*3420*/  @P5 PRMT R91, R91, 0x5410, R176 ;  /* 0x000054105b5b5816 */ /* 0x000fe400000000b0 */
[----:B------:R-:W-:Y:S01]  /*3430*/  @P0 PRMT R92, R165, 0x7610, R92 ;  /* 0x00007610a55c0816 */ /* 0x000fe2000000005c */
[----:B0-----:R-:W-:Y:S01]  /*3440*/  IMAD.WIDE.U32 R100, R116, 0x10, R100 ;  /* 0x0000001074647825 */ /* 0x001fe200078e0064 */
[----:B------:R-:W-:Y:S02]  /*3450*/  @P0 F2FP.BF16.F32.PACK_AB R173, RZ, R173 ;  /* 0x000000adffad023e */ /* 0x000fe400000010ff */
[----:B------:R-:W-:-:S02]  /*3460*/  @P0 F2FP.BF16.F32.PACK_AB R177, RZ, R177 ;  /* 0x000000b1ffb1023e */ /* 0x000fc400000010ff */
[----:B------:R-:W-:Y:S02]  /*3470*/  @P0 PRMT R93, R168, 0x7610, R93 ;  /* 0x00007610a85d0816 */ /* 0x000fe4000000005d */
[----:B------:R-:W-:Y:S01]  /*3480*/  @P0 PRMT R94, R171, 0x7610, R94 ;  /* 0x00007610ab5e0816 */ /* 0x000fe2000000005e */
[C---:B-1----:R-:W-:Y:S01]  /*3490*/  @P6 IMAD.WIDE.U32 R102, R116.reuse, 0x10, R102 ;  /* 0x0000001074666825 */ /* 0x042fe200078e0066 */
[----:B------:R-:W-:Y:S02]  /*34a0*/  @P0 PRMT R95, R175, 0x7610, R95 ;  /* 0x00007610af5f0816 */ /* 0x000fe4000000005f */
[----:B------:R-:W-:Y:S02]  /*34b0*/  @P0 LEA R166, P5, R116, UR14, 0x4 ;  /* 0x0000000e74a60c11 */ /* 0x000fe4000f8a20ff */
[----:B------:R-:W-:Y:S01]  /*34c0*/  F2FP.BF16.F32.PACK_AB R98, R183, R182 ;  /* 0x000000b6b762723e */ /* 0x000fe200000010ff */
[----:B------:R1:W-:Y:S01]  /*34d0*/  @P6 STG.E.128 desc[UR4][R102.64], R88 ;  /* 0x0000005866006986 */ /* 0x0003e2000c101d04 */
[----:B------:R-:W-:-:S02]  /*34e0*/  F2FP.BF16.F32.PACK_AB R97, R181, R180 ;  /* 0x000000b4b561723e */ /* 0x000fc400000010ff */
[----:B------:R-:W-:Y:S02]  /*34f0*/  F2FP.BF16.F32.PACK_AB R96, R179, R178 ;  /* 0x000000b2b360723e */ /* 0x000fe400000010ff */
[----:B------:R-:W-:Y:S02]  /*3500*/  F2FP.BF16.F32.PACK_AB R99, R185, R184 ;  /* 0x000000b8b963723e */ /* 0x000fe400000010ff */
[----:B------:R-:W-:Y:S02]  /*3510*/  @P0 PRMT R92, R92, 0x5410, R167 ;  /* 0x000054105c5c0816 */ /* 0x000fe400000000a7 */
[----:B------:R-:W-:Y:S01]  /*3520*/  @P0 PRMT R93, R93, 0x5410, R170 ;  /* 0x000054105d5d0816 */ /* 0x000fe200000000aa */
[----:B------:R1:W-:Y:S01]  /*3530*/  STG.E.128 desc[UR4][R100.64], R96 ;  /* 0x0000006064007986 */ /* 0x0003e2000c101d04 */
[----:B------:R-:W-:Y:S02]  /*3540*/  @P0 LEA.HI.X R167, R116, UR15, RZ, 0x4, P5 ;  /* 0x0000000f74a70c11 */ /* 0x000fe4000a8f24ff */
[----:B------:R-:W-:-:S02]  /*3550*/  @P0 PRMT R94, R94, 0x5410, R173 ;  /* 0x000054105e5e0816 */ /* 0x000fc400000000ad */
[----:B------:R-:W-:-:S05]  /*3560*/  @P0 PRMT R95, R95, 0x5410, R177 ;  /* 0x000054105f5f0816 */ /* 0x000fca00000000b1 */
[----:B------:R1:W-:Y:S02]  /*3570*/  @P0 STG.E.128 desc[UR4][R166.64], R92 ;  /* 0x0000005ca6000986 */ /* 0x0003e4000c101d04 */
.L_x_898:
[----:B------:R-:W-:Y:S05]  /*3580*/  BSYNC B1 ;  /* 0x0000000000017941 */ /* 0x000fea0003800000 */
.L_x_897:
[----:B-123--:R-:W1:Y:S02]  /*3590*/  LDC.64 R96, c[0x0][0x210] ;  /* 0x00008400ff607b82 */ /* 0x00ee640000000a00 */
[----:B-1----:R-:W-:-:S04]  /*35a0*/  LEA R117, R96, R117, 0x2 ;  /* 0x0000007560757211 */ /* 0x002fc800078e10ff */
[----:B------:R-:W-:-:S13]  /*35b0*/  ISETP.GE.AND P0, PT, R117, R97, PT ;  /* 0x000000617500720c */ /* 0x000fda0003f06270 */
[----:B------:R-:W-:Y:S05]  /*35c0*/  @!P0 BRA `(.L_x_899) ;  /* 0xffffffcc00a48947 */ /* 0x000fea000383ffff */
.L_x_885:
[----:B------:R-:W-:Y:S05]  /*35d0*/  BSYNC B0 ;  /* 0x0000000000007941 */ /* 0x000fea0003800000 */
.L_x_884:
        /* <DEDUP_REMOVED lines=9> */
[----:B--2---:R-:W-:-:S03]  /*3670*/  LEA R3, R4, R3, 0x18 ;  /* 0x0000000304037211 */ /* 0x004fc600078ec0ff */
[----:B------:R-:W-:Y:S01]  /*3680*/  IMAD R0, R0, 0x60, R5 ;  /* 0x0000006000007824 */ /* 0x000fe200078e0205 */
[----:B------:R-:W-:-:S03]  /*3690*/  LEA R4, R60, R3, 0x2 ;  /* 0x000000033c047211 */ /* 0x000fc600078e10ff */
[----:B------:R-:W-:Y:S02]  /*36a0*/  IMAD R0, R0, 0x20, R3 ;  /* 0x0000002000007824 */ /* 0x000fe400078e0203 */
[----:B---3--:R-:W-:-:S03]  /*36b0*/  IMAD R61, R61, R2, RZ ;  /* 0x000000023d3d7224 */ /* 0x008fc600078e02ff */
[----:B------:R1:W-:Y:S04]  /*36c0*/  STS.128 [R0], R32 ;  /* 0x0000002000007388 */ /* 0x0003e80000000c00 */
[----:B------:R-:W-:Y:S04]  /*36d0*/  STS.128 [R0+0x10], R28 ;  /* 0x0000101c00007388 */ /* 0x000fe80000000c00 */
[----:B------:R2:W-:Y:S04]  /*36e0*/  STS.128 [R0+0x400], R24 ;  /* 0x0004001800007388 */ /* 0x0005e80000000c00 */
[----:B------:R-:W-:Y:S04]  /*36f0*/  STS.128 [R0+0x410], R20 ;  /* 0x0004101400007388 */ /* 0x000fe80000000c00 */
[----:B------:R-:W-:Y:S01]  /*3700*/  STS.128 [R0+0x800], R16 ;  /* 0x0008001000007388 */ /* 0x000fe20000000c00 */
[----:B-1----:R-:W-:-:S03]  /*3710*/  IADD3 R34, P6, R61, R60, RZ ;  /* 0x0000003c3d227210 */ /* 0x002fc60007fde0ff */
[----:B------:R-:W-:Y:S01]  /*3720*/  STS.128 [R0+0x810], R12 ;  /* 0x0008100c00007388 */ /* 0x000fe20000000c00 */
[----:B------:R-:W-:Y:S01]  /*3730*/  BAR.SYNC.DEFER_BLOCKING 0x0 ;  /* 0x0000000000007b1d */ /* 0x000fe20000010000 */
[----:B--2---:R-:W-:-:S04]  /*3740*/  IADD3 R25, R2, 0x7f, -R60 ;  /* 0x0000007f02197810 */ /* 0x004fc80007ffe83c */
[C---:B------:R-:W-:Y:S02]  /*3750*/  LOP3.LUT P5, RZ, R25.reuse, 0xffffff80, RZ, 0xc0, !PT ;  /* 0xffffff8019ff7812 */ /* 0x040fe400078ac0ff */
[C---:B------:R-:W-:Y:S02]  /*3760*/  ISETP.GE.U32.AND P4, PT, R25.reuse, 0x100, PT ;  /* 0x000001001900780c */ /* 0x040fe40003f86070 */
[C---:B------:R-:W-:Y:S02]  /*3770*/  ISETP.GE.U32.AND P3, PT, R25.reuse, 0x180, PT ;  /* 0x000001801900780c */ /* 0x040fe40003f66070 */
[C---:B------:R-:W-:Y:S02]  /*3780*/  ISETP.GE.U32.AND P2, PT, R25.reuse, 0x200, PT ;  /* 0x000002001900780c */ /* 0x040fe40003f46070 */
[C---:B------:R-:W-:Y:S02]  /*3790*/  ISETP.GE.U32.AND P1, PT, R25.reuse, 0x280, PT ;  /* 0x000002801900780c */ /* 0x040fe40003f26070 */
        /* <DEDUP_REMOVED lines=26> */
[----:B------:R-:W-:Y:S01]  /*3940*/  FADD.FTZ R7, R7, R12 ;  /* 0x0000000c07077221 */ /* 0x000fe20000010000 */
[----:B------:R-:W-:Y:S02]  /*3950*/  SHF.L.U32 R12, R34, 0x2, RZ ;  /* 0x00000002220c7819 */ /* 0x000fe400000006ff */
        /* <DEDUP_REMOVED lines=27> */
[----:B------:R0:W-:Y:S04]  /*3b10*/  STS.128 [R0+0x800], R40 ;  /* 0x0008002800007388 */ /* 0x0001e80000000c00 */
[----:B------:R-:W-:Y:S01]  /*3b20*/  STS.128 [R0+0x810], R36 ;  /* 0x0008102400007388 */ /* 0x000fe20000000c00 */
[----:B------:R-:W-:Y:S01]  /*3b30*/  BAR.SYNC.DEFER_BLOCKING 0x0 ;  /* 0x0000000000007b1d */ /* 0x000fe20000010000 */
[----:B0-----:R-:W-:Y:S01]  /*3b40*/  IMAD.X R41, RZ, RZ, RZ, P6 ;  /* 0x000000ffff297224 */ /* 0x001fe200030e06ff */
[----:B------:R-:W-:-:S04]  /*3b50*/  IADD3 R14, P6, R12, UR20, RZ ;  /* 0x000000140c0e7c10 */ /* 0x000fc8000ffde0ff */
        /* <DEDUP_REMOVED lines=22> */
[----:B---3--:R-:W-:Y:S01]  /*3cc0*/  FADD.FTZ R2, R2, R27 ;  /* 0x0000001b02027221 */ /* 0x008fe20000010000 */
[----:B----4-:R-:W-:Y:S02]  /*3cd0*/  FADD.FTZ R25, R0, R25 ;  /* 0x0000001900197221 */ /* 0x010fe40000010000 */
[----:B------:R-:W3:Y:S01]  /*3ce0*/  LDS R27, [R4+0x1e00] ;  /* 0x001e0000041b7984 */ /* 0x000ee20000000800 */
[----:B------:R-:W-:-:S03]  /*3cf0*/  FADD.FTZ R31, R2, R31 ;  /* 0x0000001f021f7221 */ /* 0x000fc60000010000 */
[----:B------:R-:W4:Y:S01]  /*3d00*/  LDS R0, [R4+0x800] ;  /* 0x0008000004007984 */ /* 0x000f220000000800 */
[----:B------:R-:W-:Y:S01]  /*3d10*/  @P5 IMAD.MOV.U32 R2, RZ, RZ, R14 ;  /* 0x000000ffff025224 */ /* 0x000fe200078e000e */
[----:B------:R-:W-:Y:S01]  /*3d20*/  @P5 IADD3 R14, P6, R14, 0x200, RZ ;  /* 0x000002000e0e5810 */ /* 0x000fe20007fde0ff */
[----:B------:R-:W-:Y:S01]  /*3d30*/  FADD.FTZ R24, R25, R24 ;  /* 0x0000001819187221 */ /* 0x000fe20000010000 */
[----:B------:R-:W4:Y:S03]  /*3d40*/  LDS R37, [R4+0x2a00] ;  /* 0x002a000004257984 */ /* 0x000f260000000800 */
[----:B------:R-:W-:Y:S01]  /*3d50*/  @P5 IMAD.X R43, RZ, RZ, R43, P6 ;  /* 0x000000ffff2b5224 */ /* 0x000fe200030e062b */
[----:B------:R-:W4:Y:S01]  /*3d60*/  LDS R23, [R4+0x1400] ;  /* 0x0014000004177984 */ /* 0x000f220000000800 */
[----:B------:R-:W-:-:S03]  /*3d70*/  FADD.FTZ R10, RZ, R10 ;  /* 0x0000000aff0a7221 */ /* 0x000fc60000010000 */
[----:B------:R-:W4:Y:S01]  /*3d80*/  LDS R25, [R4+0x2000] ;  /* 0x0020000004197984 */ /* 0x000f220000000800 */
[----:B------:R-:W-:Y:S01]  /*3d90*/  FADD.FTZ R10, R10, R15 ;  /* 0x0000000f0a0a7221 */ /* 0x000fe20000010000 */
[----:B------:R-:W-:Y:S02]  /*3da0*/  FADD.FTZ R33, R24, R33 ;  /* 0x0000002118217221 */ /* 0x000fe40000010000 */
[----:B------:R-:W4:Y:S01]  /*3db0*/  LDS R7, [R4+0xa00] ;  /* 0x000a000004077984 */ /* 0x000f220000000800 */
[----:B------:R-:W-:-:S03]  /*3dc0*/  FADD.FTZ R10, R10, R29 ;  /* 0x0000001d0a0a7221 */ /* 0x000fc60000010000 */
[----:B------:R2:W-:Y:S01]  /*3dd0*/  @P5 STG.E desc[UR4][R2.64], R31 ;  /* 0x0000001f02005986 */ /* 0x0005e2000c101904 */
[----:B0-----:R-:W-:-:S03]  /*3de0*/  FADD.FTZ R35, R10, R35 ;  /* 0x000000230a237221 */ /* 0x001fc60000010000 */
[----:B------:R-:W0:Y:S01]  /*3df0*/  LDS R39, [R4+0x2c00] ;  /* 0x002c000004277984 */ /* 0x000e220000000800 */
[----:B-1----:R-:W-:-:S03]  /*3e00*/  FADD.FTZ R6, RZ, R6 ;  /* 0x00000006ff067221 */ /* 0x002fc60000010000 */
[----:B------:R-:W1:Y:S01]  /*3e10*/  LDS R8, [R4+0x1600] ;  /* 0x0016000004087984 */ /* 0x000e620000000800 */
[----:B--2---:R-:W-:Y:S01]  /*3e20*/  FADD.FTZ R6, R6, R17 ;  /* 0x0000001106067221 */ /* 0x004fe20000010000 */
[----:B------:R-:W-:Y:S01]  /*3e30*/  @P5 IMAD.MOV.U32 R2, RZ, RZ, R12 ;  /* 0x000000ffff025224 */ /* 0x000fe200078e000c */
[-C--:B------:R-:W-:Y:S01]  /*3e40*/  @P5 MOV R3, R41.reuse ;  /* 0x0000002900035202 */ /* 0x080fe20000000f00 */
[----:B------:R-:W2:Y:S01]  /*3e50*/  LDS R15, [R4+0x2200] ;  /* 0x00220000040f7984 */ /* 0x000ea20000000800 */
[----:B------:R-:W-:Y:S01]  /*3e60*/  @P5 IADD3 R12, P6, R12, 0x200, RZ ;  /* 0x000002000c0c5810 */ /* 0x000fe20007fde0ff */
[----:B---3--:R-:W-:Y:S02]  /*3e70*/  FADD.FTZ R6, R6, R27 ;  /* 0x0000001b06067221 */ /* 0x008fe40000010000 */
[----:B------:R3:W-:Y:S01]  /*3e80*/  @P5 STG.E desc[UR4][R2.64], R11 ;  /* 0x0000000b02005986 */ /* 0x0007e2000c101904 */
[----:B------:R-:W-:Y:S01]  /*3e90*/  @P5 IADD3.X R41, RZ, R41, RZ, P6, !PT ;  /* 0x00000029ff295210 */ /* 0x000fe200037fe4ff */
[----:B----4-:R-:W-:-:S02]  /*3ea0*/  FADD.FTZ R0, RZ, R0 ;  /* 0x00000000ff007221 */ /* 0x010fc40000010000 */
[----:B------:R-:W4:Y:S01]  /*3eb0*/  LDS R29, [R4+0x2e00] ;  /* 0x002e0000041d7984 */ /* 0x000f220000000800 */
[----:B------:R-:W-:Y:S01]  /*3ec0*/  FADD.FTZ R37, R6, R37 ;  /* 0x0000002506257221 */ /* 0x000fe20000010000 */
[----:B------:R-:W-:Y:S01]  /*3ed0*/  FADD.FTZ R0, R0, R23 ;  /* 0x0000001700007221 */ /* 0x000fe20000010000 */
[----:B---3--:R-:W-:Y:S01]  /*3ee0*/  @P4 IMAD.MOV.U32 R2, RZ, RZ, R14 ;  /* 0x000000ffff024224 */ /* 0x008fe200078e000e */
[----:B------:R-:W-:Y:S02]  /*3ef0*/  @P4 MOV R3, R43 ;  /* 0x0000002b00034202 */ /* 0x000fe40000000f00 */
[----:B------:R-:W-:Y:S01]  /*3f00*/  FADD.FTZ R0, R0, R25 ;  /* 0x0000001900007221 */ /* 0x000fe20000010000 */
[----:B------:R-:W-:Y:S02]  /*3f10*/  @P4 IADD3 R14, P5, R14, 0x200, RZ ;  /* 0x000002000e0e4810 */ /* 0x000fe40007fbe0ff */
[----:B------:R3:W-:Y:S01]  /*3f20*/  @P4 STG.E desc[UR4][R2.64], R33 ;  /* 0x0000002102004986 */ /* 0x0007e2000c101904 */
[----:B------:R-:W-:-:S02]  /*3f30*/  FADD.FTZ R7, RZ, R7 ;  /* 0x00000007ff077221 */ /* 0x000fc40000010000 */
[----:B------:R-:W-:Y:S02]  /*3f40*/  @P4 IMAD.X R43, RZ, RZ, R43, P5 ;  /* 0x000000ffff2b4224 */ /* 0x000fe400028e062b */
[----:B0-----:R-:W-:Y:S01]  /*3f50*/  FADD.FTZ R39, R0, R39 ;  /* 0x0000002700277221 */ /* 0x001fe20000010000 */
[----:B---3--:R-:W-:Y:S01]  /*3f60*/  @P4 IMAD.MOV.U32 R2, RZ, RZ, R12 ;  /* 0x000000ffff024224 */ /* 0x008fe200078e000c */
[----:B------:R-:W-:Y:S01]  /*3f70*/  @P4 MOV R3, R41 ;  /* 0x0000002900034202 */ /* 0x000fe20000000f00 */
[----:B-1----:R-:W-:Y:S01]  /*3f80*/  FADD.FTZ R8, R7, R8 ;  /* 0x0000000807087221 */ /* 0x002fe20000010000 */
[----:B------:R-:W-:-:S03]  /*3f90*/  @P4 IADD3 R12, P6, R12, 0x200, RZ ;  /* 0x000002000c0c4810 */ /* 0x000fc60007fde0ff */
[----:B------:R0:W-:Y:S01]  /*3fa0*/  @P4 STG.E desc[UR4][R2.64], R5 ;  /* 0x0000000502004986 */ /* 0x0001e2000c101904 */
[----:B------:R-:W-:Y:S01]  /*3fb0*/  @P4 IADD3.X R41, RZ, R41, RZ, P6, !PT ;  /* 0x00000029ff294210 */ /* 0x000fe200037fe4ff */
[----:B--2---:R-:W-:-:S04]  /*3fc0*/  FADD.FTZ R8, R8, R15 ;  /* 0x0000000f08087221 */ /* 0x004fc80000010000 */
[----:B----4-:R-:W-:Y:S01]  /*3fd0*/  FADD.FTZ R29, R8, R29 ;  /* 0x0000001d081d7221 */ /* 0x010fe20000010000 */
        /* <DEDUP_REMOVED lines=38> */
.L_x_892:
        /* <DEDUP_REMOVED lines=8> */
.L_x_901:
[----:B------:R-:W-:Y:S05]  /*42c0*/  BSYNC B1 ;  /* 0x0000000000017941 */ /* 0x000fea0003800000 */
.L_x_900:
        /* <DEDUP_REMOVED lines=8> */
.L_x_902:
[----:B------:R-:W-:Y:S01]  /*4350*/  FADD.FTZ R96, R96, R167 ;  /* 0x000000a760607221 */ /* 0x000fe20000010000 */
[----:B------:R-:W-:-:S03]  /*4360*/  HFMA2.MMA R170, -RZ, RZ, 0, 1.1920928955078125e-07 ;  /* 0x00000002ffaa7435 */ /* 0x000fc600000001ff */
[----:B------:R-:W-:Y:S01]  /*4370*/  IMAD.MOV.U32 R171, RZ, RZ, R96 ;  /* 0x000000ffffab7224 */ /* 0x000fe200078e0060 */
[----:B------:R-:W-:-:S07]  /*4380*/  MOV R97, R169 ;  /* 0x000000a900617202 */ /* 0x000fce0000000f00 */
[----:B------:R-:W-:Y:S05]  /*4390*/  WARPSYNC.COLLECTIVE R166, `(.L_x_903) ;  /* 0x00000000a6087348 */ /* 0x000fea0003c00000 */
[----:B------:R0:W1:Y:S02]  /*43a0*/  SHFL.BFLY P0, R169, R171, R170, R173 ;  /* 0x0c0000aaaba97389 */ /* 0x00006400000000ad */
[----:B01----:R-:W-:Y:S01]  /*43b0*/  ENDCOLLECTIVE ;  /* 0x000000000000791b */ /* 0x003fe20003800000 */
.L_x_903:
[----:B------:R-:W-:-:S05]  /*43c0*/  FADD.FTZ R97, R97, R168 ;  /* 0x000000a861617221 */ /* 0x000fca0000010000 */
[----:B------:R-:W-:Y:S01]  /*43d0*/  MOV R171, R97 ;  /* 0x0000006100ab7202 */ /* 0x000fe20000000f00 */
[----:B------:R-:W-:-:S07]  /*43e0*/  IMAD.MOV.U32 R99, RZ, RZ, R169 ;  /* 0x000000ffff637224 */ /* 0x000fce00078e00a9 */
[----:B------:R-:W-:Y:S05]  /*43f0*/  WARPSYNC.COLLECTIVE R166, `(.L_x_904) ;  /* 0x00000000a6087348 */ /* 0x000fea0003c00000 */
[----:B------:R0:W1:Y:S02]  /*4400*/  SHFL.BFLY P0, R169, R171, R170, R173 ;  /* 0x0c0000aaaba97389 */ /* 0x00006400000000ad */
[----:B01----:R-:W-:Y:S01]  /*4410*/  ENDCOLLECTIVE ;  /* 0x000000000000791b */ /* 0x003fe20003800000 */
.L_x_904:
[----:B------:R-:W-:-:S05]  /*4420*/  FADD.FTZ R99, R96, R99 ;  /* 0x0000006360637221 */ /* 0x000fca0000010000 */
[----:B------:R-:W-:Y:S01]  /*4430*/  MOV R171, R99 ;  /* 0x0000006300ab7202 */ /* 0x000fe20000000f00 */
[----:B------:R-:W-:Y:S02]  /*4440*/  IMAD.MOV.U32 R170, RZ, RZ, 0x4 ;  /* 0x00000004ffaa7424 */ /* 0x000fe400078e00ff */
[----:B------:R-:W-:-:S07]  /*4450*/  IMAD.MOV.U32 R98, RZ, RZ, R169 ;  /* 0x000000ffff627224 */ /* 0x000fce00078e00a9 */
[----:B------:R-:W-:Y:S05]  /*4460*/  WARPSYNC.COLLECTIVE R166, `(.L_x_905) ;  /* 0x00000000a6087348 */ /* 0x000fea0003c00000 */
[----:B------:R0:W1:Y:S02]  /*4470*/  SHFL.BFLY P0, R169, R171, R170, R173 ;  /* 0x0c0000aaaba97389 */ /* 0x00006400000000ad */
[----:B01----:R-:W-:Y:S01]  /*4480*/  ENDCOLLECTIVE ;  /* 0x000000000000791b */ /* 0x003fe20003800000 */
.L_x_905:
[----:B------:R-:W-:-:S04]  /*4490*/  FADD.FTZ R98, R97, R98 ;  /* 0x0000006261627221 */ /* 0x000fc80000010000 */
[----:B------:R-:W-:Y:S01]  /*44a0*/  IMAD.MOV.U32 R171, RZ, RZ, R98 ;  /* 0x000000ffffab7224 */ /* 0x000fe200078e0062 */
[----:B------:R-:W-:-:S07]  /*44b0*/  MOV R100, R169 ;  /* 0x000000a900647202 */ /* 0x000fce0000000f00 */
[----:B------:R-:W-:Y:S05]  /*44c0*/  WARPSYNC.COLLECTIVE R166, `(.L_x_906) ;  /* 0x00000000a6087348 */ /* 0x000fea0003c00000 */
[----:B------:R0:W1:Y:S02]  /*44d0*/  SHFL.BFLY P0, R169, R171, R170, R173 ;  /* 0x0c0000aaaba97389 */ /* 0x00006400000000ad */
[----:B01----:R-:W-:Y:S01]  /*44e0*/  ENDCOLLECTIVE ;  /* 0x000000000000791b */ /* 0x003fe20003800000 */
.L_x_906:
[----:B------:R-:W-:Y:S01]  /*44f0*/  FADD.FTZ R100, R99, R100 ;  /* 0x0000006463647221 */ /* 0x000fe20000010000 */
[----:B------:R-:W-:-:S03]  /*4500*/  HFMA2.MMA R170, -RZ, RZ, 0, 4.76837158203125e-07 ;  /* 0x00000008ffaa7435 */ /* 0x000fc600000001ff */
[----:B------:R-:W-:Y:S01]  /*4510*/  IMAD.MOV.U32 R171, RZ, RZ, R100 ;  /* 0x000000ffffab7224 */ /* 0x000fe200078e0064 */
[----:B------:R-:W-:-:S07]  /*4520*/  MOV R101, R169 ;  /* 0x000000a900657202 */ /* 0x000fce0000000f00 */
[----:B------:R-:W-:Y:S05]  /*4530*/  WARPSYNC.COLLECTIVE R166, `(.L_x_907) ;  /* 0x00000000a6087348 */ /* 0x000fea0003c00000 */
[----:B------:R0:W1:Y:S02]  /*4540*/  SHFL.BFLY P0, R169, R171, R170, R173 ;  /* 0x0c0000aaaba97389 */ /* 0x00006400000000ad */
[----:B01----:R-:W-:Y:S01]  /*4550*/  ENDCOLLECTIVE ;  /* 0x000000000000791b */ /* 0x003fe20003800000 */
.L_x_907:
[----:B------:R-:W-:-:S05]  /*4560*/  FADD.FTZ R101, R98, R101 ;  /* 0x0000006562657221 */ /* 0x000fca0000010000 */
[----:B------:R-:W-:Y:S01]  /*4570*/  MOV R171, R101 ;  /* 0x0000006500ab7202 */ /* 0x000fe20000000f00 */
[----:B------:R-:W-:-:S07]  /*4580*/  IMAD.MOV.U32 R103, RZ, RZ, R169 ;  /* 0x000000ffff677224 */ /* 0x000fce00078e00a9 */
[----:B------:R-:W-:Y:S05]  /*4590*/  WARPSYNC.COLLECTIVE R166, `(.L_x_908) ;  /* 0x00000000a6087348 */ /* 0x000fea0003c00000 */
[----:B------:R0:W1:Y:S02]  /*45a0*/  SHFL.BFLY P0, R169, R171, R170, R173 ;  /* 0x0c0000aaaba97389 */ /* 0x00006400000000ad */
[----:B01----:R-:W-:Y:S01]  /*45b0*/  ENDCOLLECTIVE ;  /* 0x000000000000791b */ /* 0x003fe20003800000 */
.L_x_908:
[----:B------:R-:W-:-:S05]  /*45c0*/  FADD.FTZ R103, R100, R103 ;  /* 0x0000006764677221 */ /* 0x000fca0000010000 */
[----:B------:R-:W-:Y:S01]  /*45d0*/  MOV R171, R103 ;  /* 0x0000006700ab7202 */ /* 0x000fe20000000f00 */
[----:B------:R-:W-:Y:S02]  /*45e0*/  IMAD.MOV.U32 R170, RZ, RZ, 0x10 ;  /* 0x00000010ffaa7424 */ /* 0x000fe400078e00ff */
[----:B------:R-:W-:-:S07]  /*45f0*/  IMAD.MOV.U32 R102, RZ, RZ, R169 ;  /* 0x000000ffff667224 */ /* 0x000fce00078e00a9 */
[----:B------:R-:W-:Y:S05]  /*4600*/  WARPSYNC.COLLECTIVE R166, `(.L_x_909) ;  /* 0x00000000a6087348 */ /* 0x000fea0003c00000 */
[----:B------:R0:W1:Y:S02]  /*4610*/  SHFL.BFLY P0, R169, R171, R170, R173 ;  /* 0x0c0000aaaba97389 */ /* 0x00006400000000ad */
[----:B01----:R-:W-:Y:S01]  /*4620*/  ENDCOLLECTIVE ;  /* 0x000000000000791b */ /* 0x003fe20003800000 */
.L_x_909:
[----:B------:R-:W-:-:S04]  /*4630*/  FADD.FTZ R102, R101, R102 ;  /* 0x0000006665667221 */ /* 0x000fc80000010000 */
[----:B------:R-:W-:Y:S01]  /*4640*/  IMAD.MOV.U32 R171, RZ, RZ, R102 ;  /* 0x000000ffffab7224 */ /* 0x000fe200078e0066 */
[----:B------:R-:W-:-:S07]  /*4650*/  MOV R96, R169 ;  /* 0x000000a900607202 */ /* 0x000fce0000000f00 */
[----:B------:R-:W-:Y:S05]  /*4660*/  WARPSYNC.COLLECTIVE R166, `(.L_x_910) ;  /* 0x00000000a6087348 */ /* 0x000fea0003c00000 */
[----:B------:R0:W1:Y:S02]  /*4670*/  SHFL.BFLY P0, R169, R171, R170, R173 ;  /* 0x0c0000aaaba97389 */ /* 0x00006400000000ad */
[----:B01----:R-:W-:Y:S01]  /*4680*/  ENDCOLLECTIVE ;  /* 0x000000000000791b */ /* 0x003fe20003800000 */
.L_x_910:
[----:B------:R-:W-:Y:S01]  /*4690*/  MOV R97, R169 ;  /* 0x000000a900617202 */ /* 0x000fe20000000f00 */
[----:B------:R-:W-:Y:S06]  /*46a0*/  BRA `(.L_x_911) ;  /* 0xffffffd000ec7947 */ /* 0x000fec000383ffff */
.L_x_912:
        /* <DEDUP_REMOVED lines=13> */
.L_x_3462:


//--------------------- .text._ZN10layer_norm22ln_bwd_finalize_kernelINS_22Kernel_traits_finalizeILj768Ef13__nv_bfloat16S2_S2_fjLb0ELj1024ELj4ENS_18Kernel_traits_baseILj768EfS2_S2_S2_fjLj1024EEEEELb0ELb1EEEvNS_9BwdParamsE --------------------------
	.section	.text._ZN10layer_norm22ln_bwd_finalize_kernelINS_22Kernel_traits_finalizeILj768Ef13__nv_bfloat16S2_S2_fjLb0ELj1024ELj4ENS_18Kernel_traits_baseILj768EfS2_S2_S2_fjLj1024EEEEELb0ELb1EEEvNS_9BwdParamsE,"ax",@progbits
	.align	128
        .global         _ZN10layer_norm22ln_bwd_finalize_kernelINS_22Kernel_traits_finalizeILj768Ef13__nv_bfloat16S2_S2_fjLb0ELj1024ELj4ENS_18Kernel_traits_baseILj768EfS2_S2_S2_fjLj1024EEEEELb0ELb1EEEvNS_9BwdParamsE
        .type           _ZN10layer_norm22ln_bwd_finalize_kernelINS_22Kernel_traits_finalizeILj768Ef13__nv_bfloat16S2_S2_fjLb0ELj1024ELj4ENS_18Kernel_traits_baseILj768EfS2_S2_S2_fjLj1024EEEEELb0ELb1EEEvNS_9BwdParamsE,@function
        .size           _ZN10layer_norm22ln_bwd_finalize_kernelINS_22Kernel_traits_finalizeILj768Ef13__nv_bfloat16S2_S2_fjLb0ELj1024ELj4ENS_18Kernel_traits_baseILj768EfS2_S2_S2_fjLj1024EEEEELb0ELb1EEEvNS_9BwdParamsE,(.L_x_3463 - _ZN10layer_norm22ln_bwd_finalize_kernelINS_22Kernel_traits_finalizeILj768Ef13__nv_bfloat16S2_S2_fjLb0ELj1024ELj4ENS_18Kernel_traits_baseILj768EfS2_S2_S2_fjLj1024EEEEELb0ELb1EEEvNS_9BwdParamsE)
        .other          _ZN10layer_norm22ln_bwd_finalize_kernelINS_22Kernel_traits_finalizeILj768Ef13__nv_bfloat16S2_S2_fjLb0ELj1024ELj4ENS_18Kernel_traits_baseILj768EfS2_S2_S2_fjLj1024EEEEELb0ELb1EEEvNS_9BwdParamsE,@"STO_CUDA_ENTRY STV_DEFAULT"
_ZN10layer_norm22ln_bwd_finalize_kernelINS_22Kernel_traits_finalizeILj768Ef13__nv_bfloat16S2_S2_fjLb0ELj1024ELj4ENS_18Kernel_traits_baseILj768EfS2_S2_S2_fjLj1024EEEEELb0ELb1EEEvNS_9BwdParamsE:
.text._ZN10layer_norm22ln_bwd_finalize_kernelINS_22Kernel_traits_finalizeILj768Ef13__nv_bfloat16S2_S2_fjLb0ELj1024ELj4ENS_18Kernel_traits_baseILj768EfS2_S2_S2_fjLj1024EEEEELb0ELb1EEEvNS_9BwdParamsE:
        /* <DEDUP_REMOVED lines=26> */
.L_x_922:
[----:B0-2---:R-:W0:Y:S01]  /*01a0*/  LDC R10, c[0x0][0x210] ;  /* 0x00008400ff0a7b82 */ /* 0x005e220000000800 */
[----:B------:R-:W-:Y:S01]  /*01b0*/  BSSY B0, `(.L_x_913) ;  /* 0x0000067000007945 */ /* 0x000fe20003800000 */
[----:B------:R-:W-:Y:S01]  /*01c0*/  HFMA2.MMA R26, -RZ, RZ, 0, 0 ;  /* 0x00000000ff1a7435 */ /* 0x000fe200000001ff */
[----:B------:R-:W-:Y:S02]  /*01d0*/  MOV R20, RZ ;  /* 0x000000ff00147202 */ /* 0x000fe40000000f00 */
[----:B0-----:R-:W-:-:S13]  /*01e0*/  ISETP.GE.U32.AND P1, PT, R5, R10, PT ;  /* 0x0000000a0500720c */ /* 0x001fda0003f26070 */
[----:B-1----:R-:W-:Y:S05]  /*01f0*/  @P1 BRA `(.L_x_914) ;  /* 0x0000000400881947 */ /* 0x002fea0003800000 */
        /* <DEDUP_REMOVED lines=25> */
.L_x_917:
        /* <DEDUP_REMOVED lines=34> */
.L_x_916:
[----:B------:R-:W-:Y:S05]  /*05b0*/  BSYNC B1 ;  /* 0x0000000000017941 */ /* 0x000fea0003800000 */
.L_x_915:
        /* <DEDUP_REMOVED lines=25> */
.L_x_919:
[----:B------:R-:W-:Y:S05]  /*0750*/  BSYNC B1 ;  /* 0x0000000000017941 */ /* 0x000fea0003800000 */
.L_x_918:
        /* <DEDUP_REMOVED lines=12> */
.L_x_914:
[----:B------:R-:W-:Y:S05]  /*0820*/  BSYNC B0 ;  /* 0x0000000000007941 */ /* 0x000fea0003800000 */
.L_x_913:
        /* <DEDUP_REMOVED lines=29> */
.L_x_933:
[----:B------:R-:W-:Y:S01]  /*0a00*/  @!P1 SHF.R.U32.HI R12, RZ, 0x3, R0 ;  /* 0x00000003ff0c9819 */ /* 0x000fe20000011600 */
[----:B----4-:R-:W-:Y:S01]  /*0a10*/  FADD.FTZ R14, R9, R14 ;  /* 0x0000000e090e7221 */ /* 0x010fe20000010000 */
[----:B---3--:R-:W-:Y:S02]  /*0a20*/  FADD.FTZ R11, R10, R11 ;  /* 0x0000000b0a0b7221 */ /* 0x008fe40000010000 */
[----:B------:R-:W-:-:S05]  /*0a30*/  @!P1 LOP3.LUT R12, R12, 0x1ffffffc, RZ, 0xc0, !PT ;  /* 0x1ffffffc0c0c9812 */ /* 0x000fca00078ec0ff */
[----:B------:R3:W-:Y:S04]  /*0a40*/  @!P1 STS [R12+UR4+0x2000], R14 ;  /* 0x0020000e0c009988 */ /* 0x0007e80008000804 */
[----:B------:R3:W-:Y:S02]  /*0a50*/  @!P1 STS [R12+UR4+0x2080], R11 ;  /* 0x0020800b0c009988 */ /* 0x0007e40008000804 */
.L_x_920:
[----:B------:R-:W-:Y:S05]  /*0a60*/  WARPSYNC.ALL ;  /* 0x0000000000007948 */ /* 0x000fea0003800000 */
[----:B------:R-:W-:Y:S01]  /*0a70*/  BAR.SYNC.DEFER_BLOCKING 0x0 ;  /* 0x0000000000007b1d */ /* 0x000fe20000010000 */
[C---:B------:R-:W-:Y:S02]  /*0a80*/  ISETP.GT.U32.AND P1, PT, R3.reuse, -0x301, PT ;  /* 0xfffffcff0300780c */ /* 0x040fe40003f24070 */
[----:B------:R-:W-:-:S05]  /*0a90*/  IADD3 R3, R3, 0x300, RZ ;  /* 0x0000030003037810 */ /* 0x000fca0007ffe0ff */
[----:B--23--:R-:W2:Y:S08]  /*0aa0*/  @P0 LDC.64 R10, c[0x0][0x318] ;  /* 0x0000c600ff0a0b82 */ /* 0x00ceb00000000a00 */
[----:B------:R-:W3:Y:S01]  /*0ab0*/  @P0 LDC.64 R12, c[0x0][0x310] ;  /* 0x0000c400ff0c0b82 */ /* 0x000ee20000000a00 */
[----:B------:R-:W4:Y:S04]  /*0ac0*/  @P0 LDS.64 R14, [R6+0x2000] ;  /* 0x00200000060e0984 */ /* 0x000f280000000a00 */
[----:B------:R-:W5:Y:S01]  /*0ad0*/  @P0 LDS.64 R16, [R6+0x2080] ;  /* 0x0020800006100984 */ /* 0x000f620000000a00 */
[----:B--2---:R-:W-:-:S04]  /*0ae0*/  @P0 IMAD.WIDE.U32 R10, R4, 0x8, R10 ;  /* 0x00000008040a0825 */ /* 0x004fc800078e000a */
[C---:B---3--:R-:W-:Y:S01]  /*0af0*/  @P0 IMAD.WIDE.U32 R12, R4.reuse, 0x8, R12 ;  /* 0x00000008040c0825 */ /* 0x048fe200078e000c */
[----:B------:R-:W-:Y:S01]  /*0b00*/  IADD3 R4, R4, 0x180, RZ ;  /* 0x0000018004047810 */ /* 0x000fe20007ffe0ff */
[----:B----4-:R2:W-:Y:S04]  /*0b10*/  @P0 STG.E.64 desc[UR6][R10.64], R14 ;  /* 0x0000000e0a000986 */ /* 0x0105e8000c101b06 */
[----:B-----5:R2:W-:Y:S01]  /*0b20*/  @P0 STG.E.64 desc[UR6][R12.64], R16 ;  /* 0x000000100c000986 */ /* 0x0205e2000c101b06 */
[----:B------:R-:W-:Y:S05]  /*0b30*/  @P1 BRA `(.L_x_922) ;  /* 0xfffffff400981947 */ /* 0x000fea000383ffff */
[----:B------:R-:W-:Y:S05]  /*0b40*/  EXIT ;  /* 0x000000000000794d */ /* 0x000fea0003800000 */
.L_x_921:
[----:B------:R-:W-:Y:S01]  /*0b50*/  HFMA2.MMA R19, -RZ, RZ, 0, 5.9604644775390625e-08 ;  /* 0x00000001ff137435 */ /* 0x000fe200000001ff */
[----:B0--3--:R-:W-:Y:S01]  /*0b60*/  MOV R20, R10 ;  /* 0x0000000a00147202 */ /* 0x009fe20000000f00 */
[----:B------:R-:W-:Y:S01]  /*0b70*/  IMAD.MOV.U32 R22, RZ, RZ, 0x1f ;  /* 0x0000001fff167424 */ /* 0x000fe200078e00ff */
[----:B------:R-:W-:-:S08]  /*0b80*/  MOV R17, 0xffffffff ;  /* 0xffffffff00117802 */ /* 0x000fd00000000f00 */
[----:B-12---:R-:W-:Y:S05]  /*0b90*/  WARPSYNC.COLLECTIVE R17, `(.L_x_923) ;  /* 0x0000000011087348 */ /* 0x006fea0003c00000 */
[----:B------:R0:W3:Y:S02]  /*0ba0*/  SHFL.BFLY P2, R18, R20, R19, R22 ;  /* 0x0c00001314127389 */ /* 0x0000e40000040016 */
[----:B0123--:R-:W-:Y:S01]  /*0bb0*/  ENDCOLLECTIVE ;  /* 0x000000000000791b */ /* 0x00ffe20003800000 */
.L_x_923:
[----:B------:R-:W-:Y:S01]  /*0bc0*/  HFMA2.MMA R19, -RZ, RZ, 0, 1.1920928955078125e-07 ;  /* 0x00000002ff137435 */ /* 0x000fe200000001ff */
[----:B------:R-:W-:-:S05]  /*0bd0*/  MOV R11, R18 ;  /* 0x00000012000b7202 */ /* 0x000fca0000000f00 */
[----:B------:R-:W-:-:S05]  /*0be0*/  FADD.FTZ R11, R10, R11 ;  /* 0x0000000b0a0b7221 */ /* 0x000fca0000010000 */
[----:B------:R-:W-:-:S07]  /*0bf0*/  MOV R20, R11 ;  /* 0x0000000b00147202 */ /* 0x000fce0000000f00 */
[----:B------:R-:W-:Y:S05]  /*0c00*/  WARPSYNC.COLLECTIVE R17, `(.L_x_924) ;  /* 0x0000000011087348 */ /* 0x000fea0003c00000 */
[----:B------:R0:W1:Y:S02]  /*0c10*/  SHFL.BFLY P2, R18, R20, R19, R22 ;  /* 0x0c00001314127389 */ /* 0x0000640000040016 */
[----:B01----:R-:W-:Y:S01]  /*0c20*/  ENDCOLLECTIVE ;  /* 0x000000000000791b */ /* 0x003fe20003800000 */
.L_x_924:
[----:B------:R-:W-:Y:S01]  /*0c30*/  HFMA2.MMA R19, -RZ, RZ, 0, 2.384185791015625e-07 ;  /* 0x00000004ff137435 */ /* 0x000fe200000001ff */
[----:B------:R-:W-:-:S04]  /*0c40*/  IMAD.MOV.U32 R12, RZ, RZ, R18 ;  /* 0x000000ffff0c7224 */ /* 0x000fc800078e0012 */
[----:B------:R-:W-:-:S05]  /*0c50*/  FADD.FTZ R12, R11, R12 ;  /* 0x0000000c0b0c7221 */ /* 0x000fca0000010000 */
[----:B------:R-:W-:-:S07]  /*0c60*/  MOV R20, R12 ;  /* 0x0000000c00147202 */ /* 0x000fce0000000f00 */
[----:B------:R-:W-:Y:S05]  /*0c70*/  WARPSYNC.COLLECTIVE R17, `(.L_x_925) ;  /* 0x0000000011087348 */ /* 0x000fea0003c00000 */
[----:B------:R0:W1:Y:S02]  /*0c80*/  SHFL.BFLY P2, R18, R20, R19, R22 ;  /* 0x0c00001314127389 */ /* 0x0000640000040016 */
[----:B01----:R-:W-:Y:S01]  /*0c90*/  ENDCOLLECTIVE ;  /* 0x000000000000791b */ /* 0x003fe20003800000 */
.L_x_925:
[----:B------:R-:W-:Y:S01]  /*0ca0*/  IMAD.MOV.U32 R19, RZ, RZ, 0x8 ;  /* 0x00000008ff137424 */ /* 0x000fe200078e00ff */
[----:B------:R-:W-:-:S05]  /*0cb0*/  MOV R13, R18 ;  /* 0x00000012000d7202 */ /* 0x000fca0000000f00 */
[----:B------:R-:W-:-:S05]  /*0cc0*/  FADD.FTZ R13, R12, R13 ;  /* 0x0000000d0c0d7221 */ /* 0x000fca0000010000 */
[----:B------:R-:W-:-:S07]  /*0cd0*/  MOV R20, R13 ;  /* 0x0000000d00147202 */ /* 0x000fce0000000f00 */
[----:B------:R-:W-:Y:S05]  /*0ce0*/  WARPSYNC.COLLECTIVE R17, `(.L_x_926) ;  /* 0x0000000011087348 */ /* 0x000fea0003c00000 */
[----:B------:R0:W1:Y:S02]  /*0cf0*/  SHFL.BFLY P2, R18, R20, R19, R22 ;  /* 0x0c00001314127389 */ /* 0x0000640000040016 */
[----:B01----:R-:W-:Y:S01]  /*0d00*/  ENDCOLLECTIVE ;  /* 0x000000000000791b */ /* 0x003fe20003800000 */
.L_x_926:
[----:B------:R-:W-:Y:S01]  /*0d10*/  HFMA2.MMA R19, -RZ, RZ, 0, 9.5367431640625e-07 ;  /* 0x00000010ff137435 */ /* 0x000fe200000001ff */
[----:B------:R-:W-:-:S05]  /*0d20*/  MOV R10, R18 ;  /* 0x00000012000a7202 */ /* 0x000fca0000000f00 */
[----:B------:R-:W-:-:S05]  /*0d30*/  FADD.FTZ R10, R13, R10 ;  /* 0x0000000a0d0a7221 */ /* 0x000fca0000010000 */
[----:B------:R-:W-:-:S07]  /*0d40*/  MOV R20, R10 ;  /* 0x0000000a00147202 */ /* 0x000fce0000000f00 */
[----:B------:R-:W-:Y:S05]  /*0d50*/  WARPSYNC.COLLECTIVE R17, `(.L_x_927) ;  /* 0x0000000011087348 */ /* 0x000fea0003c00000 */
[----:B------:R0:W1:Y:S02]  /*0d60*/  SHFL.BFLY P2, R18, R20, R19, R22 ;  /* 0x0c00001314127389 */ /* 0x0000640000040016 */
[----:B01----:R-:W-:Y:S01]  /*0d70*/  ENDCOLLECTIVE ;  /* 0x000000000000791b */ /* 0x003fe20003800000 */
.L_x_927:
[----:B------:R-:W-:Y:S01]  /*0d80*/  HFMA2.MMA R19, -RZ, RZ, 0, 5.9604644775390625e-08 ;  /* 0x00000001ff137435 */ /* 0x000fe200000001ff */
[----:B------:R-:W-:Y:S01]  /*0d90*/  IMAD.MOV.U32 R20, RZ, RZ, R9 ;  /* 0x000000ffff147224 */ /* 0x000fe200078e0009 */
[----:B------:R-:W-:-:S09]  /*0da0*/  MOV R11, R18 ;  /* 0x00000012000b7202 */ /* 0x000fd20000000f00 */
[----:B------:R-:W-:Y:S05]  /*0db0*/  WARPSYNC.COLLECTIVE R17, `(.L_x_928) ;  /* 0x0000000011087348 */ /* 0x000fea0003c00000 */
[----:B------:R0:W1:Y:S02]  /*0dc0*/  SHFL.BFLY P2, R18, R20, R19, R22 ;  /* 0x0c00001314127389 */ /* 0x0000640000040016 */
[----:B01----:R-:W-:Y:S01]  /*0dd0*/  ENDCOLLECTIVE ;  /* 0x000000000000791b */ /* 0x003fe20003800000 */
.L_x_928:
[----:B------:R-:W-:Y:S01]  /*0de0*/  HFMA2.MMA R19, -RZ, RZ, 0, 1.1920928955078125e-07 ;  /* 0x00000002ff137435 */ /* 0x000fe200000001ff */
[----:B------:R-:W-:-:S05]  /*0df0*/  MOV R12, R18 ;  /* 0x00000012000c7202 */ /* 0x000fca0000000f00 */
[----:B------:R-:W-:-:S05]  /*0e00*/  FADD.FTZ R14, R9, R12 ;  /* 0x0000000c090e7221 */ /* 0x000fca0000010000 */
[----:B------:R-:W-:-:S07]  /*0e10*/  MOV R20, R14 ;  /* 0x0000000e00147202 */ /* 0x000fce0000000f00 */
[----:B------:R-:W-:Y:S05]  /*0e20*/  WARPSYNC.COLLECTIVE R17, `(.L_x_929) ;  /* 0x0000000011087348 */ /* 0x000fea0003c00000 */
[----:B------:R0:W1:Y:S02]  /*0e30*/  SHFL.BFLY P2, R18, R20, R19, R22 ;  /* 0x0c00001314127389 */ /* 0x0000640000040016 */
[----:B01----:R-:W-:Y:S01]  /*0e40*/  ENDCOLLECTIVE ;  /* 0x000000000000791b */ /* 0x003fe20003800000 */
.L_x_929:
[----:B------:R-:W-:Y:S01]  /*0e50*/  HFMA2.MMA R19, -RZ, RZ, 0, 2.384185791015625e-07 ;  /* 0x00000004ff137435 */ /* 0x000fe200000001ff */
[----:B------:R-:W-:-:S04]  /*0e60*/  IMAD.MOV.U32 R13, RZ, RZ, R18 ;  /* 0x000000ffff0d7224 */ /* 0x000fc800078e0012 */
[----:B------:R-:W-:-:S05]  /*0e70*/  FADD.FTZ R15, R14, R13 ;  /* 0x0000000d0e0f7221 */ /* 0x000fca0000010000 */
[----:B------:R-:W-:-:S07]  /*0e80*/  MOV R20, R15 ;  /* 0x0000000f00147202 */ /* 0x000fce0000000f00 */
[----:B------:R-:W-:Y:S05]  /*0e90*/  WARPSYNC.COLLECTIVE R17, `(.L_x_930) ;  /* 0x0000000011087348 */ /* 0x000fea0003c00000 */
[----:B------:R0:W1:Y:S02]  /*0ea0*/  SHFL.BFLY P2, R18, R20, R19, R22 ;  /* 0x0c00001314127389 */ /* 0x0000640000040016 */
[----:B01----:R-:W-:Y:S01]  /*0eb0*/  ENDCOLLECTIVE ;  /* 0x000000000000791b */ /* 0x003fe20003800000 */
.L_x_930:
[----:B------:R-:W-:Y:S01]  /*0ec0*/  IMAD.MOV.U32 R19, RZ, RZ, 0x8 ;  /* 0x00000008ff137424 */ /* 0x000fe200078e00ff */
[----:B------:R-:W-:-:S05]  /*0ed0*/  MOV R16, R18 ;  /* 0x0000001200107202 */ /* 0x000fca0000000f00 */
[----:B------:R-:W-:-:S05]  /*0ee0*/  FADD.FTZ R16, R15, R16 ;  /* 0x000000100f107221 */ /* 0x000fca0000010000 */
[----:B------:R-:W-:-:S07]  /*0ef0*/  MOV R20, R16 ;  /* 0x0000001000147202 */ /* 0x000fce0000000f00 */
[----:B------:R-:W-:Y:S05]  /*0f00*/  WARPSYNC.COLLECTIVE R17, `(.L_x_931) ;  /* 0x0000000011087348 */ /* 0x000fea0003c00000 */
[----:B------:R0:W1:Y:S02]  /*0f10*/  SHFL.BFLY P2, R18, R20, R19, R22 ;  /* 0x0c00001314127389 */ /* 0x0000640000040016 */
[----:B01----:R-:W-:Y:S01]  /*0f20*/  ENDCOLLECTIVE ;  /* 0x000000000000791b */ /* 0x003fe20003800000 */
.L_x_931:
[----:B------:R-:W-:Y:S01]  /*0f30*/  HFMA2.MMA R19, -RZ, RZ, 0, 9.5367431640625e-07 ;  /* 0x00000010ff137435 */ /* 0x000fe200000001ff */
[----:B------:R-:W-:-:S05]  /*0f40*/  MOV R9, R18 ;  /* 0x0000001200097202 */ /* 0x000fca0000000f00 */
[----:B------:R-:W-:-:S05]  /*0f50*/  FADD.FTZ R9, R16, R9 ;  /* 0x0000000910097221 */ /* 0x000fca0000010000 */
[----:B------:R-:W-:-:S07]  /*0f60*/  MOV R20, R9 ;  /* 0x0000000900147202 */ /* 0x000fce0000000f00 */
[----:B------:R-:W-:Y:S05]  /*0f70*/  WARPSYNC.COLLECTIVE R17, `(.L_x_932) ;  /* 0x0000000011087348 */ /* 0x000fea0003c00000 */
[----:B------:R0:W1:Y:S02]  /*0f80*/  SHFL.BFLY P2, R18, R20, R19, R22 ;  /* 0x0c00001314127389 */ /* 0x0000640000040016 */
[----:B01----:R-:W-:Y:S01]  /*0f90*/  ENDCOLLECTIVE ;  /* 0x000000000000791b */ /* 0x003fe20003800000 */
.L_x_932:
[----:B------:R-:W-:Y:S01]  /*0fa0*/  MOV R14, R18 ;  /* 0x00000012000e7202 */ /* 0x000fe20000000f00 */
[----:B------:R-:W-:Y:S06]  /*0fb0*/  BRA `(.L_x_933) ;  /* 0xfffffff800907947 */ /* 0x000fec000383ffff */
.L_x_934:
        /* <DEDUP_REMOVED lines=12> */
.L_x_3463:


//--------------------- .text._ZN10layer_norm40ln_parallel_residual_bwd_finalize_kernelINS_22Kernel_traits_finalizeILj768Ef13__nv_bfloat16S2_S2_fjLb0ELj1024ELj4ENS_18Kernel_traits_baseILj768EfS2_S2_S2_fjLj1024EEEEELb1EEEvNS_9BwdParamsE --------------------------
	.section	.text._ZN10layer_norm40ln_parallel_residual_bwd_finalize_kernelINS_22Kernel_traits_finalizeILj768Ef13__nv_bfloat16S2_S2_fjLb0ELj1024ELj4ENS_18Kernel_traits_baseILj768EfS2_S2_S2_fjLj1024EEEEELb1EEEvNS_9BwdParamsE,"ax",@progbits
	.align	128
        .global         _ZN10layer_norm40ln_parallel_residual_bwd_finalize_kernelINS_22Kernel_traits_finalizeILj768Ef13__nv_bfloat16S2_S2_fjLb0ELj1024ELj4ENS_18Kernel_traits_baseILj768EfS2_S2_S2_fjLj1024EEEEELb1EEEvNS_9BwdParamsE
        .type           _ZN10layer_norm40ln_parallel_residual_bwd_finalize_kernelINS_22Kernel_traits_finalizeILj768Ef13__nv_bfloat16S2_S2_fjLb0ELj1024ELj4ENS_18Kernel_traits_baseILj768EfS2_S2_S2_fjLj1024EEEEELb1EEEvNS_9BwdParamsE,@function
        .size           _ZN10layer_norm40ln_parallel_residual_bwd_finalize_kernelINS_22Kernel_traits_finalizeILj768Ef13__nv_bfloat16S2_S2_fjLb0ELj1024ELj4ENS_18Kernel_traits_baseILj768EfS2_S2_S2_fjLj1024EEEEELb1EEEvNS_9BwdParamsE,(.L_x_3464 - _ZN10layer_norm40ln_parallel_residual_bwd_finalize_kernelINS_22Kernel_traits_finalizeILj768Ef13__nv_bfloat16S2_S2_fjLb0ELj1024ELj4ENS_18Kernel_traits_baseILj768EfS2_S2_S2_fjLj1024EEEEELb1EEEvNS_9BwdParamsE)
        .other          _ZN10layer_norm40ln_parallel_residual_bwd_finalize_kernelINS_22Kernel_traits_finalizeILj768Ef13__nv_bfloat16S2_S2_fjLb0ELj1024ELj4ENS_18Kernel_traits_baseILj768EfS2_S2_S2_fjLj1024EEEEELb1EEEvNS_9BwdParamsE,@"STO_CUDA_ENTRY STV_DEFAULT"
_ZN10layer_norm40ln_parallel_residual_bwd_finalize_kernelINS_22Kernel_traits_finalizeILj768Ef13__nv_bfloat16S2_S2_fjLb0ELj1024ELj4ENS_18Kernel_traits_baseILj768EfS2_S2_S2_fjLj1024EEEEELb1EEEvNS_9BwdParamsE:
.text._ZN10layer_norm40ln_parallel_residual_bwd_finalize_kernelINS_22Kernel_traits_finalizeILj768Ef13__nv_bfloat16S2_S2_fjLb0ELj1024ELj4ENS_18Kernel_traits_baseILj768EfS2_S2_S2_fjLj1024EEEEELb1EEEvNS_9BwdParamsE:
        /* <DEDUP_REMOVED lines=23> */
.L_x_946:
        /* <DEDUP_REMOVED lines=41> */
.L_x_939:
        /* <DEDUP_REMOVED lines=62> */
.L_x_938:
[----:B------:R-:W-:Y:S05]  /*07e0*/  BSYNC B1 ;  /* 0x0000000000017941 */ /* 0x000fea0003800000 */
.L_x_937:
        /* <DEDUP_REMOVED lines=39> */
.L_x_941:
[----:B------:R-:W-:Y:S05]  /*0a60*/  BSYNC B1 ;  /* 0x0000000000017941 */ /* 0x000fea0003800000 */
.L_x_940:
        /* <DEDUP_REMOVED lines=20> */
.L_x_936:
[----:B------:R-:W-:Y:S05]  /*0bb0*/  BSYNC B0 ;  /* 0x0000000000007941 */ /* 0x000fea0003800000 */
.L_x_935:
        /* <DEDUP_REMOVED lines=54> */
.L_x_967:
        /* <DEDUP_REMOVED lines=10> */
.L_x_942:
        /* <DEDUP_REMOVED lines=22> */
.L_x_945:
[----:B------:R-:W-:Y:S05]  /*1120*/  BSYNC B0 ;  /* 0x0000000000007941 */ /* 0x000fea0003800000 */
.L_x_944:
[C---:B------:R-:W-:Y:S02]  /*1130*/  ISETP.GT.U32.AND P1, PT, R4.reuse, -0x301, PT ;  /* 0xfffffcff0400780c */ /* 0x040fe40003f24070 */
[----:B------:R-:W-:Y:S02]  /*1140*/  IADD3 R4, R4, 0x300, RZ ;  /* 0x0000030004047810 */ /* 0x000fe40007ffe0ff */
[----:B------:R-:W-:-:S09]  /*1150*/  IADD3 R5, R5, 0x180, RZ ;  /* 0x0000018005057810 */ /* 0x000fd20007ffe0ff */
[----:B------:R-:W-:Y:S05]  /*1160*/  @P1 BRA `(.L_x_946) ;  /* 0xfffffff000001947 */ /* 0x000fea000383ffff */
[----:B------:R-:W-:Y:S05]  /*1170*/  EXIT ;  /* 0x000000000000794d */ /* 0x000fea0003800000 */
.L_x_943:
[----:B------:R-:W-:Y:S01]  /*1180*/  HFMA2.MMA R13, -RZ, RZ, 0, 5.9604644775390625e-08 ;  /* 0x00000001ff0d7435 */ /* 0x000fe200000001ff */
[----:B0-----:R-:W-:Y:S02]  /*1190*/  MOV R26, R9 ;  /* 0x00000009001a7202 */ /* 0x001fe40000000f00 */
[----:B------:R-:W-:Y:S02]  /*11a0*/  MOV R12, 0x1f ;  /* 0x0000001f000c7802 */ /* 0x000fe40000000f00 */
[----:B------:R-:W-:-:S07]  /*11b0*/  MOV R11, 0xffffffff ;  /* 0xffffffff000b7802 */ /* 0x000fce0000000f00 */
[----:B-1234-:R-:W-:Y:S05]  /*11c0*/  WARPSYNC.COLLECTIVE R11, `(.L_x_947) ;  /* 0x000000000b087348 */ /* 0x01efea0003c00000 */
[----:B------:R0:W0:Y:S02]  /*11d0*/  SHFL.BFLY P2, R16, R26, R13, R12 ;  /* 0x0c00000d1a107389 */ /* 0x000024000004000c */
[----:B01234-:R-:W-:Y:S01]  /*11e0*/  ENDCOLLECTIVE ;  /* 0x000000000000791b */ /* 0x01ffe20003800000 */
.L_x_947:
[----:B------:R-:W-:Y:S01]  /*11f0*/  HFMA2.MMA R13, -RZ, RZ, 0, 1.1920928955078125e-07 ;  /* 0x00000002ff0d7435 */ /* 0x000fe200000001ff */
[----:B------:R-:W-:-:S05]  /*1200*/  FADD.FTZ R10, R9, R16 ;  /* 0x00000010090a7221 */ /* 0x000fca0000010000 */
[----:B------:R-:W-:-:S07]  /*1210*/  MOV R26, R10 ;  /* 0x0000000a001a7202 */ /* 0x000fce0000000f00 */
[----:B------:R-:W-:Y:S05]  /*1220*/  WARPSYNC.COLLECTIVE R11, `(.L_x_948) ;  /* 0x000000000b087348 */ /* 0x000fea0003c00000 */
[----:B------:R0:W1:Y:S02]  /*1230*/  SHFL.BFLY P2, R16, R26, R13, R12 ;  /* 0x0c00000d1a107389 */ /* 0x000064000004000c */
[----:B01----:R-:W-:Y:S01]  /*1240*/  ENDCOLLECTIVE ;  /* 0x000000000000791b */ /* 0x003fe20003800000 */
.L_x_948:
[----:B------:R-:W-:Y:S01]  /*1250*/  HFMA2.MMA R13, -RZ, RZ, 0, 2.384185791015625e-07 ;  /* 0x00000004ff0d7435 */ /* 0x000fe200000001ff */
[----:B------:R-:W-:-:S05]  /*1260*/  FADD.FTZ R9, R10, R16 ;  /* 0x000000100a097221 */ /* 0x000fca0000010000 */
[----:B------:R-:W-:-:S07]  /*1270*/  MOV R26, R9 ;  /* 0x00000009001a7202 */ /* 0x000fce0000000f00 */
[----:B------:R-:W-:Y:S05]  /*1280*/  WARPSYNC.COLLECTIVE R11, `(.L_x_949) ;  /* 0x000000000b087348 */ /* 0x000fea0003c00000 */
[----:B------:R0:W1:Y:S02]  /*1290*/  SHFL.BFLY P2, R16, R26, R13, R12 ;  /* 0x0c00000d1a107389 */ /* 0x000064000004000c */
[----:B01----:R-:W-:Y:S01]  /*12a0*/  ENDCOLLECTIVE ;  /* 0x000000000000791b */ /* 0x003fe20003800000 */
.L_x_949:
[----:B------:R-:W-:Y:S01]  /*12b0*/  HFMA2.MMA R13, -RZ, RZ, 0, 4.76837158203125e-07 ;  /* 0x00000008ff0d7435 */ /* 0x000fe200000001ff */
[----:B------:R-:W-:-:S05]  /*12c0*/  FADD.FTZ R18, R9, R16 ;  /* 0x0000001009127221 */ /* 0x000fca0000010000 */
[----:B------:R-:W-:-:S07]  /*12d0*/  MOV R26, R18 ;  /* 0x00000012001a7202 */ /* 0x000fce0000000f00 */
[----:B------:R-:W-:Y:S05]  /*12e0*/  WARPSYNC.COLLECTIVE R11, `(.L_x_950) ;  /* 0x000000000b087348 */ /* 0x000fea0003c00000 */
[----:B------:R0:W1:Y:S02]  /*12f0*/  SHFL.BFLY P2, R16, R26, R13, R12 ;  /* 0x0c00000d1a107389 */ /* 0x000064000004000c */
[----:B01----:R-:W-:Y:S01]  /*1300*/  ENDCOLLECTIVE ;  /* 0x000000000000791b */ /* 0x003fe20003800000 */
.L_x_950:
[----:B------:R-:W-:Y:S01]  /*1310*/  HFMA2.MMA R13, -RZ, RZ, 0, 9.5367431640625e-07 ;  /* 0x00000010ff0d7435 */ /* 0x000fe200000001ff */
[----:B------:R-:W-:-:S05]  /*1320*/  FADD.FTZ R10, R18, R16 ;  /* 0x00000010120a7221 */ /* 0x000fca0000010000 */
[----:B------:R-:W-:-:S07]  /*1330*/  MOV R26, R10 ;  /* 0x0000000a001a7202 */ /* 0x000fce0000000f00 */
[----:B------:R-:W-:Y:S05]  /*1340*/  WARPSYNC.COLLECTIVE R11, `(.L_x_951) ;  /* 0x000000000b087348 */ /* 0x000fea0003c00000 */
[----:B------:R0:W1:Y:S02]  /*1350*/  SHFL.BFLY P2, R16, R26, R13, R12 ;  /* 0x0c00000d1a107389 */ /* 0x000064000004000c */
[----:B01----:R-:W-:Y:S01]  /*1360*/  ENDCOLLECTIVE ;  /* 0x000000000000791b */ /* 0x003fe20003800000 */
.L_x_951:
[----:B------:R-:W-:Y:S01]  /*1370*/  HFMA2.MMA R13, -RZ, RZ, 0, 5.9604644775390625e-08 ;  /* 0x00000001ff0d7435 */ /* 0x000fe200000001ff */
[----:B------:R-:W-:Y:S02]  /*1380*/  MOV R26, R14 ;  /* 0x0000000e001a7202 */ /* 0x000fe40000000f00 */
[----:B------:R-:W-:-:S08]  /*1390*/  MOV R9, R16 ;  /* 0x0000001000097202 */ /* 0x000fd00000000f00 */
[----:B------:R-:W-:Y:S05]  /*13a0*/  WARPSYNC.COLLECTIVE R11, `(.L_x_952) ;  /* 0x000000000b087348 */ /* 0x000fea0003c00000 */
[----:B------:R0:W1:Y:S02]  /*13b0*/  SHFL.BFLY P2, R16, R26, R13, R12 ;  /* 0x0c00000d1a107389 */ /* 0x000064000004000c */
[----:B01----:R-:W-:Y:S01]  /*13c0*/  ENDCOLLECTIVE ;  /* 0x000000000000791b */ /* 0x003fe20003800000 */
.L_x_952:
[----:B------:R-:W-:Y:S01]  /*13d0*/  HFMA2.MMA R13, -RZ, RZ, 0, 1.1920928955078125e-07 ;  /* 0x00000002ff0d7435 */ /* 0x000fe200000001ff */
[----:B------:R-:W-:-:S05]  /*13e0*/  MOV R15, R16 ;  /* 0x00000010000f7202 */ /* 0x000fca0000000f00 */
[----:B------:R-:W-:-:S05]  /*13f0*/  FADD.FTZ R15, R14, R15 ;  /* 0x0000000f0e0f7221 */ /* 0x000fca0000010000 */
[----:B------:R-:W-:-:S07]  /*1400*/  MOV R26, R15 ;  /* 0x0000000f001a7202 */ /* 0x000fce0000000f00 */
[----:B------:R-:W-:Y:S05]  /*1410*/  WARPSYNC.COLLECTIVE R11, `(.L_x_953) ;  /* 0x000000000b087348 */ /* 0x000fea0003c00000 */
[----:B------:R0:W1:Y:S02]  /*1420*/  SHFL.BFLY P2, R16, R26, R13, R12 ;  /* 0x0c00000d1a107389 */ /* 0x000064000004000c */
[----:B01----:R-:W-:Y:S01]  /*1430*/  ENDCOLLECTIVE ;  /* 0x000000000000791b */ /* 0x003fe20003800000 */
.L_x_953:
[----:B------:R-:W-:Y:S01]  /*1440*/  HFMA2.MMA R13, -RZ, RZ, 0, 2.384185791015625e-07 ;  /* 0x00000004ff0d7435 */ /* 0x000fe200000001ff */
[----:B------:R-:W-:-:S05]  /*1450*/  MOV R18, R16 ;  /* 0x0000001000127202 */ /* 0x000fca0000000f00 */
[----:B------:R-:W-:-:S05]  /*1460*/  FADD.FTZ R14, R15, R18 ;  /* 0x000000120f0e7221 */ /* 0x000fca0000010000 */
[----:B------:R-:W-:-:S07]  /*1470*/  MOV R26, R14 ;  /* 0x0000000e001a7202 */ /* 0x000fce0000000f00 */
[----:B------:R-:W-:Y:S05]  /*1480*/  WARPSYNC.COLLECTIVE R11, `(.L_x_954) ;  /* 0x000000000b087348 */ /* 0x000fea0003c00000 */
[----:B------:R0:W1:Y:S02]  /*1490*/  SHFL.BFLY P2, R16, R26, R13, R12 ;  /* 0x0c00000d1a107389 */ /* 0x000064000004000c */
[----:B01----:R-:W-:Y:S01]  /*14a0*/  ENDCOLLECTIVE ;  /* 0x000000000000791b */ /* 0x003fe20003800000 */
.L_x_954:
[----:B------:R-:W-:Y:S01]  /*14b0*/  HFMA2.MMA R13, -RZ, RZ, 0, 4.76837158203125e-07 ;  /* 0x00000008ff0d7435 */ /* 0x000fe200000001ff */
[----:B------:R-:W-:-:S05]  /*14c0*/  MOV R17, R16 ;  /* 0x0000001000117202 */ /* 0x000fca0000000f00 */
[----:B------:R-:W-:-:S05]  /*14d0*/  FADD.FTZ R19, R14, R17 ;  /* 0x000000110e137221 */ /* 0x000fca0000010000 */
[----:B------:R-:W-:-:S07]  /*14e0*/  MOV R26, R19 ;  /* 0x00000013001a7202 */ /* 0x000fce0000000f00 */
[----:B------:R-:W-:Y:S05]  /*14f0*/  WARPSYNC.COLLECTIVE R11, `(.L_x_955) ;  /* 0x000000000b087348 */ /* 0x000fea0003c00000 */
[----:B------:R0:W1:Y:S02]  /*1500*/  SHFL.BFLY P2, R16, R26, R13, R12 ;  /* 0x0c00000d1a107389 */ /* 0x000064000004000c */
[----:B01----:R-:W-:Y:S01]  /*1510*/  ENDCOLLECTIVE ;  /* 0x000000000000791b */ /* 0x003fe20003800000 */
.L_x_955:
[----:B------:R-:W-:Y:S01]  /*1520*/  HFMA2.MMA R13, -RZ, RZ, 0, 9.5367431640625e-07 ;  /* 0x00000010ff0d7435 */ /* 0x000fe200000001ff */
[----:B------:R-:W-:-:S05]  /*1530*/  MOV R20, R16 ;  /* 0x0000001000147202 */ /* 0x000fca0000000f00 */
[----:B------:R-:W-:-:S05]  /*1540*/  FADD.FTZ R15, R19, R20 ;  /* 0x00000014130f7221 */ /* 0x000fca0000010000 */
[----:B------:R-:W-:-:S07]  /*1550*/  MOV R26, R15 ;  /* 0x0000000f001a7202 */ /* 0x000fce0000000f00 */
[----:B------:R-:W-:Y:S05]  /*1560*/  WARPSYNC.COLLECTIVE R11, `(.L_x_956) ;  /* 0x000000000b087348 */ /* 0x000fea0003c00000 */
[----:B------:R0:W1:Y:S02]  /*1570*/  SHFL.BFLY P2, R16, R26, R13, R12 ;  /* 0x0c00000d1a107389 */ /* 0x000064000004000c */
[----:B01----:R-:W-:Y:S01]  /*1580*/  ENDCOLLECTIVE ;  /* 0x000000000000791b */ /* 0x003fe20003800000 */
.L_x_956:
[----:B------:R-:W-:Y:S01]  /*1590*/  HFMA2.MMA R13, -RZ, RZ, 0, 5.9604644775390625e-08 ;  /* 0x00000001ff0d7435 */ /* 0x000fe200000001ff */
[----:B------:R-:W-:Y:S02]  /*15a0*/  MOV R26, R8 ;  /* 0x00000008001a7202 */ /* 0x000fe40000000f00 */
[----:B------:R-:W-:-:S08]  /*15b0*/  MOV R14, R16 ;  /* 0x00000010000e7202 */ /* 0x000fd00000000f00 */
[----:B------:R-:W-:Y:S05]  /*15c0*/  WARPSYNC.COLLECTIVE R11, `(.L_x_957) ;  /* 0x000000000b087348 */ /* 0x000fea0003c00000 */
[----:B------:R0:W1:Y:S02]  /*15d0*/  SHFL.BFLY P2, R16, R26, R13, R12 ;  /* 0x0c00000d1a107389 */ /* 0x000064000004000c */
[----:B01----:R-:W-:Y:S01]  /*15e0*/  ENDCOLLECTIVE ;  /* 0x000000000000791b */ /* 0x003fe20003800000 */
.L_x_957:
[----:B------:R-:W-:Y:S01]  /*15f0*/  HFMA2.MMA R13, -RZ, RZ, 0, 1.1920928955078125e-07 ;  /* 0x00000002ff0d7435 */ /* 0x000fe200000001ff */
[----:B------:R-:W-:-:S05]  /*1600*/  MOV R17, R16 ;  /* 0x0000001000117202 */ /* 0x000fca0000000f00 */
[----:B------:R-:W-:-:S05]  /*1610*/  FADD.FTZ R19, R8, R17 ;  /* 0x0000001108137221 */ /* 0x000fca0000010000 */
[----:B------:R-:W-:-:S07]  /*1620*/  MOV R26, R19 ;  /* 0x00000013001a7202 */ /* 0x000fce0000000f00 */
[----:B------:R-:W-:Y:S05]  /*1630*/  WARPSYNC.COLLECTIVE R11, `(.L_x_958) ;  /* 0x000000000b087348 */ /* 0x000fea0003c00000 */
[----:B------:R0:W1:Y:S02]  /*1640*/  SHFL.BFLY P2, R16, R26, R13, R12 ;  /* 0x0c00000d1a107389 */ /* 0x000064000004000c */
[----:B01----:R-:W-:Y:S01]  /*1650*/  ENDCOLLECTIVE ;  /* 0x000000000000791b */ /* 0x003fe20003800000 */
.L_x_958:
[----:B------:R-:W-:Y:S01]  /*1660*/  HFMA2.MMA R13, -RZ, RZ, 0, 2.384185791015625e-07 ;  /* 0x00000004ff0d7435 */ /* 0x000fe200000001ff */
[----:B------:R-:W-:-:S05]  /*1670*/  MOV R20, R16 ;  /* 0x0000001000147202 */ /* 0x000fca0000000f00 */
[----:B------:R-:W-:-:S05]  /*1680*/  FADD.FTZ R8, R19, R20 ;  /* 0x0000001413087221 */ /* 0x000fca0000010000 */
[----:B------:R-:W-:-:S07]  /*1690*/  MOV R26, R8 ;  /* 0x00000008001a7202 */ /* 0x000fce0000000f00 */
[----:B------:R-:W-:Y:S05]  /*16a0*/  WARPSYNC.COLLECTIVE R11, `(.L_x_959) ;  /* 0x000000000b087348 */ /* 0x000fea0003c00000 */
[----:B------:R0:W1:Y:S02]  /*16b0*/  SHFL.BFLY P2, R16, R26, R13, R12 ;  /* 0x0c00000d1a107389 */ /* 0x000064000004000c */
[----:B01----:R-:W-:Y:S01]  /*16c0*/  ENDCOLLECTIVE ;  /* 0x000000000000791b */ /* 0x003fe20003800000 */
.L_x_959:
[----:B------:R-:W-:Y:S01]  /*16d0*/  HFMA2.MMA R13, -RZ, RZ, 0, 4.76837158203125e-07 ;  /* 0x00000008ff0d7435 */ /* 0x000fe200000001ff */
[----:B------:R-:W-:-:S05]  /*16e0*/  MOV R21, R16 ;  /* 0x0000001000157202 */ /* 0x000fca0000000f00 */
[----:B------:R-:W-:-:S05]  /*16f0*/  FADD.FTZ R21, R8, R21 ;  /* 0x0000001508157221 */ /* 0x000fca0000010000 */
[----:B------:R-:W-:-:S07]  /*1700*/  MOV R26, R21 ;  /* 0x00000015001a7202 */ /* 0x000fce0000000f00 */
[----:B------:R-:W-:Y:S05]  /*1710*/  WARPSYNC.COLLECTIVE R11, `(.L_x_960) ;  /* 0x000000000b087348 */ /* 0x000fea0003c00000 */
[----:B------:R0:W1:Y:S02]  /*1720*/  SHFL.BFLY P2, R16, R26, R13, R12 ;  /* 0x0c00000d1a107389 */ /* 0x000064000004000c */
[----:B01----:R-:W-:Y:S01]  /*1730*/  ENDCOLLECTIVE ;  /* 0x000000000000791b */ /* 0x003fe20003800000 */
.L_x_960:
[----:B------:R-:W-:Y:S01]  /*1740*/  HFMA2.MMA R13, -RZ, RZ, 0, 9.5367431640625e-07 ;  /* 0x00000010ff0d7435 */ /* 0x000fe200000001ff */
[----:B------:R-:W-:-:S05]  /*1750*/  MOV R22, R16 ;  /* 0x0000001000167202 */ /* 0x000fca0000000f00 */
[----:B------:R-:W-:-:S05]  /*1760*/  FADD.FTZ R17, R21, R22 ;  /* 0x0000001615117221 */ /* 0x000fca0000010000 */
[----:B------:R-:W-:-:S07]  /*1770*/  MOV R26, R17 ;  /* 0x00000011001a7202 */ /* 0x000fce0000000f00 */
[----:B------:R-:W-:Y:S05]  /*1780*/  WARPSYNC.COLLECTIVE R11, `(.L_x_961) ;  /* 0x000000000b087348 */ /* 0x000fea0003c00000 */
[----:B------:R0:W1:Y:S02]  /*1790*/  SHFL.BFLY P2, R16, R26, R13, R12 ;  /* 0x0c00000d1a107389 */ /* 0x000064000004000c */
[----:B01----:R-:W-:Y:S01]  /*17a0*/  ENDCOLLECTIVE ;  /* 0x000000000000791b */ /* 0x003fe20003800000 */
.L_x_961:
[----:B------:R-:W-:Y:S01]  /*17b0*/  HFMA2.MMA R13, -RZ, RZ, 0, 5.9604644775390625e-08 ;  /* 0x00000001ff0d7435 */ /* 0x000fe200000001ff */
[----:B------:R-:W-:Y:S02]  /*17c0*/  MOV R26, R7 ;  /* 0x00000007001a7202 */ /* 0x000fe40000000f00 */
[----:B------:R-:W-:-:S08]  /*17d0*/  MOV R8, R16 ;  /* 0x0000001000087202 */ /* 0x000fd00000000f00 */
[----:B------:R-:W-:Y:S05]  /*17e0*/  WARPSYNC.COLLECTIVE R11, `(.L_x_962) ;  /* 0x000000000b087348 */ /* 0x000fea0003c00000 */
[----:B------:R0:W1:Y:S02]  /*17f0*/  SHFL.BFLY P2, R16, R26, R13, R12 ;  /* 0x0c00000d1a107389 */ /* 0x000064000004000c */
[----:B01----:R-:W-:Y:S01]  /*1800*/  ENDCOLLECTIVE ;  /* 0x000000000000791b */ /* 0x003fe20003800000 */
.L_x_962:
[----:B------:R-:W-:Y:S01]  /*1810*/  HFMA2.MMA R13, -RZ, RZ, 0, 1.1920928955078125e-07 ;  /* 0x00000002ff0d7435 */ /* 0x000fe200000001ff */
[----:B------:R-:W-:-:S05]  /*1820*/  MOV R18, R16 ;  /* 0x0000001000127202 */ /* 0x000fca0000000f00 */
[----:B------:R-:W-:-:S05]  /*1830*/  FADD.FTZ R22, R7, R18 ;  /* 0x0000001207167221 */ /* 0x000fca0000010000 */
[----:B------:R-:W-:-:S07]  /*1840*/  MOV R26, R22 ;  /* 0x00000016001a7202 */ /* 0x000fce0000000f00 */
[----:B------:R-:W-:Y:S05]  /*1850*/  WARPSYNC.COLLECTIVE R11, `(.L_x_963) ;  /* 0x000000000b087348 */ /* 0x000fea0003c00000 */
[----:B------:R0:W1:Y:S02]  /*1860*/  SHFL.BFLY P2, R16, R26, R13, R12 ;  /* 0x0c00000d1a107389 */ /* 0x000064000004000c */
[----:B01----:R-:W-:Y:S01]  /*1870*/  ENDCOLLECTIVE ;  /* 0x000000000000791b */ /* 0x003fe20003800000 */
.L_x_963:
[----:B------:R-:W-:Y:S01]  /*1880*/  HFMA2.MMA R13, -RZ, RZ, 0, 2.384185791015625e-07 ;  /* 0x00000004ff0d7435 */ /* 0x000fe200000001ff */
[----:B------:R-:W-:-:S05]  /*1890*/  MOV R21, R16 ;  /* 0x0000001000157202 */ /* 0x000fca0000000f00 */
[----:B------:R-:W-:-:S05]  /*18a0*/  FADD.FTZ R7, R22, R21 ;  /* 0x0000001516077221 */ /* 0x000fca0000010000 */
[----:B------:R-:W-:-:S07]  /*18b0*/  MOV R26, R7 ;  /* 0x00000007001a7202 */ /* 0x000fce0000000f00 */
[----:B------:R-:W-:Y:S05]  /*18c0*/  WARPSYNC.COLLECTIVE R11, `(.L_x_964) ;  /* 0x000000000b087348 */ /* 0x000fea0003c00000 */
[----:B------:R0:W1:Y:S02]  /*18d0*/  SHFL.BFLY P2, R16, R26, R13, R12 ;  /* 0x0c00000d1a107389 */ /* 0x000064000004000c */
[----:B01----:R-:W-:Y:S01]  /*18e0*/  ENDCOLLECTIVE ;  /* 0x000000000000791b */ /* 0x003fe20003800000 */
.L_x_964:
[----:B------:R-:W-:Y:S01]  /*18f0*/  HFMA2.MMA R13, -RZ, RZ, 0, 4.76837158203125e-07 ;  /* 0x00000008ff0d7435 */ /* 0x000fe200000001ff */
[----:B------:R-:W-:-:S05]  /*1900*/  MOV R20, R16 ;  /* 0x0000001000147202 */ /* 0x000fca0000000f00 */
[----:B------:R-:W-:-:S05]  /*1910*/  FADD.FTZ R23, R7, R20 ;  /* 0x0000001407177221 */ /* 0x000fca0000010000 */
[----:B------:R-:W-:-:S07]  /*1920*/  MOV R26, R23 ;  /* 0x00000017001a7202 */ /* 0x000fce0000000f00 */
[----:B------:R-:W-:Y:S05]  /*1930*/  WARPSYNC.COLLECTIVE R11, `(.L_x_965) ;  /* 0x000000000b087348 */ /* 0x000fea0003c00000 */
[----:B------:R0:W1:Y:S02]  /*1940*/  SHFL.BFLY P2, R16, R26, R13, R12 ;  /* 0x0c00000d1a107389 */ /* 0x000064000004000c */
[----:B01----:R-:W-:Y:S01]  /*1950*/  ENDCOLLECTIVE ;  /* 0x000000000000791b */ /* 0x003fe20003800000 */
.L_x_965:
[----:B------:R-:W-:Y:S01]  /*1960*/  HFMA2.MMA R13, -RZ, RZ, 0, 9.5367431640625e-07 ;  /* 0x00000010ff0d7435 */ /* 0x000fe200000001ff */
[----:B------:R-:W-:-:S05]  /*1970*/  MOV R24, R16 ;  /* 0x0000001000187202 */ /* 0x000fca0000000f00 */
[----:B------:R-:W-:-:S05]  /*1980*/  FADD.FTZ R24, R23, R24 ;  /* 0x0000001817187221 */ /* 0x000fca0000010000 */
[----:B------:R-:W-:-:S07]  /*1990*/  MOV R26, R24 ;  /* 0x00000018001a7202 */ /* 0x000fce0000000f00 */
[----:B------:R-:W-:Y:S05]  /*19a0*/  WARPSYNC.COLLECTIVE R11, `(.L_x_966) ;  /* 0x000000000b087348 */ /* 0x000fea0003c00000 */
[----:B------:R0:W1:Y:S02]  /*19b0*/  SHFL.BFLY P2, R16, R26, R13, R12 ;  /* 0x0c00000d1a107389 */ /* 0x000064000004000c */
[----:B01----:R-:W-:Y:S01]  /*19c0*/  ENDCOLLECTIVE ;  /* 0x000000000000791b */ /* 0x003fe20003800000 */
.L_x_966:
[----:B------:R-:W-:Y:S05]  /*19d0*/  BRA `(.L_x_967) ;  /* 0xfffffff400507947 */ /* 0x000fea000383ffff */
.L_x_968:
        /* <DEDUP_REMOVED lines=10> */
.L_x_3464:


//--------------------- .text._ZN10layer_norm31ln_parallel_residual_bwd_kernelINS_13Kernel_traitsIf13__nv_bfloat16S2_S2_fjLj768ELj1ELj4ELj1ELj16ENS_18Kernel_traits_baseILj768EfS2_S2_S2_fjLj128EEEEELb1ELb1ELb1EEEvNS_9BwdParamsE --------------------------
	.section	.text._ZN10layer_norm31ln_parallel_residual_bwd_kernelINS_13Kernel_traitsIf13__nv_bfloat16S2_S2_fjLj768ELj1ELj4ELj1ELj16ENS_18Kernel_traits_baseILj768EfS2_S2_S2_fjLj128EEEEELb1ELb1ELb1EEEvNS_9BwdParamsE,"ax",@progbits
	.align	128
        .global         _ZN10layer_norm31ln_parallel_residual_bwd_kernelINS_13Kernel_traitsIf13__nv_bfloat16S2_S2_fjLj768ELj1ELj4ELj1ELj16ENS_18Kernel_traits_baseILj768EfS2_S2_S2_fjLj128EEEEELb1ELb1ELb1EEEvNS_9BwdParamsE
        .type           _ZN10layer_norm31ln_parallel_residual_bwd_kernelINS_13Kernel_traitsIf13__nv_bfloat16S2_S2_fjLj768ELj1ELj4ELj1ELj16ENS_18Kernel_traits_baseILj768EfS2_S2_S2_fjLj128EEEEELb1ELb1ELb1EEEvNS_9BwdParamsE,@function
        .size           _ZN10layer_norm31ln_parallel_residual_bwd_kernelINS_13Kernel_traitsIf13__nv_bfloat16S2_S2_fjLj768ELj1ELj4ELj1ELj16ENS_18Kernel_traits_baseILj768EfS2_S2_S2_fjLj128EEEEELb1ELb1ELb1EEEvNS_9BwdParamsE,(.L_x_3465 - _ZN10layer_norm31ln_parallel_residual_bwd_kernelINS_13Kernel_traitsIf13__nv_bfloat16S2_S2_fjLj768ELj1ELj4ELj1ELj16ENS_18Kernel_traits_baseILj768EfS2_S2_S2_fjLj128EEEEELb1ELb1ELb1EEEvNS_9BwdParamsE)
        .other          _ZN10layer_norm31ln_parallel_residual_bwd_kernelINS_13Kernel_traitsIf13__nv_bfloat16S2_S2_fjLj768ELj1ELj4ELj1ELj16ENS_18Kernel_traits_baseILj768EfS2_S2_S2_fjLj128EEEEELb1ELb1ELb1EEEvNS_9BwdParamsE,@"STO_CUDA_ENTRY STV_DEFAULT"
_ZN10layer_norm31ln_parallel_residual_bwd_kernelINS_13Kernel_traitsIf13__nv_bfloat16S2_S2_fjLj768ELj1ELj4ELj1ELj16ENS_18Kernel_traits_baseILj768EfS2_S2_S2_fjLj128EEEEELb1ELb1ELb1EEEvNS_9BwdParamsE:
.text._ZN10layer_norm31ln_parallel_residual_bwd_kernelINS_13Kernel_traitsIf13__nv_bfloat16S2_S2_fjLj768ELj1ELj4ELj1ELj16ENS_18Kernel_traits_baseILj768EfS2_S2_S2_fjLj128EEEEELb1ELb1ELb1EEEvNS_9BwdParamsE:
        /* <DEDUP_REMOVED lines=42> */
.L_x_970:
[----:B------:R-:W-:Y:S01]  /*02a0*/  IMAD.SHL.U32 R0, R131, 0x20, RZ ;  /* 0x0000002083007824 */ /* 0x000fe200078e00ff */
[----:B------:R-:W-:-:S04]  /*02b0*/  ULDC.64 UR6, c[0x0][0x260] ;  /* 0x0000980000067ab9 */ /* 0x000fc80000000a00 */
[----:B------:R-:W-:-:S04]  /*02c0*/  LOP3.LUT R0, R0, 0x3e0, RZ, 0xc0, !PT ;  /* 0x000003e000007812 */ /* 0x000fc800078ec0ff */
[----:B------:R-:W-:-:S04]  /*02d0*/  IADD3 R2, P0, R0, UR6, RZ ;  /* 0x0000000600027c10 */ /* 0x000fc8000ff1e0ff */
[----:B------:R-:W-:Y:S01]  /*02e0*/  IADD3.X R3, RZ, UR7, RZ, P0, !PT ;  /* 0x00000007ff037c10 */ /* 0x000fe200087fe4ff */
[----:B------:R-:W-:-:S04]  /*02f0*/  ULDC.64 UR6, c[0x0][0x2c8] ;  /* 0x0000b20000067ab9 */ /* 0x000fc80000000a00 */
[----:B------:R0:W5:Y:S04]  /*0300*/  LDG.E.128 R24, desc[UR4][R2.64] ;  /* 0x0000000402187981 */ /* 0x000168000c1e1d00 */
[----:B------:R0:W5:Y:S04]  /*0310*/  LDG.E.128 R20, desc[UR4][R2.64+0x10] ;  /* 0x0000100402147981 */ /* 0x000168000c1e1d00 */
[----:B------:R0:W5:Y:S04]  /*0320*/  LDG.E.128 R16, desc[UR4][R2.64+0x400] ;  /* 0x0004000402107981 */ /* 0x000168000c1e1d00 */
[----:B------:R0:W5:Y:S04]  /*0330*/  LDG.E.128 R12, desc[UR4][R2.64+0x410] ;  /* 0x00041004020c7981 */ /* 0x000168000c1e1d00 */
[----:B------:R0:W5:Y:S04]  /*0340*/  LDG.E.128 R8, desc[UR4][R2.64+0x800] ;  /* 0x0008000402087981 */ /* 0x000168000c1e1d00 */
[----:B------:R0:W5:Y:S01]  /*0350*/  LDG.E.128 R4, desc[UR4][R2.64+0x810] ;  /* 0x0008100402047981 */ /* 0x000162000c1e1d00 */
        /* <DEDUP_REMOVED lines=23> */
[----:B------:R-:W-:-:S02]  /*04d0*/  CS2R R128, SRZ ;  /* 0x0000000000807805 */ /* 0x000fc4000001ff00 */
[----:B------:R-:W-:Y:S02]  /*04e0*/  CS2R R90, SRZ ;  /* 0x00000000005a7805 */ /* 0x000fe4000001ff00 */
[----:B------:R-:W-:Y:S02]  /*04f0*/  CS2R R92, SRZ ;  /* 0x00000000005c7805 */ /* 0x000fe4000001ff00 */
[----:B------:R-:W-:Y:S02]  /*0500*/  CS2R R98, SRZ ;  /* 0x0000000000627805 */ /* 0x000fe4000001ff00 */
[----:B------:R-:W-:Y:S02]  /*0510*/  CS2R R94, SRZ ;  /* 0x00000000005e7805 */ /* 0x000fe4000001ff00 */
[----:B------:R-:W-:Y:S02]  /*0520*/  CS2R R114, SRZ ;  /* 0x0000000000727805 */ /* 0x000fe4000001ff00 */
[----:B------:R-:W-:-:S02]  /*0530*/  ISETP.NE.AND P3, PT, RZ, UR6, PT ;  /* 0x00000006ff007c0c */ /* 0x000fc4000bf65270 */
[----:B0-----:R-:W-:-:S11]  /*0540*/  CS2R R122, SRZ ;  /* 0x00000000007a7805 */ /* 0x001fd6000001ff00 */
.L_x_974:
[----:B------:R-:W-:Y:S01]  /*0550*/  IMAD R0, R132, UR8, RZ ;  /* 0x0000000884007c24 */ /* 0x000fe2000f8e02ff */
[----:B0-----:R-:W0:Y:S04]  /*0560*/  LDC.64 R76, c[0x0][0x250] ;  /* 0x00009400ff4c7b82 */ /* 0x001e280000000a00 */
[----:B------:R-:W-:-:S04]  /*0570*/  SHF.R.S32.HI R49, RZ, 0x1f, R0 ;  /* 0x0000001fff317819 */ /* 0x000fc80000011400 */
[----:B------:R-:W-:Y:S01]  /*0580*/  LEA.HI R0, R49, R0, RZ, 0x3 ;  /* 0x0000000031007211 */ /* 0x000fe200078f18ff */
[----:B------:R-:W1:Y:S03]  /*0590*/  LDC.64 R140, c[0x0][0x258] ;  /* 0x00009600ff8c7b82 */ /* 0x000e660000000a00 */
[----:B------:R-:W-:-:S04]  /*05a0*/  LEA.HI.SX32 R83, R0, R131, 0x1d ;  /* 0x0000008300537211 */ /* 0x000fc800078feaff */
[C---:B------:R-:W-:Y:S01]  /*05b0*/  IADD3 R143, R83.reuse, 0x20, RZ ;  /* 0x00000020538f7810 */ /* 0x040fe20007ffe0ff */
[----:B------:R-:W2:Y:S01]  /*05c0*/  LDC.64 R48, c[0x0][0x2b8] ;  /* 0x0000ae00ff307b82 */ /* 0x000ea20000000a00 */
[----:B------:R-:W-:Y:S01]  /*05d0*/  IMAD.SHL.U32 R137, R83, 0x10, RZ ;  /* 0x0000001053897824 */ /* 0x000fe200078e00ff */
[----:B------:R-:W-:Y:S02]  /*05e0*/  SHF.R.U32.HI R138, RZ, 0x1c, R83 ;  /* 0x0000001cff8a7819 */ /* 0x000fe40000011653 */
[----:B------:R-:W-:Y:S01]  /*05f0*/  IMAD.SHL.U32 R139, R143, 0x10, RZ ;  /* 0x000000108f8b7824 */ /* 0x000fe200078e00ff */
[----:B------:R-:W-:Y:S02]  /*0600*/  IADD3 R149, R83, 0x40, RZ ;  /* 0x0000004053957810 */ /* 0x000fe40007ffe0ff */
[----:B------:R-:W-:Y:S01]  /*0610*/  IADD3 R52, P1, R137, UR10, RZ ;  /* 0x0000000a89347c10 */ /* 0x000fe2000ff3e0ff */
[----:B------:R-:W3:Y:S01]  /*0620*/  LDC.64 R78, c[0x0][0x300] ;  /* 0x0000c000ff4e7b82 */ /* 0x000ee20000000a00 */
[----:B------:R-:W-:Y:S01]  /*0630*/  SHF.R.U32.HI R136, RZ, 0x1c, R143 ;  /* 0x0000001cff887819 */ /* 0x000fe2000001168f */
[----:B------:R-:W-:Y:S01]  /*0640*/  IMAD.SHL.U32 R135, R149, 0x10, RZ ;  /* 0x0000001095877824 */ /* 0x000fe200078e00ff */
[----:B------:R-:W-:-:S02]  /*0650*/  IADD3.X R53, R138, UR11, RZ, P1, !PT ;  /* 0x0000000b8a357c10 */ /* 0x000fc40008ffe4ff */
[----:B------:R-:W-:Y:S02]  /*0660*/  IADD3 R60, P1, R139, UR10, RZ ;  /* 0x0000000a8b3c7c10 */ /* 0x000fe4000ff3e0ff */
[----:B------:R-:W-:Y:S01]  /*0670*/  SHF.R.U32.HI R134, RZ, 0x1c, R149 ;  /* 0x0000001cff867819 */ /* 0x000fe20000011695 */
[----:B------:R-:W4:Y:S01]  /*0680*/  @P0 LDC.64 R144, c[0x0][0x2c8] ;  /* 0x0000b200ff900b82 */ /* 0x000f220000000a00 */
[----:B------:R-:W-:Y:S01]  /*0690*/  IADD3.X R61, R136, UR11, RZ, P1, !PT ;  /* 0x0000000b883d7c10 */ /* 0x000fe20008ffe4ff */
[----:B0-----:R-:W-:Y:S01]  /*06a0*/  IMAD.WIDE R76, R132, 0x4, R76 ;  /* 0x00000004844c7825 */ /* 0x001fe200078e024c */
[----:B------:R-:W-:Y:S01]  /*06b0*/  IADD3 R68, P1, R135, UR10, RZ ;  /* 0x0000000a87447c10 */ /* 0x000fe2000ff3e0ff */
[----:B------:R-:W4:Y:S03]  /*06c0*/  LDG.E.128 R52, desc[UR4][R52.64] ;  /* 0x0000000434347981 */ /* 0x000f26000c1e1d00 */
[----:B------:R-:W-:Y:S01]  /*06d0*/  IADD3.X R69, R134, UR11, RZ, P1, !PT ;  /* 0x0000000b86457c10 */ /* 0x000fe20008ffe4ff */
[--C-:B--2---:R-:W-:Y:S01]  /*06e0*/  IMAD.WIDE.U32 R64, R143, 0x10, R48.reuse ;  /* 0x000000108f407825 */ /* 0x104fe200078e0030 */
[----:B------:R-:W2:Y:S01]  /*06f0*/  LDG.E.128 R60, desc[UR4][R60.64] ;  /* 0x000000043c3c7981 */ /* 0x000ea2000c1e1d00 */
[----:B------:R-:W0:Y:S02]  /*0700*/  @P0 LDC.64 R158, c[0x0][0x2c8] ;  /* 0x0000b200ff9e0b82 */ /* 0x000e240000000a00 */
[----:B------:R-:W-:Y:S01]  /*0710*/  IMAD.WIDE.U32 R56, R83, 0x10, R48 ;  /* 0x0000001053387825 */ /* 0x000fe200078e0030 */
[----:B------:R0:W2:Y:S04]  /*0720*/  LDG.E R0, desc[UR4][R76.64] ;  /* 0x000000044c007981 */ /* 0x0000a8000c1e1900 */
[----:B------:R-:W2:Y:S01]  /*0730*/  LDG.E.128 R64, desc[UR4][R64.64] ;  /* 0x0000000440407981 */ /* 0x000ea2000c1e1d00 */
[----:B-1----:R-:W-:Y:S01]  /*0740*/  IMAD.WIDE R140, R132, 0x4, R140 ;  /* 0x00000004848c7825 */ /* 0x002fe200078e028c */
[----:B------:R-:W1:Y:S02]  /*0750*/  @P0 LDC.64 R160, c[0x0][0x2c8] ;  /* 0x0000b200ffa00b82 */ /* 0x000e640000000a00 */
[----:B------:R-:W2:Y:S01]  /*0760*/  LDG.E.128 R68, desc[UR4][R68.64] ;  /* 0x0000000444447981 */ /* 0x000ea2000c1e1d00 */
[----:B------:R-:W-:-:S03]  /*0770*/  IMAD.WIDE.U32 R48, R149, 0x10, R48 ;  /* 0x0000001095307825 */ /* 0x000fc600078e0030 */
[----:B------:R-:W2:Y:S04]  /*0780*/  LDG.E.128 R56, desc[UR4][R56.64] ;  /* 0x0000000438387981 */ /* 0x000ea8000c1e1d00 */
[----:B------:R0:W2:Y:S04]  /*0790*/  LDG.E R140, desc[UR4][R140.64] ;  /* 0x000000048c8c7981 */ /* 0x0000a8000c1e1900 */
[----:B------:R-:W2:Y:S01]  /*07a0*/  LDG.E.128 R48, desc[UR4][R48.64] ;  /* 0x0000000430307981 */ /* 0x000ea2000c1e1d00 */
[----:B---3--:R-:W-:-:S04]  /*07b0*/  ISETP.NE.U32.AND P1, PT, R78, RZ, PT ;  /* 0x000000ff4e00720c */ /* 0x008fc80003f25070 */
[----:B------:R-:W-:-:S13]  /*07c0*/  ISETP.NE.AND.EX P1, PT, R79, RZ, PT, P1 ;  /* 0x000000ff4f00720c */ /* 0x000fda0003f25310 */
[----:B------:R-:W0:Y:S08]  /*07d0*/  @P1 LDC.64 R80, c[0x0][0x248] ;  /* 0x00009200ff501b82 */ /* 0x000e300000000a00 */
[----:B------:R-:W3:Y:S01]  /*07e0*/  @P1 LDC.64 R146, c[0x0][0x248] ;  /* 0x00009200ff921b82 */ /* 0x000ee20000000a00 */
[----:B------:R-:W-:-:S07]  /*07f0*/  SHF.L.U32 R153, R83, 0x3, RZ ;  /* 0x0000000353997819 */ /* 0x000fce00000006ff */
[----:B------:R-:W1:Y:S01]  /*0800*/  @P1 LDC.64 R150, c[0x0][0x248] ;  /* 0x00009200ff961b82 */ /* 0x000e620000000a00 */
[----:B------:R-:W-:Y:S02]  /*0810*/  SHF.R.U32.HI R152, RZ, 0x1d, R83 ;  /* 0x0000001dff987819 */ /* 0x000fe40000011653 */
[----:B0-----:R-:W-:Y:S01]  /*0820*/  @P1 IADD3 R76, P2, R153, R80, RZ ;  /* 0x00000050994c1210 */ /* 0x001fe20007f5e0ff */
[----:B------:R-:W-:-:S04]  /*0830*/  IMAD.SHL.U32 R141, R149, 0x8, RZ ;  /* 0x00000008958d7824 */ /* 0x000fc800078e00ff */
[----:B------:R-:W-:Y:S01]  /*0840*/  @P1 IMAD.X R77, R152, 0x1, R81, P2 ;  /* 0x00000001984d1824 */ /* 0x000fe200010e0651 */
[C---:B------:R-:W-:Y:S02]  /*0850*/  SHF.L.U32 R81, R143.reuse, 0x3, RZ ;  /* 0x000000038f517819 */ /* 0x040fe400000006ff */
[----:B------:R-:W-:Y:S02]  /*0860*/  SHF.R.U32.HI R154, RZ, 0x1d, R143 ;  /* 0x0000001dff9a7819 */ /* 0x000fe4000001168f */
[----:B----4-:R-:W-:Y:S01]  /*0870*/  @P0 LEA R144, P2, R143, R144, 0x4 ;  /* 0x000000908f900211 */ /* 0x010fe200078420ff */
[----:B-----5:R0:W5:Y:S01]  /*0880*/  @P1 LDG.E.64 R2, desc[UR4][R76.64] ;  /* 0x000000044c021981 */ /* 0x020162000c1e1b00 */
[----:B---3--:R-:W-:Y:S02]  /*0890*/  @P1 IADD3 R146, P4, R81, R146, RZ ;  /* 0x0000009251921210 */ /* 0x008fe40007f9e0ff */
[----:B------:R-:W-:Y:S02]  /*08a0*/  SHF.R.U32.HI R156, RZ, 0x1d, R149 ;  /* 0x0000001dff9c7819 */ /* 0x000fe40000011695 */
[----:B-1----:R-:W-:-:S02]  /*08b0*/  @P1 IADD3 R150, P5, R141, R150, RZ ;  /* 0x000000968d961210 */ /* 0x002fc40007fbe0ff */
[----:B------:R-:W-:Y:S02]  /*08c0*/  @P1 IADD3.X R147, R154, R147, RZ, P4, !PT ;  /* 0x000000939a931210 */ /* 0x000fe400027fe4ff */
[----:B------:R-:W-:Y:S02]  /*08d0*/  @P0 LEA.HI.X R145, R143, R145, RZ, 0x4, P2 ;  /* 0x000000918f910211 */ /* 0x000fe400010f24ff */
[----:B------:R-:W-:Y:S01]  /*08e0*/  @P0 LEA R142, P2, R83, R158, 0x4 ;  /* 0x0000009e538e0211 */ /* 0x000fe200078420ff */
[----:B------:R-:W-:Y:S01]  /*08f0*/  @P1 IMAD.X R151, R156, 0x1, R151, P5 ;  /* 0x000000019c971824 */ /* 0x000fe200028e0697 */
[----:B------:R-:W-:Y:S01]  /*0900*/  @P0 LEA R148, P4, R149, R160, 0x4 ;  /* 0x000000a095940211 */ /* 0x000fe200078820ff */
[----:B------:R1:W5:Y:S01]  /*0910*/  @P0 LDG.E.128 R28, desc[UR4][R144.64] ;  /* 0x00000004901c0981 */ /* 0x000362000c1e1d00 */
[----:B------:R-:W-:Y:S02]  /*0920*/  @P0 LEA.HI.X R143, R83, R159, RZ, 0x4, P2 ;  /* 0x0000009f538f0211 */ /* 0x000fe400010f24ff */
[----:B------:R-:W-:Y:S01]  /*0930*/  @P0 LEA.HI.X R149, R149, R161, RZ, 0x4, P4 ;  /* 0x000000a195950211 */ /* 0x000fe200020f24ff */
[----:B------:R-:W5:Y:S01]  /*0940*/  @P1 LDG.E.64 R74, desc[UR4][R150.64] ;  /* 0x00000004964a1981 */ /* 0x000f62000c1e1b00 */
[----:B------:R-:W-:-:S02]  /*0950*/  IADD3 R82, P2, R153, UR12, RZ ;  /* 0x0000000c99527c10 */ /* 0x000fc4000ff5e0ff */
[----:B------:R-:W-:Y:S01]  /*0960*/  IADD3 R80, P4, R81, UR12, RZ ;  /* 0x0000000c51507c10 */ /* 0x000fe2000ff9e0ff */
[----:B------:R3:W5:Y:S01]  /*0970*/  @P0 LDG.E.128 R32, desc[UR4][R142.64] ;  /* 0x000000048e200981 */ /* 0x000762000c1e1d00 */
[----:B0-----:R-:W-:Y:S02]  /*0980*/  IADD3 R76, P5, R141, UR12, RZ ;  /* 0x0000000c8d4c7c10 */ /* 0x001fe4000ffbe0ff */
[----:B------:R-:W-:Y:S01]  /*0990*/  IADD3.X R83, R152, UR13, RZ, P2, !PT ;  /* 0x0000000d98537c10 */ /* 0x000fe200097fe4ff */
[----:B------:R0:W5:Y:S01]  /*09a0*/  @P1 LDG.E.64 R72, desc[UR4][R146.64] ;  /* 0x0000000492481981 */ /* 0x000162000c1e1b00 */
[----:B------:R-:W-:Y:S02]  /*09b0*/  IADD3.X R81, R154, UR13, RZ, P4, !PT ;  /* 0x0000000d9a517c10 */ /* 0x000fe4000a7fe4ff */
[----:B------:R-:W-:Y:S01]  /*09c0*/  IADD3.X R77, R156, UR13, RZ, P5, !PT ;  /* 0x0000000d9c4d7c10 */ /* 0x000fe2000affe4ff */
[----:B------:R4:W5:Y:S04]  /*09d0*/  @P0 LDG.E.128 R36, desc[UR4][R148.64] ;  /* 0x0000000494240981 */ /* 0x000968000c1e1d00 */
[----:B------:R-:W5:Y:S04]  /*09e0*/  LDG.E.64 R82, desc[UR4][R82.64] ;  /* 0x0000000452527981 */ /* 0x000f68000c1e1b00 */
[----:B------:R-:W5:Y:S04]  /*09f0*/  LDG.E.64 R80, desc[UR4][R80.64] ;  /* 0x0000000450507981 */ /* 0x000f68000c1e1b00 */
[----:B------:R-:W5:Y:S01]  /*0a00*/  LDG.E.64 R76, desc[UR4][R76.64] ;  /* 0x000000044c4c7981 */ /* 0x000f62000c1e1b00 */
[----:B------:R-:W-:Y:S01]  /*0a10*/  UMOV UR6, 0xffffffff ;  /* 0xffffffff00067882 */ /* 0x000fe20000000000 */
[----:B------:R-:W-:-:S02]  /*0a20*/  PRMT R141, R52, 0x7632, R141 ;  /* 0x00007632348d7816 */ /* 0x000fc4000000008d */
[----:B-1----:R-:W-:Y:S02]  /*0a30*/  PRMT R144, R53, 0x7632, R144 ;  /* 0x0000763235907816 */ /* 0x002fe40000000090 */
[----:B---3--:R-:W-:Y:S02]  /*0a40*/  PRMT R142, R54, 0x7632, R142 ;  /* 0x00007632368e7816 */ /* 0x008fe4000000008e */
[----:B--2---:R-:W-:Y:S01]  /*0a50*/  PRMT R151, R60, 0x7632, R151 ;  /* 0x000076323c977816 */ /* 0x004fe20000000097 */
[----:B------:R-:W-:Y:S01]  /*0a60*/  IMAD.U32 R144, R144, 0x10000, RZ ;  /* 0x0001000090907824 */ /* 0x000fe200078e00ff */
[----:B------:R-:W-:Y:S02]  /*0a70*/  SHF.L.U32 R141, R141, 0x10, RZ ;  /* 0x000000108d8d7819 */ /* 0x000fe400000006ff */
[----:B------:R-:W-:Y:S02]  /*0a80*/  FSEL R179, R0, RZ, !P3 ;  /* 0x000000ff00b37208 */ /* 0x000fe40005800000 */
[----:B------:R-:W-:-:S02]  /*0a90*/  PRMT R163, R63, 0x7632, R163 ;  /* 0x000076323fa37816 */ /* 0x000fc400000000a3 */
[C---:B------:R-:W-:Y:S02]  /*0aa0*/  PRMT R162, R66.reuse, 0x7632, R162 ;  /* 0x0000763242a27816 */ /* 0x040fe400000000a2 */
[----:B------:R-:W-:Y:S02]  /*0ab0*/  SHF.L.U32 R164, R66, 0x10, RZ ;  /* 0x0000001042a47819 */ /* 0x000fe400000006ff */
[----:B------:R-:W-:Y:S02]  /*0ac0*/  SHF.L.U32 R52, R52, 0x10, RZ ;  /* 0x0000001034347819 */ /* 0x000fe400000006ff */
[----:B0-----:R-:W-:Y:S02]  /*0ad0*/  SHF.L.U32 R146, R54, 0x10, RZ ;  /* 0x0000001036927819 */ /* 0x001fe400000006ff */
[----:B------:R-:W-:Y:S02]  /*0ae0*/  PRMT R66, R68, 0x7632, R66 ;  /* 0x0000763244427816 */ /* 0x000fe40000000042 */
[----:B------:R-:W-:Y:S01]  /*0af0*/  SHF.L.U32 R151, R151, 0x10, RZ ;  /* 0x0000001097977819 */ /* 0x000fe200000006ff */
[----:B------:R-:W-:Y:S01]  /*0b00*/  IMAD.U32 R152, R59, 0x10000, RZ ;  /* 0x000100003b987824 */ /* 0x000fe200078e00ff */
[C---:B------:R-:W-:Y:S01]  /*0b10*/  PRMT R150, R55.reuse, 0x7632, R150 ;  /* 0x0000763237967816 */ /* 0x040fe20000000096 */
[----:B------:R-:W-:Y:S01]  /*0b20*/  IMAD.U32 R55, R55, 0x10000, RZ ;  /* 0x0001000037377824 */ /* 0x000fe200078e00ff */
[C---:B------:R-:W-:Y:S01]  /*0b30*/  PRMT R54, R56.reuse, 0x7632, R54 ;  /* 0x0000763238367816 */ /* 0x040fe20000000036 */
[----:B------:R-:W-:Y:S01]  /*0b40*/  IMAD.U32 R160, R65, 0x10000, RZ ;  /* 0x0001000041a07824 */ /* 0x000fe200078e00ff */
[----:B------:R-:W-:Y:S01]  /*0b50*/  SHF.L.U32 R143, R56, 0x10, RZ ;  /* 0x00000010388f7819 */ /* 0x000fe200000006ff */
[----:B------:R-:W-:Y:S01]  /*0b60*/  IMAD.U32 R168, R67, 0x10000, RZ ;  /* 0x0001000043a87824 */ /* 0x000fe200078e00ff */
[----:B------:R-:W-:-:S02]  /*0b70*/  SHF.L.U32 R68, R68, 0x10, RZ ;  /* 0x0000001044447819 */ /* 0x000fc400000006ff */
[----:B------:R-:W-:Y:S01]  /*0b80*/  SHF.L.U32 R142, R142, 0x10, RZ ;  /* 0x000000108e8e7819 */ /* 0x000fe200000006ff */
[----:B------:R-:W-:Y:S01]  /*0b90*/  IMAD.U32 R63, R63, 0x10000, RZ ;  /* 0x000100003f3f7824 */ /* 0x000fe200078e00ff */
[----:B------:R-:W-:Y:S02]  /*0ba0*/  PRMT R56, R57, 0x7632, R56 ;  /* 0x0000763239387816 */ /* 0x000fe40000000038 */
[----:B----4-:R-:W-:Y:S01]  /*0bb0*/  PRMT R148, R59, 0x7632, R148 ;  /* 0x000076323b947816 */ /* 0x010fe20000000094 */
[----:B------:R-:W-:Y:S01]  /*0bc0*/  FADD.FTZ R59, -R179, R141 ;  /* 0x0000008db33b7221 */ /* 0x000fe20000010100 */
[----:B------:R-:W-:Y:S01]  /*0bd0*/  PRMT R158, R65, 0x7632, R158 ;  /* 0x00007632419e7816 */ /* 0x000fe2000000009e */
[----:B------:R-:W-:Y:S01]  /*0be0*/  FADD.FTZ R65, -R179, R144 ;  /* 0x00000090b3417221 */ /* 0x000fe20000010100 */
[----:B------:R-:W-:Y:S01]  /*0bf0*/  PRMT R166, R67, 0x7632, R166 ;  /* 0x0000763243a67816 */ /* 0x000fe200000000a6 */
[----:B------:R-:W-:Y:S01]  /*0c00*/  IMAD.U32 R145, R57, 0x10000, RZ ;  /* 0x0001000039917824 */ /* 0x000fe200078e00ff */
[C---:B------:R-:W-:Y:S01]  /*0c10*/  PRMT R67, R69.reuse, 0x7632, R67 ;  /* 0x0000763245437816 */ /* 0x040fe20000000043 */
[----:B------:R-:W-:-:S02]  /*0c20*/  IMAD.U32 R69, R69, 0x10000, RZ ;  /* 0x0001000045457824 */ /* 0x000fc400078e00ff */
[----:B------:R-:W-:Y:S01]  /*0c30*/  FADD.FTZ R57, -R179, R52 ;  /* 0x00000034b3397221 */ /* 0x000fe20000010100 */
[----:B------:R-:W-:Y:S02]  /*0c40*/  IMAD.U32 R0, R163, 0x10000, RZ ;  /* 0x00010000a3007824 */ /* 0x000fe400078e00ff */
[C---:B------:R-:W-:Y:S01]  /*0c50*/  FADD.FTZ R163, -R179.reuse, R151 ;  /* 0x00000097b3a37221 */ /* 0x040fe20000010100 */
[----:B------:R-:W-:Y:S01]  /*0c60*/  SHF.L.U32 R60, R60, 0x10, RZ ;  /* 0x000000103c3c7819 */ /* 0x000fe200000006ff */
[C---:B------:R-:W-:Y:S01]  /*0c70*/  FADD.FTZ R155, -R179.reuse, R55 ;  /* 0x00000037b39b7221 */ /* 0x040fe20000010100 */
[C---:B------:R-:W-:Y:S01]  /*0c80*/  FADD.FTZ R149, -R179.reuse, R142 ;  /* 0x0000008eb3957221 */ /* 0x040fe20000010100 */
[C---:B------:R-:W-:Y:S01]  /*0c90*/  FADD.FTZ R177, -R179.reuse, R68 ;  /* 0x00000044b3b17221 */ /* 0x040fe20000010100 */
[----:B------:R-:W-:Y:S01]  /*0ca0*/  SHF.L.U32 R151, R54, 0x10, RZ ;  /* 0x0000001036977819 */ /* 0x000fe200000006ff */
[----:B------:R-:W-:Y:S01]  /*0cb0*/  FADD.FTZ R173, -R179, R63 ;  /* 0x0000003fb3ad7221 */ /* 0x000fe20000010100 */
[----:B------:R-:W-:-:S02]  /*0cc0*/  IMAD.U32 R56, R56, 0x10000, RZ ;  /* 0x0001000038387824 */ /* 0x000fc400078e00ff */
[C---:B------:R-:W-:Y:S01]  /*0cd0*/  FMUL.FTZ R68, R140.reuse, R59 ;  /* 0x0000003b8c447220 */ /* 0x040fe20000410000 */
[----:B------:R-:W-:Y:S01]  /*0ce0*/  FMUL.FTZ R142, R140, R65 ;  /* 0x000000418c8e7220 */ /* 0x000fe20000410000 */
[----:B------:R-:W-:Y:S01]  /*0cf0*/  PRMT R157, R62, 0x7632, R157 ;  /* 0x000076323e9d7816 */ /* 0x000fe2000000009d */
[C---:B------:R-:W-:Y:S01]  /*0d00*/  FADD.FTZ R181, -R179.reuse, R69 ;  /* 0x00000045b3b57221 */ /* 0x040fe20000010100 */
[----:B------:R-:W-:Y:S01]  /*0d10*/  FADD.FTZ R175, -R179, R0 ;  /* 0x00000000b3af7221 */ /* 0x000fe20000010100 */
[----:B------:R-:W-:Y:S01]  /*0d20*/  FMUL.FTZ R63, R24, R143 ;  /* 0x0000008f183f7220 */ /* 0x000fe20000410000 */
[----:B------:R-:W-:Y:S01]  /*0d30*/  IMAD.U32 R53, R53, 0x10000, RZ ;  /* 0x0001000035357824 */ /* 0x000fe200078e00ff */
[----:B------:R-:W-:Y:S01]  /*0d40*/  SHF.L.U32 R62, R62, 0x10, RZ ;  /* 0x000000103e3e7819 */ /* 0x000fe200000006ff */
[C---:B------:R-:W-:Y:S01]  /*0d50*/  FMUL.FTZ R0, R140.reuse, R57 ;  /* 0x000000398c007220 */ /* 0x040fe20000410000 */
[C---:B------:R-:W-:Y:S01]  /*0d60*/  PRMT R174, R51.reuse, 0x7632, R174 ;  /* 0x0000763233ae7816 */ /* 0x040fe200000000ae */
[----:B------:R-:W-:Y:S01]  /*0d70*/  IMAD.U32 R69, R51, 0x10000, RZ ;  /* 0x0001000033457824 */ /* 0x000fe200078e00ff */
[----:B------:R-:W-:Y:S01]  /*0d80*/  PRMT R153, R61, 0x7632, R153 ;  /* 0x000076323d997816 */ /* 0x000fe20000000099 */
[C---:B------:R-:W-:Y:S01]  /*0d90*/  IMAD.U32 R171, R71.reuse, 0x10000, RZ ;  /* 0x0001000047ab7824 */ /* 0x040fe200078e00ff */
[----:B------:R-:W-:Y:S01]  /*0da0*/  PRMT R170, R71, 0x7632, R170 ;  /* 0x0000763247aa7816 */ /* 0x000fe200000000aa */
[----:B------:R-:W-:Y:S01]  /*0db0*/  FMUL.FTZ R51, R140, R155 ;  /* 0x0000009b8c337220 */ /* 0x000fe20000410000 */
[C---:B------:R-:W-:Y:S01]  /*0dc0*/  FADD.FTZ R71, -R179.reuse, R146 ;  /* 0x00000092b3477221 */ /* 0x040fe20000010100 */
[----:B------:R-:W-:Y:S01]  /*0dd0*/  FADD.FTZ R161, -R179, R60 ;  /* 0x0000003cb3a17221 */ /* 0x000fe20000010100 */
[----:B------:R-:W-:Y:S01]  /*0de0*/  FADD.FTZ R128, R151, R128 ;  /* 0x0000008097807221 */ /* 0x000fe20000010000 */
[----:B------:R-:W-:Y:S01]  /*0df0*/  FFMA.FTZ R129, R68, R151, R129 ;  /* 0x0000009744817223 */ /* 0x000fe20000010081 */
[----:B------:R-:W-:Y:S01]  /*0e00*/  FADD.FTZ R124, R56, R124 ;  /* 0x0000007c387c7221 */ /* 0x000fe20000010000 */
[-C--:B------:R-:W-:Y:S01]  /*0e10*/  FFMA.FTZ R125, R142, R56.reuse, R125 ;  /* 0x000000388e7d7223 */ /* 0x080fe2000001007d */
[----:B------:R-:W-:Y:S01]  /*0e20*/  FMUL.FTZ R155, R27, R56 ;  /* 0x000000381b9b7220 */ /* 0x000fe20000410000 */
[----:B------:R-:W-:Y:S01]  /*0e30*/  IMAD.U32 R156, R61, 0x10000, RZ ;  /* 0x000100003d9c7824 */ /* 0x000fe200078e00ff */
[----:B------:R-:W-:Y:S01]  /*0e40*/  PRMT R167, R70, 0x7632, R167 ;  /* 0x0000763246a77816 */ /* 0x000fe200000000a7 */
[----:B------:R-:W-:-:S02]  /*0e50*/  IMAD.U32 R150, R150, 0x10000, RZ ;  /* 0x0001000096967824 */ /* 0x000fc400078e00ff */
[----:B------:R-:W-:Y:S01]  /*0e60*/  FMUL.FTZ R151, R25, R151 ;  /* 0x0000009719977220 */ /* 0x000fe20000410000 */
[----:B------:R-:W-:Y:S01]  /*0e70*/  FADD.FTZ R56, RZ, R63 ;  /* 0x0000003fff387221 */ /* 0x000fe20000010000 */
[----:B------:R-:W-:Y:S01]  /*0e80*/  PRMT R154, R64, 0x7632, R154 ;  /* 0x00007632409a7816 */ /* 0x000fe2000000009a */
[C---:B------:R-:W-:Y:S01]  /*0e90*/  FADD.FTZ R61, -R179.reuse, R53 ;  /* 0x00000035b33d7221 */ /* 0x040fe20000010100 */
[----:B------:R-:W-:Y:S01]  /*0ea0*/  FFMA.FTZ R59, R0, R63, RZ ;  /* 0x0000003f003b7223 */ /* 0x000fe200000100ff */
[----:B------:R-:W-:Y:S01]  /*0eb0*/  SHF.L.U32 R64, R64, 0x10, RZ ;  /* 0x0000001040407819 */ /* 0x000fe200000006ff */
[----:B------:R-:W-:Y:S01]  /*0ec0*/  FADD.FTZ R169, -R179, R62 ;  /* 0x0000003eb3a97221 */ /* 0x000fe20000010100 */
[----:B------:R-:W-:Y:S02]  /*0ed0*/  IMAD.U32 R153, R153, 0x10000, RZ ;  /* 0x0001000099997824 */ /* 0x000fe400078e00ff */
[C---:B------:R-:W-:Y:S01]  /*0ee0*/  FMUL.FTZ R62, R140.reuse, R71 ;  /* 0x000000478c3e7220 */ /* 0x040fe20000410000 */
[----:B------:R-:W-:Y:S01]  /*0ef0*/  FMUL.FTZ R60, R140, R161 ;  /* 0x000000a18c3c7220 */ /* 0x000fe20000410000 */
[----:B------:R-:W-:Y:S01]  /*0f00*/  FADD.FTZ R159, -R179, R150 ;  /* 0x00000096b39f7221 */ /* 0x000fe20000010100 */
[----:B------:R-:W-:Y:S01]  /*0f10*/  IMAD.U32 R67, R67, 0x10000, RZ ;  /* 0x0001000043437824 */ /* 0x000fe200078e00ff */
[----:B------:R-:W-:Y:S01]  /*0f20*/  SHF.L.U32 R52, R167, 0x10, RZ ;  /* 0x00000010a7347819 */ /* 0x000fe200000006ff */
[----:B------:R-:W-:Y:S01]  /*0f30*/  FMUL.FTZ R71, R26, R145 ;  /* 0x000000911a477220 */ /* 0x000fe20000410000 */
[----:B------:R-:W-:Y:S01]  /*0f40*/  FADD.FTZ R56, R56, R151 ;  /* 0x0000009738387221 */ /* 0x000fe20000010000 */
[----:B------:R-:W-:Y:S01]  /*0f50*/  FMUL.FTZ R54, R140, R61 ;  /* 0x0000003d8c367220 */ /* 0x000fe20000410000 */
[----:B------:R-:W-:Y:S01]  /*0f60*/  FFMA.FTZ R59, R68, R151, R59 ;  /* 0x00000097443b7223 */ /* 0x000fe2000001003b */
[----:B------:R-:W-:Y:S01]  /*0f70*/  PRMT R147, R58, 0x7632, R147 ;  /* 0x000076323a937816 */ /* 0x000fe20000000093 */
[----:B------:R-:W-:Y:S01]  /*0f80*/  FADD.FTZ R130, R143, R130 ;  /* 0x000000828f827221 */ /* 0x000fe20000010000 */
[----:B------:R-:W-:Y:S01]  /*0f90*/  FFMA.FTZ R133, R0, R143, R133 ;  /* 0x0000008f00857223 */ /* 0x000fe20000010085 */
[----:B------:R-:W-:Y:S01]  /*0fa0*/  SHF.L.U32 R58, R58, 0x10, RZ ;  /* 0x000000103a3a7819 */ /* 0x000fe200000006ff */
[C---:B------:R-:W-:Y:S01]  /*0fb0*/  FADD.FTZ R167, -R179.reuse, R153 ;  /* 0x00000099b3a77221 */ /* 0x040fe20000010100 */
[----:B------:R-:W-:Y:S01]  /*0fc0*/  FADD.FTZ R113, R64, R113 ;  /* 0x0000007140717221 */ /* 0x000fe20000010000 */
[-C--:B------:R-:W-:Y:S01]  /*0fd0*/  FFMA.FTZ R115, R60, R64.reuse, R115 ;  /* 0x000000403c737223 */ /* 0x080fe20000010073 */
[----:B------:R-:W-:Y:S01]  /*0fe0*/  FMUL.FTZ R143, R16, R64 ;  /* 0x00000040108f7220 */ /* 0x000fe20000410000 */
[C---:B------:R-:W-:Y:S01]  /*0ff0*/  FADD.FTZ R153, -R179.reuse, R67 ;  /* 0x00000043b3997221 */ /* 0x040fe20000010100 */
[----:B------:R-:W-:Y:S01]  /*1000*/  FMUL.FTZ R65, R140, R159 ;  /* 0x0000009f8c417220 */ /* 0x000fe20000410000 */
[----:B------:R-:W-:Y:S01]  /*1010*/  FADD.FTZ R64, R56, R71 ;  /* 0x0000004738407221 */ /* 0x000fe20000010000 */
[----:B------:R-:W-:Y:S01]  /*1020*/  SHF.L.U32 R70, R70, 0x10, RZ ;  /* 0x0000001046467819 */ /* 0x000fe200000006ff */
[----:B------:R-:W-:Y:S01]  /*1030*/  FADD.FTZ R67, -R179, R52 ;  /* 0x00000034b3437221 */ /* 0x000fe20000010100 */
[----:B------:R-:W-:Y:S01]  /*1040*/  FFMA.FTZ R159, R54, R71, R59 ;  /* 0x00000047369f7223 */ /* 0x000fe2000001003b */
[----:B------:R-:W-:Y:S01]  /*1050*/  SHF.L.U32 R52, R147, 0x10, RZ ;  /* 0x0000001093347819 */ /* 0x000fe200000006ff */
[C---:B------:R-:W-:Y:S01]  /*1060*/  FMUL.FTZ R61, R140.reuse, R149 ;  /* 0x000000958c3d7220 */ /* 0x040fe20000410000 */
[----:B------:R-:W-:Y:S01]  /*1070*/  FMUL.FTZ R147, R140, R169 ;  /* 0x000000a98c937220 */ /* 0x000fe20000410000 */
[----:B------:R-:W-:Y:S01]  /*1080*/  PRMT R146, R48, 0x7632, R146 ;  /* 0x0000763230927816 */ /* 0x000fe20000000092 */
[----:B------:R-:W-:Y:S01]  /*1090*/  FMUL.FTZ R141, R20, R58 ;  /* 0x0000003a148d7220 */ /* 0x000fe20000410000 */
[----:B------:R-:W-:Y:S01]  /*10a0*/  FADD.FTZ R64, R64, R155 ;  /* 0x0000009b40407221 */ /* 0x000fe20000010000 */
[----:B------:R-:W-:Y:S01]  /*10b0*/  FFMA.FTZ R159, R142, R155, R159 ;  /* 0x0000009b8e9f7223 */ /* 0x000fe2000001009f */
[----:B------:R-:W-:Y:S01]  /*10c0*/  FADD.FTZ R183, -R179, R70 ;  /* 0x00000046b3b77221 */ /* 0x000fe20000010100 */
[----:B------:R-:W-:Y:S01]  /*10d0*/  FADD.FTZ R119, R52, R119 ;  /* 0x0000007734777221 */ /* 0x000fe20000010000 */
[----:B------:R-:W-:Y:S01]  /*10e0*/  FFMA.FTZ R122, R61, R52, R122 ;  /* 0x000000343d7a7223 */ /* 0x000fe2000001007a */
[----:B------:R-:W-:Y:S01]  /*10f0*/  FADD.FTZ R105, R164, R105 ;  /* 0x00000069a4697221 */ /* 0x000fe20000010000 */
[-C--:B------:R-:W-:Y:S01]  /*1100*/  FFMA.FTZ R108, R147, R164.reuse, R108 ;  /* 0x000000a4936c7223 */ /* 0x080fe2000001006c */
[----:B------:R-:W-:Y:S01]  /*1110*/  FMUL.FTZ R70, R12, R164 ;  /* 0x000000a40c467220 */ /* 0x000fe20000410000 */
[----:B------:R-:W-:Y:S01]  /*1120*/  FMUL.FTZ R52, R21, R52 ;  /* 0x0000003415347220 */ /* 0x000fe20000410000 */
[----:B------:R-:W-:Y:S01]  /*1130*/  SHF.L.U32 R164, R146, 0x10, RZ ;  /* 0x0000001092a47819 */ /* 0x000fe200000006ff */
[----:B------:R-:W-:Y:S01]  /*1140*/  FADD.FTZ R161, R64, R141 ;  /* 0x0000008d40a17221 */ /* 0x000fe20000010000 */
[----:B------:R-:W-:Y:S01]  /*1150*/  FFMA.FTZ R146, R62, R141, R159 ;  /* 0x0000008d3e927223 */ /* 0x000fe2000001009f */
[----:B------:R-:W-:Y:S01]  /*1160*/  PRMT R172, R50, 0x7632, R172 ;  /* 0x0000763232ac7816 */ /* 0x000fe200000000ac */
[----:B------:R-:W-:Y:S01]  /*1170*/  IMAD.U32 R148, R148, 0x10000, RZ ;  /* 0x0001000094947824 */ /* 0x000fe200078e00ff */
[----:B------:R-:W-:Y:S01]  /*1180*/  SHF.L.U32 R185, R50, 0x10, RZ ;  /* 0x0000001032b97819 */ /* 0x000fe200000006ff */
[----:B------:R-:W-:Y:S01]  /*1190*/  FMUL.FTZ R50, R22, R152 ;  /* 0x0000009816327220 */ /* 0x000fe20000410000 */
[----:B------:R-:W-:Y:S01]  /*11a0*/  FADD.FTZ R161, R161, R52 ;  /* 0x00000034a1a17221 */ /* 0x000fe20000010000 */
[----:B------:R-:W-:Y:S01]  /*11b0*/  FFMA.FTZ R146, R61, R52, R146 ;  /* 0x000000343d927223 */ /* 0x000fe20000010092 */
[----:B------:R-:W-:Y:S01]  /*11c0*/  PRMT R150, R49, 0x7632, R150 ;  /* 0x0000763231967816 */ /* 0x000fe20000000096 */
[----:B------:R-:W-:Y:S01]  /*11d0*/  FADD.FTZ R121, R58, R121 ;  /* 0x000000793a797221 */ /* 0x000fe20000010000 */
[----:B------:R-:W-:Y:S01]  /*11e0*/  FFMA.FTZ R123, R62, R58, R123 ;  /* 0x0000003a3e7b7223 */ /* 0x000fe2000001007b */
[----:B------:R-:W-:Y:S01]  /*11f0*/  FADD.FTZ R165, -R179, R156 ;  /* 0x0000009cb3a57221 */ /* 0x000fe20000010100 */
[----:B------:R-:W-:Y:S01]  /*1200*/  FMUL.FTZ R58, R23, R148 ;  /* 0x00000094173a7220 */ /* 0x000fe20000410000 */
[----:B------:R-:W-:Y:S01]  /*1210*/  FADD.FTZ R161, R161, R50 ;  /* 0x00000032a1a17221 */ /* 0x000fe20000010000 */
[----:B------:R-:W-:Y:S01]  /*1220*/  FFMA.FTZ R146, R51, R50, R146 ;  /* 0x0000003233927223 */ /* 0x000fe20000010092 */
[----:B------:R-:W-:-:S02]  /*1230*/  IMAD.U32 R55, R170, 0x10000, RZ ;  /* 0x00010000aa377824 */ /* 0x000fc400078e00ff */
[----:B------:R-:W-:Y:S01]  /*1240*/  FADD.FTZ R126, R145, R126 ;  /* 0x0000007e917e7221 */ /* 0x000fe20000010000 */
[----:B------:R-:W-:Y:S01]  /*1250*/  FFMA.FTZ R127, R54, R145, R127 ;  /* 0x00000091367f7223 */ /* 0x000fe2000001007f */
[----:B------:R-:W-:Y:S01]  /*1260*/  SHF.L.U32 R154, R154, 0x10, RZ ;  /* 0x000000109a9a7819 */ /* 0x000fe200000006ff */
[----:B------:R-:W-:Y:S02]  /*1270*/  IMAD.U32 R170, R150, 0x10000, RZ ;  /* 0x0001000096aa7824 */ /* 0x000fe400078e00ff */
[----:B------:R-:W-:Y:S01]  /*1280*/  FMUL.FTZ R145, R140, R165 ;  /* 0x000000a58c917220 */ /* 0x000fe20000410000 */
[----:B------:R-:W-:Y:S01]  /*1290*/  FADD.FTZ R150, R161, R58 ;  /* 0x0000003aa1967221 */ /* 0x000fe20000010000 */
[----:B------:R-:W-:Y:S01]  /*12a0*/  SHF.L.U32 R157, R157, 0x10, RZ ;  /* 0x000000109d9d7819 */ /* 0x000fe200000006ff */
[C---:B------:R-:W-:Y:S01]  /*12b0*/  FFMA.FTZ R165, R65.reuse, R58, R146 ;  /* 0x0000003a41a57223 */ /* 0x040fe20000010092 */
[----:B------:R-:W-:Y:S01]  /*12c0*/  SHF.L.U32 R66, R66, 0x10, RZ ;  /* 0x0000001042427819 */ /* 0x000fe200000006ff */
[----:B------:R-:W-:Y:S01]  /*12d0*/  FADD.FTZ R116, R148, R116 ;  /* 0x0000007494747221 */ /* 0x000fe20000010000 */
[----:B------:R-:W-:Y:S01]  /*12e0*/  FFMA.FTZ R118, R65, R148, R118 ;  /* 0x0000009441767223 */ /* 0x000fe20000010076 */
[----:B------:R-:W-:Y:S01]  /*12f0*/  FMUL.FTZ R159, R140, R163 ;  /* 0x000000a38c9f7220 */ /* 0x000fe20000410000 */
[----:B------:R-:W-:Y:S01]  /*1300*/  FMUL.FTZ R148, R17, R154 ;  /* 0x0000009a11947220 */ /* 0x000fe20000410000 */
[----:B------:R-:W-:Y:S01]  /*1310*/  FADD.FTZ R163, R150, R143 ;  /* 0x0000008f96a37221 */ /* 0x000fe20000010000 */
[C---:B------:R-:W-:Y:S01]  /*1320*/  FADD.FTZ R53, -R179.reuse, R171 ;  /* 0x000000abb3357221 */ /* 0x040fe20000010100 */
[----:B------:R-:W-:Y:S01]  /*1330*/  FFMA.FTZ R146, R60, R143, R165 ;  /* 0x0000008f3c927223 */ /* 0x000fe200000100a5 */
[C---:B------:R-:W-:Y:S01]  /*1340*/  FADD.FTZ R171, -R179.reuse, R157 ;  /* 0x0000009db3ab7221 */ /* 0x040fe20000010100 */
[----:B------:R-:W-:Y:S01]  /*1350*/  FADD.FTZ R157, -R179, R66 ;  /* 0x00000042b39d7221 */ /* 0x000fe20000010100 */
[----:B------:R-:W-:-:S02]  /*1360*/  IMAD.U32 R158, R158, 0x10000, RZ ;  /* 0x000100009e9e7824 */ /* 0x000fc400078e00ff */
[----:B------:R-:W-:Y:S01]  /*1370*/  FMUL.FTZ R66, R18, R160 ;  /* 0x000000a012427220 */ /* 0x000fe20000410000 */
[----:B------:R-:W-:Y:S01]  /*1380*/  FADD.FTZ R165, R163, R148 ;  /* 0x00000094a3a57221 */ /* 0x000fe20000010000 */
[----:B------:R-:W-:Y:S01]  /*1390*/  FFMA.FTZ R146, R159, R148, R146 ;  /* 0x000000949f927223 */ /* 0x000fe20000010092 */
[----:B------:R-:W-:Y:S01]  /*13a0*/  FADD.FTZ R117, R152, R117 ;  /* 0x0000007598757221 */ /* 0x000fe20000010000 */
[----:B------:R-:W-:Y:S01]  /*13b0*/  FFMA.FTZ R120, R51, R152, R120 ;  /* 0x0000009833787223 */ /* 0x000fe20000010078 */
[----:B------:R-:W-:Y:S01]  /*13c0*/  FMUL.FTZ R152, R19, R158 ;  /* 0x0000009e13987220 */ /* 0x000fe20000410000 */
[----:B------:R-:W-:Y:S01]  /*13d0*/  FADD.FTZ R165, R165, R66 ;  /* 0x00000042a5a57221 */ /* 0x000fe20000010000 */
[----:B------:R-:W-:Y:S01]  /*13e0*/  FMUL.FTZ R161, R140, R167 ;  /* 0x000000a78ca17220 */ /* 0x000fe20000410000 */
[----:B------:R-:W-:Y:S01]  /*13f0*/  FFMA.FTZ R146, R145, R66, R146 ;  /* 0x0000004291927223 */ /* 0x000fe20000010092 */
[----:B------:R-:W-:Y:S01]  /*1400*/  IMAD.U32 R156, R49, 0x10000, RZ ;  /* 0x00010000319c7824 */ /* 0x000fe200078e00ff */
[----:B------:R-:W-:Y:S01]  /*1410*/  SHF.L.U32 R162, R162, 0x10, RZ ;  /* 0x00000010a2a27819 */ /* 0x000fe200000006ff */
[----:B------:R-:W-:Y:S01]  /*1420*/  FMUL.FTZ R57, R140, R181 ;  /* 0x000000b58c397220 */ /* 0x000fe20000410000 */
[----:B------:R-:W-:Y:S01]  /*1430*/  FADD.FTZ R165, R165, R152 ;  /* 0x00000098a5a57221 */ /* 0x000fe20000010000 */
[----:B------:R-:W-:Y:S01]  /*1440*/  FFMA.FTZ R146, R161, R152, R146 ;  /* 0x00000098a1927223 */ /* 0x000fe20000010092 */
[----:B------:R-:W-:Y:S01]  /*1450*/  FADD.FTZ R101, R156, R101 ;  /* 0x000000659c657221 */ /* 0x000fe20000010000 */
[-C--:B------:R-:W-:Y:S01]  /*1460*/  FFMA.FTZ R98, R57, R156.reuse, R98 ;  /* 0x0000009c39627223 */ /* 0x080fe20000010062 */
[----:B------:R-:W-:Y:S01]  /*1470*/  FMUL.FTZ R56, R10, R156 ;  /* 0x0000009c0a387220 */ /* 0x000fe20000410000 */
[----:B------:R-:W-:Y:S01]  /*1480*/  FMUL.FTZ R156, R13, R162 ;  /* 0x000000a20d9c7220 */ /* 0x000fe20000410000 */
[----:B------:R-:W-:Y:S01]  /*1490*/  FADD.FTZ R165, R165, R70 ;  /* 0x00000046a5a57221 */ /* 0x000fe20000010000 */
[----:B------:R-:W-:Y:S01]  /*14a0*/  FMUL.FTZ R163, R140, R171 ;  /* 0x000000ab8ca37220 */ /* 0x000fe20000410000 */
[----:B------:R-:W-:Y:S01]  /*14b0*/  FFMA.FTZ R146, R147, R70, R146 ;  /* 0x0000004693927223 */ /* 0x000fe20000010092 */
[----:B------:R-:W-:-:S02]  /*14c0*/  IMAD.U32 R166, R166, 0x10000, RZ ;  /* 0x00010000a6a67824 */ /* 0x000fc400078e00ff */
[----:B------:R-:W-:Y:S01]  /*14d0*/  FMUL.FTZ R144, R14, R168 ;  /* 0x000000a80e907220 */ /* 0x000fe20000410000 */
[----:B------:R-:W-:Y:S01]  /*14e0*/  FADD.FTZ R165, R165, R156 ;  /* 0x0000009ca5a57221 */ /* 0x000fe20000010000 */
[----:B------:R-:W-:Y:S01]  /*14f0*/  FMUL.FTZ R149, R140, R173 ;  /* 0x000000ad8c957220 */ /* 0x000fe20000410000 */
[----:B------:R-:W-:Y:S01]  /*1500*/  FFMA.FTZ R150, R163, R156, R146 ;  /* 0x0000009ca3967223 */ /* 0x000fe20000010092 */
[----:B------:R-:W-:Y:S01]  /*1510*/  FADD.FTZ R55, -R179, R55 ;  /* 0x00000037b3377221 */ /* 0x000fe20000010100 */
[----:B------:R-:W-:Y:S01]  /*1520*/  SHF.L.U32 R179, R48, 0x10, RZ ;  /* 0x0000001030b37819 */ /* 0x000fe200000006ff */
[----:B------:R-:W-:Y:S01]  /*1530*/  FADD.FTZ R109, R160, R109 ;  /* 0x0000006da06d7221 */ /* 0x000fe20000010000 */
[----:B------:R-:W-:Y:S01]  /*1540*/  FFMA.FTZ R112, R145, R160, R112 ;  /* 0x000000a091707223 */ /* 0x000fe20000010070 */
[C---:B------:R-:W-:Y:S01]  /*1550*/  FMUL.FTZ R167, R140.reuse, R175 ;  /* 0x000000af8ca77220 */ /* 0x040fe20000410000 */
        /* <DEDUP_REMOVED lines=9> */
[----:B------:R-:W-:Y:S01]  /*15f0*/  FMUL.FTZ R49, R8, R179 ;  /* 0x000000b308317220 */ /* 0x000fe20000410000 */
[----:B------:R-:W-:Y:S01]  /*1600*/  FFMA.FTZ R166, R146, R164, R95 ;  /* 0x000000a492a67223 */ /* 0x000fe2000001005f */
[----:B------:R-:W-:Y:S01]  /*1610*/  FADD.FTZ R88, R165, R160 ;  /* 0x000000a0a5587221 */ /* 0x000fe20000010000 */
[----:B------:R-:W-:Y:S01]  /*1620*/  FMUL.FTZ R48, R140, R177 ;  /* 0x000000b18c307220 */ /* 0x000fe20000410000 */
[----:B------:R-:W-:Y:S01]  /*1630*/  FFMA.FTZ R95, R167, R160, R150 ;  /* 0x000000a0a75f7223 */ /* 0x000fe20000010096 */
[----:B------:R-:W-:Y:S01]  /*1640*/  FMUL.FTZ R157, R9, R164 ;  /* 0x000000a4099d7220 */ /* 0x000fe20000410000 */
[----:B------:R-:W-:-:S02]  /*1650*/  FADD.FTZ R88, R88, R49 ;  /* 0x0000003158587221 */ /* 0x000fc40000010000 */
[----:B------:R-:W-:Y:S01]  /*1660*/  FFMA.FTZ R95, R48, R49, R95 ;  /* 0x00000031305f7223 */ /* 0x000fe2000001005f */
[----:B------:R-:W-:Y:S01]  /*1670*/  FADD.FTZ R164, R170, R87 ;  /* 0x00000057aaa47221 */ /* 0x000fe20000010000 */
[----:B------:R-:W-:Y:S02]  /*1680*/  FADD.FTZ R87, R88, R157 ;  /* 0x0000009d58577221 */ /* 0x000fe40000010000 */
[----:B------:R-:W-:Y:S01]  /*1690*/  FFMA.FTZ R88, R146, R157, R95 ;  /* 0x0000009d92587223 */ /* 0x000fe2000001005f */
[----:B------:R-:W-:Y:S01]  /*16a0*/  FMUL.FTZ R150, R11, R170 ;  /* 0x000000aa0b967220 */ /* 0x000fe20000410000 */
[----:B------:R-:W-:Y:S01]  /*16b0*/  FADD.FTZ R87, R87, R56 ;  /* 0x0000003857577221 */ /* 0x000fe20000010000 */
[----:B------:R-:W-:Y:S01]  /*16c0*/  FMUL.FTZ R153, R140, R153 ;  /* 0x000000998c997220 */ /* 0x000fe20000410000 */
[----:B------:R-:W-:Y:S01]  /*16d0*/  FFMA.FTZ R88, R57, R56, R88 ;  /* 0x0000003839587223 */ /* 0x000fe20000010058 */
[----:B------:R-:W-:Y:S01]  /*16e0*/  SHF.L.U32 R172, R172, 0x10, RZ ;  /* 0x00000010acac7819 */ /* 0x000fe200000006ff */
[----:B------:R-:W-:Y:S01]  /*16f0*/  FMUL.FTZ R64, R4, R185 ;  /* 0x000000b904407220 */ /* 0x000fe20000410000 */
[----:B------:R-:W-:Y:S01]  /*1700*/  FADD.FTZ R87, R87, R150 ;  /* 0x0000009657577221 */ /* 0x000fe20000010000 */
[----:B------:R-:W-:Y:S01]  /*1710*/  FMUL.FTZ R59, R140, R183 ;  /* 0x000000b78c3b7220 */ /* 0x000fe20000410000 */
[----:B------:R-:W-:Y:S01]  /*1720*/  FFMA.FTZ R88, R153, R150, R88 ;  /* 0x0000009699587223 */ /* 0x000fe20000010058 */
[----:B------:R-:W-:Y:S01]  /*1730*/  FADD.FTZ R111, R154, R111 ;  /* 0x0000006f9a6f7221 */ /* 0x000fe20000010000 */
[----:B------:R-:W-:Y:S01]  /*1740*/  FFMA.FTZ R114, R159, R154, R114 ;  /* 0x0000009a9f727223 */ /* 0x000fe20000010072 */
[----:B------:R-:W-:Y:S01]  /*1750*/  FADD.FTZ R169, R172, R86 ;  /* 0x00000056aca97221 */ /* 0x000fe20000010000 */
[C---:B------:R-:W-:Y:S01]  /*1760*/  FMUL.FTZ R154, R140.reuse, R67 ;  /* 0x000000438c9a7220 */ /* 0x040fe20000410000 */
[----:B------:R-:W-:Y:S01]  /*1770*/  FMUL.FTZ R67, R140, R53 ;  /* 0x000000358c437220 */ /* 0x000fe20000410000 */
[----:B------:R-:W-:Y:S01]  /*1780*/  FMUL.FTZ R165, R5, R172 ;  /* 0x000000ac05a57220 */ /* 0x000fe20000410000 */
[----:B------:R-:W-:Y:S01]  /*1790*/  FADD.FTZ R86, R87, R64 ;  /* 0x0000004057567221 */ /* 0x000fe20000010000 */
[----:B------:R-:W-:Y:S01]  /*17a0*/  FFMA.FTZ R53, R59, R64, R88 ;  /* 0x000000403b357223 */ /* 0x000fe20000010058 */
[----:B------:R-:W-:Y:S01]  /*17b0*/  FADD.FTZ R107, R158, R107 ;  /* 0x0000006b9e6b7221 */ /* 0x000fe20000010000 */
[----:B------:R-:W-:Y:S01]  /*17c0*/  FFMA.FTZ R110, R161, R158, R110 ;  /* 0x0000009ea16e7223 */ /* 0x000fe2000001006e */
[----:B------:R-:W-:Y:S01]  /*17d0*/  FADD.FTZ R87, R86, R165 ;  /* 0x000000a556577221 */ /* 0x000fe20000010000 */
[----:B------:R-:W-:-:S02]  /*17e0*/  IMAD.U32 R174, R174, 0x10000, RZ ;  /* 0x00010000aeae7824 */ /* 0x000fc400078e00ff */
[----:B------:R-:W-:Y:S01]  /*17f0*/  FMUL.FTZ R158, R6, R69 ;  /* 0x00000045069e7220 */ /* 0x000fe20000410000 */
[----:B------:R-:W-:Y:S01]  /*1800*/  FFMA.FTZ R86, R154, R165, R53 ;  /* 0x000000a59a567223 */ /* 0x000fe20000010035 */
        /* <DEDUP_REMOVED lines=31> */
[----:B------:R-:W0:Y:S01]  /*1a00*/  SHFL.BFLY PT, R86, R87, 0x8, 0x1f ;  /* 0x0d001f0057567f89 */ /* 0x000e2200000e0000 */
[----:B------:R-:W-:-:S03]  /*1a10*/  MOV R95, R166 ;  /* 0x000000a6005f7202 */ /* 0x000fc60000000f00 */
[----:B------:R-:W1:Y:S01]  /*1a20*/  SHFL.BFLY PT, R88, R171, 0x8, 0x1f ;  /* 0x0d001f00ab587f89 */ /* 0x000e6200000e0000 */
[----:B0-----:R-:W-:Y:S01]  /*1a30*/  FADD.FTZ R173, R87, R86 ;  /* 0x0000005657ad7221 */ /* 0x001fe20000010000 */
[----:B------:R-:W-:Y:S01]  /*1a40*/  MOV R87, R164 ;  /* 0x000000a400577202 */ /* 0x000fe20000000f00 */
[----:B------:R-:W-:Y:S02]  /*1a50*/  IMAD.MOV.U32 R86, RZ, RZ, R169 ;  /* 0x000000ffff567224 */ /* 0x000fe400078e00a9 */
[----:B-1----:R-:W-:Y:S01]  /*1a60*/  FADD.FTZ R53, R171, R88 ;  /* 0x00000058ab357221 */ /* 0x002fe20000010000 */
[----:B------:R0:W1:Y:S01]  /*1a70*/  SHFL.BFLY PT, R174, R173, 0x10, 0x1f ;  /* 0x0e001f00adae7f89 */ /* 0x00006200000e0000 */
[----:B------:R-:W-:-:S03]  /*1a80*/  IMAD.MOV.U32 R88, RZ, RZ, R168 ;  /* 0x000000ffff587224 */ /* 0x000fc600078e00a8 */
[----:B------:R0:W2:Y:S04]  /*1a90*/  SHFL.BFLY PT, R176, R53, 0x10, 0x1f ;  /* 0x0e001f0035b07f89 */ /* 0x0000a800000e0000 */
.L_x_986:
[----:B-1----:R-:W-:Y:S01]  /*1aa0*/  FADD.FTZ R174, R173, R174 ;  /* 0x000000aeadae7221 */ /* 0x002fe20000010000 */
[----:B--2---:R-:W-:Y:S01]  /*1ab0*/  FADD.FTZ R169, R53, R176 ;  /* 0x000000b035a97221 */ /* 0x004fe20000010000 */
[----:B0----5:R-:W-:Y:S01]  /*1ac0*/  MOV R53, R82 ;  /* 0x0000005200357202 */ /* 0x021fe20000000f00 */
[----:B------:R-:W-:Y:S02]  /*1ad0*/  @P1 IMAD.MOV.U32 R55, RZ, RZ, R2 ;  /* 0x000000ffff371224 */ /* 0x000fe400078e0002 */
[----:B------:R-:W-:Y:S01]  /*1ae0*/  FMUL.FTZ R164, R174, UR9 ;  /* 0x00000009aea47c20 */ /* 0x000fe20008410000 */
[----:B------:R-:W-:Y:S01]  /*1af0*/  FMUL.FTZ R169, R169, UR9 ;  /* 0x00000009a9a97c20 */ /* 0x000fe20008410000 */
[----:B------:R-:W-:Y:S02]  /*1b00*/  LOP3.LUT P5, RZ, R53, 0xff, RZ, 0xc0, !PT ;  /* 0x000000ff35ff7812 */ /* 0x000fe400078ac0ff */
[----:B------:R-:W-:Y:S02]  /*1b10*/  @P0 PRMT R53, R32, 0x7632, R53 ;  /* 0x0000763220350816 */ /* 0x000fe40000000035 */
[----:B------:R-:W-:-:S02]  /*1b20*/  FSEL R164, R164, RZ, !P3 ;  /* 0x000000ffa4a47208 */ /* 0x000fc40005800000 */
[----:B------:R-:W-:Y:S01]  /*1b30*/  @P1 LOP3.LUT P2, RZ, R55, 0xff, RZ, 0xc0, !PT ;  /* 0x000000ff37ff1812 */ /* 0x000fe2000784c0ff */
[----:B------:R-:W-:Y:S01]  /*1b40*/  @P0 IMAD.U32 R53, R53, 0x10000, RZ ;  /* 0x0001000035350824 */ /* 0x000fe200078e00ff */
[----:B------:R-:W-:Y:S01]  /*1b50*/  LOP3.LUT P6, RZ, R82, 0xff00, RZ, 0xc0, !PT ;  /* 0x0000ff0052ff7812 */ /* 0x000fe200078cc0ff */
[-CC-:B------:R-:W-:Y:S01]  /*1b60*/  FFMA.FTZ R68, R68, R169.reuse, R164.reuse ;  /* 0x000000a944447223 */ /* 0x180fe200000100a4 */
[-CC-:B------:R-:W-:Y:S01]  /*1b70*/  FFMA.FTZ R0, R0, R169.reuse, R164.reuse ;  /* 0x000000a900007223 */ /* 0x180fe200000100a4 */
[-CC-:B------:R-:W-:Y:S01]  /*1b80*/  FFMA.FTZ R142, R142, R169.reuse, R164.reuse ;  /* 0x000000a98e8e7223 */ /* 0x180fe200000100a4 */
[----:B------:R-:W-:Y:S01]  /*1b90*/  FFMA.FTZ R54, R54, R169, R164 ;  /* 0x000000a936367223 */ /* 0x000fe200000100a4 */
[----:B------:R-:W-:Y:S01]  /*1ba0*/  FADD.FTZ R151, R151, -R68 ;  /* 0x8000004497977221 */ /* 0x000fe20000010000 */
[----:B------:R-:W-:Y:S01]  /*1bb0*/  FADD.FTZ R63, R63, -R0 ;  /* 0x800000003f3f7221 */ /* 0x000fe20000010000 */
[----:B------:R-:W-:Y:S01]  /*1bc0*/  FADD.FTZ R155, R155, -R142 ;  /* 0x8000008e9b9b7221 */ /* 0x000fe20000010000 */
[--C-:B------:R-:W-:Y:S01]  /*1bd0*/  FADD.FTZ R55, R71, -R54.reuse ;  /* 0x8000003647377221 */ /* 0x100fe20000010000 */
[----:B------:R-:W-:Y:S01]  /*1be0*/  @P0 SHF.L.U32 R0, R32, 0x10, RZ ;  /* 0x0000001020000819 */ /* 0x000fe200000006ff */
[C---:B------:R-:W-:Y:S01]  /*1bf0*/  FMUL.FTZ R142, R140.reuse, R151 ;  /* 0x000000978c8e7220 */ /* 0x040fe20000410000 */
[----:B------:R-:W-:Y:S01]  /*1c00*/  FMUL.FTZ R71, R140, R63 ;  /* 0x0000003f8c477220 */ /* 0x000fe20000410000 */
[----:B------:R-:W-:Y:S01]  /*1c10*/  @P0 PRMT R54, R33, 0x7632, R54 ;  /* 0x0000763221360816 */ /* 0x000fe20000000036 */
[----:B------:R-:W-:Y:S01]  /*1c20*/  FFMA.FTZ R62, R62, R169, R164 ;  /* 0x000000a93e3e7223 */ /* 0x000fe200000100a4 */
[----:B------:R-:W-:Y:S01]  /*1c30*/  @P0 FADD.FTZ R142, R142, R53 ;  /* 0x000000358e8e0221 */ /* 0x000fe20000010000 */
[----:B------:R-:W-:Y:S01]  /*1c40*/  @P0 FADD.FTZ R71, R71, R0 ;  /* 0x0000000047470221 */ /* 0x000fe20000010000 */
[----:B------:R-:W-:Y:S01]  /*1c50*/  @P0 SHF.L.U32 R53, R33, 0x10, RZ ;  /* 0x0000001021350819 */ /* 0x000fe200000006ff */
[----:B------:R-:W-:-:S02]  /*1c60*/  @P0 IMAD.U32 R63, R54, 0x10000, RZ ;  /* 0x00010000363f0824 */ /* 0x000fc400078e00ff */
[C---:B------:R-:W-:Y:S01]  /*1c70*/  FMUL.FTZ R170, R140.reuse, R55 ;  /* 0x000000378caa7220 */ /* 0x040fe20000410000 */
[----:B------:R-:W-:Y:S01]  /*1c80*/  FMUL.FTZ R168, R140, R155 ;  /* 0x0000009b8ca87220 */ /* 0x000fe20000410000 */
[----:B------:R-:W-:Y:S01]  /*1c90*/  FADD.FTZ R141, R141, -R62 ;  /* 0x8000003e8d8d7221 */ /* 0x000fe20000010000 */
[----:B------:R-:W-:Y:S01]  /*1ca0*/  FMUL.FTZ R68, R71, UR16 ;  /* 0x0000001047447c20 */ /* 0x000fe20008410000 */
[----:B------:R-:W-:Y:S01]  /*1cb0*/  @P0 SHF.L.U32 R0, R34, 0x10, RZ ;  /* 0x0000001022000819 */ /* 0x000fe200000006ff */
[----:B------:R-:W-:Y:S01]  /*1cc0*/  @P0 FADD.FTZ R170, R170, R53 ;  /* 0x00000035aaaa0221 */ /* 0x000fe20000010000 */
[----:B------:R-:W-:Y:S01]  /*1cd0*/  @P0 FADD.FTZ R168, R168, R63 ;  /* 0x0000003fa8a80221 */ /* 0x000fe20000010000 */
[----:B------:R-:W-:Y:S01]  /*1ce0*/  FMUL.FTZ R155, R140, R141 ;  /* 0x0000008d8c9b7220 */ /* 0x000fe20000410000 */
[----:B------:R-:W-:Y:S01]  /*1cf0*/  FMUL.FTZ R63, R142, UR16 ;  /* 0x000000108e3f7c20 */ /* 0x000fe20008410000 */
[----:B------:R-:W-:Y:S01]  /*1d00*/  @P1 LOP3.LUT P4, RZ, R2, 0xff00, RZ, 0xc0, !PT ;  /* 0x0000ff0002ff1812 */ /* 0x000fe2000788c0ff */
[----:B------:R-:W-:Y:S01]  /*1d10*/  FMUL.FTZ R62, R170, UR16 ;  /* 0x00000010aa3e7c20 */ /* 0x000fe20008410000 */
[----:B------:R-:W-:Y:S01]  /*1d20*/  FSEL R166, R68, RZ, P5 ;  /* 0x000000ff44a67208 */ /* 0x000fe20002800000 */
[----:B------:R-:W-:Y:S01]  /*1d30*/  @P0 FADD.FTZ R155, R155, R0 ;  /* 0x000000009b9b0221 */ /* 0x000fe20000010000 */
[----:B------:R-:W-:Y:S01]  /*1d40*/  LOP3.LUT P5, RZ, R82, 0xff0000, RZ, 0xc0, !PT ;  /* 0x00ff000052ff7812 */ /* 0x000fe200078ac0ff */
[----:B------:R-:W-:Y:S01]  /*1d50*/  FMUL.FTZ R0, R168, UR16 ;  /* 0x00000010a8007c20 */ /* 0x000fe20008410000 */
[----:B------:R-:W-:Y:S01]  /*1d60*/  FSEL R141, R63, RZ, P6 ;  /* 0x000000ff3f8d7208 */ /* 0x000fe20003000000 */
[----:B------:R-:W-:Y:S01]  /*1d70*/  FMUL.FTZ R55, R155, UR16 ;  /* 0x000000109b377c20 */ /* 0x000fe20008410000 */
[----:B------:R-:W-:Y:S01]  /*1d80*/  @P1 FSEL R68, R68, RZ, P2 ;  /* 0x000000ff44441208 */ /* 0x000fe20001000000 */
[-CC-:B------:R-:W-:Y:S01]  /*1d90*/  FFMA.FTZ R51, R51, R169.reuse, R164.reuse ;  /* 0x000000a933337223 */ /* 0x180fe200000100a4 */
[----:B------:R-:W-:Y:S01]  /*1da0*/  LOP3.LUT P6, RZ, R82, 0xff000000, RZ, 0xc0, !PT ;  /* 0xff00000052ff7812 */ /* 0x000fe200078cc0ff */
[-CC-:B------:R-:W-:Y:S01]  /*1db0*/  FFMA.FTZ R53, R61, R169.reuse, R164.reuse ;  /* 0x000000a93d357223 */ /* 0x180fe200000100a4 */
[----:B------:R-:W-:Y:S01]  /*1dc0*/  @P1 FSEL R63, R63, RZ, P4 ;  /* 0x000000ff3f3f1208 */ /* 0x000fe20002000000 */
[----:B------:R-:W-:Y:S01]  /*1dd0*/  FADD.FTZ R51, R50, -R51 ;  /* 0x8000003332337221 */ /* 0x000fe20000010000 */
[----:B------:R-:W-:Y:S01]  /*1de0*/  @P1 LOP3.LUT P2, RZ, R2, 0xff0000, RZ, 0xc0, !PT ;  /* 0x00ff000002ff1812 */ /* 0x000fe2000784c0ff */
[----:B------:R-:W-:Y:S01]  /*1df0*/  FADD.FTZ R53, R52, -R53 ;  /* 0x8000003534357221 */ /* 0x000fe20000010000 */
[----:B------:R-:W-:Y:S01]  /*1e00*/  @P1 LOP3.LUT P4, RZ, R2, 0xff000000, RZ, 0xc0, !PT ;  /* 0xff00000002ff1812 */ /* 0x000fe2000788c0ff */
[-CC-:B------:R-:W-:Y:S01]  /*1e10*/  FFMA.FTZ R65, R65, R169.reuse, R164.reuse ;  /* 0x000000a941417223 */ /* 0x180fe200000100a4 */
[----:B------:R-:W-:Y:S01]  /*1e20*/  FSEL R82, R62, RZ, P5 ;  /* 0x000000ff3e527208 */ /* 0x000fe20002800000 */
[-CC-:B------:R-:W-:Y:S01]  /*1e30*/  FFMA.FTZ R60, R60, R169.reuse, R164.reuse ;  /* 0x000000a93c3c7223 */ /* 0x180fe200000100a4 */
[----:B------:R-:W-:Y:S01]  /*1e40*/  LOP3.LUT P5, RZ, R83, 0xff, RZ, 0xc0, !PT ;  /* 0x000000ff53ff7812 */ /* 0x000fe200078ac0ff */
[----:B------:R-:W-:Y:S01]  /*1e50*/  FADD.FTZ R65, R58, -R65 ;  /* 0x800000413a417221 */ /* 0x000fe20000010000 */
[----:B------:R-:W-:Y:S01]  /*1e60*/  FSEL R151, R0, RZ, P6 ;  /* 0x000000ff00977208 */ /* 0x000fe20003000000 */
[-C--:B------:R-:W-:Y:S01]  /*1e70*/  FFMA.FTZ R163, R163, R169.reuse, R164 ;  /* 0x000000a9a3a37223 */ /* 0x080fe200000100a4 */
[----:B------:R-:W-:Y:S01]  /*1e80*/  @P1 FSEL R62, R62, RZ, P2 ;  /* 0x000000ff3e3e1208 */ /* 0x000fe20001000000 */
[----:B------:R-:W-:Y:S01]  /*1e90*/  IMAD.MOV.U32 R54, RZ, RZ, R80 ;  /* 0x000000ffff367224 */ /* 0x000fe200078e0050 */
[----:B------:R-:W-:Y:S01]  /*1ea0*/  @P1 FSEL R0, R0, RZ, P4 ;  /* 0x000000ff00001208 */ /* 0x000fe20002000000 */
[----:B------:R-:W-:Y:S01]  /*1eb0*/  FADD.FTZ R143, R143, -R60 ;  /* 0x8000003c8f8f7221 */ /* 0x000fe20000010000 */
[----:B------:R-:W-:Y:S01]  /*1ec0*/  LOP3.LUT P2, RZ, R83, 0xff00, RZ, 0xc0, !PT ;  /* 0x0000ff0053ff7812 */ /* 0x000fe2000784c0ff */
[-CC-:B------:R-:W-:Y:S01]  /*1ed0*/  FFMA.FTZ R159, R159, R169.reuse, R164.reuse ;  /* 0x000000a99f9f7223 */ /* 0x180fe200000100a4 */
[C---:B------:R-:W-:Y:S01]  /*1ee0*/  LOP3.LUT P6, RZ, R83.reuse, 0xff0000, RZ, 0xc0, !PT ;  /* 0x00ff000053ff7812 */ /* 0x040fe200078cc0ff */
[----:B------:R-:W-:Y:S01]  /*1ef0*/  FADD.FTZ R163, R156, -R163 ;  /* 0x800000a39ca37221 */ /* 0x000fe20000010000 */
[----:B------:R-:W-:Y:S01]  /*1f00*/  LOP3.LUT P4, RZ, R83, 0xff000000, RZ, 0xc0, !PT ;  /* 0xff00000053ff7812 */ /* 0x000fe2000788c0ff */
[----:B------:R-:W-:Y:S01]  /*1f10*/  FFMA.FTZ R167, R167, R169, R164 ;  /* 0x000000a9a7a77223 */ /* 0x000fe200000100a4 */
[----:B------:R-:W-:Y:S01]  /*1f20*/  FSEL R83, R55, RZ, P5 ;  /* 0x000000ff37537208 */ /* 0x000fe20002800000 */
[----:B------:R-:W-:Y:S01]  /*1f30*/  @P0 IMAD.U32 R52, R35, 0x10000, RZ ;  /* 0x0001000023340824 */ /* 0x000fe200078e00ff */
[----:B------:R-:W-:Y:S01]  /*1f40*/  @P1 LOP3.LUT P5, RZ, R3, 0xff, RZ, 0xc0, !PT ;  /* 0x000000ff03ff1812 */ /* 0x000fe200078ac0ff */
[----:B------:R-:W-:Y:S01]  /*1f50*/  FMUL.FTZ R51, R140, R51 ;  /* 0x000000338c337220 */ /* 0x000fe20000410000 */
[----:B------:R-:W-:Y:S01]  /*1f60*/  @P0 PRMT R50, R34, 0x7632, R50 ;  /* 0x0000763222320816 */ /* 0x000fe20000000032 */
[----:B------:R-:W-:Y:S01]  /*1f70*/  FMUL.FTZ R156, R140, R143 ;  /* 0x0000008f8c9c7220 */ /* 0x000fe20000410000 */
[----:B------:R-:W-:Y:S01]  /*1f80*/  @P1 FSEL R61, R55, RZ, P5 ;  /* 0x000000ff373d1208 */ /* 0x000fe20002800000 */
[----:B------:R-:W-:Y:S01]  /*1f90*/  FFMA.FTZ R161, R161, R169, R164 ;  /* 0x000000a9a1a17223 */ /* 0x000fe200000100a4 */
[----:B------:R-:W-:Y:S01]  /*1fa0*/  @P0 SHF.L.U32 R55, R50, 0x10, RZ ;  /* 0x0000001032370819 */ /* 0x000fe200000006ff */
[----:B------:R-:W-:Y:S01]  /*1fb0*/  FMUL.FTZ R50, R140, R53 ;  /* 0x000000358c327220 */ /* 0x000fe20000410000 */
[----:B------:R-:W-:Y:S01]  /*1fc0*/  @P0 PRMT R53, R35, 0x7632, R53 ;  /* 0x0000763223350816 */ /* 0x000fe20000000035 */
[----:B------:R-:W-:Y:S01]  /*1fd0*/  FADD.FTZ R159, R148, -R159 ;  /* 0x8000009f949f7221 */ /* 0x000fe20000010000 */
[----:B------:R-:W-:Y:S01]  /*1fe0*/  LOP3.LUT P5, RZ, R54, 0xff, RZ, 0xc0, !PT ;  /* 0x000000ff36ff7812 */ /* 0x000fe200078ac0ff */
[----:B------:R-:W-:Y:S01]  /*1ff0*/  @P0 FADD.FTZ R50, R50, R55 ;  /* 0x0000003732320221 */ /* 0x000fe20000010000 */
[----:B------:R-:W-:Y:S01]  /*2000*/  @P0 PRMT R54, R28, 0x7632, R54 ;  /* 0x000076321c360816 */ /* 0x000fe20000000036 */
[----:B------:R-:W-:Y:S01]  /*2010*/  FADD.FTZ R177, R160, -R167 ;  /* 0x800000a7a0b17221 */ /* 0x000fe20000010000 */
[----:B------:R-:W-:Y:S01]  /*2020*/  @P0 FADD.FTZ R51, R51, R52 ;  /* 0x0000003433330221 */ /* 0x000fe20000010000 */
[----:B------:R-:W-:Y:S01]  /*2030*/  FMUL.FTZ R58, R50, UR16 ;  /* 0x00000010323a7c20 */ /* 0x000fe20008410000 */
[----:B------:R-:W-:Y:S01]  /*2040*/  FFMA.FTZ R145, R145, R169, R164 ;  /* 0x000000a991917223 */ /* 0x000fe200000100a4 */
[----:B------:R-:W-:-:S02]  /*2050*/  @P0 IMAD.U32 R52, R53, 0x10000, RZ ;  /* 0x0001000035340824 */ /* 0x000fc400078e00ff */
[----:B------:R-:W-:Y:S01]  /*2060*/  FMUL.FTZ R167, R140, R65 ;  /* 0x000000418ca77220 */ /* 0x000fe20000410000 */
[----:B------:R-:W-:Y:S01]  /*2070*/  FADD.FTZ R161, R152, -R161 ;  /* 0x800000a198a17221 */ /* 0x000fe20000010000 */
[----:B------:R-:W-:Y:S01]  /*2080*/  FSEL R178, R58, RZ, P2 ;  /* 0x000000ff3ab27208 */ /* 0x000fe20001000000 */
[----:B------:R-:W-:Y:S01]  /*2090*/  FFMA.FTZ R147, R147, R169, R164 ;  /* 0x000000a993937223 */ /* 0x000fe200000100a4 */
[----:B------:R-:W-:Y:S01]  /*20a0*/  @P1 LOP3.LUT P2, RZ, R3, 0xff00, RZ, 0xc0, !PT ;  /* 0x0000ff0003ff1812 */ /* 0x000fe2000784c0ff */
[----:B------:R-:W-:Y:S01]  /*20b0*/  FMUL.FTZ R152, R140, R159 ;  /* 0x0000009f8c987220 */ /* 0x000fe20000410000 */
[----:B------:R-:W-:Y:S01]  /*20c0*/  @P0 SHF.L.U32 R53, R54, 0x10, RZ ;  /* 0x0000001036350819 */ /* 0x000fe200000006ff */
[----:B------:R-:W-:Y:S01]  /*20d0*/  FMUL.FTZ R160, R51, UR16 ;  /* 0x0000001033a07c20 */ /* 0x000fe20008410000 */
[----:B------:R-:W-:Y:S01]  /*20e0*/  @P1 FSEL R143, R58, RZ, P2 ;  /* 0x000000ff3a8f1208 */ /* 0x000fe20001000000 */
[----:B------:R-:W-:Y:S01]  /*20f0*/  FADD.FTZ R145, R66, -R145 ;  /* 0x8000009142917221 */ /* 0x000fe20000010000 */
[----:B------:R-:W-:Y:S01]  /*2100*/  ISETP.NE.U32.AND P2, PT, RZ, UR14, PT ;  /* 0x0000000eff007c0c */ /* 0x000fe2000bf45070 */
[----:B------:R-:W-:Y:S01]  /*2110*/  @P0 FADD.FTZ R167, R167, R52 ;  /* 0x00000034a7a70221 */ /* 0x000fe20000010000 */
[----:B------:R-:W-:Y:S01]  /*2120*/  FADD.FTZ R147, R70, -R147 ;  /* 0x8000009346937221 */ /* 0x000fe20000010000 */
[--C-:B------:R-:W-:Y:S01]  /*2130*/  @P0 FADD.FTZ R152, R152, R53.reuse ;  /* 0x0000003598980221 */ /* 0x100fe20000010000 */
[----:B------:R-:W-:Y:S01]  /*2140*/  ISETP.NE.AND.EX P2, PT, RZ, UR15, PT, P2 ;  /* 0x0000000fff007c0c */ /* 0x000fe2000bf45320 */
[----:B------:R-:W-:Y:S01]  /*2150*/  FMUL.FTZ R172, R140, R161 ;  /* 0x000000a18cac7220 */ /* 0x000fe20000410000 */
[C---:B------:R-:W-:Y:S01]  /*2160*/  @P0 PRMT R53, R29.reuse, 0x7632, R53 ;  /* 0x000076321d350816 */ /* 0x040fe20000000035 */
[----:B------:R-:W-:Y:S01]  /*2170*/  @P0 IMAD.U32 R52, R29, 0x10000, RZ ;  /* 0x000100001d340824 */ /* 0x000fe200078e00ff */
[----:B------:R-:W-:Y:S01]  /*2180*/  @P0 SHF.L.U32 R54, R30, 0x10, RZ ;  /* 0x000000101e360819 */ /* 0x000fe200000006ff */
[----:B------:R-:W-:Y:S01]  /*2190*/  FMUL.FTZ R171, R140, R145 ;  /* 0x000000918cab7220 */ /* 0x000fe20000410000 */
[----:B------:R-:W-:Y:S01]  /*21a0*/  FSEL R180, R160, RZ, P6 ;  /* 0x000000ffa0b47208 */ /* 0x000fe20003000000 */
[----:B------:R-:W-:Y:S01]  /*21b0*/  FMUL.FTZ R161, R167, UR16 ;  /* 0x00000010a7a17c20 */ /* 0x000fe20008410000 */
[----:B------:R-:W-:Y:S01]  /*21c0*/  @P0 SHF.L.U32 R55, R28, 0x10, RZ ;  /* 0x000000101c370819 */ /* 0x000fe200000006ff */
[----:B------:R-:W-:Y:S01]  /*21d0*/  FMUL.FTZ R173, R140, R147 ;  /* 0x000000938cad7220 */ /* 0x000fe20000410000 */
[----:B------:R-:W-:Y:S01]  /*21e0*/  @P1 LOP3.LUT P6, RZ, R3, 0xff0000, RZ, 0xc0, !PT ;  /* 0x00ff000003ff1812 */ /* 0x000fe200078cc0ff */
[----:B------:R-:W-:-:S02]  /*21f0*/  @P0 IMAD.U32 R53, R53, 0x10000, RZ ;  /* 0x0001000035350824 */ /* 0x000fc400078e00ff */
[----:B------:R-:W-:Y:S01]  /*2200*/  @P0 FADD.FTZ R171, R171, R52 ;  /* 0x00000034abab0221 */ /* 0x000fe20000010000 */
[----:B------:R-:W-:Y:S01]  /*2210*/  @P0 FADD.FTZ R173, R173, R54 ;  /* 0x00000036adad0221 */ /* 0x000fe20000010000 */
[----:B------:R-:W-:Y:S01]  /*2220*/  @P0 PRMT R52, R30, 0x7632, R52 ;  /* 0x000076321e340816 */ /* 0x000fe20000000034 */
[----:B------:R-:W-:Y:S01]  /*2230*/  @P0 FADD.FTZ R156, R156, R55 ;  /* 0x000000379c9c0221 */ /* 0x000fe20000010000 */
[----:B------:R-:W-:Y:S01]  /*2240*/  @P1 FSEL R160, R160, RZ, P6 ;  /* 0x000000ffa0a01208 */ /* 0x000fe20003000000 */
[----:B------:R-:W-:Y:S01]  /*2250*/  @P0 FADD.FTZ R172, R172, R53 ;  /* 0x00000035acac0221 */ /* 0x000fe20000010000 */
[----:B------:R-:W-:Y:S01]  /*2260*/  FSEL R183, R161, RZ, P4 ;  /* 0x000000ffa1b77208 */ /* 0x000fe20002000000 */
[--C-:B------:R-:W-:Y:S01]  /*2270*/  FFMA.FTZ R149, R149, R169, R164.reuse ;  /* 0x000000a995957223 */ /* 0x100fe200000100a4 */
[----:B------:R-:W-:Y:S01]  /*2280*/  @P1 LOP3.LUT P6, RZ, R3, 0xff000000, RZ, 0xc0, !PT ;  /* 0xff00000003ff1812 */ /* 0x000fe200078cc0ff */
[----:B------:R-:W-:Y:S01]  /*2290*/  FMUL.FTZ R174, R140, R163 ;  /* 0x000000a38cae7220 */ /* 0x000fe20000410000 */
[----:B------:R-:W-:Y:S01]  /*22a0*/  @P2 IADD3 R54, P4, R137, UR14, RZ ;  /* 0x0000000e89362c10 */ /* 0x000fe2000ff9e0ff */
[----:B------:R-:W-:Y:S01]  /*22b0*/  FMUL.FTZ R147, R156, UR16 ;  /* 0x000000109c937c20 */ /* 0x000fe20008410000 */
[----:B------:R-:W-:Y:S01]  /*22c0*/  @P0 SHF.L.U32 R53, R52, 0x10, RZ ;  /* 0x0000001034350819 */ /* 0x000fe200000006ff */
[----:B------:R-:W-:Y:S01]  /*22d0*/  FMUL.FTZ R145, R152, UR16 ;  /* 0x0000001098917c20 */ /* 0x000fe20008410000 */
[----:B------:R-:W-:Y:S01]  /*22e0*/  @P1 FSEL R161, R161, RZ, P6 ;  /* 0x000000ffa1a11208 */ /* 0x000fe20003000000 */
[----:B------:R-:W-:Y:S01]  /*22f0*/  FADD.FTZ R175, R144, -R149 ;  /* 0x8000009590af7221 */ /* 0x000fe20000010000 */
[----:B------:R-:W-:Y:S01]  /*2300*/  @P2 IADD3.X R55, R138, UR15, RZ, P4, !PT ;  /* 0x0000000f8a372c10 */ /* 0x000fe2000a7fe4ff */
[----:B------:R-:W-:Y:S01]  /*2310*/  @P0 FADD.FTZ R174, R174, R53 ;  /* 0x00000035aeae0221 */ /* 0x000fe20000010000 */
[----:B------:R-:W-:Y:S01]  /*2320*/  IADD3 R52, P6, R137, UR18, RZ ;  /* 0x0000001289347c10 */ /* 0x000fe2000ffde0ff */
[----:B------:R-:W-:Y:S01]  /*2330*/  FMUL.FTZ R144, R171, UR16 ;  /* 0x00000010ab907c20 */ /* 0x000fe20008410000 */
[----:B------:R-:W-:Y:S01]  /*2340*/  LOP3.LUT P4, RZ, R80, 0xff00, RZ, 0xc0, !PT ;  /* 0x0000ff0050ff7812 */ /* 0x000fe2000788c0ff */
[----:B------:R-:W-:Y:S01]  /*2350*/  FMUL.FTZ R70, R172, UR16 ;  /* 0x00000010ac467c20 */ /* 0x000fe20008410000 */
[----:B------:R-:W-:Y:S01]  /*2360*/  @P0 PRMT R65, R31, 0x7632, R65 ;  /* 0x000076321f410816 */ /* 0x000fe20000000041 */
[----:B------:R-:W-:Y:S01]  /*2370*/  FMUL.FTZ R60, R173, UR16 ;  /* 0x00000010ad3c7c20 */ /* 0x000fe20008410000 */
[----:B------:R-:W-:Y:S01]  /*2380*/  IADD3.X R53, R138, UR19, RZ, P6, !PT ;  /* 0x000000138a357c10 */ /* 0x000fe2000b7fe4ff */
[----:B------:R-:W-:Y:S01]  /*2390*/  FMUL.FTZ R177, R140, R177 ;  /* 0x000000b18cb17220 */ /* 0x000fe20000410000 */
[----:B------:R-:W-:Y:S01]  /*23a0*/  FSEL R148, R147, RZ, P5 ;  /* 0x000000ff93947208 */ /* 0x000fe20002800000 */
[-CC-:B------:R-:W-:Y:S01]  /*23b0*/  FFMA.FTZ R57, R57, R169.reuse, R164.reuse ;  /* 0x000000a939397223 */ /* 0x180fe200000100a4 */
[----:B------:R-:W-:Y:S01]  /*23c0*/  FSEL R149, R145, RZ, P4 ;  /* 0x000000ff91957208 */ /* 0x000fe20002000000 */
[----:B------:R-:W-:Y:S01]  /*23d0*/  FFMA.FTZ R48, R48, R169, R164 ;  /* 0x000000a930307223 */ /* 0x000fe200000100a4 */
[----:B------:R-:W-:Y:S01]  /*23e0*/  @P0 SHF.L.U32 R66, R65, 0x10, RZ ;  /* 0x0000001041420819 */ /* 0x000fe200000006ff */
[----:B------:R-:W-:Y:S01]  /*23f0*/  @P0 IMAD.U32 R58, R31, 0x10000, RZ ;  /* 0x000100001f3a0824 */ /* 0x000fe200078e00ff */
[----:B------:R-:W-:Y:S01]  /*2400*/  LOP3.LUT P6, RZ, R80, 0xff0000, RZ, 0xc0, !PT ;  /* 0x00ff000050ff7812 */ /* 0x000fe200078cc0ff */
[----:B------:R-:W-:Y:S01]  /*2410*/  FMUL.FTZ R175, R140, R175 ;  /* 0x000000af8caf7220 */ /* 0x000fe20000410000 */
[----:B------:R-:W-:Y:S01]  /*2420*/  LOP3.LUT P5, RZ, R80, 0xff000000, RZ, 0xc0, !PT ;  /* 0xff00000050ff7812 */ /* 0x000fe200078ac0ff */
[----:B------:R-:W-:Y:S01]  /*2430*/  @P0 FADD.FTZ R177, R177, R66 ;  /* 0x00000042b1b10221 */ /* 0x000fe20000010000 */
[----:B------:R-:W-:Y:S01]  /*2440*/  LOP3.LUT P4, RZ, R81, 0xff, RZ, 0xc0, !PT ;  /* 0x000000ff51ff7812 */ /* 0x000fe2000788c0ff */
[----:B------:R-:W-:Y:S01]  /*2450*/  FMUL.FTZ R66, R174, UR16 ;  /* 0x00000010ae427c20 */ /* 0x000fe20008410000 */
[----:B------:R-:W-:Y:S01]  /*2460*/  FSEL R80, R144, RZ, P6 ;  /* 0x000000ff90507208 */ /* 0x000fe20003000000 */
[-CC-:B------:R-:W-:Y:S01]  /*2470*/  FFMA.FTZ R146, R146, R169.reuse, R164.reuse ;  /* 0x000000a992927223 */ /* 0x180fe200000100a4 */
[----:B------:R-:W-:Y:S01]  /*2480*/  FSEL R159, R70, RZ, P5 ;  /* 0x000000ff469f7208 */ /* 0x000fe20002800000 */
[-CC-:B------:R-:W-:Y:S01]  /*2490*/  FFMA.FTZ R67, R67, R169.reuse, R164.reuse ;  /* 0x000000a943437223 */ /* 0x180fe200000100a4 */
[----:B------:R-:W-:Y:S01]  /*24a0*/  FSEL R163, R60, RZ, P4 ;  /* 0x000000ff3ca37208 */ /* 0x000fe20002000000 */
[----:B------:R-:W-:Y:S01]  /*24b0*/  FFMA.FTZ R59, R59, R169, R164 ;  /* 0x000000a93b3b7223 */ /* 0x000fe200000100a4 */
[C---:B------:R-:W-:Y:S01]  /*24c0*/  LOP3.LUT P6, RZ, R81.reuse, 0xff00, RZ, 0xc0, !PT ;  /* 0x0000ff0051ff7812 */ /* 0x040fe200078cc0ff */
[----:B------:R-:W-:Y:S01]  /*24d0*/  FADD.FTZ R57, R56, -R57 ;  /* 0x8000003938397221 */ /* 0x000fe20000010000 */
[----:B------:R-:W-:Y:S01]  /*24e0*/  LOP3.LUT P5, RZ, R81, 0xff0000, RZ, 0xc0, !PT ;  /* 0x00ff000051ff7812 */ /* 0x000fe200078ac0ff */
[----:B------:R-:W-:Y:S01]  /*24f0*/  FADD.FTZ R49, R49, -R48 ;  /* 0x8000003031317221 */ /* 0x000fe20000010000 */
[----:B------:R-:W-:Y:S01]  /*2500*/  LOP3.LUT P4, RZ, R81, 0xff000000, RZ, 0xc0, !PT ;  /* 0xff00000051ff7812 */ /* 0x000fe2000788c0ff */
[----:B------:R-:W-:-:S02]  /*2510*/  @P1 IMAD.MOV.U32 R81, RZ, RZ, R72 ;  /* 0x000000ffff511224 */ /* 0x000fc400078e0048 */
[----:B------:R-:W-:Y:S01]  /*2520*/  @P0 FADD.FTZ R175, R175, R58 ;  /* 0x0000003aafaf0221 */ /* 0x000fe20000010000 */
[----:B------:R-:W-:Y:S01]  /*2530*/  FSEL R182, R66, RZ, P6 ;  /* 0x000000ff42b67208 */ /* 0x000fe20003000000 */
[-CC-:B------:R-:W-:Y:S01]  /*2540*/  FFMA.FTZ R153, R153, R169.reuse, R164.reuse ;  /* 0x000000a999997223 */ /* 0x180fe200000100a4 */
[-CC-:B------:R-:W-:Y:S01]  /*2550*/  FFMA.FTZ R154, R154, R169.reuse, R164.reuse ;  /* 0x000000a99a9a7223 */ /* 0x180fe200000100a4 */
[----:B------:R-:W-:Y:S01]  /*2560*/  FFMA.FTZ R162, R162, R169, R164 ;  /* 0x000000a9a2a27223 */ /* 0x000fe200000100a4 */
[----:B------:R-:W-:Y:S01]  /*2570*/  FADD.FTZ R157, R157, -R146 ;  /* 0x800000929d9d7221 */ /* 0x000fe20000010000 */
[----:B------:R-:W-:Y:S01]  /*2580*/  FADD.FTZ R179, R158, -R67 ;  /* 0x800000439eb37221 */ /* 0x000fe20000010000 */
[----:B------:R-:W-:Y:S01]  /*2590*/  FMUL.FTZ R58, R177, UR16 ;  /* 0x00000010b13a7c20 */ /* 0x000fe20008410000 */
[----:B------:R-:W-:Y:S01]  /*25a0*/  @P1 LOP3.LUT P6, RZ, R81, 0xff, RZ, 0xc0, !PT ;  /* 0x000000ff51ff1812 */ /* 0x000fe200078cc0ff */
[----:B------:R-:W-:Y:S01]  /*25b0*/  FADD.FTZ R169, R64, -R59 ;  /* 0x8000003b40a97221 */ /* 0x000fe20000010000 */
[----:B------:R-:W-:Y:S01]  /*25c0*/  @P0 SHF.L.U32 R48, R36, 0x10, RZ ;  /* 0x0000001024300819 */ /* 0x000fe200000006ff */
[----:B------:R-:W-:-:S02]  /*25d0*/  @P0 IMAD.U32 R146, R37, 0x10000, RZ ;  /* 0x0001000025920824 */ /* 0x000fc400078e00ff */
[C---:B------:R-:W-:Y:S01]  /*25e0*/  FMUL.FTZ R67, R140.reuse, R57 ;  /* 0x000000398c437220 */ /* 0x040fe20000410000 */
[----:B------:R-:W-:Y:S02]  /*25f0*/  @P1 IMAD.MOV.U32 R81, RZ, RZ, R74 ;  /* 0x000000ffff511224 */ /* 0x000fe400078e004a */
[----:B------:R-:W-:Y:S01]  /*2600*/  FMUL.FTZ R59, R140, R49 ;  /* 0x000000318c3b7220 */ /* 0x000fe20000410000 */
[----:B------:R-:W-:Y:S01]  /*2610*/  FSEL R185, R58, RZ, P4 ;  /* 0x000000ff3ab97208 */ /* 0x000fe20002000000 */
[----:B------:R-:W-:Y:S01]  /*2620*/  @P0 FADD.FTZ R67, R67, R146 ;  /* 0x0000009243430221 */ /* 0x000fe20000010000 */
[----:B------:R-:W-:Y:S01]  /*2630*/  FADD.FTZ R181, R69, -R162 ;  /* 0x800000a245b57221 */ /* 0x000fe20000010000 */
[--C-:B------:R-:W-:Y:S01]  /*2640*/  @P0 FADD.FTZ R59, R59, R48.reuse ;  /* 0x000000303b3b0221 */ /* 0x100fe20000010000 */
[----:B------:R-:W-:Y:S01]  /*2650*/  @P0 SHF.L.U32 R146, R38, 0x10, RZ ;  /* 0x0000001026920819 */ /* 0x000fe200000006ff */
[----:B------:R-:W-:Y:S01]  /*2660*/  FMUL.FTZ R69, R140, R169 ;  /* 0x000000a98c457220 */ /* 0x000fe20000410000 */
[----:B------:R-:W-:Y:S01]  /*2670*/  @P1 LOP3.LUT P4, RZ, R81, 0xff, RZ, 0xc0, !PT ;  /* 0x000000ff51ff1812 */ /* 0x000fe2000788c0ff */
[----:B------:R-:W-:Y:S01]  /*2680*/  FADD.FTZ R81, R150, -R153 ;  /* 0x8000009996517221 */ /* 0x000fe20000010000 */
[----:B------:R-:W-:Y:S01]  /*2690*/  @P0 PRMT R48, R37, 0x7632, R48 ;  /* 0x0000763225300816 */ /* 0x000fe20000000030 */
[----:B------:R-:W-:Y:S01]  /*26a0*/  FADD.FTZ R165, R165, -R154 ;  /* 0x8000009aa5a57221 */ /* 0x000fe20000010000 */
[----:B------:R-:W-:Y:S01]  /*26b0*/  @P0 PRMT R49, R38, 0x7632, R49 ;  /* 0x0000763226310816 */ /* 0x000fe20000000031 */
[----:B------:R-:W-:Y:S01]  /*26c0*/  @P0 FADD.FTZ R69, R69, R146 ;  /* 0x0000009245450221 */ /* 0x000fe20000010000 */
[----:B------:R-:W-:Y:S01]  /*26d0*/  @P2 F2FP.BF16.F32.PACK_AB R71, RZ, R71 ;  /* 0x00000047ff47223e */ /* 0x000fe200000010ff */
[C---:B------:R-:W-:Y:S01]  /*26e0*/  FMUL.FTZ R57, R140.reuse, R81 ;  /* 0x000000518c397220 */ /* 0x040fe20000410000 */
[----:B------:R-:W-:Y:S01]  /*26f0*/  @P2 F2FP.BF16.F32.PACK_AB R170, RZ, R170 ;  /* 0x000000aaffaa223e */ /* 0x000fe200000010ff */
[----:B------:R-:W-:Y:S01]  /*2700*/  FMUL.FTZ R64, R140, R165 ;  /* 0x000000a58c407220 */ /* 0x000fe20000410000 */
[----:B------:R-:W-:Y:S01]  /*2710*/  @P2 F2FP.BF16.F32.PACK_AB R155, RZ, R155 ;  /* 0x0000009bff9b223e */ /* 0x000fe200000010ff */
[----:B------:R-:W-:Y:S01]  /*2720*/  @P0 IMAD.U32 R48, R48, 0x10000, RZ ;  /* 0x0001000030300824 */ /* 0x000fe200078e00ff */
[----:B------:R-:W-:Y:S01]  /*2730*/  @P2 F2FP.BF16.F32.PACK_AB R51, RZ, R51 ;  /* 0x00000033ff33223e */ /* 0x000fe200000010ff */
[----:B------:R-:W-:Y:S01]  /*2740*/  @P0 IMAD.U32 R49, R49, 0x10000, RZ ;  /* 0x0001000031310824 */ /* 0x000fe200078e00ff */
[----:B------:R-:W-:Y:S01]  /*2750*/  @P2 F2FP.BF16.F32.PACK_AB R142, RZ, R142 ;  /* 0x0000008eff8e223e */ /* 0x000fe200000010ff */
[----:B------:R-:W-:Y:S01]  /*2760*/  @P0 FADD.FTZ R57, R57, R48 ;  /* 0x0000003039390221 */ /* 0x000fe20000010000 */
[----:B------:R-:W-:Y:S01]  /*2770*/  @P2 F2FP.BF16.F32.PACK_AB R168, RZ, R168 ;  /* 0x000000a8ffa8223e */ /* 0x000fe200000010ff */
[----:B------:R-:W-:Y:S01]  /*2780*/  @P0 FADD.FTZ R64, R64, R49 ;  /* 0x0000003140400221 */ /* 0x000fe20000010000 */
[----:B------:R-:W-:Y:S01]  /*2790*/  @P2 F2FP.BF16.F32.PACK_AB R146, RZ, R50 ;  /* 0x00000032ff92223e */ /* 0x000fe200000010ff */
[----:B------:R-:W-:Y:S01]  /*27a0*/  FMUL.FTZ R65, R175, UR16 ;  /* 0x00000010af417c20 */ /* 0x000fe20008410000 */
[----:B------:R-:W-:Y:S01]  /*27b0*/  @P2 F2FP.BF16.F32.PACK_AB R167, RZ, R167 ;  /* 0x000000a7ffa7223e */ /* 0x000fe200000010ff */
[----:B------:R-:W-:Y:S01]  /*27c0*/  FMUL.FTZ R81, R140, R179 ;  /* 0x000000b38c517220 */ /* 0x000fe20000410000 */
[----:B------:R-:W-:-:S02]  /*27d0*/  @P2 PRMT R40, R71, 0x7610, R40 ;  /* 0x0000761047282816 */ /* 0x000fc40000000028 */
[----:B------:R-:W-:Y:S02]  /*27e0*/  @P2 PRMT R41, R170, 0x7610, R41 ;  /* 0x00007610aa292816 */ /* 0x000fe40000000029 */
[----:B------:R-:W-:Y:S02]  /*27f0*/  @P2 PRMT R42, R155, 0x7610, R42 ;  /* 0x000076109b2a2816 */ /* 0x000fe4000000002a */
[----:B------:R-:W-:Y:S02]  /*2800*/  @P2 PRMT R43, R51, 0x7610, R43 ;  /* 0x00007610332b2816 */ /* 0x000fe4000000002b */
[----:B------:R-:W-:Y:S02]  /*2810*/  @P1 FSEL R147, R147, RZ, P6 ;  /* 0x000000ff93931208 */ /* 0x000fe40003000000 */
[----:B------:R-:W-:Y:S02]  /*2820*/  @P1 LOP3.LUT P6, RZ, R72, 0xff00, RZ, 0xc0, !PT ;  /* 0x0000ff0048ff1812 */ /* 0x000fe400078cc0ff */
[----:B------:R-:W-:-:S02]  /*2830*/  @P2 PRMT R40, R40, 0x5410, R142 ;  /* 0x0000541028282816 */ /* 0x000fc4000000008e */
[----:B------:R-:W-:Y:S02]  /*2840*/  @P2 PRMT R41, R41, 0x5410, R168 ;  /* 0x0000541029292816 */ /* 0x000fe400000000a8 */
[----:B------:R-:W-:Y:S02]  /*2850*/  @P2 PRMT R42, R42, 0x5410, R146 ;  /* 0x000054102a2a2816 */ /* 0x000fe40000000092 */
[----:B------:R-:W-:Y:S02]  /*2860*/  @P2 PRMT R43, R43, 0x5410, R167 ;  /* 0x000054102b2b2816 */ /* 0x000fe400000000a7 */
[----:B------:R-:W-:Y:S02]  /*2870*/  F2FP.BF16.F32.PACK_AB R51, R183, R180 ;  /* 0x000000b4b733723e */ /* 0x000fe400000010ff */
[----:B------:R-:W-:Y:S01]  /*2880*/  F2FP.BF16.F32.PACK_AB R50, R178, R83 ;  /* 0x00000053b232723e */ /* 0x000fe200000010ff */
[----:B------:R-:W-:Y:S01]  /*2890*/  @P2 STG.E.128 desc[UR4][R54.64], R40 ;  /* 0x0000002836002986 */ /* 0x000fe2000c101d04 */
[----:B------:R-:W-:-:S02]  /*28a0*/  F2FP.BF16.F32.PACK_AB R49, R151, R82 ;  /* 0x000000529731723e */ /* 0x000fc400000010ff */
[----:B------:R-:W-:Y:S02]  /*28b0*/  F2FP.BF16.F32.PACK_AB R48, R141, R166 ;  /* 0x000000a68d30723e */ /* 0x000fe400000010ff */
[----:B------:R-:W-:Y:S02]  /*28c0*/  @P1 FSEL R145, R145, RZ, P6 ;  /* 0x000000ff91911208 */ /* 0x000fe40003000000 */
[----:B------:R-:W-:Y:S01]  /*28d0*/  @P1 LOP3.LUT P6, RZ, R72, 0xff0000, RZ, 0xc0, !PT ;  /* 0x00ff000048ff1812 */ /* 0x000fe200078cc0ff */
[----:B------:R0:W-:Y:S01]  /*28e0*/  STG.E.128 desc[UR4][R52.64], R48 ;  /* 0x0000003034007986 */ /* 0x0001e2000c101d04 */
[----:B------:R-:W-:Y:S02]  /*28f0*/  @P1 F2FP.BF16.F32.PACK_AB R68, RZ, R68 ;  /* 0x00000044ff44123e */ /* 0x000fe400000010ff */
        /* <DEDUP_REMOVED lines=8> */
[----:B0-----:R-:W-:Y:S02]  /*2980*/  @P1 IADD3 R52, P6, R137, R78, RZ ;  /* 0x0000004e89341210 */ /* 0x001fe40007fde0ff */
[----:B------:R-:W-:Y:S02]  /*2990*/  @P1 F2FP.BF16.F32.PACK_AB R160, RZ, R160 ;  /* 0x000000a0ffa0123e */ /* 0x000fe400000010ff */
[----:B------:R-:W-:Y:S02]  /*29a0*/  @P1 IADD3.X R53, R138, R79, RZ, P6, !PT ;  /* 0x0000004f8a351210 */ /* 0x000fe400037fe4ff */
[----:B------:R-:W-:Y:S02]  /*29b0*/  @P2 IADD3 R54, P6, R139, UR14, RZ ;  /* 0x0000000e8b362c10 */ /* 0x000fe4000ffde0ff */
[----:B------:R-:W-:Y:S02]  /*29c0*/  @P2 F2FP.BF16.F32.PACK_AB R156, RZ, R156 ;  /* 0x0000009cff9c223e */ /* 0x000fe400000010ff */
[----:B------:R-:W-:-:S02]  /*29d0*/  @P2 IADD3.X R55, R136, UR15, RZ, P6, !PT ;  /* 0x0000000f88372c10 */ /* 0x000fc4000b7fe4ff */
[----:B------:R-:W-:Y:S02]  /*29e0*/  IADD3 R62, P6, R139, UR18, RZ ;  /* 0x000000128b3e7c10 */ /* 0x000fe4000ffde0ff */
[----:B------:R-:W-:Y:S02]  /*29f0*/  @P2 F2FP.BF16.F32.PACK_AB R171, RZ, R171 ;  /* 0x000000abffab223e */ /* 0x000fe400000010ff */
[----:B------:R-:W-:Y:S02]  /*2a00*/  IADD3.X R63, R136, UR19, RZ, P6, !PT ;  /* 0x00000013883f7c10 */ /* 0x000fe4000b7fe4ff */
[----:B------:R-:W-:Y:S02]  /*2a10*/  @P1 LOP3.LUT P6, RZ, R72, 0xff000000, RZ, 0xc0, !PT ;  /* 0xff00000048ff1812 */ /* 0x000fe400078cc0ff */
[----:B------:R-:W-:Y:S02]  /*2a20*/  @P2 F2FP.BF16.F32.PACK_AB R173, RZ, R173 ;  /* 0x000000adffad223e */ /* 0x000fe400000010ff */
[----:B------:R-:W-:-:S02]  /*2a30*/  @P1 FSEL R70, R70, RZ, P6 ;  /* 0x000000ff46461208 */ /* 0x000fc40003000000 */
[C---:B------:R-:W-:Y:S02]  /*2a40*/  @P1 LOP3.LUT P6, RZ, R73.reuse, 0xff, RZ, 0xc0, !PT ;  /* 0x000000ff49ff1812 */ /* 0x040fe400078cc0ff */
[----:B------:R-:W-:Y:S02]  /*2a50*/  @P2 F2FP.BF16.F32.PACK_AB R175, RZ, R175 ;  /* 0x000000afffaf223e */ /* 0x000fe400000010ff */
[----:B------:R-:W-:Y:S02]  /*2a60*/  @P1 FSEL R60, R60, RZ, P6 ;  /* 0x000000ff3c3c1208 */ /* 0x000fe40003000000 */
[----:B------:R-:W-:Y:S02]  /*2a70*/  @P1 LOP3.LUT P6, RZ, R73, 0xff00, RZ, 0xc0, !PT ;  /* 0x0000ff0049ff1812 */ /* 0x000fe400078cc0ff */
[----:B------:R-:W-:Y:S01]  /*2a80*/  @P0 SHF.L.U32 R153, R56, 0x10, RZ ;  /* 0x0000001038990819 */ /* 0x000fe200000006ff */
[C---:B------:R-:W-:Y:S01]  /*2a90*/  FMUL.FTZ R56, R140.reuse, R157 ;  /* 0x0000009d8c387220 */ /* 0x040fe20000410000 */
[----:B------:R-:W-:Y:S01]  /*2aa0*/  @P1 F2FP.BF16.F32.PACK_AB R0, RZ, R0 ;  /* 0x00000000ff00123e */ /* 0x000fe200000010ff */
[----:B------:R-:W-:Y:S01]  /*2ab0*/  FMUL.FTZ R140, R140, R181 ;  /* 0x000000b58c8c7220 */ /* 0x000fe20000410000 */
[----:B------:R-:W-:Y:S01]  /*2ac0*/  @P1 F2FP.BF16.F32.PACK_AB R143, RZ, R143 ;  /* 0x0000008fff8f123e */ /* 0x000fe200000010ff */
[----:B------:R-:W-:Y:S01]  /*2ad0*/  @P0 FADD.FTZ R56, R56, R153 ;  /* 0x0000009938380221 */ /* 0x000fe20000010000 */
[----:B------:R-:W-:-:S02]  /*2ae0*/  @P1 F2FP.BF16.F32.PACK_AB R161, RZ, R161 ;  /* 0x000000a1ffa1123e */ /* 0x000fc400000010ff */
[----:B------:R-:W-:Y:S02]  /*2af0*/  @P1 PRMT R46, R61, 0x7610, R46 ;  /* 0x000076103d2e1816 */ /* 0x000fe4000000002e */
        /* <DEDUP_REMOVED lines=9> */
[----:B------:R-:W-:Y:S02]  /*2b90*/  @P1 FSEL R66, R66, RZ, P6 ;  /* 0x000000ff42421208 */ /* 0x000fe40003000000 */
[----:B------:R-:W-:-:S02]  /*2ba0*/  FSEL R184, R65, RZ, P5 ;  /* 0x000000ff41b87208 */ /* 0x000fc40002800000 */
[----:B------:R-:W-:Y:S02]  /*2bb0*/  @P1 LOP3.LUT P6, RZ, R73, 0xff0000, RZ, 0xc0, !PT ;  /* 0x00ff000049ff1812 */ /* 0x000fe400078cc0ff */
[----:B------:R-:W-:Y:S02]  /*2bc0*/  @P0 SHF.L.U32 R150, R39, 0x10, RZ ;  /* 0x0000001027960819 */ /* 0x000fe400000006ff */
[----:B------:R-:W-:Y:S02]  /*2bd0*/  @P1 PRMT R45, R45, 0x5410, R0 ;  /* 0x000054102d2d1816 */ /* 0x000fe40000000000 */
[----:B------:R-:W-:Y:S01]  /*2be0*/  @P1 PRMT R46, R46, 0x5410, R143 ;  /* 0x000054102e2e1816 */ /* 0x000fe2000000008f */
[----:B------:R-:W-:Y:S01]  /*2bf0*/  @P0 FADD.FTZ R81, R81, R150 ;  /* 0x0000009651510221 */ /* 0x000fe20000010000 */
[----:B------:R-:W-:Y:S02]  /*2c00*/  @P1 PRMT R47, R47, 0x5410, R161 ;  /* 0x000054102f2f1816 */ /* 0x000fe400000000a1 */
[----:B------:R-:W-:-:S02]  /*2c10*/  @P2 PRMT R40, R40, 0x5410, R152 ;  /* 0x0000541028282816 */ /* 0x000fc40000000098 */
[----:B------:R-:W-:Y:S01]  /*2c20*/  @P2 PRMT R41, R41, 0x5410, R172 ;  /* 0x0000541029292816 */ /* 0x000fe200000000ac */
[----:B------:R0:W-:Y:S01]  /*2c30*/  @P1 STG.E.128 desc[UR4][R52.64], R44 ;  /* 0x0000002c34001986 */ /* 0x0001e2000c101d04 */
[----:B------:R-:W-:Y:S02]  /*2c40*/  @P2 PRMT R42, R42, 0x5410, R174 ;  /* 0x000054102a2a2816 */ /* 0x000fe400000000ae */
[----:B------:R-:W-:Y:S02]  /*2c50*/  @P2 PRMT R43, R43, 0x5410, R177 ;  /* 0x000054102b2b2816 */ /* 0x000fe400000000b1 */
[----:B------:R-:W-:Y:S02]  /*2c60*/  @P0 PRMT R153, R39, 0x7632, R153 ;  /* 0x0000763227990816 */ /* 0x000fe40000000099 */
[----:B------:R-:W-:Y:S01]  /*2c70*/  F2FP.BF16.F32.PACK_AB R51, R185, R184 ;  /* 0x000000b8b933723e */ /* 0x000fe200000010ff */
[----:B------:R-:W-:Y:S01]  /*2c80*/  @P2 STG.E.128 desc[UR4][R54.64], R40 ;  /* 0x0000002836002986 */ /* 0x000fe2000c101d04 */
[----:B------:R-:W-:Y:S01]  /*2c90*/  F2FP.BF16.F32.PACK_AB R50, R182, R163 ;  /* 0x000000a3b632723e */ /* 0x000fe200000010ff */
[----:B------:R-:W-:Y:S01]  /*2ca0*/  @P0 IMAD.U32 R153, R153, 0x10000, RZ ;  /* 0x0001000099990824 */ /* 0x000fe200078e00ff */
[----:B------:R-:W-:-:S02]  /*2cb0*/  F2FP.BF16.F32.PACK_AB R49, R159, R80 ;  /* 0x000000509f31723e */ /* 0x000fc400000010ff */
[----:B------:R-:W-:Y:S01]  /*2cc0*/  F2FP.BF16.F32.PACK_AB R48, R149, R148 ;  /* 0x000000949530723e */ /* 0x000fe200000010ff */
[----:B------:R-:W-:Y:S01]  /*2cd0*/  @P0 FADD.FTZ R140, R140, R153 ;  /* 0x000000998c8c0221 */ /* 0x000fe20000010000 */
[----:B------:R-:W-:Y:S02]  /*2ce0*/  @P1 FSEL R65, R65, RZ, P6 ;  /* 0x000000ff41411208 */ /* 0x000fe40003000000 */
[----:B------:R-:W-:Y:S01]  /*2cf0*/  @P1 LOP3.LUT P6, RZ, R73, 0xff000000, RZ, 0xc0, !PT ;  /* 0xff00000049ff1812 */ /* 0x000fe200078cc0ff */
[----:B------:R1:W-:Y:S01]  /*2d00*/  STG.E.128 desc[UR4][R62.64], R48 ;  /* 0x000000303e007986 */ /* 0x0003e2000c101d04 */
[----:B------:R-:W-:Y:S02]  /*2d10*/  @P2 F2FP.BF16.F32.PACK_AB R0, RZ, R59 ;  /* 0x0000003bff00223e */ /* 0x000fe400000010ff */
[----:B------:R-:W-:Y:S02]  /*2d20*/  @P1 FSEL R58, R58, RZ, P6 ;  /* 0x000000ff3a3a1208 */ /* 0x000fe40003000000 */
[----:B------:R-:W-:-:S02]  /*2d30*/  MOV R176, R76 ;  /* 0x0000004c00b07202 */ /* 0x000fc40000000f00 */
[----:B------:R-:W-:Y:S02]  /*2d40*/  @P1 F2FP.BF16.F32.PACK_AB R147, RZ, R147 ;  /* 0x00000093ff93123e */ /* 0x000fe400000010ff */
[----:B------:R-:W-:Y:S02]  /*2d50*/  @P1 F2FP.BF16.F32.PACK_AB R144, RZ, R144 ;  /* 0x00000090ff90123e */ /* 0x000fe400000010ff */
[----:B------:R-:W-:Y:S02]  /*2d60*/  @P1 F2FP.BF16.F32.PACK_AB R60, RZ, R60 ;  /* 0x0000003cff3c123e */ /* 0x000fe400000010ff */
[----:B------:R-:W-:Y:S02]  /*2d70*/  @P1 F2FP.BF16.F32.PACK_AB R65, RZ, R65 ;  /* 0x00000041ff41123e */ /* 0x000fe400000010ff */
[----:B0-----:R-:W-:Y:S01]  /*2d80*/  @P2 F2FP.BF16.F32.PACK_AB R53, RZ, R67 ;  /* 0x00000043ff35223e */ /* 0x001fe200000010ff */
[----:B------:R-:W-:Y:S01]  /*2d90*/  FMUL.FTZ R67, R67, UR16 ;  /* 0x0000001043437c20 */ /* 0x000fe20008410000 */
[----:B------:R-:W-:Y:S01]  /*2da0*/  @P2 F2FP.BF16.F32.PACK_AB R61, RZ, R69 ;  /* 0x00000045ff3d223e */ /* 0x000fe200000010ff */
[----:B------:R-:W-:Y:S01]  /*2db0*/  FMUL.FTZ R69, R69, UR16 ;  /* 0x0000001045457c20 */ /* 0x000fe20008410000 */
[----:B-1----:R-:W-:-:S02]  /*2dc0*/  @P1 IADD3 R48, P6, R139, R78, RZ ;  /* 0x0000004e8b301210 */ /* 0x002fc40007fde0ff */
[----:B------:R-:W-:Y:S02]  /*2dd0*/  @P2 F2FP.BF16.F32.PACK_AB R50, RZ, R81 ;  /* 0x00000051ff32223e */ /* 0x000fe400000010ff */
[----:B------:R-:W-:Y:S01]  /*2de0*/  @P2 PRMT R40, R0, 0x7610, R40 ;  /* 0x0000761000282816 */ /* 0x000fe20000000028 */
[----:B------:R-:W-:Y:S01]  /*2df0*/  @P1 IMAD.X R49, R136, 0x1, R79, P6 ;  /* 0x0000000188311824 */ /* 0x000fe200030e064f */
[----:B------:R-:W-:Y:S01]  /*2e00*/  @P2 PRMT R43, R50, 0x7610, R43 ;  /* 0x00007610322b2816 */ /* 0x000fe2000000002b */
[----:B------:R-:W-:Y:S01]  /*2e10*/  FMUL.FTZ R0, R59, UR16 ;  /* 0x000000103b007c20 */ /* 0x000fe20008410000 */
[----:B------:R-:W-:Y:S02]  /*2e20*/  LOP3.LUT P5, RZ, R176, 0xff, RZ, 0xc0, !PT ;  /* 0x000000ffb0ff7812 */ /* 0x000fe400078ac0ff */
[----:B------:R-:W-:Y:S02]  /*2e30*/  @P2 IADD3 R50, P6, R135, UR14, RZ ;  /* 0x0000000e87322c10 */ /* 0x000fe4000ffde0ff */
[----:B------:R-:W-:-:S02]  /*2e40*/  @P1 F2FP.BF16.F32.PACK_AB R145, RZ, R145 ;  /* 0x00000091ff91123e */ /* 0x000fc400000010ff */
[----:B------:R-:W-:Y:S02]  /*2e50*/  @P1 F2FP.BF16.F32.PACK_AB R70, RZ, R70 ;  /* 0x00000046ff46123e */ /* 0x000fe400000010ff */
[----:B------:R-:W-:Y:S02]  /*2e60*/  @P1 F2FP.BF16.F32.PACK_AB R66, RZ, R66 ;  /* 0x00000042ff42123e */ /* 0x000fe400000010ff */
[----:B------:R-:W-:Y:S02]  /*2e70*/  @P1 F2FP.BF16.F32.PACK_AB R58, RZ, R58 ;  /* 0x0000003aff3a123e */ /* 0x000fe400000010ff */
[----:B------:R-:W-:Y:S02]  /*2e80*/  @P1 PRMT R44, R147, 0x7610, R44 ;  /* 0x00007610932c1816 */ /* 0x000fe4000000002c */
[----:B------:R-:W-:Y:S02]  /*2e90*/  @P1 PRMT R45, R144, 0x7610, R45 ;  /* 0x00007610902d1816 */ /* 0x000fe4000000002d */
[----:B------:R-:W-:Y:S01]  /*2ea0*/  @P1 PRMT R46, R60, 0x7610, R46 ;  /* 0x000076103c2e1816 */ /* 0x000fe2000000002e */
[----:B------:R-:W-:Y:S01]  /*2eb0*/  FMUL.FTZ R60, R140, UR16 ;  /* 0x000000108c3c7c20 */ /* 0x000fe20008410000 */
[----:B------:R-:W-:Y:S01]  /*2ec0*/  @P1 PRMT R47, R65, 0x7610, R47 ;  /* 0x00007610412f1816 */ /* 0x000fe2000000002f */
[----:B------:R-:W-:Y:S01]  /*2ed0*/  FMUL.FTZ R65, R56, UR16 ;  /* 0x0000001038417c20 */ /* 0x000fe20008410000 */
[----:B------:R-:W-:-:S02]  /*2ee0*/  @P2 F2FP.BF16.F32.PACK_AB R52, RZ, R56 ;  /* 0x00000038ff34223e */ /* 0x000fc400000010ff */
[----:B------:R-:W-:Y:S02]  /*2ef0*/  @P2 F2FP.BF16.F32.PACK_AB R55, RZ, R57 ;  /* 0x00000039ff37223e */ /* 0x000fe400000010ff */
[----:B------:R-:W-:Y:S01]  /*2f00*/  @P2 F2FP.BF16.F32.PACK_AB R54, RZ, R64 ;  /* 0x00000040ff36223e */ /* 0x000fe200000010ff */
[----:B------:R-:W-:Y:S01]  /*2f10*/  FMUL.FTZ R64, R64, UR16 ;  /* 0x0000001040407c20 */ /* 0x000fe20008410000 */
[----:B------:R-:W-:Y:S02]  /*2f20*/  @P2 F2FP.BF16.F32.PACK_AB R62, RZ, R140 ;  /* 0x0000008cff3e223e */ /* 0x000fe400000010ff */
[----:B------:R-:W-:Y:S01]  /*2f30*/  @P2 PRMT R41, R53, 0x7610, R41 ;  /* 0x0000761035292816 */ /* 0x000fe20000000029 */
[----:B------:R-:W-:Y:S01]  /*2f40*/  FMUL.FTZ R53, R81, UR16 ;  /* 0x0000001051357c20 */ /* 0x000fe20008410000 */
[----:B------:R-:W-:Y:S02]  /*2f50*/  @P2 PRMT R42, R61, 0x7610, R42 ;  /* 0x000076103d2a2816 */ /* 0x000fe4000000002a */
[----:B------:R-:W-:-:S02]  /*2f60*/  @P2 IADD3.X R51, R134, UR15, RZ, P6, !PT ;  /* 0x0000000f86332c10 */ /* 0x000fc4000b7fe4ff */
[----:B------:R-:W-:Y:S02]  /*2f70*/  FSEL R61, R0, RZ, P5 ;  /* 0x000000ff003d7208 */ /* 0x000fe40002800000 */
[----:B------:R-:W-:Y:S02]  /*2f80*/  @P1 PRMT R44, R44, 0x5410, R145 ;  /* 0x000054102c2c1816 */ /* 0x000fe40000000091 */
[----:B------:R-:W-:Y:S02]  /*2f90*/  @P1 PRMT R45, R45, 0x5410, R70 ;  /* 0x000054102d2d1816 */ /* 0x000fe40000000046 */
[----:B------:R-:W-:Y:S02]  /*2fa0*/  @P1 PRMT R46, R46, 0x5410, R66 ;  /* 0x000054102e2e1816 */ /* 0x000fe40000000042 */
[----:B------:R-:W-:Y:S02]  /*2fb0*/  @P1 PRMT R47, R47, 0x5410, R58 ;  /* 0x000054102f2f1816 */ /* 0x000fe4000000003a */
[----:B------:R-:W-:-:S02]  /*2fc0*/  LOP3.LUT P6, RZ, R76, 0xff0000, RZ, 0xc0, !PT ;  /* 0x00ff00004cff7812 */ /* 0x000fc400078cc0ff */
[----:B------:R-:W-:Y:S01]  /*2fd0*/  LOP3.LUT P5, RZ, R77, 0xff, RZ, 0xc0, !PT ;  /* 0x000000ff4dff7812 */ /* 0x000fe200078ac0ff */
[----:B------:R0:W-:Y:S01]  /*2fe0*/  @P1 STG.E.128 desc[UR4][R48.64], R44 ;  /* 0x0000002c30001986 */ /* 0x0001e2000c101d04 */
[----:B------:R-:W-:Y:S02]  /*2ff0*/  @P2 PRMT R40, R40, 0x5410, R52 ;  /* 0x0000541028282816 */ /* 0x000fe40000000034 */
[----:B------:R-:W-:Y:S02]  /*3000*/  @P2 PRMT R41, R41, 0x5410, R55 ;  /* 0x0000541029292816 */ /* 0x000fe40000000037 */
[----:B------:R-:W-:Y:S02]  /*3010*/  @P2 PRMT R42, R42, 0x5410, R54 ;  /* 0x000054102a2a2816 */ /* 0x000fe40000000036 */
[----:B------:R-:W-:Y:S02]  /*3020*/  @P2 PRMT R43, R43, 0x5410, R62 ;  /* 0x000054102b2b2816 */ /* 0x000fe4000000003e */
[----:B------:R-:W-:-:S02]  /*3030*/  @P1 FSEL R0, R0, RZ, P4 ;  /* 0x000000ff00001208 */ /* 0x000fc40002000000 */
[----:B------:R-:W-:Y:S01]  /*3040*/  FSEL R66, R67, RZ, P6 ;  /* 0x000000ff43427208 */ /* 0x000fe20003000000 */
[----:B------:R1:W-:Y:S01]  /*3050*/  @P2 STG.E.128 desc[UR4][R50.64], R40 ;  /* 0x0000002832002986 */ /* 0x0003e2000c101d04 */
[----:B------:R-:W-:Y:S02]  /*3060*/  FSEL R68, R69, RZ, P5 ;  /* 0x000000ff45447208 */ /* 0x000fe40002800000 */
[----:B------:R-:W-:Y:S02]  /*3070*/  @P1 LOP3.LUT P4, RZ, R75, 0xff, RZ, 0xc0, !PT ;  /* 0x000000ff4bff1812 */ /* 0x000fe4000788c0ff */
[C---:B------:R-:W-:Y:S02]  /*3080*/  LOP3.LUT P6, RZ, R77.reuse, 0xff0000, RZ, 0xc0, !PT ;  /* 0x00ff00004dff7812 */ /* 0x040fe400078cc0ff */
[----:B------:R-:W-:Y:S02]  /*3090*/  LOP3.LUT P5, RZ, R77, 0xff000000, RZ, 0xc0, !PT ;  /* 0xff0000004dff7812 */ /* 0x000fe400078ac0ff */
[----:B------:R-:W-:-:S02]  /*30a0*/  @P1 LOP3.LUT P2, RZ, R74, 0xff0000, RZ, 0xc0, !PT ;  /* 0x00ff00004aff1812 */ /* 0x000fc4000784c0ff */
[----:B------:R-:W-:Y:S02]  /*30b0*/  FSEL R62, R53, RZ, P6 ;  /* 0x000000ff353e7208 */ /* 0x000fe40003000000 */
[----:B------:R-:W-:Y:S02]  /*30c0*/  FSEL R63, R60, RZ, P5 ;  /* 0x000000ff3c3f7208 */ /* 0x000fe40002800000 */
[----:B0-----:R-:W-:Y:S01]  /*30d0*/  @P1 FSEL R49, R67, RZ, P2 ;  /* 0x000000ff43311208 */ /* 0x001fe20001000000 */
[----:B------:R-:W-:Y:S01]  /*30e0*/  FMUL.FTZ R67, R57, UR16 ;  /* 0x0000001039437c20 */ /* 0x000fe20008410000 */
[----:B------:R-:W-:Y:S02]  /*30f0*/  @P1 LOP3.LUT P2, RZ, R75, 0xff0000, RZ, 0xc0, !PT ;  /* 0x00ff00004bff1812 */ /* 0x000fe4000784c0ff */
[----:B-1----:R-:W-:Y:S02]  /*3100*/  @P1 FSEL R51, R69, RZ, P4 ;  /* 0x000000ff45331208 */ /* 0x002fe40002000000 */
[----:B------:R-:W-:-:S02]  /*3110*/  @P1 FSEL R53, R53, RZ, P2 ;  /* 0x000000ff35351208 */ /* 0x000fc40001000000 */
[----:B------:R-:W-:Y:S02]  /*3120*/  @P1 F2FP.BF16.F32.PACK_AB R57, RZ, R51 ;  /* 0x00000033ff39123e */ /* 0x000fe400000010ff */
[----:B------:R-:W-:Y:S02]  /*3130*/  F2FP.BF16.F32.PACK_AB R51, R63, R62 ;  /* 0x0000003e3f33723e */ /* 0x000fe400000010ff */
[----:B------:R-:W0:Y:S01]  /*3140*/  LDC.64 R62, c[0x0][0x210] ;  /* 0x00008400ff3e7b82 */ /* 0x000e220000000a00 */
[C---:B------:R-:W-:Y:S02]  /*3150*/  @P1 LOP3.LUT P2, RZ, R75.reuse, 0xff000000, RZ, 0xc0, !PT ;  /* 0xff0000004bff1812 */ /* 0x040fe4000784c0ff */
[----:B------:R-:W-:Y:S02]  /*3160*/  @P1 LOP3.LUT P4, RZ, R74, 0xff00, RZ, 0xc0, !PT ;  /* 0x0000ff004aff1812 */ /* 0x000fe4000788c0ff */
[----:B------:R-:W-:Y:S02]  /*3170*/  @P1 FSEL R60, R60, RZ, P2 ;  /* 0x000000ff3c3c1208 */ /* 0x000fe40001000000 */
[----:B------:R-:W-:-:S02]  /*3180*/  @P1 LOP3.LUT P2, RZ, R75, 0xff00, RZ, 0xc0, !PT ;  /* 0x0000ff004bff1812 */ /* 0x000fc4000784c0ff */
[----:B------:R-:W-:Y:S02]  /*3190*/  @P1 LOP3.LUT P5, RZ, R74, 0xff000000, RZ, 0xc0, !PT ;  /* 0xff0000004aff1812 */ /* 0x000fe400078ac0ff */
[----:B------:R-:W-:Y:S02]  /*31a0*/  @P1 FSEL R52, R64, RZ, P2 ;  /* 0x000000ff40341208 */ /* 0x000fe40001000000 */
[----:B------:R-:W-:Y:S02]  /*31b0*/  @P1 FSEL R48, R65, RZ, P4 ;  /* 0x000000ff41301208 */ /* 0x000fe40002000000 */
[C---:B------:R-:W-:Y:S02]  /*31c0*/  LOP3.LUT P2, RZ, R76.reuse, 0xff000000, RZ, 0xc0, !PT ;  /* 0xff0000004cff7812 */ /* 0x040fe4000784c0ff */
[----:B------:R-:W-:Y:S02]  /*31d0*/  LOP3.LUT P6, RZ, R77, 0xff00, RZ, 0xc0, !PT ;  /* 0x0000ff004dff7812 */ /* 0x000fe400078cc0ff */
[----:B------:R-:W-:-:S02]  /*31e0*/  LOP3.LUT P4, RZ, R76, 0xff00, RZ, 0xc0, !PT ;  /* 0x0000ff004cff7812 */ /* 0x000fc4000788c0ff */
[----:B------:R-:W-:Y:S02]  /*31f0*/  @P1 FSEL R50, R67, RZ, P5 ;  /* 0x000000ff43321208 */ /* 0x000fe40002800000 */
[----:B------:R-:W-:Y:S01]  /*3200*/  @P1 F2FP.BF16.F32.PACK_AB R0, RZ, R0 ;  /* 0x00000000ff00123e */ /* 0x000fe200000010ff */
[----:B0-----:R-:W-:Y:S01]  /*3210*/  IMAD R132, R62, 0x4, R132 ;  /* 0x000000043e847824 */ /* 0x001fe200078e0284 */
[----:B------:R-:W-:Y:S02]  /*3220*/  @P1 F2FP.BF16.F32.PACK_AB R55, RZ, R49 ;  /* 0x00000031ff37123e */ /* 0x000fe400000010ff */
[----:B------:R-:W-:Y:S02]  /*3230*/  @P1 F2FP.BF16.F32.PACK_AB R59, RZ, R53 ;  /* 0x00000035ff3b123e */ /* 0x000fe400000010ff */
[----:B------:R-:W-:Y:S02]  /*3240*/  @P1 F2FP.BF16.F32.PACK_AB R54, RZ, R48 ;  /* 0x00000030ff36123e */ /* 0x000fe400000010ff */
[----:B------:R-:W-:-:S02]  /*3250*/  @P1 F2FP.BF16.F32.PACK_AB R58, RZ, R52 ;  /* 0x00000034ff3a123e */ /* 0x000fc400000010ff */
[----:B------:R-:W-:Y:S02]  /*3260*/  FSEL R53, R64, RZ, P6 ;  /* 0x000000ff40357208 */ /* 0x000fe40003000000 */
[----:B------:R-:W-:Y:S02]  /*3270*/  FSEL R49, R67, RZ, P2 ;  /* 0x000000ff43317208 */ /* 0x000fe40001000000 */
[----:B------:R-:W-:Y:S02]  /*3280*/  FSEL R48, R65, RZ, P4 ;  /* 0x000000ff41307208 */ /* 0x000fe40002000000 */
[C---:B------:R-:W-:Y:S02]  /*3290*/  IADD3 R52, P2, R135.reuse, UR18, RZ ;  /* 0x0000001287347c10 */ /* 0x040fe4000ff5e0ff */
[----:B------:R-:W-:Y:S02]  /*32a0*/  @P1 IADD3 R78, P5, R135, R78, RZ ;  /* 0x0000004e874e1210 */ /* 0x000fe40007fbe0ff */
[----:B------:R-:W-:-:S02]  /*32b0*/  @P1 F2FP.BF16.F32.PACK_AB R56, RZ, R50 ;  /* 0x00000032ff38123e */ /* 0x000fc400000010ff */
[----:B------:R-:W-:Y:S02]  /*32c0*/  @P1 F2FP.BF16.F32.PACK_AB R60, RZ, R60 ;  /* 0x0000003cff3c123e */ /* 0x000fe400000010ff */
[----:B------:R-:W-:Y:S02]  /*32d0*/  @P1 PRMT R44, R0, 0x7610, R44 ;  /* 0x00007610002c1816 */ /* 0x000fe4000000002c */
[----:B------:R-:W-:Y:S02]  /*32e0*/  @P1 PRMT R45, R55, 0x7610, R45 ;  /* 0x00007610372d1816 */ /* 0x000fe4000000002d */
[----:B------:R-:W-:Y:S02]  /*32f0*/  @P1 PRMT R46, R57, 0x7610, R46 ;  /* 0x00007610392e1816 */ /* 0x000fe4000000002e */
[----:B------:R-:W-:Y:S02]  /*3300*/  @P1 PRMT R47, R59, 0x7610, R47 ;  /* 0x000076103b2f1816 */ /* 0x000fe4000000002f */
[----:B------:R-:W-:-:S02]  /*3310*/  F2FP.BF16.F32.PACK_AB R50, R53, R68 ;  /* 0x000000443532723e */ /* 0x000fc400000010ff */
[----:B------:R-:W-:Y:S02]  /*3320*/  F2FP.BF16.F32.PACK_AB R49, R49, R66 ;  /* 0x000000423131723e */ /* 0x000fe400000010ff */
[----:B------:R-:W-:Y:S02]  /*3330*/  F2FP.BF16.F32.PACK_AB R48, R48, R61 ;  /* 0x0000003d3030723e */ /* 0x000fe400000010ff */
[C---:B------:R-:W-:Y:S02]  /*3340*/  IADD3.X R53, R134.reuse, UR19, RZ, P2, !PT ;  /* 0x0000001386357c10 */ /* 0x040fe400097fe4ff */
[----:B------:R-:W-:Y:S02]  /*3350*/  @P1 IADD3.X R79, R134, R79, RZ, P5, !PT ;  /* 0x0000004f864f1210 */ /* 0x000fe40002ffe4ff */
[----:B------:R-:W-:Y:S01]  /*3360*/  @P1 PRMT R44, R44, 0x5410, R54 ;  /* 0x000054102c2c1816 */ /* 0x000fe20000000036 */
[----:B------:R0:W-:Y:S01]  /*3370*/  STG.E.128 desc[UR4][R52.64], R48 ;  /* 0x0000003034007986 */ /* 0x0001e2000c101d04 */
[----:B------:R-:W-:-:S02]  /*3380*/  @P1 PRMT R45, R45, 0x5410, R56 ;  /* 0x000054102d2d1816 */ /* 0x000fc40000000038 */
[----:B------:R-:W-:Y:S02]  /*3390*/  @P1 PRMT R46, R46, 0x5410, R58 ;  /* 0x000054102e2e1816 */ /* 0x000fe4000000003a */
[----:B------:R-:W-:-:S05]  /*33a0*/  @P1 PRMT R47, R47, 0x5410, R60 ;  /* 0x000054102f2f1816 */ /* 0x000fca000000003c */
[----:B------:R0:W-:Y:S01]  /*33b0*/  @P1 STG.E.128 desc[UR4][R78.64], R44 ;  /* 0x0000002c4e001986 */ /* 0x0001e2000c101d04 */
[----:B------:R-:W-:-:S13]  /*33c0*/  ISETP.GE.AND P1, PT, R132, R63, PT ;  /* 0x0000003f8400720c */ /* 0x000fda0003f26270 */
[----:B------:R-:W-:Y:S05]  /*33d0*/  @!P1 BRA `(.L_x_974) ;  /* 0xffffffd0005c9947 */ /* 0x000fea000383ffff */
[----:B------:R-:W-:Y:S05]  /*33e0*/  BSYNC B1 ;  /* 0x0000000000017941 */ /* 0x000fea0003800000 */
.L_x_972:
        /* <DEDUP_REMOVED lines=43> */
[----:B------:R-:W-:-:S07]  /*36a0*/  MOV R98, R84 ;  /* 0x0000005400627202 */ /* 0x000fce0000000f00 */
.L_x_971:
[----:B------:R-:W-:Y:S05]  /*36b0*/  BSYNC B0 ;  /* 0x0000000000007941 */ /* 0x000fea0003800000 */
.L_x_969:
[----:B------:R-:W1:Y:S01]  /*36c0*/  S2R R42, SR_TID.X ;  /* 0x00000000002a7919 */ /* 0x000e620000002100 */
[----:B------:R-:W-:Y:S01]  /*36d0*/  MOV R2, 0x400 ;  /* 0x0000040000027802 */ /* 0x000fe20000000f00 */
[----:B------:R-:W-:Y:S05]  /*36e0*/  WARPSYNC.ALL ;  /* 0x0000000000007948 */ /* 0x000fea0003800000 */
[----:B------:R-:W2:Y:S01]  /*36f0*/  S2R R3, SR_CgaCtaId ;  /* 0x0000000000037919 */ /* 0x000ea20000008800 */
[----:B------:R-:W-:Y:S01]  /*3700*/  ULDC UR6, c[0x0][0x218] ;  /* 0x0000860000067ab9 */ /* 0x000fe20000000800 */
[----:B------:R-:W-:Y:S01]  /*3710*/  ULDC.64 UR20, c[0x0][0x2d0] ;  /* 0x0000b40000147ab9 */ /* 0x000fe20000000a00 */
[----:B------:R-:W3:Y:S01]  /*3720*/  S2R R40, SR_CTAID.X ;  /* 0x0000000000287919 */ /* 0x000ee20000002500 */
[----:B-1----:R-:W-:-:S02]  /*3730*/  SHF.R.U32.HI R0, RZ, 0x5, R42 ;  /* 0x00000005ff007819 */ /* 0x002fc4000001162a */
[----:B------:R-:W-:-:S05]  /*3740*/  LOP3.LUT R41, R42, 0x1f, RZ, 0xc0, !PT ;  /* 0x0000001f2a297812 */ /* 0x000fca00078ec0ff */
[----:B------:R-:W-:Y:S01]  /*3750*/  IMAD R0, R0, 0x60, R41 ;  /* 0x0000006000007824 */ /* 0x000fe200078e0229 */
[----:B--2---:R-:W-:-:S04]  /*3760*/  LEA R3, R3, R2, 0x18 ;  /* 0x0000000203037211 */ /* 0x004fc800078ec0ff */
[----:B------:R-:W-:Y:S01]  /*3770*/  LEA R0, R0, R3, 0x5 ;  /* 0x0000000300007211 */ /* 0x000fe200078e28ff */
[----:B------:R-:W-:-:S04]  /*3780*/  IMAD R3, R42, 0x4, R3 ;  /* 0x000000042a037824 */ /* 0x000fc800078e0203 */
[----:B------:R-:W-:Y:S04]  /*3790*/  STS.128 [R0], R20 ;  /* 0x0000001400007388 */ /* 0x000fe80000000c00 */
[----:B------:R-:W-:Y:S04]  /*37a0*/  STS.128 [R0+0x10], R24 ;  /* 0x0000101800007388 */ /* 0x000fe80000000c00 */
[----:B------:R-:W-:Y:S04]  /*37b0*/  STS.128 [R0+0x400], R28 ;  /* 0x0004001c00007388 */ /* 0x000fe80000000c00 */
[----:B------:R-:W-:Y:S04]  /*37c0*/  STS.128 [R0+0x410], R32 ;  /* 0x0004102000007388 */ /* 0x000fe80000000c00 */
[----:B------:R3:W-:Y:S04]  /*37d0*/  STS.128 [R0+0x800], R36 ;  /* 0x0008002400007388 */ /* 0x0007e80000000c00 */
[----:B------:R-:W-:Y:S01]  /*37e0*/  STS.128 [R0+0x810], R96 ;  /* 0x0008106000007388 */ /* 0x000fe20000000c00 */
[----:B------:R-:W-:Y:S01]  /*37f0*/  BAR.SYNC.DEFER_BLOCKING 0x0 ;  /* 0x0000000000007b1d */ /* 0x000fe20000010000 */
[----:B---3--:R-:W-:-:S05]  /*3800*/  IMAD R37, R40, UR6, RZ ;  /* 0x0000000628257c24 */ /* 0x008fca000f8e02ff */
[----:B------:R-:W-:Y:S01]  /*3810*/  ULDC.64 UR6, c[0x0][0x2d8] ;  /* 0x0000b60000067ab9 */ /* 0x000fe20000000a00 */
[----:B------:R-:W-:Y:S01]  /*3820*/  IADD3 R40, P0, R37, R42, RZ ;  /* 0x0000002a25287210 */ /* 0x000fe20007f1e0ff */
        /* <DEDUP_REMOVED lines=29> */
[----:B------:R-:W0:Y:S01]  /*3a00*/  LDS R41, [R3+0x2600] ;  /* 0x0026000003297984 */ /* 0x000e220000000800 */
[----:B------:R-:W-:-:S03]  /*3a10*/  IADD3.X R27, RZ, RZ, RZ, P0, !PT ;  /* 0x000000ffff1b7210 */ /* 0x000fc600007fe4ff */
        /* <DEDUP_REMOVED lines=20> */
[----:B--2---:R-:W-:Y:S01]  /*3b60*/  FADD.FTZ R23, R23, R26 ;  /* 0x0000001a17177221 */ /* 0x004fe20000010000 */
[----:B------:R-:W-:Y:S02]  /*3b70*/  SHF.L.U64.HI R26, R40, 0x2, R27 ;  /* 0x00000002281a7819 */ /* 0x000fe4000001021b */
[----:B------:R-:W-:Y:S01]  /*3b80*/  STS.128 [R0+0x410], R108 ;  /* 0x0004106c00007388 */ /* 0x000fe20000000c00 */
[----:B---3--:R-:W-:Y:S01]  /*3b90*/  FADD.FTZ R25, R24, R25 ;  /* 0x0000001918197221 */ /* 0x008fe20000010000 */
[----:B------:R-:W-:Y:S02]  /*3ba0*/  IMAD.SHL.U32 R24, R40, 0x4, RZ ;  /* 0x0000000428187824 */ /* 0x000fe400078e00ff */
[----:B------:R-:W-:Y:S03]  /*3bb0*/  STS.128 [R0+0x800], R16 ;  /* 0x0008001000007388 */ /* 0x000fe60000000c00 */
[----:B------:R-:W-:Y:S01]  /*3bc0*/  IADD3 R2, P0, R24, UR6, RZ ;  /* 0x0000000618027c10 */ /* 0x000fe2000ff1e0ff */
        /* <DEDUP_REMOVED lines=66> */
.L_x_973:
[----:B------:R-:W-:Y:S01]  /*3ff0*/  HFMA2.MMA R180, -RZ, RZ, 0, 1.847743988037109375e-06 ;  /* 0x0000001fffb47435 */ /* 0x000fe200000001ff */
[----:B------:R-:W-:Y:S01]  /*4000*/  BSSY B2, `(.L_x_975) ;  /* 0x0000007000027945 */ /* 0x000fe20003800000 */
[----:B------:R-:W-:Y:S01]  /*4010*/  MOV R178, R88 ;  /* 0x0000005800b27202 */ /* 0x000fe20000000f00 */
[----:B------:R-:W-:Y:S02]  /*4020*/  IMAD.MOV.U32 R177, RZ, RZ, 0x1 ;  /* 0x00000001ffb17424 */ /* 0x000fe400078e00ff */
[----:B------:R-:W-:-:S07]  /*4030*/  IMAD.MOV.U32 R175, RZ, RZ, -0x1 ;  /* 0xffffffffffaf7424 */ /* 0x000fce00078e00ff */
[----:B-----5:R-:W-:Y:S05]  /*4040*/  WARPSYNC.COLLECTIVE R175, `(.L_x_976) ;  /* 0x00000000af087348 */ /* 0x020fea0003c00000 */
[----:B------:R0:W1:Y:S02]  /*4050*/  SHFL.BFLY P2, R95, R178, R177, R180 ;  /* 0x0c0000b1b25f7389 */ /* 0x00006400000400b4 */
[----:B01---5:R-:W-:Y:S01]  /*4060*/  ENDCOLLECTIVE ;  /* 0x000000000000791b */ /* 0x023fe20003800000 */
.L_x_976:
[----:B------:R-:W-:Y:S05]  /*4070*/  BSYNC B2 ;  /* 0x0000000000027941 */ /* 0x000fea0003800000 */
.L_x_975:
[----:B------:R-:W-:Y:S01]  /*4080*/  HFMA2.MMA R177, -RZ, RZ, 0, 5.9604644775390625e-08 ;  /* 0x00000001ffb17435 */ /* 0x000fe200000001ff */
[----:B------:R-:W-:Y:S01]  /*4090*/  IMAD.MOV.U32 R178, RZ, RZ, R86 ;  /* 0x000000ffffb27224 */ /* 0x000fe200078e0056 */
[----:B------:R-:W-:Y:S01]  /*40a0*/  MOV R175, 0xffffffff ;  /* 0xffffffff00af7802 */ /* 0x000fe20000000f00 */
[----:B------:R-:W-:Y:S01]  /*40b0*/  IMAD.MOV.U32 R180, RZ, RZ, 0x1f ;  /* 0x0000001fffb47424 */ /* 0x000fe200078e00ff */
[----:B------:R-:W-:-:S07]  /*40c0*/  MOV R53, R95 ;  /* 0x0000005f00357202 */ /* 0x000fce0000000f00 */
[----:B------:R-:W-:Y:S05]  /*40d0*/  WARPSYNC.COLLECTIVE R175, `(.L_x_977) ;  /* 0x00000000af087348 */ /* 0x000fea0003c00000 */
[----:B------:R0:W1:Y:S02]  /*40e0*/  SHFL.BFLY P2, R95, R178, R177, R180 ;  /* 0x0c0000b1b25f7389 */ /* 0x00006400000400b4 */
[----:B01----:R-:W-:Y:S01]  /*40f0*/  ENDCOLLECTIVE ;  /* 0x000000000000791b */ /* 0x003fe20003800000 */
.L_x_977:
[----:B------:R-:W-:-:S05]  /*4100*/  FADD.FTZ R53, R88, R53 ;  /* 0x0000003558357221 */ /* 0x000fca0000010000 */
[----:B------:R-:W-:Y:S01]  /*4110*/  MOV R178, R53 ;  /* 0x0000003500b27202 */ /* 0x000fe20000000f00 */
[----:B------:R-:W-:Y:S02]  /*4120*/  IMAD.MOV.U32 R177, RZ, RZ, 0x2 ;  /* 0x00000002ffb17424 */ /* 0x000fe400078e00ff */
[----:B------:R-:W-:-:S07]  /*4130*/  IMAD.MOV.U32 R55, RZ, RZ, R95 ;  /* 0x000000ffff377224 */ /* 0x000fce00078e005f */
[----:B------:R-:W-:Y:S05]  /*4140*/  WARPSYNC.COLLECTIVE R175, `(.L_x_978) ;  /* 0x00000000af087348 */ /* 0x000fea0003c00000 */
[----:B------:R0:W1:Y:S02]  /*4150*/  SHFL.BFLY P2, R95, R178, R177, R180 ;  /* 0x0c0000b1b25f7389 */ /* 0x00006400000400b4 */
[----:B01----:R-:W-:Y:S01]  /*4160*/  ENDCOLLECTIVE ;  /* 0x000000000000791b */ /* 0x003fe20003800000 */
.L_x_978:
[----:B------:R-:W-:-:S04]  /*4170*/  FADD.FTZ R55, R86, R55 ;  /* 0x0000003756377221 */ /* 0x000fc80000010000 */
[----:B------:R-:W-:Y:S01]  /*4180*/  IMAD.MOV.U32 R178, RZ, RZ, R55 ;  /* 0x000000ffffb27224 */ /* 0x000fe200078e0037 */
[----:B------:R-:W-:-:S07]  /*4190*/  MOV R170, R95 ;  /* 0x0000005f00aa7202 */ /* 0x000fce0000000f00 */
[----:B------:R-:W-:Y:S05]  /*41a0*/  WARPSYNC.COLLECTIVE R175, `(.L_x_979) ;  /* 0x00000000af087348 */ /* 0x000fea0003c00000 */
[----:B------:R0:W1:Y:S02]  /*41b0*/  SHFL.BFLY P2, R95, R178, R177, R180 ;  /* 0x0c0000b1b25f7389 */ /* 0x00006400000400b4 */
[----:B01----:R-:W-:Y:S01]  /*41c0*/  ENDCOLLECTIVE ;  /* 0x000000000000791b */ /* 0x003fe20003800000 */
.L_x_979:
[----:B------:R-:W-:Y:S01]  /*41d0*/  FADD.FTZ R170, R53, R170 ;  /* 0x000000aa35aa7221 */ /* 0x000fe20000010000 */
[----:B------:R-:W-:-:S03]  /*41e0*/  HFMA2.MMA R177, -RZ, RZ, 0, 2.384185791015625e-07 ;  /* 0x00000004ffb17435 */ /* 0x000fc600000001ff */
[----:B------:R-:W-:Y:S01]  /*41f0*/  IMAD.MOV.U32 R178, RZ, RZ, R170 ;  /* 0x000000ffffb27224 */ /* 0x000fe200078e00aa */
[----:B------:R-:W-:-:S07]  /*4200*/  MOV R172, R95 ;  /* 0x0000005f00ac7202 */ /* 0x000fce0000000f00 */
[----:B------:R-:W-:Y:S05]  /*4210*/  WARPSYNC.COLLECTIVE R175, `(.L_x_980) ;  /* 0x00000000af087348 */ /* 0x000fea0003c00000 */
[----:B------:R0:W1:Y:S02]  /*4220*/  SHFL.BFLY P2, R95, R178, R177, R180 ;  /* 0x0c0000b1b25f7389 */ /* 0x00006400000400b4 */
[----:B01----:R-:W-:Y:S01]  /*4230*/  ENDCOLLECTIVE ;  /* 0x000000000000791b */ /* 0x003fe20003800000 */
.L_x_980:
[----:B------:R-:W-:-:S04]  /*4240*/  FADD.FTZ R172, R55, R172 ;  /* 0x000000ac37ac7221 */ /* 0x000fc80000010000 */
[----:B------:R-:W-:Y:S01]  /*4250*/  IMAD.MOV.U32 R178, RZ, RZ, R172 ;  /* 0x000000ffffb27224 */ /* 0x000fe200078e00ac */
[----:B------:R-:W-:-:S07]  /*4260*/  MOV R87, R95 ;  /* 0x0000005f00577202 */ /* 0x000fce0000000f00 */
[----:B------:R-:W-:Y:S05]  /*4270*/  WARPSYNC.COLLECTIVE R175, `(.L_x_981) ;  /* 0x00000000af087348 */ /* 0x000fea0003c00000 */
[----:B------:R0:W1:Y:S02]  /*4280*/  SHFL.BFLY P2, R95, R178, R177, R180 ;  /* 0x0c0000b1b25f7389 */ /* 0x00006400000400b4 */
[----:B01----:R-:W-:Y:S01]  /*4290*/  ENDCOLLECTIVE ;  /* 0x000000000000791b */ /* 0x003fe20003800000 */
.L_x_981:
[----:B------:R-:W-:Y:S01]  /*42a0*/  FADD.FTZ R87, R170, R87 ;  /* 0x00000057aa577221 */ /* 0x000fe20000010000 */
[----:B------:R-:W-:-:S04]  /*42b0*/  HFMA2.MMA R177, -RZ, RZ, 0, 4.76837158203125e-07 ;  /* 0x00000008ffb17435 */ /* 0x000fc800000001ff */
[----:B------:R-:W-:Y:S01]  /*42c0*/  MOV R178, R87 ;  /* 0x0000005700b27202 */ /* 0x000fe20000000f00 */
[----:B------:R-:W-:-:S07]  /*42d0*/  FADD.FTZ R171, R172, R95 ;  /* 0x0000005facab7221 */ /* 0x000fce0000010000 */
[----:B------:R-:W-:Y:S05]  /*42e0*/  WARPSYNC.COLLECTIVE R175, `(.L_x_982) ;  /* 0x00000000af087348 */ /* 0x000fea0003c00000 */
[----:B------:R0:W1:Y:S02]  /*42f0*/  SHFL.BFLY P2, R95, R178, R177, R180 ;  /* 0x0c0000b1b25f7389 */ /* 0x00006400000400b4 */
[----:B01----:R-:W-:Y:S01]  /*4300*/  ENDCOLLECTIVE ;  /* 0x000000000000791b */ /* 0x003fe20003800000 */
.L_x_982:
[----:B------:R-:W-:Y:S01]  /*4310*/  MOV R178, R171 ;  /* 0x000000ab00b27202 */ /* 0x000fe20000000f00 */
[----:B------:R-:W-:-:S07]  /*4320*/  IMAD.MOV.U32 R86, RZ, RZ, R95 ;  /* 0x000000ffff567224 */ /* 0x000fce00078e005f */
[----:B------:R-:W-:Y:S05]  /*4330*/  WARPSYNC.COLLECTIVE R175, `(.L_x_983) ;  /* 0x00000000af087348 */ /* 0x000fea0003c00000 */
[----:B------:R0:W1:Y:S02]  /*4340*/  SHFL.BFLY P2, R95, R178, R177, R180 ;  /* 0x0c0000b1b25f7389 */ /* 0x00006400000400b4 */
[----:B01----:R-:W-:Y:S01]  /*4350*/  ENDCOLLECTIVE ;  /* 0x000000000000791b */ /* 0x003fe20003800000 */
.L_x_983:
[----:B------:R-:W-:Y:S01]  /*4360*/  FADD.FTZ R173, R87, R86 ;  /* 0x0000005657ad7221 */ /* 0x000fe20000010000 */
[----:B------:R-:W-:Y:S02]  /*4370*/  MOV R87, R164 ;  /* 0x000000a400577202 */ /* 0x000fe40000000f00 */
[----:B------:R-:W-:Y:S01]  /*4380*/  MOV R86, R169 ;  /* 0x000000a900567202 */ /* 0x000fe20000000f00 */
[----:B------:R-:W-:Y:S01]  /*4390*/  HFMA2.MMA R177, -RZ, RZ, 0, 9.5367431640625e-07 ;  /* 0x00000010ffb17435 */ /* 0x000fe200000001ff */
[----:B------:R-:W-:Y:S01]  /*43a0*/  IMAD.MOV.U32 R178, RZ, RZ, R173 ;  /* 0x000000ffffb27224 */ /* 0x000fe200078e00ad */
[----:B------:R-:W-:-:S09]  /*43b0*/  MOV R88, R95 ;  /* 0x0000005f00587202 */ /* 0x000fd20000000f00 */
[----:B------:R-:W-:Y:S05]  /*43c0*/  WARPSYNC.COLLECTIVE R175, `(.L_x_984) ;  /* 0x00000000af087348 */ /* 0x000fea0003c00000 */
[----:B------:R0:W1:Y:S02]  /*43d0*/  SHFL.BFLY P2, R95, R178, R177, R180 ;  /* 0x0c0000b1b25f7389 */ /* 0x00006400000400b4 */
[----:B01----:R-:W-:Y:S01]  /*43e0*/  ENDCOLLECTIVE ;  /* 0x000000000000791b */ /* 0x003fe20003800000 */
.L_x_984:
[----:B------:R-:W-:Y:S01]  /*43f0*/  FADD.FTZ R53, R171, R88 ;  /* 0x00000058ab357221 */ /* 0x000fe20000010000 */
[----:B------:R-:W-:-:S03]  /*4400*/  IMAD.MOV.U32 R88, RZ, RZ, R168 ;  /* 0x000000ffff587224 */ /* 0x000fc600078e00a8 */
[----:B------:R-:W-:Y:S01]  /*4410*/  IMAD.MOV.U32 R178, RZ, RZ, R53 ;  /* 0x000000ffffb27224 */ /* 0x000fe200078e0035 */
[----:B------:R-:W-:-:S07]  /*4420*/  MOV R174, R95 ;  /* 0x0000005f00ae7202 */ /* 0x000fce0000000f00 */
[----:B------:R-:W-:Y:S05]  /*4430*/  WARPSYNC.COLLECTIVE R175, `(.L_x_985) ;  /* 0x00000000af087348 */ /* 0x000fea0003c00000 */
[----:B------:R0:W1:Y:S02]  /*4440*/  SHFL.BFLY P2, R95, R178, R177, R180 ;  /* 0x0c0000b1b25f7389 */ /* 0x00006400000400b4 */
[----:B01----:R-:W-:Y:S01]  /*4450*/  ENDCOLLECTIVE ;  /* 0x000000000000791b */ /* 0x003fe20003800000 */
.L_x_985:
[----:B------:R-:W-:Y:S02]  /*4460*/  MOV R176, R95 ;  /* 0x0000005f00b07202 */ /* 0x000fe40000000f00 */
[----:B------:R-:W-:Y:S01]  /*4470*/  MOV R95, R166 ;  /* 0x000000a6005f7202 */ /* 0x000fe20000000f00 */
[----:B------:R-:W-:Y:S06]  /*4480*/  BRA `(.L_x_986) ;  /* 0xffffffd400847947 */ /* 0x000fec000383ffff */
.L_x_987:
        /* <DEDUP_REMOVED lines=15> */
.L_x_3465:


//--------------------- .text._ZN10layer_norm31ln_parallel_residual_bwd_kernelINS_13Kernel_traitsI13__nv_bfloat16S2_fS2_fjLj768ELj1ELj4ELj1ELj16ENS_18Kernel_traits_baseILj768ES2_S2_fS2_fjLj128EEEEELb0ELb0ELb0EEEvNS_9BwdParamsE --------------------------
	.section	.text._ZN10layer_norm31ln_parallel_residual_bwd_kernelINS_13Kernel_traitsI13__nv_bfloat16S2_fS2_fjLj768ELj1ELj4ELj1ELj16ENS_18Kernel_traits_baseILj768ES2_S2_fS2_fjLj128EEEEELb0ELb0ELb0EEEvNS_9BwdParamsE,"ax",@progbits
	.align	128
        .global         _ZN10layer_norm31ln_parallel_residual_bwd_kernelINS_13Kernel_traitsI13__nv_bfloat16S2_fS2_fjLj768ELj1ELj4ELj1ELj16ENS_18Kernel_traits_baseILj768ES2_S2_fS2_fjLj128EEEEELb0ELb0ELb0EEEvNS_9BwdParamsE
        .type           _ZN10layer_norm31ln_parallel_residual_bwd_kernelINS_13Kernel_traitsI13__nv_bfloat16S2_fS2_fjLj768ELj1ELj4ELj1ELj16ENS_18Kernel_traits_baseILj768ES2_S2_fS2_fjLj128EEEEELb0ELb0ELb0EEEvNS_9BwdParamsE,@function
        .size           _ZN10layer_norm31ln_parallel_residual_bwd_kernelINS_13Kernel_traitsI13__nv_bfloat16S2_fS2_fjLj768ELj1ELj4ELj1ELj16ENS_18Kernel_traits_baseILj768ES2_S2_fS2_fjLj128EEEEELb0ELb0ELb0EEEvNS_9BwdParamsE,(.L_x_3466 - _ZN10layer_norm31ln_parallel_residual_bwd_kernelINS_13Kernel_traitsI13__nv_bfloat16S2_fS2_fjLj768ELj1ELj4ELj1ELj16ENS_18Kernel_traits_baseILj768ES2_S2_fS2_fjLj128EEEEELb0ELb0ELb0EEEvNS_9BwdParamsE)
        .other          _ZN10layer_norm31ln_parallel_residual_bwd_kernelINS_13Kernel_traitsI13__nv_bfloat16S2_fS2_fjLj768ELj1ELj4ELj1ELj16ENS_18Kernel_traits_baseILj768ES2_S2_fS2_fjLj128EEEEELb0ELb0ELb0EEEvNS_9BwdParamsE,@"STO_CUDA_ENTRY STV_DEFAULT"
_ZN10layer_norm31ln_parallel_residual_bwd_kernelINS_13Kernel_traitsI13__nv_bfloat16S2_fS2_fjLj768ELj1ELj4ELj1ELj16ENS_18Kernel_traits_baseILj768ES2_S2_fS2_fjLj128EEEEELb0ELb0ELb0EEEvNS_9BwdParamsE:
.text._ZN10layer_norm31ln_parallel_residual_bwd_kernelINS_13Kernel_traitsI13__nv_bfloat16S2_fS2_fjLj768ELj1ELj4ELj1ELj16ENS_18Kernel_traits_baseILj768ES2_S2_fS2_fjLj128EEEEELb0ELb0ELb0EEEvNS_9BwdParamsE:
        /* <DEDUP_REMOVED lines=16> */
[----:B------:R-:W-:-:S04]  /*0100*/  LEA.HI.SX32 R0, R3, R0, 0x1d ;  /* 0x0000000003007211 */ /* 0x000fc800078feaff */
        /* <DEDUP_REMOVED lines=77> */
[C---:B-----5:R-:W-:Y:S01]  /*05e0*/  @P2 PRMT R0, R251.reuse, 0x7632, R0 ;  /* 0x00007632fb002816 */ /* 0x060fe20000000000 */
[----:B------:R-:W-:Y:S01]  /*05f0*/  HFMA2.MMA R129, -RZ, RZ, 0, 0 ;  /* 0x00000000ff817435 */ /* 0x000fe200000001ff */
[----:B------:R-:W-:Y:S02]  /*0600*/  SHF.L.U32 R236, R251, 0x10, RZ ;  /* 0x00000010fbec7819 */ /* 0x000fe400000006ff */
[----:B------:R-:W0:Y:S01]  /*0610*/  LDC.U8 R251, c[0x0][0x2a0] ;  /* 0x0000a800fffb7b82 */ /* 0x000e220000000000 */
[C---:B------:R-:W-:Y:S02]  /*0620*/  @P2 PRMT R241, R233.reuse, 0x7632, R241 ;  /* 0x00007632e9f12816 */ /* 0x040fe400000000f1 */
[----:B------:R-:W-:Y:S02]  /*0630*/  SHF.L.U32 R243, R233, 0x10, RZ ;  /* 0x00000010e9f37819 */ /* 0x000fe400000006ff */
[C---:B------:R-:W-:Y:S02]  /*0640*/  @P3 PRMT R225, R217.reuse, 0x7632, R225 ;  /* 0x00007632d9e13816 */ /* 0x040fe400000000e1 */
[----:B------:R-:W-:-:S02]  /*0650*/  SHF.L.U32 R227, R217, 0x10, RZ ;  /* 0x00000010d9e37819 */ /* 0x000fc400000006ff */
[----:B------:R-:W-:Y:S02]  /*0660*/  @P4 PRMT R3, R14, 0x7632, R3 ;  /* 0x000076320e034816 */ /* 0x000fe40000000003 */
[C---:B------:R-:W-:Y:S02]  /*0670*/  @P4 PRMT R205, R5.reuse, 0x7632, R205 ;  /* 0x0000763205cd4816 */ /* 0x040fe400000000cd */
[----:B------:R-:W-:Y:S02]  /*0680*/  SHF.L.U32 R207, R5, 0x10, RZ ;  /* 0x0000001005cf7819 */ /* 0x000fe400000006ff */
[----:B------:R-:W-:Y:S02]  /*0690*/  @P4 PRMT R11, R7, 0x7632, R11 ;  /* 0x00007632070b4816 */ /* 0x000fe4000000000b */
[----:B------:R-:W-:Y:S02]  /*06a0*/  @P2 PRMT R246, R248, 0x7632, R246 ;  /* 0x00007632f8f62816 */ /* 0x000fe400000000f6 */
[----:B------:R-:W-:-:S02]  /*06b0*/  @P2 PRMT R242, R249, 0x7632, R242 ;  /* 0x00007632f9f22816 */ /* 0x000fc400000000f2 */
[----:B------:R-:W-:Y:S02]  /*06c0*/  @P2 PRMT R238, R250, 0x7632, R238 ;  /* 0x00007632faee2816 */ /* 0x000fe400000000ee */
[----:B------:R-:W-:Y:S02]  /*06d0*/  @P2 PRMT R245, R232, 0x7632, R245 ;  /* 0x00007632e8f52816 */ /* 0x000fe400000000f5 */
[----:B------:R-:W-:Y:S02]  /*06e0*/  @P2 PRMT R237, R234, 0x7632, R237 ;  /* 0x00007632eaed2816 */ /* 0x000fe400000000ed */
[----:B------:R-:W-:Y:S02]  /*06f0*/  @P2 PRMT R233, R235, 0x7632, R233 ;  /* 0x00007632ebe92816 */ /* 0x000fe400000000e9 */
[----:B------:R-:W-:Y:S02]  /*0700*/  @P3 PRMT R230, R16, 0x7632, R230 ;  /* 0x0000763210e63816 */ /* 0x000fe400000000e6 */
[----:B------:R-:W-:-:S02]  /*0710*/  @P3 PRMT R226, R17, 0x7632, R226 ;  /* 0x0000763211e23816 */ /* 0x000fc400000000e2 */
[----:B------:R-:W-:Y:S02]  /*0720*/  @P3 PRMT R222, R18, 0x7632, R222 ;  /* 0x0000763212de3816 */ /* 0x000fe400000000de */
[----:B------:R-:W-:Y:S02]  /*0730*/  @P3 PRMT R2, R19, 0x7632, R2 ;  /* 0x0000763213023816 */ /* 0x000fe40000000002 */
[----:B------:R-:W-:Y:S02]  /*0740*/  @P3 PRMT R229, R216, 0x7632, R229 ;  /* 0x00007632d8e53816 */ /* 0x000fe400000000e5 */
[----:B------:R-:W-:Y:S02]  /*0750*/  @P3 PRMT R221, R218, 0x7632, R221 ;  /* 0x00007632dadd3816 */ /* 0x000fe400000000dd */
[C---:B------:R-:W-:Y:S01]  /*0760*/  @P3 PRMT R217, R219.reuse, 0x7632, R217 ;  /* 0x00007632dbd93816 */ /* 0x040fe200000000d9 */
[----:B------:R-:W-:Y:S01]  /*0770*/  IMAD.U32 R219, R219, 0x10000, RZ ;  /* 0x00010000dbdb7824 */ /* 0x000fe200078e00ff */
[----:B------:R-:W-:-:S02]  /*0780*/  @P4 PRMT R211, R12, 0x7632, R211 ;  /* 0x000076320cd34816 */ /* 0x000fc400000000d3 */
[----:B------:R-:W-:Y:S02]  /*0790*/  @P4 PRMT R206, R13, 0x7632, R206 ;  /* 0x000076320dce4816 */ /* 0x000fe400000000ce */
[----:B------:R-:W-:Y:S02]  /*07a0*/  @P4 PRMT R10, R15, 0x7632, R10 ;  /* 0x000076320f0a4816 */ /* 0x000fe4000000000a */
[----:B------:R-:W-:Y:S02]  /*07b0*/  @P4 PRMT R209, R4, 0x7632, R209 ;  /* 0x0000763204d14816 */ /* 0x000fe400000000d1 */
[C---:B------:R-:W-:Y:S02]  /*07c0*/  @P4 PRMT R5, R6.reuse, 0x7632, R5 ;  /* 0x0000763206054816 */ /* 0x040fe40000000005 */
[----:B------:R-:W-:Y:S02]  /*07d0*/  SHF.L.U32 R203, R6, 0x10, RZ ;  /* 0x0000001006cb7819 */ /* 0x000fe400000006ff */
[----:B------:R-:W-:-:S02]  /*07e0*/  SHF.L.U32 R247, R232, 0x10, RZ ;  /* 0x00000010e8f77819 */ /* 0x000fc400000006ff */
[----:B------:R-:W-:Y:S01]  /*07f0*/  SHF.L.U32 R239, R234, 0x10, RZ ;  /* 0x00000010eaef7819 */ /* 0x000fe200000006ff */
[----:B------:R-:W-:Y:S01]  /*0800*/  IMAD.U32 R234, R0, 0x10000, RZ ;  /* 0x0001000000ea7824 */ /* 0x000fe200078e00ff */
[----:B------:R-:W-:Y:S02]  /*0810*/  SHF.L.U32 R223, R218, 0x10, RZ ;  /* 0x00000010dadf7819 */ /* 0x000fe400000006ff */
[----:B------:R-:W-:Y:S02]  /*0820*/  SHF.L.U32 R212, R4, 0x10, RZ ;  /* 0x0000001004d47819 */ /* 0x000fe400000006ff */
[----:B------:R-:W-:Y:S02]  /*0830*/  SHF.L.U32 R8, R7, 0x10, RZ ;  /* 0x0000001007087819 */ /* 0x000fe400000006ff */
        /* <DEDUP_REMOVED lines=15> */
[----:B------:R-:W-:Y:S02]  /*0930*/  MOV R7, R28 ;  /* 0x0000001c00077202 */ /* 0x000fe40000000f00 */
        /* <DEDUP_REMOVED lines=20> */
[----:B0-----:R-:W-:-:S07]  /*0a80*/  SHF.L.U32 R4, R10, 0x10, RZ ;  /* 0x000000100a047819 */ /* 0x001fce00000006ff */
.L_x_1003:
[----:B0----5:R-:W0:Y:S08]  /*0a90*/  LDC.64 R10, c[0x0][0x250] ;  /* 0x00009400ff0a7b82 */ /* 0x021e300000000a00 */
[----:B------:R-:W1:Y:S01]  /*0aa0*/  LDC.64 R160, c[0x0][0x258] ;  /* 0x00009600ffa07b82 */ /* 0x000e620000000a00 */
[----:B0-----:R-:W-:-:S05]  /*0ab0*/  IMAD.WIDE R10, R7, 0x4, R10 ;  /* 0x00000004070a7825 */ /* 0x001fca00078e020a */
[----:B------:R0:W5:Y:S01]  /*0ac0*/  LDG.E R210, desc[UR4][R10.64] ;  /* 0x000000040ad27981 */ /* 0x000162000c1e1900 */
[----:B-1----:R-:W-:-:S05]  /*0ad0*/  IMAD.WIDE R160, R7, 0x4, R160 ;  /* 0x0000000407a07825 */ /* 0x002fca00078e02a0 */
[----:B------:R1:W5:Y:S01]  /*0ae0*/  LDG.E R11, desc[UR4][R160.64] ;  /* 0x00000004a00b7981 */ /* 0x000362000c1e1900 */
[----:B------:R-:W2:Y:S01]  /*0af0*/  S2R R162, SR_TID.X ;  /* 0x0000000000a27919 */ /* 0x000ea20000002100 */
[----:B0-----:R-:W-:-:S05]  /*0b00*/  MOV R10, UR20 ;  /* 0x00000014000a7c02 */ /* 0x001fca0008000f00 */
[----:B------:R-:W-:-:S05]  /*0b10*/  IMAD R2, R7, R10, RZ ;  /* 0x0000000a07027224 */ /* 0x000fca00078e02ff */
[----:B------:R-:W-:-:S04]  /*0b20*/  SHF.R.S32.HI R163, RZ, 0x1f, R2 ;  /* 0x0000001fffa37819 */ /* 0x000fc80000011402 */
[----:B------:R-:W-:Y:S01]  /*0b30*/  LEA.HI R2, R163, R2, RZ, 0x3 ;  /* 0x00000002a3027211 */ /* 0x000fe200078f18ff */
[----:B------:R-:W-:Y:S01]  /*0b40*/  BSSY B1, `(.L_x_990) ;  /* 0x0000081000017945 */ /* 0x000fe20003800000 */
[----:B------:R-:W-:Y:S02]  /*0b50*/  CS2R R214, SRZ ;  /* 0x0000000000d67805 */ /* 0x000fe4000001ff00 */
[----:B--2---:R-:W-:-:S04]  /*0b60*/  LOP3.LUT R163, R162, 0x1f, RZ, 0xc0, !PT ;  /* 0x0000001fa2a37812 */ /* 0x004fc800078ec0ff */
[----:B------:R-:W-:-:S04]  /*0b70*/  LEA.HI.SX32 R2, R2, R163, 0x1d ;  /* 0x000000a302027211 */ /* 0x000fc800078feaff */
[----:B------:R-:W-:Y:S01]  /*0b80*/  MOV R216, R2 ;  /* 0x0000000200d87202 */ /* 0x000fe20000000f00 */
[----:B-1----:R-:W-:Y:S06]  /*0b90*/  @!P2 BRA `(.L_x_991) ;  /* 0x0000000400eca947 */ /* 0x002fec0003800000 */
[----:B------:R-:W0:Y:S01]  /*0ba0*/  LDC.64 R160, c[0x0][0x2c0] ;  /* 0x0000b000ffa07b82 */ /* 0x000e220000000a00 */
[----:B------:R-:W-:-:S04]  /*0bb0*/  LEA R188, P0, R2, UR10, 0x5 ;  /* 0x0000000a02bc7c11 */ /* 0x000fc8000f8028ff */
[----:B------:R-:W-:-:S03]  /*0bc0*/  LEA.HI.X R189, R2, UR11, RZ, 0x5, P0 ;  /* 0x0000000b02bd7c11 */ /* 0x000fc600080f2cff */
[----:B------:R-:W1:Y:S02]  /*0bd0*/  LDC.64 R164, c[0x0][0x2b8] ;  /* 0x0000ae00ffa47b82 */ /* 0x000e640000000a00 */
[----:B------:R-:W2:Y:S04]  /*0be0*/  LDG.E.128 R184, desc[UR4][R188.64] ;  /* 0x00000004bcb87981 */ /* 0x000ea8000c1e1d00 */
[----:B------:R-:W3:Y:S01]  /*0bf0*/  LDG.E.128 R188, desc[UR4][R188.64+0x10] ;  /* 0x00001004bcbc7981 */ /* 0x000ee2000c1e1d00 */
[----:B0-----:R-:W-:-:S06]  /*0c00*/  IMAD.WIDE.U32 R160, R2, 0x10, R160 ;  /* 0x0000001002a07825 */ /* 0x001fcc00078e00a0 */
[----:B------:R-:W4:Y:S01]  /*0c10*/  LDG.E.128 R160, desc[UR4][R160.64] ;  /* 0x00000004a0a07981 */ /* 0x000f22000c1e1d00 */
[----:B-1----:R-:W-:-:S06]  /*0c20*/  IMAD.WIDE.U32 R164, R2, 0x10, R164 ;  /* 0x0000001002a47825 */ /* 0x002fcc00078e00a4 */
[----:B------:R-:W4:Y:S01]  /*0c30*/  LDG.E.128 R164, desc[UR4][R164.64] ;  /* 0x00000004a4a47981 */ /* 0x000f22000c1e1d00 */
[----:B------:R-:W-:-:S04]  /*0c40*/  ISETP.NE.U32.AND P0, PT, RZ, UR8, PT ;  /* 0x00000008ff007c0c */ /* 0x000fc8000bf05070 */
[----:B------:R-:W-:-:S13]  /*0c50*/  ISETP.NE.AND.EX P0, PT, RZ, UR9, PT, P0 ;  /* 0x00000009ff007c0c */ /* 0x000fda000bf05300 */
[----:B------:R-:W-:-:S04]  /*0c60*/  @P0 LEA R16, P1, R2, UR8, 0x5 ;  /* 0x0000000802100c11 */ /* 0x000fc8000f8228ff */
[----:B------:R-:W-:-:S05]  /*0c70*/  @P0 LEA.HI.X R17, R2, UR9, RZ, 0x5, P1 ;  /* 0x0000000902110c11 */ /* 0x000fca00088f2cff */
[----:B------:R-:W5:Y:S04]  /*0c80*/  @P0 LDG.E.128 R32, desc[UR4][R16.64] ;  /* 0x0000000410200981 */ /* 0x000f68000c1e1d00 */
[----:B------:R4:W5:Y:S01]  /*0c90*/  @P0 LDG.E.128 R28, desc[UR4][R16.64+0x10] ;  /* 0x00001004101c0981 */ /* 0x000962000c1e1d00 */
[----:B------:R-:W-:-:S04]  /*0ca0*/  ISETP.NE.AND P0, PT, R251, RZ, PT ;  /* 0x000000fffb00720c */ /* 0x000fc80003f05270 */
[----:B-----5:R-:W-:Y:S02]  /*0cb0*/  FSEL R0, R210, RZ, !P0 ;  /* 0x000000ffd2007208 */ /* 0x020fe40004000000 */
[----:B------:R-:W-:-:S03]  /*0cc0*/  IADD3 R216, R2, 0x20, RZ ;  /* 0x0000002002d87810 */ /* 0x000fc60007ffe0ff */
[--C-:B--2---:R-:W-:Y:S01]  /*0cd0*/  FADD.FTZ R12, R184, -R0.reuse ;  /* 0x80000000b80c7221 */ /* 0x104fe20000010000 */
[--C-:B------:R-:W-:Y:S01]  /*0ce0*/  FADD.FTZ R18, R185, -R0.reuse ;  /* 0x80000000b9127221 */ /* 0x100fe20000010000 */
[--C-:B------:R-:W-:Y:S01]  /*0cf0*/  FADD.FTZ R186, R186, -R0.reuse ;  /* 0x80000000baba7221 */ /* 0x100fe20000010000 */
[----:B------:R-:W-:Y:S01]  /*0d00*/  FADD.FTZ R24, R187, -R0 ;  /* 0x80000000bb187221 */ /* 0x000fe20000010000 */
[C---:B---3--:R-:W-:Y:S01]  /*0d10*/  FADD.FTZ R26, -R0.reuse, R188 ;  /* 0x000000bc001a7221 */ /* 0x048fe20000010100 */
[C---:B------:R-:W-:Y:S01]  /*0d20*/  FADD.FTZ R188, -R0.reuse, R189 ;  /* 0x000000bd00bc7221 */ /* 0x040fe20000010100 */
[C---:B------:R-:W-:Y:S01]  /*0d30*/  FADD.FTZ R190, -R0.reuse, R190 ;  /* 0x000000be00be7221 */ /* 0x040fe20000010100 */
[----:B------:R-:W-:Y:S01]  /*0d40*/  FADD.FTZ R184, -R0, R191 ;  /* 0x000000bf00b87221 */ /* 0x000fe20000010100 */
[----:B------:R-:W-:Y:S01]  /*0d50*/  FMUL.FTZ R0, R11, R12 ;  /* 0x0000000c0b007220 */ /* 0x000fe20000410000 */
[C---:B----4-:R-:W-:Y:S02]  /*0d60*/  SHF.L.U32 R17, R160.reuse, 0x10, RZ ;  /* 0x00000010a0117819 */ /* 0x050fe400000006ff */
[----:B------:R-:W-:-:S03]  /*0d70*/  PRMT R160, R160, 0x7632, R160 ;  /* 0x00007632a0a07816 */ /* 0x000fc600000000a0 */
[-C--:B------:R-:W-:Y:S01]  /*0d80*/  FMUL.FTZ R23, R247, R17.reuse ;  /* 0x00000011f7177220 */ /* 0x080fe20000410000 */
[----:B------:R-:W-:Y:S02]  /*0d90*/  SHF.L.U32 R160, R160, 0x10, RZ ;  /* 0x00000010a0a07819 */ /* 0x000fe400000006ff */
[C---:B------:R-:W-:Y:S02]  /*0da0*/  SHF.L.U32 R15, R164.reuse, 0x10, RZ ;  /* 0x00000010a40f7819 */ /* 0x040fe400000006ff */
[----:B------:R-:W-:Y:S01]  /*0db0*/  PRMT R164, R164, 0x7632, R164 ;  /* 0x00007632a4a47816 */ /* 0x000fe200000000a4 */
[----:B------:R-:W-:Y:S01]  /*0dc0*/  FADD.FTZ R56, R56, R17 ;  /* 0x0000001138387221 */ /* 0x000fe20000010000 */
[----:B------:R-:W-:Y:S01]  /*0dd0*/  FFMA.FTZ R80, R0, R17, R80 ;  /* 0x0000001100507223 */ /* 0x000fe20000010050 */
[----:B------:R-:W-:Y:S01]  /*0de0*/  FADD.FTZ R104, R104, R15 ;  /* 0x0000000f68687221 */ /* 0x000fe20000010000 */
[-C--:B------:R-:W-:Y:S01]  /*0df0*/  FFMA.FTZ R128, R0, R15.reuse, R128 ;  /* 0x0000000f00807223 */ /* 0x080fe20000010080 */
[----:B------:R-:W-:Y:S01]  /*0e00*/  FFMA.FTZ R12, R248, R15, R23 ;  /* 0x0000000ff80c7223 */ /* 0x000fe20000010017 */
[----:B------:R-:W-:Y:S01]  /*0e10*/  SHF.L.U32 R164, R164, 0x10, RZ ;  /* 0x00000010a4a47819 */ /* 0x000fe200000006ff */
[----:B------:R-:W-:Y:S01]  /*0e20*/  FMUL.FTZ R15, R11, R18 ;  /* 0x000000120b0f7220 */ /* 0x000fe20000410000 */
[----:B------:R-:W-:Y:S01]  /*0e30*/  FMUL.FTZ R17, R245, R160 ;  /* 0x000000a0f5117220 */ /* 0x000fe20000410000 */
[----:B------:R-:W-:-:S02]  /*0e40*/  SHF.L.U32 R25, R161, 0x10, RZ ;  /* 0x00000010a1197819 */ /* 0x000fc400000006ff */
[----:B------:R-:W-:Y:S01]  /*0e50*/  PRMT R161, R161, 0x7632, R161 ;  /* 0x00007632a1a17816 */ /* 0x000fe200000000a1 */
[----:B------:R-:W-:Y:S01]  /*0e60*/  FADD.FTZ R105, R105, R164 ;  /* 0x000000a469697221 */ /* 0x000fe20000010000 */
[-C--:B------:R-:W-:Y:S01]  /*0e70*/  FFMA.FTZ R129, R15, R164.reuse, R129 ;  /* 0x000000a40f817223 */ /* 0x080fe20000010081 */
[----:B------:R-:W-:Y:S01]  /*0e80*/  FFMA.FTZ R16, R246, R164, R17 ;  /* 0x000000a4f6107223 */ /* 0x000fe20000010011 */
[----:B------:R-:W-:Y:S01]  /*0e90*/  SHF.L.U32 R23, R165, 0x10, RZ ;  /* 0x00000010a5177819 */ /* 0x000fe200000006ff */
[----:B------:R-:W-:Y:S01]  /*0ea0*/  FMUL.FTZ R17, R11, R186 ;  /* 0x000000ba0b117220 */ /* 0x000fe20000410000 */
[----:B------:R-:W-:Y:S02]  /*0eb0*/  PRMT R165, R165, 0x7632, R165 ;  /* 0x00007632a5a57816 */ /* 0x000fe400000000a5 */
[----:B------:R-:W-:Y:S01]  /*0ec0*/  SHF.L.U32 R164, R161, 0x10, RZ ;  /* 0x00000010a1a47819 */ /* 0x000fe200000006ff */
        /* <DEDUP_REMOVED lines=8> */
[----:B------:R-:W-:Y:S01]  /*0f50*/  FADD.FTZ R106, R106, R23 ;  /* 0x000000176a6a7221 */ /* 0x000fe20000010000 */
[-C--:B------:R-:W-:Y:S01]  /*0f60*/  FFMA.FTZ R130, R17, R23.reuse, R130 ;  /* 0x0000001711827223 */ /* 0x080fe20000010082 */
[----:B------:R-:W-:Y:S01]  /*0f70*/  FFMA.FTZ R18, R244, R23, R185 ;  /* 0x00000017f4127223 */ /* 0x000fe200000100b9 */
[C---:B------:R-:W-:Y:S01]  /*0f80*/  FMUL.FTZ R23, R11.reuse, R24 ;  /* 0x000000180b177220 */ /* 0x040fe20000410000 */
[----:B------:R-:W-:Y:S01]  /*0f90*/  FFMA.FTZ R24, R242, R160, R25 ;  /* 0x000000a0f2187223 */ /* 0x000fe20000010019 */
[----:B------:R-:W-:Y:S01]  /*0fa0*/  SHF.L.U32 R161, R166, 0x10, RZ ;  /* 0x00000010a6a17819 */ /* 0x000fe200000006ff */
[----:B------:R-:W-:Y:S01]  /*0fb0*/  FMUL.FTZ R25, R11, R26 ;  /* 0x0000001a0b197220 */ /* 0x000fe20000410000 */
[----:B------:R-:W-:-:S03]  /*0fc0*/  FMUL.FTZ R185, R239, R165 ;  /* 0x000000a5efb97220 */ /* 0x000fc60000410000 */
[----:B------:R-:W-:Y:S01]  /*0fd0*/  FADD.FTZ R100, R100, R161 ;  /* 0x000000a164647221 */ /* 0x000fe20000010000 */
[-C--:B------:R-:W-:Y:S01]  /*0fe0*/  FFMA.FTZ R124, R25, R161.reuse, R124 ;  /* 0x000000a1197c7223 */ /* 0x080fe2000001007c */
[----:B------:R-:W-:Y:S01]  /*0ff0*/  FFMA.FTZ R26, R240, R161, R185 ;  /* 0x000000a1f01a7223 */ /* 0x000fe200000100b9 */
[C---:B------:R-:W-:Y:S02]  /*1000*/  SHF.L.U32 R161, R163.reuse, 0x10, RZ ;  /* 0x00000010a3a17819 */ /* 0x040fe400000006ff */
[----:B------:R-:W-:Y:S02]  /*1010*/  PRMT R163, R163, 0x7632, R163 ;  /* 0x00007632a3a37816 */ /* 0x000fe400000000a3 */
[----:B------:R-:W-:Y:S01]  /*1020*/  SHF.L.U32 R191, R167, 0x10, RZ ;  /* 0x00000010a7bf7819 */ /* 0x000fe200000006ff */
[----:B------:R-:W-:Y:S01]  /*1030*/  FADD.FTZ R107, R107, R160 ;  /* 0x000000a06b6b7221 */ /* 0x000fe20000010000 */
[----:B------:R-:W-:Y:S01]  /*1040*/  PRMT R167, R167, 0x7632, R167 ;  /* 0x00007632a7a77816 */ /* 0x000fe200000000a7 */
[----:B------:R-:W-:Y:S01]  /*1050*/  FFMA.FTZ R131, R23, R160, R131 ;  /* 0x000000a017837223 */ /* 0x000fe20000010083 */
[----:B------:R-:W-:Y:S01]  /*1060*/  FMUL.FTZ R190, R11, R190 ;  /* 0x000000be0bbe7220 */ /* 0x000fe20000410000 */
[----:B------:R-:W-:-:S02]  /*1070*/  IMAD.U32 R160, R163, 0x10000, RZ ;  /* 0x00010000a3a07824 */ /* 0x000fc400078e00ff */
[----:B------:R-:W-:Y:S01]  /*1080*/  FADD.FTZ R52, R52, R165 ;  /* 0x000000a534347221 */ /* 0x000fe20000010000 */
[----:B------:R-:W-:Y:S01]  /*1090*/  FFMA.FTZ R76, R25, R165, R76 ;  /* 0x000000a5194c7223 */ /* 0x000fe2000001004c */
[----:B------:R-:W-:Y:S01]  /*10a0*/  SHF.L.U32 R200, R167, 0x10, RZ ;  /* 0x00000010a7c87819 */ /* 0x000fe200000006ff */
        /* <DEDUP_REMOVED lines=8> */
[----:B------:R-:W-:Y:S01]  /*1130*/  FADD.FTZ R55, R55, R160 ;  /* 0x000000a037377221 */ /* 0x000fe20000010000 */
[----:B------:R-:W-:Y:S01]  /*1140*/  FFMA.FTZ R79, R199, R160, R79 ;  /* 0x000000a0c74f7223 */ /* 0x000fe2000001004f */
[----:B------:R-:W-:Y:S01]  /*1150*/  FADD.FTZ R161, RZ, R12 ;  /* 0x0000000cffa17221 */ /* 0x000fe20000010000 */
[----:B------:R-:W-:Y:S01]  /*1160*/  FFMA.FTZ R160, R0, R12, RZ ;  /* 0x0000000c00a07223 */ /* 0x000fe200000100ff */
[----:B------:R-:W-:-:S02]  /*1170*/  PRMT R162, R162, 0x7632, R162 ;  /* 0x00007632a2a27816 */ /* 0x000fc400000000a2 */
[----:B------:R-:W-:Y:S01]  /*1180*/  FADD.FTZ R161, R161, R16 ;  /* 0x00000010a1a17221 */ /* 0x000fe20000010000 */
[----:B------:R-:W-:Y:S01]  /*1190*/  FFMA.FTZ R160, R15, R16, R160 ;  /* 0x000000100fa07223 */ /* 0x000fe200000100a0 */
[----:B------:R-:W-:Y:S02]  /*11a0*/  PRMT R166, R166, 0x7632, R166 ;  /* 0x00007632a6a67816 */ /* 0x000fe400000000a6 */
[----:B------:R-:W-:Y:S01]  /*11b0*/  SHF.L.U32 R162, R162, 0x10, RZ ;  /* 0x00000010a2a27819 */ /* 0x000fe200000006ff */
[----:B------:R-:W-:Y:S01]  /*11c0*/  FADD.FTZ R161, R161, R18 ;  /* 0x00000012a1a17221 */ /* 0x000fe20000010000 */
[----:B------:R-:W-:Y:S01]  /*11d0*/  FFMA.FTZ R160, R17, R18, R160 ;  /* 0x0000001211a07223 */ /* 0x000fe200000100a0 */
[----:B------:R-:W-:Y:S01]  /*11e0*/  FMUL.FTZ R188, R11, R188 ;  /* 0x000000bc0bbc7220 */ /* 0x000fe20000410000 */
[----:B------:R-:W-:Y:S01]  /*11f0*/  SHF.L.U32 R166, R166, 0x10, RZ ;  /* 0x00000010a6a67819 */ /* 0x000fe200000006ff */
[----:B------:R-:W-:Y:S01]  /*1200*/  FADD.FTZ R161, R161, R24 ;  /* 0x00000018a1a17221 */ /* 0x000fe20000010000 */
[----:B------:R-:W-:Y:S01]  /*1210*/  FMUL.FTZ R189, R237, R162 ;  /* 0x000000a2edbd7220 */ /* 0x000fe20000410000 */
[----:B------:R-:W-:Y:S01]  /*1220*/  FFMA.FTZ R160, R23, R24, R160 ;  /* 0x0000001817a07223 */ /* 0x000fe200000100a0 */
[----:B------:R-:W-:Y:S01]  /*1230*/  FADD.FTZ R53, R53, R162 ;  /* 0x000000a235357221 */ /* 0x000fe20000010000 */
[----:B------:R-:W-:Y:S01]  /*1240*/  FFMA.FTZ R77, R188, R162, R77 ;  /* 0x000000a2bc4d7223 */ /* 0x000fe2000001004d */
[----:B------:R-:W-:Y:S01]  /*1250*/  FADD.FTZ R162, R161, R26 ;  /* 0x0000001aa1a27221 */ /* 0x000fe20000010000 */
[----:B------:R-:W-:Y:S01]  /*1260*/  FFMA.FTZ R189, R238, R166, R189 ;  /* 0x000000a6eebd7223 */ /* 0x000fe200000100bd */
[----:B------:R-:W-:Y:S01]  /*1270*/  FFMA.FTZ R161, R25, R26, R160 ;  /* 0x0000001a19a17223 */ /* 0x000fe200000100a0 */
[----:B------:R-:W-:Y:S01]  /*1280*/  FADD.FTZ R102, R102, R191 ;  /* 0x000000bf66667221 */ /* 0x000fe20000010000 */
[-C--:B------:R-:W-:Y:S01]  /*1290*/  FFMA.FTZ R126, R190, R191.reuse, R126 ;  /* 0x000000bfbe7e7223 */ /* 0x080fe2000001007e */
[----:B------:R-:W-:Y:S01]  /*12a0*/  FFMA.FTZ R191, R236, R191, R165 ;  /* 0x000000bfecbf7223 */ /* 0x000fe200000100a5 */
[----:B------:R-:W-:Y:S01]  /*12b0*/  FADD.FTZ R162, R162, R189 ;  /* 0x000000bda2a27221 */ /* 0x000fe20000010000 */
[----:B------:R-:W-:-:S03]  /*12c0*/  FFMA.FTZ R161, R188, R189, R161 ;  /* 0x000000bdbca17223 */ /* 0x000fc600000100a1 */
        /* <DEDUP_REMOVED lines=8> */
.L_x_991:
[----:B------:R-:W-:Y:S05]  /*1350*/  BSYNC B1 ;  /* 0x0000000000017941 */ /* 0x000fea0003800000 */
.L_x_990:
[----:B------:R-:W-:Y:S04]  /*1360*/  BSSY B1, `(.L_x_992) ;  /* 0x000007d000017945 */ /* 0x000fe80003800000 */
[----:B------:R-:W-:Y:S05]  /*1370*/  @!P3 BRA `(.L_x_993) ;  /* 0x0000000400ecb947 */ /* 0x000fea0003800000 */
        /* <DEDUP_REMOVED lines=19> */
[C---:B--2---:R-:W-:Y:S01]  /*14b0*/  FADD.FTZ R14, -R13.reuse, R180 ;  /* 0x000000b40d0e7221 */ /* 0x044fe20000010100 */
[C---:B------:R-:W-:Y:S01]  /*14c0*/  FADD.FTZ R22, -R13.reuse, R182 ;  /* 0x000000b60d167221 */ /* 0x040fe20000010100 */
[C---:B------:R-:W-:Y:S01]  /*14d0*/  FADD.FTZ R196, -R13.reuse, R181 ;  /* 0x000000b50dc47221 */ /* 0x040fe20000010100 */
[C---:B------:R-:W-:Y:S01]  /*14e0*/  FADD.FTZ R180, -R13.reuse, R183 ;  /* 0x000000b70db47221 */ /* 0x040fe20000010100 */
        /* <DEDUP_REMOVED lines=12> */
[C---:B------:R-:W-:Y:S01]  /*15b0*/  FFMA.FTZ R72, R13.reuse, R21, R72 ;  /* 0x000000150d487223 */ /* 0x040fe20000010048 */
        /* <DEDUP_REMOVED lines=11> */
[C---:B------:R-:W-:Y:S02]  /*1670*/  SHF.L.U32 R179, R165.reuse, 0x10, RZ ;  /* 0x00000010a5b37819 */ /* 0x040fe400000006ff */
[----:B------:R-:W-:Y:S02]  /*1680*/  PRMT R165, R165, 0x7632, R165 ;  /* 0x00007632a5a57816 */ /* 0x000fe400000000a5 */
[----:B------:R-:W-:Y:S01]  /*1690*/  SHF.L.U32 R164, R161, 0x10, RZ ;  /* 0x00000010a1a47819 */ /* 0x000fe200000006ff */
[----:B------:R-:W-:Y:S01]  /*16a0*/  FADD.FTZ R49, R49, R160 ;  /* 0x000000a031317221 */ /* 0x000fe20000010000 */
[----:B------:R-:W-:Y:S01]  /*16b0*/  FFMA.FTZ R73, R19, R160, R73 ;  /* 0x000000a013497223 */ /* 0x000fe20000010049 */
[----:B------:R-:W-:Y:S01]  /*16c0*/  FMUL.FTZ R21, R11, R22 ;  /* 0x000000160b157220 */ /* 0x000fe20000410000 */
[----:B------:R-:W-:Y:S01]  /*16d0*/  FMUL.FTZ R183, R227, R181 ;  /* 0x000000b5e3b77220 */ /* 0x000fe20000410000 */
[----:B------:R-:W-:Y:S01]  /*16e0*/  SHF.L.U32 R160, R165, 0x10, RZ ;  /* 0x00000010a5a07819 */ /* 0x000fe200000006ff */
[----:B------:R-:W-:Y:S01]  /*16f0*/  FMUL.FTZ R161, R225, R164 ;  /* 0x000000a4e1a17220 */ /* 0x000fe20000410000 */
[----:B------:R-:W-:Y:S01]  /*1700*/  SHF.L.U32 R165, R162, 0x10, RZ ;  /* 0x00000010a2a57819 */ /* 0x000fe200000006ff */
[----:B------:R-:W-:Y:S01]  /*1710*/  FADD.FTZ R98, R98, R179 ;  /* 0x000000b362627221 */ /* 0x000fe20000010000 */
[-C--:B------:R-:W-:Y:S01]  /*1720*/  FFMA.FTZ R122, R21, R179.reuse, R122 ;  /* 0x000000b3157a7223 */ /* 0x080fe2000001007a */
[----:B------:R-:W-:Y:S01]  /*1730*/  FFMA.FTZ R22, R228, R179, R183 ;  /* 0x000000b3e4167223 */ /* 0x000fe200000100b7 */
[----:B------:R-:W-:Y:S01]  /*1740*/  PRMT R162, R162, 0x7632, R162 ;  /* 0x00007632a2a27816 */ /* 0x000fe200000000a2 */
[----:B------:R-:W-:Y:S01]  /*1750*/  FMUL.FTZ R179, R11, R180 ;  /* 0x000000b40bb37220 */ /* 0x000fe20000410000 */
[----:B------:R-:W-:Y:S01]  /*1760*/  FFMA.FTZ R180, R226, R160, R161 ;  /* 0x000000a0e2b47223 */ /* 0x000fe200000100a1 */
[----:B------:R-:W-:Y:S01]  /*1770*/  FADD.FTZ R50, R50, R181 ;  /* 0x000000b532327221 */ /* 0x000fe20000010000 */
[----:B------:R-:W-:Y:S01]  /*1780*/  FFMA.FTZ R74, R21, R181, R74 ;  /* 0x000000b5154a7223 */ /* 0x000fe2000001004a */
[C---:B------:R-:W-:Y:S01]  /*1790*/  SHF.L.U32 R161, R166.reuse, 0x10, RZ ;  /* 0x00000010a6a17819 */ /* 0x040fe200000006ff */
[----:B------:R-:W-:Y:S01]  /*17a0*/  FMUL.FTZ R181, R11, R182 ;  /* 0x000000b60bb57220 */ /* 0x000fe20000410000 */
[----:B------:R-:W-:Y:S01]  /*17b0*/  FMUL.FTZ R183, R223, R165 ;  /* 0x000000a5dfb77220 */ /* 0x000fe20000410000 */
[----:B------:R-:W-:-:S02]  /*17c0*/  PRMT R166, R166, 0x7632, R166 ;  /* 0x00007632a6a67816 */ /* 0x000fc400000000a6 */
[----:B------:R-:W-:Y:S01]  /*17d0*/  SHF.L.U32 R162, R162, 0x10, RZ ;  /* 0x00000010a2a27819 */ /* 0x000fe200000006ff */
[----:B------:R-:W-:Y:S01]  /*17e0*/  FADD.FTZ R92, R92, R161 ;  /* 0x000000a15c5c7221 */ /* 0x000fe20000010000 */
[-C--:B------:R-:W-:Y:S01]  /*17f0*/  FFMA.FTZ R116, R181, R161.reuse, R116 ;  /* 0x000000a1b5747223 */ /* 0x080fe20000010074 */
[----:B------:R-:W-:Y:S01]  /*1800*/  FFMA.FTZ R182, R224, R161, R183 ;  /* 0x000000a1e0b67223 */ /* 0x000fe200000100b7 */
[----:B------:R-:W-:Y:S01]  /*1810*/  SHF.L.U32 R166, R166, 0x10, RZ ;  /* 0x00000010a6a67819 */ /* 0x000fe200000006ff */
[----:B------:R-:W-:Y:S01]  /*1820*/  FMUL.FTZ R161, R221, R162 ;  /* 0x000000a2dda17220 */ /* 0x000fe20000410000 */
[----:B------:R-:W-:Y:S01]  /*1830*/  FADD.FTZ R44, R44, R165 ;  /* 0x000000a52c2c7221 */ /* 0x000fe20000010000 */
[----:B------:R-:W-:Y:S01]  /*1840*/  FFMA.FTZ R68, R181, R165, R68 ;  /* 0x000000a5b5447223 */ /* 0x000fe20000010044 */
[----:B------:R-:W-:Y:S01]  /*1850*/  SHF.L.U32 R165, R163, 0x10, RZ ;  /* 0x00000010a3a57819 */ /* 0x000fe200000006ff */
[----:B------:R-:W-:Y:S01]  /*1860*/  FMUL.FTZ R183, R11, R194 ;  /* 0x000000c20bb77220 */ /* 0x000fe20000410000 */
[----:B------:R-:W-:Y:S01]  /*1870*/  PRMT R163, R163, 0x7632, R163 ;  /* 0x00007632a3a37816 */ /* 0x000fe200000000a3 */
[----:B------:R-:W-:Y:S01]  /*1880*/  FFMA.FTZ R194, R222, R166, R161 ;  /* 0x000000a6dec27223 */ /* 0x000fe200000100a1 */
[----:B------:R-:W-:Y:S01]  /*1890*/  SHF.L.U32 R161, R167, 0x10, RZ ;  /* 0x00000010a7a17819 */ /* 0x000fe200000006ff */
[----:B------:R-:W-:Y:S01]  /*18a0*/  FADD.FTZ R99, R99, R160 ;  /* 0x000000a063637221 */ /* 0x000fe20000010000 */
[----:B------:R-:W-:Y:S01]  /*18b0*/  PRMT R167, R167, 0x7632, R167 ;  /* 0x00007632a7a77816 */ /* 0x000fe200000000a7 */
[----:B------:R-:W-:Y:S01]  /*18c0*/  FFMA.FTZ R123, R179, R160, R123 ;  /* 0x000000a0b37b7223 */ /* 0x000fe2000001007b */
[----:B------:R-:W-:Y:S01]  /*18d0*/  FMUL.FTZ R195, R11, R186 ;  /* 0x000000ba0bc37220 */ /* 0x000fe20000410000 */
[----:B------:R-:W-:Y:S01]  /*18e0*/  FMUL.FTZ R185, R219, R165 ;  /* 0x000000a5dbb97220 */ /* 0x000fe20000410000 */
[----:B------:R-:W-:Y:S01]  /*18f0*/  IMAD.U32 R160, R163, 0x10000, RZ ;  /* 0x00010000a3a07824 */ /* 0x000fe200078e00ff */
[----:B------:R-:W-:Y:S01]  /*1900*/  SHF.L.U32 R202, R167, 0x10, RZ ;  /* 0x00000010a7ca7819 */ /* 0x000fe200000006ff */
[----:B------:R-:W-:Y:S01]  /*1910*/  FADD.FTZ R94, R94, R161 ;  /* 0x000000a15e5e7221 */ /* 0x000fe20000010000 */
[-C--:B------:R-:W-:Y:S01]  /*1920*/  FFMA.FTZ R118, R195, R161.reuse, R118 ;  /* 0x000000a1c3767223 */ /* 0x080fe20000010076 */
[----:B------:R-:W-:Y:S01]  /*1930*/  FFMA.FTZ R196, R220, R161, R185 ;  /* 0x000000a1dcc47223 */ /* 0x000fe200000100b9 */
[----:B------:R-:W-:Y:S01]  /*1940*/  FMUL.FTZ R201, R11, R184 ;  /* 0x000000b80bc97220 */ /* 0x000fe20000410000 */
[----:B------:R-:W-:Y:S01]  /*1950*/  FMUL.FTZ R161, R217, R160 ;  /* 0x000000a0d9a17220 */ /* 0x000fe20000410000 */
[----:B------:R-:W-:Y:S01]  /*1960*/  FADD.FTZ R95, R95, R202 ;  /* 0x000000ca5f5f7221 */ /* 0x000fe20000010000 */
[----:B------:R-:W-:Y:S01]  /*1970*/  FADD.FTZ R47, R47, R160 ;  /* 0x000000a02f2f7221 */ /* 0x000fe20000010000 */
[CC--:B------:R-:W-:Y:S01]  /*1980*/  FFMA.FTZ R119, R201.reuse, R202.reuse, R119 ;  /* 0x000000cac9777223 */ /* 0x0c0fe20000010077 */
[----:B------:R-:W-:Y:S01]  /*1990*/  FFMA.FTZ R202, R218, R202, R161 ;  /* 0x000000cadaca7223 */ /* 0x000fe200000100a1 */
        /* <DEDUP_REMOVED lines=25> */
.L_x_993:
[----:B------:R-:W-:Y:S05]  /*1b30*/  BSYNC B1 ;  /* 0x0000000000017941 */ /* 0x000fea0003800000 */
.L_x_992:
        /* <DEDUP_REMOVED lines=11> */
[----:B------:R-:W3:Y:S01]  /*1bf0*/  LDG.E.128 R172, desc[UR4][R172.64] ;  /* 0x00000004acac7981 */ /* 0x000ee2000c1e1d00 */
[----:B------:R-:W-:-:S04]  /*1c00*/  ISETP.NE.U32.AND P0, PT, RZ, UR8, PT ;  /* 0x00000008ff007c0c */ /* 0x000fc8000bf05070 */
[----:B------:R-:W-:-:S13]  /*1c10*/  ISETP.NE.AND.EX P0, PT, RZ, UR9, PT, P0 ;  /* 0x00000009ff007c0c */ /* 0x000fda000bf05300 */
[----:B------:R-:W-:-:S04]  /*1c20*/  @P0 LEA R176, P1, R216, UR8, 0x5 ;  /* 0x00000008d8b00c11 */ /* 0x000fc8000f8228ff */
[----:B------:R-:W-:-:S05]  /*1c30*/  @P0 LEA.HI.X R177, R216, UR9, RZ, 0x5, P1 ;  /* 0x00000009d8b10c11 */ /* 0x000fca00088f2cff */
[----:B------:R-:W5:Y:S04]  /*1c40*/  @P0 LDG.E.128 R140, desc[UR4][R176.64] ;  /* 0x00000004b08c0981 */ /* 0x000f68000c1e1d00 */
[----:B------:R3:W5:Y:S01]  /*1c50*/  @P0 LDG.E.128 R144, desc[UR4][R176.64+0x10] ;  /* 0x00001004b0900981 */ /* 0x000762000c1e1d00 */
[----:B------:R-:W-:-:S04]  /*1c60*/  ISETP.NE.AND P0, PT, R251, RZ, PT ;  /* 0x000000fffb00720c */ /* 0x000fc80003f05270 */
[----:B-----5:R-:W-:-:S05]  /*1c70*/  FSEL R210, R210, RZ, !P0 ;  /* 0x000000ffd2d27208 */ /* 0x020fca0004000000 */
[C---:B--2---:R-:W-:Y:S01]  /*1c80*/  FADD.FTZ R192, -R210.reuse, R161 ;  /* 0x000000a1d2c07221 */ /* 0x044fe20000010100 */
[----:B------:R-:W-:-:S04]  /*1c90*/  FADD.FTZ R186, -R210, R160 ;  /* 0x000000a0d2ba7221 */ /* 0x000fc80000010100 */
[----:B------:R-:W-:Y:S01]  /*1ca0*/  FMUL.FTZ R27, R11, R186 ;  /* 0x000000ba0b1b7220 */ /* 0x000fe20000410000 */
[C---:B------:R-:W-:Y:S01]  /*1cb0*/  FADD.FTZ R184, -R210.reuse, R163 ;  /* 0x000000a3d2b87221 */ /* 0x040fe20000010100 */
[----:B------:R-:W-:Y:S01]  /*1cc0*/  FADD.FTZ R178, -R210, R162 ;  /* 0x000000a2d2b27221 */ /* 0x000fe20000010100 */
[C---:B----4-:R-:W-:Y:S02]  /*1cd0*/  SHF.L.U32 R161, R168.reuse, 0x10, RZ ;  /* 0x00000010a8a17819 */ /* 0x050fe400000006ff */
[----:B------:R-:W-:-:S03]  /*1ce0*/  PRMT R168, R168, 0x7632, R168 ;  /* 0x00007632a8a87816 */ /* 0x000fc600000000a8 */
[----:B------:R-:W-:Y:S01]  /*1cf0*/  FMUL.FTZ R186, R212, R161 ;  /* 0x000000a1d4ba7220 */ /* 0x000fe20000410000 */
[C---:B---3--:R-:W-:Y:S02]  /*1d00*/  SHF.L.U32 R176, R172.reuse, 0x10, RZ ;  /* 0x00000010acb07819 */ /* 0x048fe400000006ff */
[----:B------:R-:W-:-:S03]  /*1d10*/  PRMT R172, R172, 0x7632, R172 ;  /* 0x00007632acac7816 */ /* 0x000fc600000000ac */
[----:B------:R-:W-:Y:S01]  /*1d20*/  FADD.FTZ R88, R88, R176 ;  /* 0x000000b058587221 */ /* 0x000fe20000010000 */
[-C--:B------:R-:W-:Y:S01]  /*1d30*/  FFMA.FTZ R112, R27, R176.reuse, R112 ;  /* 0x000000b01b707223 */ /* 0x080fe20000010070 */
[----:B------:R-:W-:Y:S01]  /*1d40*/  FFMA.FTZ R176, R213, R176, R186 ;  /* 0x000000b0d5b07223 */ /* 0x000fe200000100ba */
[----:B------:R-:W-:Y:S02]  /*1d50*/  SHF.L.U32 R186, R168, 0x10, RZ ;  /* 0x00000010a8ba7819 */ /* 0x000fe400000006ff */
[----:B------:R-:W-:Y:S01]  /*1d60*/  SHF.L.U32 R163, R169, 0x10, RZ ;  /* 0x00000010a9a37819 */ /* 0x000fe200000006ff */
[----:B------:R-:W-:Y:S01]  /*1d70*/  FMUL.FTZ R168, R11, R192 ;  /* 0x000000c00ba87220 */ /* 0x000fe20000410000 */
[----:B------:R-:W-:Y:S01]  /*1d80*/  SHF.L.U32 R172, R172, 0x10, RZ ;  /* 0x00000010acac7819 */ /* 0x000fe200000006ff */
[----:B------:R-:W-:Y:S01]  /*1d90*/  FADD.FTZ R40, R40, R161 ;  /* 0x000000a128287221 */ /* 0x000fe20000010000 */
[----:B------:R-:W-:Y:S01]  /*1da0*/  FFMA.FTZ R64, R27, R161, R64 ;  /* 0x000000a11b407223 */ /* 0x000fe20000010040 */
[----:B------:R-:W-:Y:S01]  /*1db0*/  FMUL.FTZ R192, R209, R186 ;  /* 0x000000bad1c07220 */ /* 0x000fe20000410000 */
[----:B------:R-:W-:Y:S01]  /*1dc0*/  FADD.FTZ R162, -R210, R165 ;  /* 0x000000a5d2a27221 */ /* 0x000fe20000010100 */
[----:B------:R-:W-:Y:S01]  /*1dd0*/  SHF.L.U32 R161, R173, 0x10, RZ ;  /* 0x00000010ada17819 */ /* 0x000fe200000006ff */
[----:B------:R-:W-:Y:S01]  /*1de0*/  FMUL.FTZ R177, R11, R178 ;  /* 0x000000b20bb17220 */ /* 0x000fe20000410000 */
[----:B------:R-:W-:Y:S01]  /*1df0*/  PRMT R169, R169, 0x7632, R169 ;  /* 0x00007632a9a97816 */ /* 0x000fe200000000a9 */
[----:B------:R-:W-:Y:S01]  /*1e00*/  FMUL.FTZ R165, R207, R163 ;  /* 0x000000a3cfa57220 */ /* 0x000fe20000410000 */
[----:B------:R-:W-:Y:S01]  /*1e10*/  FADD.FTZ R89, R89, R172 ;  /* 0x000000ac59597221 */ /* 0x000fe20000010000 */
[-C--:B------:R-:W-:Y:S01]  /*1e20*/  FFMA.FTZ R113, R168, R172.reuse, R113 ;  /* 0x000000aca8717223 */ /* 0x080fe20000010071 */
[----:B------:R-:W-:Y:S01]  /*1e30*/  FFMA.FTZ R172, R211, R172, R192 ;  /* 0x000000acd3ac7223 */ /* 0x000fe200000100c0 */
[----:B------:R-:W-:Y:S01]  /*1e40*/  PRMT R173, R173, 0x7632, R173 ;  /* 0x00007632adad7816 */ /* 0x000fe200000000ad */
[----:B------:R-:W-:Y:S01]  /*1e50*/  FADD.FTZ R90, R90, R161 ;  /* 0x000000a15a5a7221 */ /* 0x000fe20000010000 */
[----:B------:R-:W-:Y:S01]  /*1e60*/  SHF.L.U32 R192, R169, 0x10, RZ ;  /* 0x00000010a9c07819 */ /* 0x000fe200000006ff */
[-C--:B------:R-:W-:Y:S01]  /*1e70*/  FFMA.FTZ R114, R177, R161.reuse, R114 ;  /* 0x000000a1b1727223 */ /* 0x080fe20000010072 */
[----:B------:R-:W-:Y:S01]  /*1e80*/  FFMA.FTZ R178, R208, R161, R165 ;  /* 0x000000a1d0b27223 */ /* 0x000fe200000100a5 */
[----:B------:R-:W-:Y:S01]  /*1e90*/  FMUL.FTZ R169, R11, R184 ;  /* 0x000000b80ba97220 */ /* 0x000fe20000410000 */
[----:B------:R-:W-:Y:S01]  /*1ea0*/  FADD.FTZ R164, -R210, R164 ;  /* 0x000000a4d2a47221 */ /* 0x000fe20000010100 */
[----:B------:R-:W-:Y:S01]  /*1eb0*/  SHF.L.U32 R161, R170, 0x10, RZ ;  /* 0x00000010aaa17819 */ /* 0x000fe200000006ff */
[----:B------:R-:W-:Y:S01]  /*1ec0*/  FADD.FTZ R41, R41, R186 ;  /* 0x000000ba29297221 */ /* 0x000fe20000010000 */
[----:B------:R-:W-:Y:S01]  /*1ed0*/  FFMA.FTZ R65, R168, R186, R65 ;  /* 0x000000baa8417223 */ /* 0x000fe20000010041 */
[----:B------:R-:W-:Y:S01]  /*1ee0*/  PRMT R170, R170, 0x7632, R170 ;  /* 0x00007632aaaa7816 */ /* 0x000fe200000000aa */
[----:B------:R-:W-:Y:S01]  /*1ef0*/  FADD.FTZ R43, R43, R192 ;  /* 0x000000c02b2b7221 */ /* 0x000fe20000010000 */
[----:B------:R-:W-:Y:S01]  /*1f00*/  SHF.L.U32 R186, R173, 0x10, RZ ;  /* 0x00000010adba7819 */ /* 0x000fe200000006ff */
[-C--:B------:R-:W-:Y:S01]  /*1f10*/  FMUL.FTZ R173, R205, R192.reuse ;  /* 0x000000c0cdad7220 */ /* 0x080fe20000410000 */
[----:B------:R-:W-:Y:S01]  /*1f20*/  FFMA.FTZ R67, R169, R192, R67 ;  /* 0x000000c0a9437223 */ /* 0x000fe20000010043 */
[C---:B------:R-:W-:Y:S01]  /*1f30*/  SHF.L.U32 R193, R174.reuse, 0x10, RZ ;  /* 0x00000010aec17819 */ /* 0x040fe200000006ff */
[----:B------:R-:W-:Y:S01]  /*1f40*/  FMUL.FTZ R192, R11, R164 ;  /* 0x000000a40bc07220 */ /* 0x000fe20000410000 */
[----:B------:R-:W-:-:S02]  /*1f50*/  PRMT R174, R174, 0x7632, R174 ;  /* 0x00007632aeae7816 */ /* 0x000fc400000000ae */
[----:B------:R-:W-:Y:S01]  /*1f60*/  SHF.L.U32 R164, R170, 0x10, RZ ;  /* 0x00000010aaa47819 */ /* 0x000fe200000006ff */
        /* <DEDUP_REMOVED lines=8> */
[----:B------:R-:W-:Y:S01]  /*1ff0*/  FADD.FTZ R85, R85, R174 ;  /* 0x000000ae55557221 */ /* 0x000fe20000010000 */
[----:B------:R-:W-:Y:S01]  /*2000*/  FADD.FTZ R166, -R210, R166 ;  /* 0x000000a6d2a67221 */ /* 0x000fe20000010100 */
[-C--:B------:R-:W-:Y:S01]  /*2010*/  FFMA.FTZ R109, R170, R174.reuse, R109 ;  /* 0x000000aeaa6d7223 */ /* 0x080fe2000001006d */
[----:B------:R-:W-:Y:S01]  /*2020*/  FFMA.FTZ R174, R6, R174, R161 ;  /* 0x000000ae06ae7223 */ /* 0x000fe200000100a1 */
[----:B------:R-:W-:Y:S01]  /*2030*/  SHF.L.U32 R161, R171, 0x10, RZ ;  /* 0x00000010aba17819 */ /* 0x000fe200000006ff */
[----:B------:R-:W-:Y:S01]  /*2040*/  FMUL.FTZ R197, R11, R166 ;  /* 0x000000a60bc57220 */ /* 0x000fe20000410000 */
[----:B------:R-:W-:-:S02]  /*2050*/  PRMT R171, R171, 0x7632, R171 ;  /* 0x00007632abab7816 */ /* 0x000fc400000000ab */
[----:B------:R-:W-:Y:S01]  /*2060*/  SHF.L.U32 R198, R175, 0x10, RZ ;  /* 0x00000010afc67819 */ /* 0x000fe200000006ff */
[-C--:B------:R-:W-:Y:S01]  /*2070*/  FMUL.FTZ R162, R8, R161.reuse ;  /* 0x000000a108a27220 */ /* 0x080fe20000410000 */
[----:B------:R-:W-:Y:S01]  /*2080*/  FADD.FTZ R37, R37, R164 ;  /* 0x000000a425257221 */ /* 0x000fe20000010000 */
[----:B------:R-:W-:Y:S01]  /*2090*/  FFMA.FTZ R61, R170, R164, R61 ;  /* 0x000000a4aa3d7223 */ /* 0x000fe2000001003d */
[----:B------:R-:W-:Y:S01]  /*20a0*/  PRMT R175, R175, 0x7632, R175 ;  /* 0x00007632afaf7816 */ /* 0x000fe200000000af */
[----:B------:R-:W-:Y:S01]  /*20b0*/  FADD.FTZ R160, -R210, R167 ;  /* 0x000000a7d2a07221 */ /* 0x000fe20000010100 */
[----:B------:R-:W-:Y:S01]  /*20c0*/  FADD.FTZ R38, R38, R161 ;  /* 0x000000a126267221 */ /* 0x000fe20000010000 */
[----:B------:R-:W-:Y:S01]  /*20d0*/  FFMA.FTZ R62, R197, R161, R62 ;  /* 0x000000a1c53e7223 */ /* 0x000fe2000001003e */
[----:B------:R-:W-:Y:S02]  /*20e0*/  IMAD.U32 R164, R171, 0x10000, RZ ;  /* 0x00010000aba47824 */ /* 0x000fe400078e00ff */
[----:B------:R-:W-:Y:S01]  /*20f0*/  FADD.FTZ R86, R86, R198 ;  /* 0x000000c656567221 */ /* 0x000fe20000010000 */
[----:B------:R-:W-:Y:S01]  /*2100*/  FFMA.FTZ R110, R197, R198, R110 ;  /* 0x000000c6c56e7223 */ /* 0x000fe2000001006e */
[----:B------:R-:W-:Y:S01]  /*2110*/  FADD.FTZ R161, R214, R176 ;  /* 0x000000b0d6a17221 */ /* 0x000fe20000010000 */
[----:B------:R-:W-:Y:S01]  /*2120*/  FFMA.FTZ R215, R27, R176, R215 ;  /* 0x000000b01bd77223 */ /* 0x000fe200000100d7 */
        /* <DEDUP_REMOVED lines=9> */
[----:B------:R-:W-:Y:S01]  /*21c0*/  FFMA.FTZ R173, R206, R186, R173 ;  /* 0x000000bacead7223 */ /* 0x000fe200000100ad */
[----:B------:R-:W-:Y:S01]  /*21d0*/  FADD.FTZ R162, R161, R178 ;  /* 0x000000b2a1a27221 */ /* 0x000fe20000010000 */
[----:B------:R-:W-:Y:S01]  /*21e0*/  FFMA.FTZ R160, R177, R178, R160 ;  /* 0x000000b2b1a07223 */ /* 0x000fe200000100a0 */
[----:B------:R-:W-:Y:S01]  /*21f0*/  FADD.FTZ R84, R84, R193 ;  /* 0x000000c154547221 */ /* 0x000fe20000010000 */
[-C--:B------:R-:W-:Y:S01]  /*2200*/  FFMA.FTZ R108, R192, R193.reuse, R108 ;  /* 0x000000c1c06c7223 */ /* 0x080fe2000001006c */
        /* <DEDUP_REMOVED lines=15> */
.L_x_995:
[----:B------:R-:W-:Y:S05]  /*2300*/  BSYNC B1 ;  /* 0x0000000000017941 */ /* 0x000fea0003800000 */
.L_x_994:
        /* <DEDUP_REMOVED lines=20> */
.L_x_1025:
        /* <DEDUP_REMOVED lines=11> */
[----:B------:R-:W-:Y:S01]  /*2500*/  ISETP.NE.U32.AND P0, PT, RZ, UR8, PT ;  /* 0x00000008ff007c0c */ /* 0x000fe2000bf05070 */
[-CC-:B------:R-:W-:Y:S01]  /*2510*/  FFMA.FTZ R160, R188, R184.reuse, R186.reuse ;  /* 0x000000b8bca07223 */ /* 0x180fe200000100ba */
[----:B------:R-:W-:Y:S01]  /*2520*/  ISETP.NE.AND.EX P1, PT, RZ, UR13, PT, P1 ;  /* 0x0000000dff007c0c */ /* 0x000fe2000bf25310 */
[----:B------:R-:W-:Y:S01]  /*2530*/  FADD.FTZ R162, R12, -R161 ;  /* 0x800000a10ca27221 */ /* 0x000fe20000010000 */
[-CC-:B------:R-:W-:Y:S01]  /*2540*/  FFMA.FTZ R161, R17, R184.reuse, R186.reuse ;  /* 0x000000b811a17223 */ /* 0x180fe200000100ba */
[----:B------:R-:W-:Y:S01]  /*2550*/  FADD.FTZ R164, R16, -R163 ;  /* 0x800000a310a47221 */ /* 0x000fe20000010000 */
[-CC-:B------:R-:W-:Y:S01]  /*2560*/  FFMA.FTZ R165, R25, R184.reuse, R186.reuse ;  /* 0x000000b819a57223 */ /* 0x180fe200000100ba */
[----:B------:R-:W-:Y:S01]  /*2570*/  ISETP.NE.AND.EX P0, PT, RZ, UR9, PT, P0 ;  /* 0x00000009ff007c0c */ /* 0x000fe2000bf05300 */
[----:B-----5:R-:W-:Y:S01]  /*2580*/  FADD.FTZ R210, R18, -R161 ;  /* 0x800000a112d27221 */ /* 0x020fe20000010000 */
[-CC-:B------:R-:W-:Y:S01]  /*2590*/  FFMA.FTZ R161, R199, R184.reuse, R186.reuse ;  /* 0x000000b8c7a17223 */ /* 0x180fe200000100ba */
[-CC-:B------:R-:W-:Y:S01]  /*25a0*/  FFMA.FTZ R250, R190, R184.reuse, R186.reuse ;  /* 0x000000b8befa7223 */ /* 0x180fe200000100ba */
[----:B------:R-:W-:Y:S01]  /*25b0*/  FFMA.FTZ R163, R23, R184, R186 ;  /* 0x000000b817a37223 */ /* 0x000fe200000100ba */
[----:B------:R-:W-:Y:S01]  /*25c0*/  FADD.FTZ R216, R189, -R160 ;  /* 0x800000a0bdd87221 */ /* 0x000fe20000010000 */
[----:B------:R-:W-:Y:S01]  /*25d0*/  FADD.FTZ R252, R200, -R161 ;  /* 0x800000a1c8fc7221 */ /* 0x000fe20000010000 */
[----:B0-----:R-:W-:Y:S01]  /*25e0*/  FADD.FTZ R166, R26, -R165 ;  /* 0x800000a51aa67221 */ /* 0x001fe20000010000 */
[----:B------:R-:W-:Y:S01]  /*25f0*/  FADD.FTZ R250, R191, -R250 ;  /* 0x800000fabffa7221 */ /* 0x000fe20000010000 */
[----:B------:R-:W0:Y:S01]  /*2600*/  @P1 LDC.64 R160, c[0x0][0x308] ;  /* 0x0000c200ffa01b82 */ /* 0x000e220000000a00 */
[C---:B------:R-:W-:Y:S01]  /*2610*/  FMUL.FTZ R187, R11.reuse, R164 ;  /* 0x000000a40bbb7220 */ /* 0x040fe20000410000 */
[----:B------:R-:W-:Y:S01]  /*2620*/  FADD.FTZ R214, R24, -R163 ;  /* 0x800000a318d67221 */ /* 0x000fe20000010000 */
[C---:B------:R-:W-:Y:S01]  /*2630*/  FMUL.FTZ R249, R11.reuse, R250 ;  /* 0x000000fa0bf97220 */ /* 0x040fe20000410000 */
[C---:B------:R-:W-:Y:S01]  /*2640*/  FMUL.FTZ R185, R11.reuse, R162 ;  /* 0x000000a20bb97220 */ /* 0x040fe20000410000 */
[C---:B------:R-:W-:Y:S01]  /*2650*/  FMUL.FTZ R210, R11.reuse, R210 ;  /* 0x000000d20bd27220 */ /* 0x040fe20000410000 */
[C---:B------:R-:W-:Y:S01]  /*2660*/  FMUL.FTZ R214, R11.reuse, R214 ;  /* 0x000000d60bd67220 */ /* 0x040fe20000410000 */
[C---:B------:R-:W-:Y:S01]  /*2670*/  FMUL.FTZ R215, R11.reuse, R166 ;  /* 0x000000a60bd77220 */ /* 0x040fe20000410000 */
[----:B------:R-:W1:Y:S01]  /*2680*/  LDC.64 R164, c[0x0][0x2f8] ;  /* 0x0000be00ffa47b82 */ /* 0x000e620000000a00 */
[C---:B------:R-:W-:Y:S01]  /*2690*/  FMUL.FTZ R216, R11.reuse, R216 ;  /* 0x000000d80bd87220 */ /* 0x040fe20000410000 */
[----:B------:R-:W-:Y:S01]  /*26a0*/  FMUL.FTZ R250, R11, R252 ;  /* 0x000000fc0bfa7220 */ /* 0x000fe20000410000 */
[----:B------:R-:W-:Y:S01]  /*26b0*/  @P0 FADD.FTZ R185, R32, R185 ;  /* 0x000000b920b90221 */ /* 0x000fe20000010000 */
[----:B------:R-:W-:Y:S01]  /*26c0*/  @P0 FADD.FTZ R187, R33, R187 ;  /* 0x000000bb21bb0221 */ /* 0x000fe20000010000 */
[----:B------:R-:W-:Y:S01]  /*26d0*/  @P0 FADD.FTZ R210, R34, R210 ;  /* 0x000000d222d20221 */ /* 0x000fe20000010000 */
[----:B------:R-:W-:Y:S01]  /*26e0*/  @P0 FADD.FTZ R214, R35, R214 ;  /* 0x000000d623d60221 */ /* 0x000fe20000010000 */
[----:B------:R-:W-:Y:S01]  /*26f0*/  @P0 FADD.FTZ R215, R28, R215 ;  /* 0x000000d71cd70221 */ /* 0x000fe20000010000 */
[----:B------:R-:W-:Y:S01]  /*2700*/  @P0 FADD.FTZ R216, R29, R216 ;  /* 0x000000d81dd80221 */ /* 0x000fe20000010000 */
[----:B------:R-:W-:Y:S01]  /*2710*/  @P0 FADD.FTZ R249, R30, R249 ;  /* 0x000000f91ef90221 */ /* 0x000fe20000010000 */
[----:B------:R-:W-:Y:S01]  /*2720*/  @P0 FADD.FTZ R250, R31, R250 ;  /* 0x000000fa1ffa0221 */ /* 0x000fe20000010000 */
[----:B------:R-:W-:-:S02]  /*2730*/  ISETP.NE.U32.AND P0, PT, RZ, UR14, PT ;  /* 0x0000000eff007c0c */ /* 0x000fc4000bf05070 */
[----:B------:R-:W-:Y:S02]  /*2740*/  SEL R148, R185, R148, P1 ;  /* 0x00000094b9947207 */ /* 0x000fe40000800000 */
[----:B------:R-:W-:Y:S01]  /*2750*/  ISETP.NE.AND.EX P0, PT, RZ, UR15, PT, P0 ;  /* 0x0000000fff007c0c */ /* 0x000fe2000bf05300 */
[----:B0-----:R-:W-:Y:S01]  /*2760*/  @P1 IMAD.WIDE.U32 R166, R2, 0x20, R160 ;  /* 0x0000002002a61825 */ /* 0x001fe200078e00a0 */
[----:B------:R-:W-:Y:S02]  /*2770*/  SEL R149, R187, R149, P1 ;  /* 0x00000095bb957207 */ /* 0x000fe40000800000 */
[----:B------:R-:W-:Y:S02]  /*2780*/  SEL R150, R210, R150, P1 ;  /* 0x00000096d2967207 */ /* 0x000fe40000800000 */
[----:B------:R-:W-:Y:S02]  /*2790*/  SEL R151, R214, R151, P1 ;  /* 0x00000097d6977207 */ /* 0x000fe40000800000 */
[----:B------:R-:W-:Y:S01]  /*27a0*/  SEL R152, R215, R152, P1 ;  /* 0x00000098d7987207 */ /* 0x000fe20000800000 */
[----:B-1----:R-:W-:Y:S01]  /*27b0*/  IMAD.WIDE.U32 R164, R2, 0x10, R164 ;  /* 0x0000001002a47825 */ /* 0x002fe200078e00a4 */
[----:B------:R-:W-:Y:S01]  /*27c0*/  SEL R153, R216, R153, P1 ;  /* 0x00000099d8997207 */ /* 0x000fe20000800000 */
[----:B------:R-:W-:Y:S01]  /*27d0*/  @P1 STG.E.128 desc[UR4][R166.64], R148 ;  /* 0x00000094a6001986 */ /* 0x000fe2000c101d04 */
[----:B------:R-:W-:-:S02]  /*27e0*/  SEL R154, R249, R154, P1 ;  /* 0x0000009af99a7207 */ /* 0x000fc40000800000 */
[----:B------:R-:W-:Y:S02]  /*27f0*/  SEL R155, R250, R155, P1 ;  /* 0x0000009bfa9b7207 */ /* 0x000fe40000800000 */
        /* <DEDUP_REMOVED lines=10> */
[----:B------:R-:W-:Y:S02]  /*28a0*/  @P0 F2FP.BF16.F32.PACK_AB R187, RZ, R187 ;  /* 0x000000bbffbb023e */ /* 0x000fe400000010ff */
[----:B------:R-:W-:Y:S02]  /*28b0*/  @P0 F2FP.BF16.F32.PACK_AB R214, RZ, R214 ;  /* 0x000000d6ffd6023e */ /* 0x000fe400000010ff */
[----:B------:R-:W-:-:S02]  /*28c0*/  @P0 F2FP.BF16.F32.PACK_AB R216, RZ, R216 ;  /* 0x000000d8ffd8023e */ /* 0x000fc400000010ff */
[----:B------:R-:W-:Y:S02]  /*28d0*/  @P0 F2FP.BF16.F32.PACK_AB R250, RZ, R250 ;  /* 0x000000fafffa023e */ /* 0x000fe400000010ff */
[----:B------:R-:W-:Y:S02]  /*28e0*/  @P0 PRMT R156, R185, 0x7610, R156 ;  /* 0x00007610b99c0816 */ /* 0x000fe4000000009c */
[----:B------:R-:W-:Y:S02]  /*28f0*/  @P0 PRMT R157, R210, 0x7610, R157 ;  /* 0x00007610d29d0816 */ /* 0x000fe4000000009d */
[----:B------:R-:W-:Y:S02]  /*2900*/  @P0 PRMT R158, R215, 0x7610, R158 ;  /* 0x00007610d79e0816 */ /* 0x000fe4000000009e */
[----:B------:R-:W-:Y:S02]  /*2910*/  @P0 PRMT R159, R249, 0x7610, R159 ;  /* 0x00007610f99f0816 */ /* 0x000fe4000000009f */
[----:B0-----:R-:W-:-:S02]  /*2920*/  @P0 LEA R160, P1, R2, UR14, 0x4 ;  /* 0x0000000e02a00c11 */ /* 0x001fc4000f8220ff */
[----:B------:R-:W-:Y:S02]  /*2930*/  @P0 PRMT R156, R156, 0x5410, R187 ;  /* 0x000054109c9c0816 */ /* 0x000fe400000000bb */
[----:B------:R-:W-:Y:S02]  /*2940*/  @P0 PRMT R157, R157, 0x5410, R214 ;  /* 0x000054109d9d0816 */ /* 0x000fe400000000d6 */
[----:B------:R-:W-:Y:S02]  /*2950*/  @P0 PRMT R158, R158, 0x5410, R216 ;  /* 0x000054109e9e0816 */ /* 0x000fe400000000d8 */
[----:B------:R-:W-:Y:S02]  /*2960*/  @P0 PRMT R159, R159, 0x5410, R250 ;  /* 0x000054109f9f0816 */ /* 0x000fe400000000fa */
[C---:B------:R-:W-:Y:S02]  /*2970*/  @P0 LEA.HI.X R161, R2.reuse, UR15, RZ, 0x4, P1 ;  /* 0x0000000f02a10c11 */ /* 0x040fe400088f24ff */
[----:B------:R-:W-:-:S03]  /*2980*/  IADD3 R2, R2, 0x20, RZ ;  /* 0x0000002002027810 */ /* 0x000fc60007ffe0ff */
[----:B------:R1:W-:Y:S04]  /*2990*/  @P0 STG.E.128 desc[UR4][R160.64], R156 ;  /* 0x0000009ca0000986 */ /* 0x0003e8000c101d04 */
.L_x_998:
[----:B------:R-:W-:Y:S05]  /*29a0*/  BSYNC B1 ;  /* 0x0000000000017941 */ /* 0x000fea0003800000 */
.L_x_997:
[----:B------:R-:W-:Y:S04]  /*29b0*/  BSSY B1, `(.L_x_999) ;  /* 0x000004f000017945 */ /* 0x000fe80003800000 */
[----:B------:R-:W-:Y:S05]  /*29c0*/  @!P3 BRA `(.L_x_1000) ;  /* 0x000000040034b947 */ /* 0x000fea0003800000 */
[----:B------:R-:W-:Y:S01]  /*29d0*/  ISETP.NE.U32.AND P1, PT, RZ, UR12, PT ;  /* 0x0000000cff007c0c */ /* 0x000fe2000bf25070 */
[-CC-:B-1----:R-:W-:Y:S01]  /*29e0*/  FFMA.FTZ R161, R13, R184.reuse, R186.reuse ;  /* 0x000000b80da17223 */ /* 0x182fe200000100ba */
[-CC-:B------:R-:W-:Y:S01]  /*29f0*/  FFMA.FTZ R163, R19, R184.reuse, R186.reuse ;  /* 0x000000b813a37223 */ /* 0x180fe200000100ba */
[-CC-:B------:R-:W-:Y:S01]  /*2a00*/  FFMA.FTZ R165, R181, R184.reuse, R186.reuse ;  /* 0x000000b8b5a57223 */ /* 0x180fe200000100ba */
[----:B------:R-:W-:Y:S01]  /*2a10*/  ISETP.NE.AND.EX P1, PT, RZ, UR13, PT, P1 ;  /* 0x0000000dff007c0c */ /* 0x000fe2000bf25310 */
[----:B------:R-:W-:Y:S01]  /*2a20*/  FADD.FTZ R162, R14, -R161 ;  /* 0x800000a10ea27221 */ /* 0x000fe20000010000 */
[-CC-:B------:R-:W-:Y:S01]  /*2a30*/  FFMA.FTZ R161, R21, R184.reuse, R186.reuse ;  /* 0x000000b815a17223 */ /* 0x180fe200000100ba */
[----:B------:R-:W-:Y:S01]  /*2a40*/  FADD.FTZ R164, R20, -R163 ;  /* 0x800000a314a47221 */ /* 0x000fe20000010000 */
[-CC-:B------:R-:W-:Y:S01]  /*2a50*/  FFMA.FTZ R163, R179, R184.reuse, R186.reuse ;  /* 0x000000b8b3a37223 */ /* 0x180fe200000100ba */
[----:B------:R-:W-:Y:S01]  /*2a60*/  ISETP.NE.U32.AND P0, PT, RZ, UR8, PT ;  /* 0x00000008ff007c0c */ /* 0x000fe2000bf05070 */
[----:B-----5:R-:W-:Y:S01]  /*2a70*/  FADD.FTZ R210, R22, -R161 ;  /* 0x800000a116d27221 */ /* 0x020fe20000010000 */
[----:B0-----:R-:W-:Y:S01]  /*2a80*/  FADD.FTZ R166, R182, -R165 ;  /* 0x800000a5b6a67221 */ /* 0x001fe20000010000 */
[-CC-:B------:R-:W-:Y:S01]  /*2a90*/  FFMA.FTZ R161, R183, R184.reuse, R186.reuse ;  /* 0x000000b8b7a17223 */ /* 0x180fe200000100ba */
[----:B------:R-:W-:Y:S01]  /*2aa0*/  FADD.FTZ R214, R180, -R163 ;  /* 0x800000a3b4d67221 */ /* 0x000fe20000010000 */
[-CC-:B------:R-:W-:Y:S01]  /*2ab0*/  FFMA.FTZ R165, R201, R184.reuse, R186.reuse ;  /* 0x000000b8c9a57223 */ /* 0x180fe200000100ba */
[----:B------:R-:W-:Y:S01]  /*2ac0*/  ISETP.NE.AND.EX P0, PT, RZ, UR9, PT, P0 ;  /* 0x00000009ff007c0c */ /* 0x000fe2000bf05300 */
[----:B------:R-:W-:Y:S01]  /*2ad0*/  FFMA.FTZ R163, R195, R184, R186 ;  /* 0x000000b8c3a37223 */ /* 0x000fe200000100ba */
[----:B------:R-:W-:Y:S01]  /*2ae0*/  FADD.FTZ R216, R194, -R161 ;  /* 0x800000a1c2d87221 */ /* 0x000fe20000010000 */
[----:B------:R-:W-:Y:S01]  /*2af0*/  FADD.FTZ R252, R202, -R165 ;  /* 0x800000a5cafc7221 */ /* 0x000fe20000010000 */
[----:B------:R-:W0:Y:S01]  /*2b00*/  @P1 LDC.64 R160, c[0x0][0x308] ;  /* 0x0000c200ffa01b82 */ /* 0x000e220000000a00 */
[----:B------:R-:W-:Y:S01]  /*2b10*/  FADD.FTZ R250, R196, -R163 ;  /* 0x800000a3c4fa7221 */ /* 0x000fe20000010000 */
[C---:B------:R-:W-:Y:S01]  /*2b20*/  FMUL.FTZ R187, R11.reuse, R164 ;  /* 0x000000a40bbb7220 */ /* 0x040fe20000410000 */
        /* <DEDUP_REMOVED lines=55> */
.L_x_1000:
[----:B------:R-:W-:Y:S05]  /*2ea0*/  BSYNC B1 ;  /* 0x0000000000017941 */ /* 0x000fea0003800000 */
.L_x_999:
[----:B------:R-:W-:Y:S04]  /*2eb0*/  BSSY B1, `(.L_x_1001) ;  /* 0x000004e000017945 */ /* 0x000fe80003800000 */
[----:B------:R-:W-:Y:S05]  /*2ec0*/  @!P4 BRA `(.L_x_1002) ;  /* 0x000000040030c947 */ /* 0x000fea0003800000 */
[----:B------:R-:W-:Y:S01]  /*2ed0*/  ISETP.NE.U32.AND P1, PT, RZ, UR12, PT ;  /* 0x0000000cff007c0c */ /* 0x000fe2000bf25070 */
[-CC-:B------:R-:W-:Y:S01]  /*2ee0*/  FFMA.FTZ R165, R177, R184.reuse, R186.reuse ;  /* 0x000000b8b1a57223 */ /* 0x180fe200000100ba */
[----:B------:R-:W-:Y:S01]  /*2ef0*/  ISETP.NE.U32.AND P0, PT, RZ, UR8, PT ;  /* 0x00000008ff007c0c */ /* 0x000fe2000bf05070 */
[-CC-:B-12---:R-:W-:Y:S01]  /*2f00*/  FFMA.FTZ R161, R27, R184.reuse, R186.reuse ;  /* 0x000000b81ba17223 */ /* 0x186fe200000100ba */
[----:B------:R-:W-:Y:S01]  /*2f10*/  ISETP.NE.AND.EX P1, PT, RZ, UR13, PT, P1 ;  /* 0x0000000dff007c0c */ /* 0x000fe2000bf25310 */
[-CC-:B------:R-:W-:Y:S01]  /*2f20*/  FFMA.FTZ R160, R169, R184.reuse, R186.reuse ;  /* 0x000000b8a9a07223 */ /* 0x180fe200000100ba */
[----:B------:R-:W-:Y:S01]  /*2f30*/  FADD.FTZ R164, R178, -R165 ;  /* 0x800000a5b2a47221 */ /* 0x000fe20000010000 */
[-CC-:B------:R-:W-:Y:S01]  /*2f40*/  FFMA.FTZ R185, R197, R184.reuse, R186.reuse ;  /* 0x000000b8c5b97223 */ /* 0x180fe200000100ba */
[----:B------:R-:W-:Y:S01]  /*2f50*/  ISETP.NE.AND.EX P0, PT, RZ, UR9, PT, P0 ;  /* 0x00000009ff007c0c */ /* 0x000fe2000bf05300 */
[-CC-:B------:R-:W-:Y:S01]  /*2f60*/  FFMA.FTZ R163, R168, R184.reuse, R186.reuse ;  /* 0x000000b8a8a37223 */ /* 0x180fe200000100ba */
[-CC-:B0-----:R-:W-:Y:S01]  /*2f70*/  FFMA.FTZ R166, R192, R184.reuse, R186.reuse ;  /* 0x000000b8c0a67223 */ /* 0x181fe200000100ba */
[-CC-:B------:R-:W-:Y:S01]  /*2f80*/  FFMA.FTZ R167, R170, R184.reuse, R186.reuse ;  /* 0x000000b8aaa77223 */ /* 0x180fe200000100ba */
[----:B------:R-:W-:Y:S01]  /*2f90*/  FFMA.FTZ R216, R171, R184, R186 ;  /* 0x000000b8abd87223 */ /* 0x000fe200000100ba */
[----:B------:R-:W-:Y:S01]  /*2fa0*/  FADD.FTZ R162, R176, -R161 ;  /* 0x800000a1b0a27221 */ /* 0x000fe20000010000 */
[----:B-----5:R-:W-:Y:S01]  /*2fb0*/  FADD.FTZ R210, R173, -R160 ;  /* 0x800000a0add27221 */ /* 0x020fe20000010000 */
[----:B------:R-:W-:Y:S01]  /*2fc0*/  FADD.FTZ R214, R198, -R185 ;  /* 0x800000b9c6d67221 */ /* 0x000fe20000010000 */
[----:B------:R-:W-:Y:S01]  /*2fd0*/  FMUL.FTZ R215, R11, R164 ;  /* 0x000000a40bd77220 */ /* 0x000fe20000410000 */
[----:B------:R-:W0:Y:S01]  /*2fe0*/  @P1 LDC.64 R160, c[0x0][0x308] ;  /* 0x0000c200ffa01b82 */ /* 0x000e220000000a00 */
[----:B------:R-:W-:Y:S01]  /*2ff0*/  FADD.FTZ R186, R172, -R163 ;  /* 0x800000a3acba7221 */ /* 0x000fe20000010000 */
[----:B------:R-:W-:Y:S01]  /*3000*/  FADD.FTZ R166, R193, -R166 ;  /* 0x800000a6c1a67221 */ /* 0x000fe20000010000 */
[----:B------:R-:W-:Y:S01]  /*3010*/  FADD.FTZ R184, R174, -R167 ;  /* 0x800000a7aeb87221 */ /* 0x000fe20000010000 */
[----:B------:R-:W-:Y:S01]  /*3020*/  FADD.FTZ R216, R175, -R216 ;  /* 0x800000d8afd87221 */ /* 0x000fe20000010000 */
[C---:B------:R-:W-:Y:S01]  /*3030*/  FMUL.FTZ R185, R11.reuse, R214 ;  /* 0x000000d60bb97220 */ /* 0x040fe20000410000 */
[C---:B------:R-:W-:Y:S01]  /*3040*/  FMUL.FTZ R187, R11.reuse, R162 ;  /* 0x000000a20bbb7220 */ /* 0x040fe20000410000 */
[C---:B------:R-:W-:Y:S01]  /*3050*/  FMUL.FTZ R186, R11.reuse, R186 ;  /* 0x000000ba0bba7220 */ /* 0x040fe20000410000 */
[----:B------:R-:W1:Y:S01]  /*3060*/  LDC.64 R164, c[0x0][0x2f8] ;  /* 0x0000be00ffa47b82 */ /* 0x000e620000000a00 */
[C---:B------:R-:W-:Y:S01]  /*3070*/  FMUL.FTZ R210, R11.reuse, R210 ;  /* 0x000000d20bd27220 */ /* 0x040fe20000410000 */
[C---:B------:R-:W-:Y:S01]  /*3080*/  FMUL.FTZ R249, R11.reuse, R166 ;  /* 0x000000a60bf97220 */ /* 0x040fe20000410000 */
        /* <DEDUP_REMOVED lines=11> */
[----:B------:R-:W-:Y:S01]  /*3140*/  SEL R148, R187, R148, P1 ;  /* 0x00000094bb947207 */ /* 0x000fe20000800000 */
[----:B0-----:R-:W-:Y:S01]  /*3150*/  @P1 IMAD.WIDE.U32 R166, R2, 0x20, R160 ;  /* 0x0000002002a61825 */ /* 0x001fe200078e00a0 */
[----:B------:R-:W-:Y:S02]  /*3160*/  ISETP.NE.AND.EX P0, PT, RZ, UR15, PT, P0 ;  /* 0x0000000fff007c0c */ /* 0x000fe4000bf05300 */
[----:B------:R-:W-:Y:S02]  /*3170*/  SEL R149, R186, R149, P1 ;  /* 0x00000095ba957207 */ /* 0x000fe40000800000 */
[----:B------:R-:W-:Y:S02]  /*3180*/  SEL R150, R215, R150, P1 ;  /* 0x00000096d7967207 */ /* 0x000fe40000800000 */
[----:B------:R-:W-:Y:S01]  /*3190*/  SEL R151, R210, R151, P1 ;  /* 0x00000097d2977207 */ /* 0x000fe20000800000 */
[----:B-1----:R-:W-:Y:S01]  /*31a0*/  IMAD.WIDE.U32 R164, R2, 0x10, R164 ;  /* 0x0000001002a47825 */ /* 0x002fe200078e00a4 */
[----:B------:R-:W-:-:S02]  /*31b0*/  SEL R152, R249, R152, P1 ;  /* 0x00000098f9987207 */ /* 0x000fc40000800000 */
[----:B------:R-:W-:Y:S01]  /*31c0*/  SEL R153, R184, R153, P1 ;  /* 0x00000099b8997207 */ /* 0x000fe20000800000 */
[----:B------:R-:W-:Y:S01]  /*31d0*/  @P1 STG.E.128 desc[UR4][R166.64], R148 ;  /* 0x00000094a6001986 */ /* 0x000fe2000c101d04 */
[----:B------:R-:W-:Y:S02]  /*31e0*/  SEL R154, R185, R154, P1 ;  /* 0x0000009ab99a7207 */ /* 0x000fe40000800000 */
[----:B------:R-:W-:Y:S02]  /*31f0*/  SEL R155, R214, R155, P1 ;  /* 0x0000009bd69b7207 */ /* 0x000fe40000800000 */
[----:B------:R-:W-:Y:S02]  /*3200*/  F2FP.BF16.F32.PACK_AB R162, R184, R249 ;  /* 0x000000f9b8a2723e */ /* 0x000fe400000010ff */
[----:B------:R-:W-:Y:S01]  /*3210*/  F2FP.BF16.F32.PACK_AB R161, R210, R215 ;  /* 0x000000d7d2a1723e */ /* 0x000fe200000010ff */
[----:B------:R-:W-:Y:S01]  /*3220*/  @P1 STG.E.128 desc[UR4][R166.64+0x10], R152 ;  /* 0x00001098a6001986 */ /* 0x000fe2000c101d04 */
        /* <DEDUP_REMOVED lines=9> */
[----:B------:R-:W-:Y:S02]  /*32c0*/  @P0 F2FP.BF16.F32.PACK_AB R186, RZ, R186 ;  /* 0x000000baffba023e */ /* 0x000fe400000010ff */
[----:B------:R-:W-:Y:S02]  /*32d0*/  @P0 F2FP.BF16.F32.PACK_AB R214, RZ, R214 ;  /* 0x000000d6ffd6023e */ /* 0x000fe400000010ff */
[----:B------:R-:W-:Y:S02]  /*32e0*/  @P0 PRMT R158, R249, 0x7610, R158 ;  /* 0x00007610f99e0816 */ /* 0x000fe4000000009e */
[----:B------:R-:W-:Y:S02]  /*32f0*/  @P0 PRMT R157, R215, 0x7610, R157 ;  /* 0x00007610d79d0816 */ /* 0x000fe4000000009d */
[----:B------:R-:W-:-:S02]  /*3300*/  @P0 PRMT R156, R187, 0x7610, R156 ;  /* 0x00007610bb9c0816 */ /* 0x000fc4000000009c */
[----:B------:R-:W-:Y:S02]  /*3310*/  @P0 PRMT R159, R185, 0x7610, R159 ;  /* 0x00007610b99f0816 */ /* 0x000fe4000000009f */
[----:B0-----:R-:W-:Y:S02]  /*3320*/  @P0 LEA R160, P1, R2, UR14, 0x4 ;  /* 0x0000000e02a00c11 */ /* 0x001fe4000f8220ff */
[----:B------:R-:W-:Y:S02]  /*3330*/  @P0 PRMT R158, R158, 0x5410, R184 ;  /* 0x000054109e9e0816 */ /* 0x000fe400000000b8 */
[----:B------:R-:W-:Y:S02]  /*3340*/  @P0 PRMT R157, R157, 0x5410, R210 ;  /* 0x000054109d9d0816 */ /* 0x000fe400000000d2 */
[----:B------:R-:W-:Y:S02]  /*3350*/  @P0 LEA.HI.X R161, R2, UR15, RZ, 0x4, P1 ;  /* 0x0000000f02a10c11 */ /* 0x000fe400088f24ff */
[----:B------:R-:W-:-:S02]  /*3360*/  @P0 PRMT R156, R156, 0x5410, R186 ;  /* 0x000054109c9c0816 */ /* 0x000fc400000000ba */
[----:B------:R-:W-:-:S05]  /*3370*/  @P0 PRMT R159, R159, 0x5410, R214 ;  /* 0x000054109f9f0816 */ /* 0x000fca00000000d6 */
[----:B------:R3:W-:Y:S02]  /*3380*/  @P0 STG.E.128 desc[UR4][R160.64], R156 ;  /* 0x0000009ca0000986 */ /* 0x0007e4000c101d04 */
.L_x_1002:
[----:B------:R-:W-:Y:S05]  /*3390*/  BSYNC B1 ;  /* 0x0000000000017941 */ /* 0x000fea0003800000 */
.L_x_1001:
[----:B-123--:R-:W1:Y:S02]  /*33a0*/  LDC.64 R160, c[0x0][0x210] ;  /* 0x00008400ffa07b82 */ /* 0x00ee640000000a00 */
[----:B-1----:R-:W-:-:S04]  /*33b0*/  LEA R7, R160, R7, 0x2 ;  /* 0x00000007a0077211 */ /* 0x002fc800078e10ff */
[----:B------:R-:W-:-:S13]  /*33c0*/  ISETP.GE.AND P0, PT, R7, R161, PT ;  /* 0x000000a10700720c */ /* 0x000fda0003f06270 */
[----:B------:R-:W-:Y:S05]  /*33d0*/  @!P0 BRA `(.L_x_1003) ;  /* 0xffffffd400ac8947 */ /* 0x000fea000383ffff */
.L_x_989:
[----:B------:R-:W-:Y:S05]  /*33e0*/  BSYNC B0 ;  /* 0x0000000000007941 */ /* 0x000fea0003800000 */
.L_x_988:
[----:B-----5:R-:W1:Y:S01]  /*33f0*/  S2R R6, SR_TID.X ;  /* 0x0000000000067919 */ /* 0x020e620000002100 */
[----:B------:R-:W-:Y:S01]  /*3400*/  MOV R2, 0x400 ;  /* 0x0000040000027802 */ /* 0x000fe20000000f00 */
[----:B------:R-:W-:Y:S05]  /*3410*/  WARPSYNC.ALL ;  /* 0x0000000000007948 */ /* 0x000fea0003800000 */
[----:B------:R-:W2:Y:S01]  /*3420*/  S2R R3, SR_CgaCtaId ;  /* 0x0000000000037919 */ /* 0x000ea20000008800 */
[----:B------:R-:W-:Y:S01]  /*3430*/  ULDC.64 UR16, c[0x0][0x2d8] ;  /* 0x0000b60000107ab9 */ /* 0x000fe20000000a00 */
[----:B------:R-:W-:Y:S01]  /*3440*/  ULDC.64 UR18, c[0x0][0x2d0] ;  /* 0x0000b40000127ab9 */ /* 0x000fe20000000a00 */
[----:B------:R-:W-:Y:S01]  /*3450*/  BSSY B0, `(.L_x_1004) ;  /* 0x000010e000007945 */ /* 0x000fe20003800000 */
        /* <DEDUP_REMOVED lines=9> */
[----:B------:R-:W-:Y:S01]  /*34f0*/  STS.128 [R4], R104 ;  /* 0x0000006804007388 */ /* 0x000fe20000000c00 */
[----:B------:R-:W-:Y:S02]  /*3500*/  IADD3 R0, P6, R7, R6, RZ ;  /* 0x0000000607007210 */ /* 0x000fe40007fde0ff */
        /* <DEDUP_REMOVED lines=178> */
[C---:B------:R-:W-:Y:S02]  /*4030*/  SHF.L.U32 R10, R0.reuse, 0x2, RZ ;  /* 0x00000002000a7819 */ /* 0x040fe400000006ff */
[----:B------:R0:W-:Y:S01]  /*4040*/  STS.128 [R4+0x800], R64 ;  /* 0x0008004004007388 */ /* 0x0001e20000000c00 */
[----:B------:R-:W-:Y:S02]  /*4050*/  SHF.L.U64.HI R8, R0, 0x2, R9 ;  /* 0x0000000200087819 */ /* 0x000fe40000010209 */
[----:B------:R-:W-:Y:S01]  /*4060*/  IADD3 R22, P6, R10, UR16, RZ ;  /* 0x000000100a167c10 */ /* 0x000fe2000ffde0ff */
[----:B------:R-:W-:Y:S01]  /*4070*/  STS.128 [R4+0x810], R60 ;  /* 0x0008103c04007388 */ /* 0x000fe20000000c00 */
[----:B------:R-:W-:Y:S02]  /*4080*/  BAR.SYNC.DEFER_BLOCKING 0x0 ;  /* 0x0000000000007b1d */ /* 0x000fe40000010000 */
[----:B0-----:R-:W-:-:S04]  /*4090*/  IADD3.X R67, R8, UR17, RZ, P6, !PT ;  /* 0x0000001108437c10 */ /* 0x001fc8000b7fe4ff */
        /* <DEDUP_REMOVED lines=23> */
[----:B------:R-:W-:Y:S01]  /*4210*/  FADD.FTZ R12, R12, R37 ;  /* 0x000000250c0c7221 */ /* 0x000fe20000010000 */
[----:B------:R-:W-:Y:S01]  /*4220*/  IADD3.X R37, R8, UR19, RZ, P6, !PT ;  /* 0x0000001308257c10 */ /* 0x000fe2000b7fe4ff */
[----:B------:R-:W-:Y:S01]  /*4230*/  ULDC.64 UR18, c[0x0][0x2e0] ;  /* 0x0000b80000127ab9 */ /* 0x000fe20000000a00 */
[----:B------:R-:W4:Y:S01]  /*4240*/  LDS R7, [R3+0x1c00] ;  /* 0x001c000003077984 */ /* 0x000f220000000800 */
[----:B------:R-:W-:Y:S01]  /*4250*/  IADD3 R14, P6, R10, UR16, RZ ;  /* 0x000000100a0e7c10 */ /* 0x000fe2000ffde0ff */
[----:B------:R-:W-:Y:S02]  /*4260*/  FADD.FTZ R65, R30, R63 ;  /* 0x0000003f1e417221 */ /* 0x000fe40000010000 */
[----:B------:R-:W4:Y:S01]  /*4270*/  LDS R43, [R3+0x1e00] ;  /* 0x001e0000032b7984 */ /* 0x000f220000000800 */
[----:B------:R-:W-:-:S03]  /*4280*/  FADD.FTZ R4, R4, R55 ;  /* 0x0000003704047221 */ /* 0x000fc60000010000 */
[----:B------:R-:W4:Y:S01]  /*4290*/  LDS R45, [R3+0x2000] ;  /* 0x00200000032d7984 */ /* 0x000f220000000800 */
[----:B------:R-:W-:-:S03]  /*42a0*/  FADD.FTZ R5, RZ, R5 ;  /* 0x00000005ff057221 */ /* 0x000fc60000010000 */
        /* <DEDUP_REMOVED lines=11> */
[----:B-1----:R-:W-:Y:S01]  /*4360*/  IADD3.X R3, R8, UR17, RZ, P6, !PT ;  /* 0x0000001108037c10 */ /* 0x002fe2000b7fe4ff */
[----:B----4-:R-:W-:Y:S01]  /*4370*/  FADD.FTZ R20, R5, R20 ;  /* 0x0000001405147221 */ /* 0x010fe20000010000 */
[----:B------:R-:W-:Y:S01]  /*4380*/  IADD3 R10, P6, R10, UR18, RZ ;  /* 0x000000120a0a7c10 */ /* 0x000fe2000ffde0ff */
        /* <DEDUP_REMOVED lines=16> */
[----:B------:R2:W-:Y:S02]  /*4490*/  STG.E desc[UR4][R8.64], R61 ;  /* 0x0000003d08007986 */ /* 0x0005e4000c101904 */
[----:B------:R-:W-:Y:S01]  /*44a0*/  IMAD.X R67, RZ, RZ, R67, P6 ;  /* 0x000000ffff437224 */ /* 0x000fe200030e0643 */
[----:B------:R-:W-:Y:S02]  /*44b0*/  IADD3.X R37, RZ, R37, RZ, P5, !PT ;  /* 0x00000025ff257210 */ /* 0x000fe40002ffe4ff */
[----:B-1----:R-:W-:Y:S02]  /*44c0*/  MOV R4, R10 ;  /* 0x0000000a00047202 */ /* 0x002fe40000000f00 */
[----:B------:R-:W-:Y:S02]  /*44d0*/  MOV R5, R35 ;  /* 0x0000002300057202 */ /* 0x000fe40000000f00 */
[----:B------:R-:W-:-:S02]  /*44e0*/  IADD3 R14, P6, R14, 0x200, RZ ;  /* 0x000002000e0e7810 */ /* 0x000fc40007fde0ff */
[----:B------:R-:W-:Y:S01]  /*44f0*/  IADD3 R10, P5, R10, 0x200, RZ ;  /* 0x000002000a0a7810 */ /* 0x000fe20007fbe0ff */
[----:B------:R2:W-:Y:S01]  /*4500*/  STG.E desc[UR4][R4.64], R31 ;  /* 0x0000001f04007986 */ /* 0x0005e2000c101904 */
[----:B------:R-:W-:Y:S02]  /*4510*/  IADD3.X R3, RZ, R3, RZ, P6, !PT ;  /* 0x00000003ff037210 */ /* 0x000fe400037fe4ff */
[----:B------:R-:W-:-:S09]  /*4520*/  IADD3.X R35, RZ, R35, RZ, P5, !PT ;  /* 0x00000023ff237210 */ /* 0x000fd20002ffe4ff */
.L_x_1005:
[----:B------:R-:W-:Y:S05]  /*4530*/  BSYNC B0 ;  /* 0x0000000000007941 */ /* 0x000fea0003800000 */
.L_x_1004:
[----:B------:R-:W-:Y:S01]  /*4540*/  BSSY B0, `(.L_x_1006) ;  /* 0x0000017000007945 */ /* 0x000fe20003800000 */
[----:B------:R-:W-:-:S03]  /*4550*/  FADD.FTZ R55, R20, R55 ;  /* 0x0000003714377221 */ /* 0x000fc60000010000 */
[----:B------:R-:W-:Y:S05]  /*4560*/  @!P0 BRA `(.L_x_1007) ;  /* 0x0000000000508947 */ /* 0x000fea0003800000 */
[----:B--2---:R-:W-:Y:S02]  /*4570*/  MOV R4, R22 ;  /* 0x0000001600047202 */ /* 0x004fe40000000f00 */
        /* <DEDUP_REMOVED lines=12> */
[----:B-1----:R-:W-:Y:S02]  /*4640*/  MOV R4, R10 ;  /* 0x0000000a00047202 */ /* 0x002fe40000000f00 */
[----:B------:R-:W-:Y:S02]  /*4650*/  MOV R5, R35 ;  /* 0x0000002300057202 */ /* 0x000fe40000000f00 */
[----:B------:R-:W-:-:S02]  /*4660*/  IADD3 R10, P6, R10, 0x200, RZ ;  /* 0x000002000a0a7810 */ /* 0x000fc40007fde0ff */
[----:B------:R-:W-:Y:S01]  /*4670*/  IADD3.X R37, RZ, R37, RZ, P5, !PT ;  /* 0x00000025ff257210 */ /* 0x000fe20002ffe4ff */
[----:B------:R3:W-:Y:S01]  /*4680*/  STG.E desc[UR4][R4.64], R47 ;  /* 0x0000002f04007986 */ /* 0x0007e2000c101904 */
[----:B------:R-:W-:Y:S02]  /*4690*/  IADD3.X R3, RZ, R3, RZ, P0, !PT ;  /* 0x00000003ff037210 */ /* 0x000fe400007fe4ff */
[----:B------:R-:W-:-:S07]  /*46a0*/  IADD3.X R35, RZ, R35, RZ, P6, !PT ;  /* 0x00000023ff237210 */ /* 0x000fce00037fe4ff */
.L_x_1007:
[----:B------:R-:W-:Y:S05]  /*46b0*/  BSYNC B0 ;  /* 0x0000000000007941 */ /* 0x000fea0003800000 */
.L_x_1006:
        /* <DEDUP_REMOVED lines=17> */
[----:B-1----:R-:W-:Y:S02]  /*47d0*/  MOV R4, R10 ;  /* 0x0000000a00047202 */ /* 0x002fe40000000f00 */
[----:B------:R-:W-:Y:S02]  /*47e0*/  MOV R5, R35 ;  /* 0x0000002300057202 */ /* 0x000fe40000000f00 */
[----:B------:R-:W-:-:S02]  /*47f0*/  IADD3 R10, P6, R10, 0x200, RZ ;  /* 0x000002000a0a7810 */ /* 0x000fc40007fde0ff */
[----:B------:R-:W-:Y:S01]  /*4800*/  IADD3.X R3, RZ, R3, RZ, P5, !PT ;  /* 0x00000003ff037210 */ /* 0x000fe20002ffe4ff */
[----:B------:R4:W-:Y:S01]  /*4810*/  STG.E desc[UR4][R4.64], R49 ;  /* 0x0000003104007986 */ /* 0x0009e2000c101904 */
[----:B------:R-:W-:-:S09]  /*4820*/  IADD3.X R35, RZ, R35, RZ, P6, !PT ;  /* 0x00000023ff237210 */ /* 0x000fd200037fe4ff */
.L_x_1009:
[----:B------:R-:W-:Y:S05]  /*4830*/  BSYNC B0 ;  /* 0x0000000000007941 */ /* 0x000fea0003800000 */
.L_x_1008:
[----:B------:R-:W-:Y:S01]  /*4840*/  BSSY B0, `(.L_x_1010) ;  /* 0x0000017000007945 */ /* 0x000fe20003800000 */
[----:B0-----:R-:W-:-:S03]  /*4850*/  FADD.FTZ R59, R12, R59 ;  /* 0x0000003b0c3b7221 */ /* 0x001fc60000010000 */
        /* <DEDUP_REMOVED lines=21> */
.L_x_1011:
[----:B------:R-:W-:Y:S05]  /*49b0*/  BSYNC B0 ;  /* 0x0000000000007941 */ /* 0x000fea0003800000 */
.L_x_1010:
        /* <DEDUP_REMOVED lines=23> */
.L_x_1013:
[----:B------:R-:W-:Y:S05]  /*4b30*/  BSYNC B0 ;  /* 0x0000000000007941 */ /* 0x000fea0003800000 */
.L_x_1012:
[----:B-1234-:R-:W-:Y:S01]  /*4b40*/  MOV R4, R22 ;  /* 0x0000001600047202 */ /* 0x01efe20000000f00 */
[----:B------:R-:W-:Y:S01]  /*4b50*/  IMAD.MOV.U32 R5, RZ, RZ, R67 ;  /* 0x000000ffff057224 */ /* 0x000fe200078e0043 */
[----:B------:R-:W-:Y:S06]  /*4b60*/  @!P4 EXIT ;  /* 0x000000000000c94d */ /* 0x000fec0003800000 */
[----:B------:R0:W-:Y:S02]  /*4b70*/  STG.E desc[UR4][R4.64], R29 ;  /* 0x0000001d04007986 */ /* 0x0001e4000c101904 */
        /* <DEDUP_REMOVED lines=9> */
.L_x_996:
        /* <DEDUP_REMOVED lines=8> */
.L_x_1015:
[----:B------:R-:W-:Y:S05]  /*4c90*/  BSYNC B1 ;  /* 0x0000000000017941 */ /* 0x000fea0003800000 */
.L_x_1014:
        /* <DEDUP_REMOVED lines=8> */
.L_x_1016:
[----:B------:R-:W-:Y:S01]  /*4d20*/  FADD.FTZ R161, R161, R214 ;  /* 0x000000d6a1a17221 */ /* 0x000fe20000010000 */
[----:B------:R-:W-:-:S04]  /*4d30*/  HFMA2.MMA R186, -RZ, RZ, 0, 1.1920928955078125e-07 ;  /* 0x00000002ffba7435 */ /* 0x000fc800000001ff */
[----:B------:R-:W-:Y:S02]  /*4d40*/  MOV R187, R161 ;  /* 0x000000a100bb7202 */ /* 0x000fe40000000f00 */
[----:B------:R-:W-:-:S07]  /*4d50*/  MOV R160, R185 ;  /* 0x000000b900a07202 */ /* 0x000fce0000000f00 */
[----:B------:R-:W-:Y:S05]  /*4d60*/  WARPSYNC.COLLECTIVE R184, `(.L_x_1017) ;  /* 0x00000000b8087348 */ /* 0x000fea0003c00000 */
[----:B------:R0:W1:Y:S02]  /*4d70*/  SHFL.BFLY P0, R185, R187, R186, R249 ;  /* 0x0c0000babbb97389 */ /* 0x00006400000000f9 */
[----:B01----:R-:W-:Y:S01]  /*4d80*/  ENDCOLLECTIVE ;  /* 0x000000000000791b */ /* 0x003fe20003800000 */
.L_x_1017:
[----:B------:R-:W-:-:S05]  /*4d90*/  FADD.FTZ R160, R160, R215 ;  /* 0x000000d7a0a07221 */ /* 0x000fca0000010000 */
[----:B------:R-:W-:Y:S01]  /*4da0*/  MOV R187, R160 ;  /* 0x000000a000bb7202 */ /* 0x000fe20000000f00 */
[----:B------:R-:W-:-:S07]  /*4db0*/  IMAD.MOV.U32 R162, RZ, RZ, R185 ;  /* 0x000000ffffa27224 */ /* 0x000fce00078e00b9 */
[----:B------:R-:W-:Y:S05]  /*4dc0*/  WARPSYNC.COLLECTIVE R184, `(.L_x_1018) ;  /* 0x00000000b8087348 */ /* 0x000fea0003c00000 */
[----:B------:R0:W1:Y:S02]  /*4dd0*/  SHFL.BFLY P0, R185, R187, R186, R249 ;  /* 0x0c0000babbb97389 */ /* 0x00006400000000f9 */
[----:B01----:R-:W-:Y:S01]  /*4de0*/  ENDCOLLECTIVE ;  /* 0x000000000000791b */ /* 0x003fe20003800000 */
.L_x_1018:
[----:B------:R-:W-:Y:S01]  /*4df0*/  FADD.FTZ R162, R161, R162 ;  /* 0x000000a2a1a27221 */ /* 0x000fe20000010000 */
[----:B------:R-:W-:-:S04]  /*4e00*/  HFMA2.MMA R186, -RZ, RZ, 0, 2.384185791015625e-07 ;  /* 0x00000004ffba7435 */ /* 0x000fc800000001ff */
[----:B------:R-:W-:Y:S02]  /*4e10*/  MOV R187, R162 ;  /* 0x000000a200bb7202 */ /* 0x000fe40000000f00 */
[----:B------:R-:W-:-:S07]  /*4e20*/  MOV R163, R185 ;  /* 0x000000b900a37202 */ /* 0x000fce0000000f00 */
[----:B------:R-:W-:Y:S05]  /*4e30*/  WARPSYNC.COLLECTIVE R184, `(.L_x_1019) ;  /* 0x00000000b8087348 */ /* 0x000fea0003c00000 */
[----:B------:R0:W1:Y:S02]  /*4e40*/  SHFL.BFLY P0, R185, R187, R186, R249 ;  /* 0x0c0000babbb97389 */ /* 0x00006400000000f9 */
[----:B01----:R-:W-:Y:S01]  /*4e50*/  ENDCOLLECTIVE ;  /* 0x000000000000791b */ /* 0x003fe20003800000 */
.L_x_1019:
[----:B------:R-:W-:-:S05]  /*4e60*/  FADD.FTZ R163, R160, R163 ;  /* 0x000000a3a0a37221 */ /* 0x000fca0000010000 */
[----:B------:R-:W-:Y:S02]  /*4e70*/  MOV R187, R163 ;  /* 0x000000a300bb7202 */ /* 0x000fe40000000f00 */
[----:B------:R-:W-:-:S07]  /*4e80*/  MOV R165, R185 ;  /* 0x000000b900a57202 */ /* 0x000fce0000000f00 */
[----:B------:R-:W-:Y:S05]  /*4e90*/  WARPSYNC.COLLECTIVE R184, `(.L_x_1020) ;  /* 0x00000000b8087348 */ /* 0x000fea0003c00000 */
[----:B------:R0:W1:Y:S02]  /*4ea0*/  SHFL.BFLY P0, R185, R187, R186, R249 ;  /* 0x0c0000babbb97389 */ /* 0x00006400000000f9 */
[----:B01----:R-:W-:Y:S01]  /*4eb0*/  ENDCOLLECTIVE ;  /* 0x000000000000791b */ /* 0x003fe20003800000 */
.L_x_1020:
[----:B------:R-:W-:Y:S01]  /*4ec0*/  FADD.FTZ R165, R162, R165 ;  /* 0x000000a5a2a57221 */ /* 0x000fe20000010000 */
[----:B------:R-:W-:-:S04]  /*4ed0*/  HFMA2.MMA R186, -RZ, RZ, 0, 4.76837158203125e-07 ;  /* 0x00000008ffba7435 */ /* 0x000fc800000001ff */
[----:B------:R-:W-:Y:S02]  /*4ee0*/  MOV R187, R165 ;  /* 0x000000a500bb7202 */ /* 0x000fe40000000f00 */
[----:B------:R-:W-:-:S07]  /*4ef0*/  MOV R164, R185 ;  /* 0x000000b900a47202 */ /* 0x000fce0000000f00 */
[----:B------:R-:W-:Y:S05]  /*4f00*/  WARPSYNC.COLLECTIVE R184, `(.L_x_1021) ;  /* 0x00000000b8087348 */ /* 0x000fea0003c00000 */
[----:B------:R0:W1:Y:S02]  /*4f10*/  SHFL.BFLY P0, R185, R187, R186, R249 ;  /* 0x0c0000babbb97389 */ /* 0x00006400000000f9 */
[----:B01----:R-:W-:Y:S01]  /*4f20*/  ENDCOLLECTIVE ;  /* 0x000000000000791b */ /* 0x003fe20003800000 */
.L_x_1021:
[----:B------:R-:W-:-:S05]  /*4f30*/  FADD.FTZ R164, R163, R164 ;  /* 0x000000a4a3a47221 */ /* 0x000fca0000010000 */
[----:B------:R-:W-:Y:S02]  /*4f40*/  MOV R187, R164 ;  /* 0x000000a400bb7202 */ /* 0x000fe40000000f00 */
[----:B------:R-:W-:-:S07]  /*4f50*/  MOV R166, R185 ;  /* 0x000000b900a67202 */ /* 0x000fce0000000f00 */
[----:B------:R-:W-:Y:S05]  /*4f60*/  WARPSYNC.COLLECTIVE R184, `(.L_x_1022) ;  /* 0x00000000b8087348 */ /* 0x000fea0003c00000 */
[----:B------:R0:W1:Y:S02]  /*4f70*/  SHFL.BFLY P0, R185, R187, R186, R249 ;  /* 0x0c0000babbb97389 */ /* 0x00006400000000f9 */
[----:B01----:R-:W-:Y:S01]  /*4f80*/  ENDCOLLECTIVE ;  /* 0x000000000000791b */ /* 0x003fe20003800000 */
.L_x_1022:
[----:B------:R-:W-:Y:S01]  /*4f90*/  FADD.FTZ R166, R165, R166 ;  /* 0x000000a6a5a67221 */ /* 0x000fe20000010000 */
[----:B------:R-:W-:-:S04]  /*4fa0*/  HFMA2.MMA R186, -RZ, RZ, 0, 9.5367431640625e-07 ;  /* 0x00000010ffba7435 */ /* 0x000fc800000001ff */
[----:B------:R-:W-:Y:S02]  /*4fb0*/  MOV R187, R166 ;  /* 0x000000a600bb7202 */ /* 0x000fe40000000f00 */
[----:B------:R-:W-:-:S07]  /*4fc0*/  MOV R167, R185 ;  /* 0x000000b900a77202 */ /* 0x000fce0000000f00 */
[----:B------:R-:W-:Y:S05]  /*4fd0*/  WARPSYNC.COLLECTIVE R184, `(.L_x_1023) ;  /* 0x00000000b8087348 */ /* 0x000fea0003c00000 */
[----:B------:R0:W1:Y:S02]  /*4fe0*/  SHFL.BFLY P0, R185, R187, R186, R249 ;  /* 0x0c0000babbb97389 */ /* 0x00006400000000f9 */
[----:B01----:R-:W-:Y:S01]  /*4ff0*/  ENDCOLLECTIVE ;  /* 0x000000000000791b */ /* 0x003fe20003800000 */
.L_x_1023:
[----:B------:R-:W-:-:S05]  /*5000*/  FADD.FTZ R167, R164, R167 ;  /* 0x000000a7a4a77221 */ /* 0x000fca0000010000 */
[----:B------:R-:W-:Y:S02]  /*5010*/  MOV R187, R167 ;  /* 0x000000a700bb7202 */ /* 0x000fe40000000f00 */
[----:B------:R-:W-:-:S07]  /*5020*/  MOV R161, R185 ;  /* 0x000000b900a17202 */ /* 0x000fce0000000f00 */
[----:B------:R-:W-:Y:S05]  /*5030*/  WARPSYNC.COLLECTIVE R184, `(.L_x_1024) ;  /* 0x00000000b8087348 */ /* 0x000fea0003c00000 */
[----:B------:R0:W1:Y:S02]  /*5040*/  SHFL.BFLY P0, R185, R187, R186, R249 ;  /* 0x0c0000babbb97389 */ /* 0x00006400000000f9 */
[----:B01----:R-:W-:Y:S01]  /*5050*/  ENDCOLLECTIVE ;  /* 0x000000000000791b */ /* 0x003fe20003800000 */
.L_x_1024:
[----:B------:R-:W-:Y:S01]  /*5060*/  MOV R160, R185 ;  /* 0x000000b900a07202 */ /* 0x000fe20000000f00 */
[----:B------:R-:W-:Y:S06]  /*5070*/  BRA `(.L_x_1025) ;  /* 0xffffffd000f47947 */ /* 0x000fec000383ffff */
.L_x_1026:
        /* <DEDUP_REMOVED lines=16> */
.L_x_3466:


//--------------------- .text._ZN10layer_norm31ln_parallel_residual_bwd_kernelINS_13Kernel_traitsI13__nv_bfloat16S2_fS2_fjLj768ELj1ELj4ELj1ELj16ENS_18Kernel_traits_baseILj768ES2_S2_fS2_fjLj128EEEEELb0ELb0ELb1EEEvNS_9BwdParamsE --------------------------
	.section	.text._ZN10layer_norm31ln_parallel_residual_bwd_kernelINS_13Kernel_traitsI13__nv_bfloat16S2_fS2_fjLj768ELj1ELj4ELj1ELj16ENS_18Kernel_traits_baseILj768ES2_S2_fS2_fjLj128EEEEELb0ELb0ELb1EEEvNS_9BwdParamsE,"ax",@progbits
	.align	128
        .global         _ZN10layer_norm31ln_parallel_residual_bwd_kernelINS_13Kernel_traitsI13__nv_bfloat16S2_fS2_fjLj768ELj1ELj4ELj1ELj16ENS_18Kernel_traits_baseILj768ES2_S2_fS2_fjLj128EEEEELb0ELb0ELb1EEEvNS_9BwdParamsE
        .type           _ZN10layer_norm31ln_parallel_residual_bwd_kernelINS_13Kernel_traitsI13__nv_bfloat16S2_fS2_fjLj768ELj1ELj4ELj1ELj16ENS_18Kernel_traits_baseILj768ES2_S2_fS2_fjLj128EEEEELb0ELb0ELb1EEEvNS_9BwdParamsE,@function
        .size           _ZN10layer_norm31ln_parallel_residual_bwd_kernelINS_13Kernel_traitsI13__nv_bfloat16S2_fS2_fjLj768ELj1ELj4ELj1ELj16ENS_18Kernel_traits_baseILj768ES2_S2_fS2_fjLj128EEEEELb0ELb0ELb1EEEvNS_9BwdParamsE,(.L_x_3467 - _ZN10layer_norm31ln_parallel_residual_bwd_kernelINS_13Kernel_traitsI13__nv_bfloat16S2_fS2_fjLj768ELj1ELj4ELj1ELj16ENS_18Kernel_traits_baseILj768ES2_S2_fS2_fjLj128EEEEELb0ELb0ELb1EEEvNS_9BwdParamsE)
        .other          _ZN10layer_norm31ln_parallel_residual_bwd_kernelINS_13Kernel_traitsI13__nv_bfloat16S2_fS2_fjLj768ELj1ELj4ELj1ELj16ENS_18Kernel_traits_baseILj768ES2_S2_fS2_fjLj128EEEEELb0ELb0ELb1EEEvNS_9BwdParamsE,@"STO_CUDA_ENTRY STV_DEFAULT"
_ZN10layer_norm31ln_parallel_residual_bwd_kernelINS_13Kernel_traitsI13__nv_bfloat16S2_fS2_fjLj768ELj1ELj4ELj1ELj16ENS_18Kernel_traits_baseILj768ES2_S2_fS2_fjLj128EEEEELb0ELb0ELb1EEEvNS_9BwdParamsE:
.text._ZN10layer_norm31ln_parallel_residual_bwd_kernelINS_13Kernel_traitsI13__nv_bfloat16S2_fS2_fjLj768ELj1ELj4ELj1ELj16ENS_18Kernel_traits_baseILj768ES2_S2_fS2_fjLj128EEEEELb0ELb0ELb1EEEvNS_9BwdParamsE:
        /* <DEDUP_REMOVED lines=64> */
.L_x_1028:
        /* <DEDUP_REMOVED lines=14> */
[----:B------:R-:W5:Y:S04]  /*04e0*/  LDG.E.128 R192, desc[UR4][R2.64+0x400] ;  /* 0x0004000402c07981 */ /* 0x000f68000c1e1d00 */
[----:B------:R1:W5:Y:S01]  /*04f0*/  LDG.E.128 R196, desc[UR4][R4.64+0x400] ;  /* 0x0004000404c47981 */ /* 0x000362000c1e1d00 */
[----:B------:R-:W-:Y:S01]  /*0500*/  ISETP.NE.U32.AND P0, PT, RZ, UR6, PT ;  /* 0x00000006ff007c0c */ /* 0x000fe2000bf05070 */
        /* <DEDUP_REMOVED lines=42> */
[----:B------:R-:W-:Y:S02]  /*07b0*/  MOV R180, RZ ;  /* 0x000000ff00b47202 */ /* 0x000fe40000000f00 */
[----:B------:R-:W-:Y:S02]  /*07c0*/  CS2R R176, SRZ ;  /* 0x0000000000b07805 */ /* 0x000fe4000001ff00 */
[----:B------:R-:W-:Y:S02]  /*07d0*/  CS2R R6, SRZ ;  /* 0x0000000000067805 */ /* 0x000fe4000001ff00 */
[----:B-1----:R-:W-:-:S02]  /*07e0*/  CS2R R4, SRZ ;  /* 0x0000000000047805 */ /* 0x002fc4000001ff00 */
[----:B------:R-:W-:Y:S02]  /*07f0*/  CS2R R2, SRZ ;  /* 0x0000000000027805 */ /* 0x000fe4000001ff00 */
[----:B------:R-:W-:Y:S02]  /*0800*/  MOV R201, RZ ;  /* 0x000000ff00c97202 */ /* 0x000fe40000000f00 */
[----:B------:R-:W-:Y:S02]  /*0810*/  LOP3.LUT R95, R133, 0x1f, RZ, 0xc0, !PT ;  /* 0x0000001f855f7812 */ /* 0x000fe400078ec0ff */
[----:B--2---:R-:W-:Y:S02]  /*0820*/  PRMT R229, R8, 0x7632, R229 ;  /* 0x0000763208e57816 */ /* 0x004fe400000000e5 */
[----:B------:R-:W-:Y:S02]  /*0830*/  PRMT R225, R9, 0x7632, R225 ;  /* 0x0000763209e17816 */ /* 0x000fe400000000e1 */
[----:B------:R-:W-:-:S02]  /*0840*/  PRMT R202, R10, 0x7632, R202 ;  /* 0x000076320aca7816 */ /* 0x000fc400000000ca */
[----:B------:R-:W-:Y:S02]  /*0850*/  PRMT R203, R11, 0x7632, R203 ;  /* 0x000076320bcb7816 */ /* 0x000fe400000000cb */
[----:B----4-:R-:W-:Y:S02]  /*0860*/  PRMT R228, R12, 0x7632, R228 ;  /* 0x000076320ce47816 */ /* 0x010fe400000000e4 */
[----:B------:R-:W-:Y:S02]  /*0870*/  PRMT R224, R13, 0x7632, R224 ;  /* 0x000076320de07816 */ /* 0x000fe400000000e0 */
[----:B------:R-:W-:Y:S02]  /*0880*/  PRMT R204, R14, 0x7632, R204 ;  /* 0x000076320ecc7816 */ /* 0x000fe400000000cc */
[----:B------:R-:W-:Y:S02]  /*0890*/  PRMT R205, R15, 0x7632, R205 ;  /* 0x000076320fcd7816 */ /* 0x000fe400000000cd */
[----:B---3--:R-:W-:-:S02]  /*08a0*/  PRMT R206, R184, 0x7632, R206 ;  /* 0x00007632b8ce7816 */ /* 0x008fc400000000ce */
[----:B------:R-:W-:Y:S02]  /*08b0*/  PRMT R207, R185, 0x7632, R207 ;  /* 0x00007632b9cf7816 */ /* 0x000fe400000000cf */
[----:B------:R-:W-:Y:S02]  /*08c0*/  PRMT R208, R186, 0x7632, R208 ;  /* 0x00007632bad07816 */ /* 0x000fe400000000d0 */
[----:B------:R-:W-:Y:S02]  /*08d0*/  PRMT R209, R187, 0x7632, R209 ;  /* 0x00007632bbd17816 */ /* 0x000fe400000000d1 */
[----:B-----5:R-:W-:Y:S02]  /*08e0*/  PRMT R210, R188, 0x7632, R210 ;  /* 0x00007632bcd27816 */ /* 0x020fe400000000d2 */
        /* <DEDUP_REMOVED lines=11> */
[----:B------:R-:W-:Y:S02]  /*09a0*/  SHF.L.U32 R231, R8, 0x10, RZ ;  /* 0x0000001008e77819 */ /* 0x000fe400000006ff */
[----:B------:R-:W-:Y:S02]  /*09b0*/  SHF.L.U32 R227, R9, 0x10, RZ ;  /* 0x0000001009e37819 */ /* 0x000fe400000006ff */
[----:B------:R-:W-:-:S02]  /*09c0*/  CS2R R8, SRZ ;  /* 0x0000000000087805 */ /* 0x000fc4000001ff00 */
[----:B------:R-:W-:Y:S02]  /*09d0*/  SHF.L.U32 R223, R10, 0x10, RZ ;  /* 0x000000100adf7819 */ /* 0x000fe400000006ff */
[----:B------:R-:W-:Y:S02]  /*09e0*/  SHF.L.U32 R181, R11, 0x10, RZ ;  /* 0x000000100bb57819 */ /* 0x000fe400000006ff */
[----:B------:R-:W-:Y:S02]  /*09f0*/  CS2R R10, SRZ ;  /* 0x00000000000a7805 */ /* 0x000fe4000001ff00 */
        /* <DEDUP_REMOVED lines=45> */
[----:B0-----:R-:W-:-:S07]  /*0cd0*/  SHF.L.U32 R221, R221, 0x10, RZ ;  /* 0x00000010dddd7819 */ /* 0x001fce00000006ff */
.L_x_1032:
[----:B------:R-:W0:Y:S01]  /*0ce0*/  LDC.64 R96, c[0x0][0x250] ;  /* 0x00009400ff607b82 */ /* 0x000e220000000a00 */
[----:B--2---:R-:W-:-:S05]  /*0cf0*/  IMAD R80, R232, UR8, RZ ;  /* 0x00000008e8507c24 */ /* 0x004fca000f8e02ff */
[----:B------:R-:W-:Y:S02]  /*0d00*/  SHF.R.S32.HI R81, RZ, 0x1f, R80 ;  /* 0x0000001fff517819 */ /* 0x000fe40000011450 */
[----:B------:R-:W1:Y:S02]  /*0d10*/  LDC.64 R124, c[0x0][0x238] ;  /* 0x00008e00ff7c7b82 */ /* 0x000e640000000a00 */
[----:B------:R-:W-:-:S04]  /*0d20*/  LEA.HI R80, R81, R80, RZ, 0x3 ;  /* 0x0000005051507211 */ /* 0x000fc800078f18ff */
[----:B------:R-:W-:Y:S02]  /*0d30*/  LEA.HI.SX32 R235, R80, R95, 0x1d ;  /* 0x0000005f50eb7211 */ /* 0x000fe400078feaff */
[----:B------:R-:W2:Y:S01]  /*0d40*/  LDC.64 R106, c[0x0][0x258] ;  /* 0x00009600ff6a7b82 */ /* 0x000ea20000000a00 */
[----:B0-----:R-:W-:-:S07]  /*0d50*/  IMAD.WIDE R96, R232, 0x4, R96 ;  /* 0x00000004e8607825 */ /* 0x001fce00078e0260 */
[----:B------:R-:W0:Y:S01]  /*0d60*/  LDC.64 R116, c[0x0][0x2c0] ;  /* 0x0000b000ff747b82 */ /* 0x000e220000000a00 */
[----:B------:R-:W3:Y:S01]  /*0d70*/  LDG.E R237, desc[UR4][R96.64] ;  /* 0x0000000460ed7981 */ /* 0x000ee2000c1e1900 */
[----:B-1----:R-:W-:-:S06]  /*0d80*/  IMAD.WIDE.U32 R112, R235, 0x20, R124 ;  /* 0x00000020eb707825 */ /* 0x002fcc00078e007c */
[----:B------:R-:W1:Y:S01]  /*0d90*/  LDC.64 R120, c[0x0][0x2b8] ;  /* 0x0000ae00ff787b82 */ /* 0x000e620000000a00 */
[----:B------:R-:W4:Y:S01]  /*0da0*/  LDG.E.128 R80, desc[UR4][R112.64] ;  /* 0x0000000470507981 */ /* 0x000f22000c1e1d00 */
[----:B--2---:R-:W-:-:S03]  /*0db0*/  IMAD.WIDE R106, R232, 0x4, R106 ;  /* 0x00000004e86a7825 */ /* 0x004fc600078e026a */
[----:B------:R-:W2:Y:S03]  /*0dc0*/  LDG.E.128 R92, desc[UR4][R112.64+0x10] ;  /* 0x00001004705c7981 */ /* 0x000ea6000c1e1d00 */
[----:B------:R-:W1:Y:S01]  /*0dd0*/  @P0 LDC.64 R240, c[0x0][0x2c8] ;  /* 0x0000b200fff00b82 */ /* 0x000e620000000a00 */
[----:B------:R-:W2:Y:S01]  /*0de0*/  LDG.E R236, desc[UR4][R106.64] ;  /* 0x000000046aec7981 */ /* 0x000ea2000c1e1900 */
[----:B0-----:R-:W-:-:S06]  /*0df0*/  IMAD.WIDE.U32 R84, R235, 0x10, R116 ;  /* 0x00000010eb547825 */ /* 0x001fcc00078e0074 */
[----:B------:R-:W0:Y:S01]  /*0e00*/  @P0 LDC.64 R238, c[0x0][0x2c8] ;  /* 0x0000b200ffee0b82 */ /* 0x000e220000000a00 */
[----:B------:R-:W2:Y:S01]  /*0e10*/  LDG.E.128 R84, desc[UR4][R84.64] ;  /* 0x0000000454547981 */ /* 0x000ea2000c1e1d00 */
[----:B-1----:R-:W-:-:S06]  /*0e20*/  IMAD.WIDE.U32 R88, R235, 0x10, R120 ;  /* 0x00000010eb587825 */ /* 0x002fcc00078e0078 */
[----:B------:R-:W2:Y:S01]  /*0e30*/  LDG.E.128 R88, desc[UR4][R88.64] ;  /* 0x0000000458587981 */ /* 0x000ea2000c1e1d00 */
[----:B------:R-:W-:-:S05]  /*0e40*/  IADD3 R233, R235, 0x20, RZ ;  /* 0x00000020ebe97810 */ /* 0x000fca0007ffe0ff */
[----:B------:R-:W-:-:S04]  /*0e50*/  IMAD.WIDE.U32 R126, R233, 0x20, R124 ;  /* 0x00000020e97e7825 */ /* 0x000fc800078e007c */
[C---:B------:R-:W-:Y:S01]  /*0e60*/  IMAD.WIDE.U32 R100, R233.reuse, 0x10, R116 ;  /* 0x00000010e9647825 */ /* 0x040fe200078e0074 */
[----:B------:R-:W2:Y:S03]  /*0e70*/  LDG.E.128 R96, desc[UR4][R126.64] ;  /* 0x000000047e607981 */ /* 0x000ea6000c1e1d00 */
[----:B------:R-:W-:Y:S01]  /*0e80*/  IMAD.WIDE.U32 R104, R233, 0x10, R120 ;  /* 0x00000010e9687825 */ /* 0x000fe200078e0078 */
[----:B------:R1:W2:Y:S04]  /*0e90*/  LDG.E.128 R108, desc[UR4][R126.64+0x10] ;  /* 0x000010047e6c7981 */ /* 0x0002a8000c1e1d00 */
[----:B------:R-:W2:Y:S04]  /*0ea0*/  LDG.E.128 R100, desc[UR4][R100.64] ;  /* 0x0000000464647981 */ /* 0x000ea8000c1e1d00 */
[----:B------:R-:W2:Y:S01]  /*0eb0*/  LDG.E.128 R104, desc[UR4][R104.64] ;  /* 0x0000000468687981 */ /* 0x000ea2000c1e1d00 */
[----:B-1----:R-:W1:Y:S01]  /*0ec0*/  @P0 LDC.64 R126, c[0x0][0x2c8] ;  /* 0x0000b200ff7e0b82 */ /* 0x002e620000000a00 */
[----:B------:R-:W-:-:S02]  /*0ed0*/  IADD3 R222, R235, 0x40, RZ ;  /* 0x00000040ebde7810 */ /* 0x000fc40007ffe0ff */
[----:B------:R-:W-:-:S03]  /*0ee0*/  IADD3 R234, R235, 0x40, RZ ;  /* 0x00000040ebea7810 */ /* 0x000fc60007ffe0ff */
[----:B------:R-:W-:-:S04]  /*0ef0*/  IMAD.WIDE.U32 R116, R222, 0x10, R116 ;  /* 0x00000010de747825 */ /* 0x000fc800078e0074 */
[----:B------:R-:W-:Y:S02]  /*0f00*/  IMAD.WIDE.U32 R124, R234, 0x20, R124 ;  /* 0x00000020ea7c7825 */ /* 0x000fe400078e007c */
[----:B------:R-:W2:Y:S02]  /*0f10*/  LDG.E.128 R116, desc[UR4][R116.64] ;  /* 0x0000000474747981 */ /* 0x000ea4000c1e1d00 */
[----:B------:R-:W-:Y:S01]  /*0f20*/  IMAD.WIDE.U32 R120, R222, 0x10, R120 ;  /* 0x00000010de787825 */ /* 0x000fe200078e0078 */
[----:B------:R-:W-:Y:S01]  /*0f30*/  ISETP.NE.AND P1, PT, R200, RZ, PT ;  /* 0x000000ffc800720c */ /* 0x000fe20003f25270 */
[----:B------:R-:W2:Y:S04]  /*0f40*/  LDG.E.128 R112, desc[UR4][R124.64] ;  /* 0x000000047c707981 */ /* 0x000ea8000c1e1d00 */
[----:B------:R-:W2:Y:S01]  /*0f50*/  LDG.E.128 R120, desc[UR4][R120.64] ;  /* 0x0000000478787981 */ /* 0x000ea2000c1e1d00 */
[----:B-1----:R-:W-:-:S04]  /*0f60*/  @P0 IMAD.WIDE.U32 R242, R222, 0x20, R126 ;  /* 0x00000020def20825 */ /* 0x002fc800078e007e */
[----:B------:R-:W-:Y:S01]  /*0f70*/  @P0 IMAD.WIDE.U32 R240, R235, 0x20, R240 ;  /* 0x00000020ebf00825 */ /* 0x000fe200078e00f0 */
[----:B------:R-:W5:Y:S03]  /*0f80*/  @P0 LDG.E.128 R60, desc[UR4][R242.64] ;  /* 0x00000004f23c0981 */ /* 0x000f66000c1e1d00 */
[----:B0-----:R-:W-:Y:S01]  /*0f90*/  @P0 IMAD.WIDE.U32 R238, R233, 0x20, R238 ;  /* 0x00000020e9ee0825 */ /* 0x001fe200078e00ee */
[----:B------:R-:W5:Y:S04]  /*0fa0*/  @P0 LDG.E.128 R44, desc[UR4][R240.64] ;  /* 0x00000004f02c0981 */ /* 0x000f68000c1e1d00 */
[----:B------:R0:W5:Y:S04]  /*0fb0*/  @P0 LDG.E.128 R48, desc[UR4][R240.64+0x10] ;  /* 0x00001004f0300981 */ /* 0x000168000c1e1d00 */
[----:B------:R-:W5:Y:S04]  /*0fc0*/  @P0 LDG.E.128 R52, desc[UR4][R238.64] ;  /* 0x00000004ee340981 */ /* 0x000f68000c1e1d00 */
[----:B------:R-:W5:Y:S04]  /*0fd0*/  @P0 LDG.E.128 R56, desc[UR4][R238.64+0x10] ;  /* 0x00001004ee380981 */ /* 0x000f68000c1e1d00 */
[----:B------:R1:W5:Y:S01]  /*0fe0*/  @P0 LDG.E.128 R64, desc[UR4][R242.64+0x10] ;  /* 0x00001004f2400981 */ /* 0x000362000c1e1d00 */
[----:B---3--:R-:W-:-:S05]  /*0ff0*/  FSEL R237, R237, RZ, !P1 ;  /* 0x000000ffeded7208 */ /* 0x008fca0004800000 */
[----:B----4-:R-:W-:-:S04]  /*1000*/  FADD.FTZ R127, R80, -R237 ;  /* 0x800000ed507f7221 */ /* 0x010fc80000010000 */
[----:B--2---:R-:W-:Y:S02]  /*1010*/  FMUL.FTZ R80, R236, R127 ;  /* 0x0000007fec507220 */ /* 0x004fe40000410000 */
[----:B------:R-:W2:Y:S01]  /*1020*/  LDG.E.128 R124, desc[UR4][R124.64+0x10] ;  /* 0x000010047c7c7981 */ /* 0x000ea2000c1e1d00 */
[----:B0-----:R-:W-:Y:S02]  /*1030*/  SHF.L.U32 R241, R84, 0x10, RZ ;  /* 0x0000001054f17819 */ /* 0x001fe400000006ff */
[----:B-1----:R-:W-:-:S03]  /*1040*/  SHF.L.U32 R243, R85, 0x10, RZ ;  /* 0x0000001055f37819 */ /* 0x002fc600000006ff */
[----:B------:R-:W-:Y:S01]  /*1050*/  FADD.FTZ R178, R241, R178 ;  /* 0x000000b2f1b27221 */ /* 0x000fe20000010000 */
[-C--:B------:R-:W-:Y:S01]  /*1060*/  FFMA.FTZ R179, R80, R241.reuse, R179 ;  /* 0x000000f150b37223 */ /* 0x080fe200000100b3 */
[----:B------:R-:W-:Y:S01]  /*1070*/  FMUL.FTZ R240, R230, R241 ;  /* 0x000000f1e6f07220 */ /* 0x000fe20000410000 */
[----:B------:R-:W-:Y:S01]  /*1080*/  SHF.L.U32 R238, R88, 0x10, RZ ;  /* 0x0000001058ee7819 */ /* 0x000fe200000006ff */
[----:B------:R-:W-:Y:S01]  /*1090*/  FADD.FTZ R241, R82, -R237 ;  /* 0x800000ed52f17221 */ /* 0x000fe20000010000 */
[----:B------:R-:W-:Y:S02]  /*10a0*/  PRMT R84, R84, 0x7632, R84 ;  /* 0x0000763254547816 */ /* 0x000fe40000000054 */
[----:B------:R-:W-:Y:S01]  /*10b0*/  SHF.L.U32 R82, R89, 0x10, RZ ;  /* 0x0000001059527819 */ /* 0x000fe200000006ff */
[----:B------:R-:W-:Y:S01]  /*10c0*/  FADD.FTZ R180, R238, R180 ;  /* 0x000000b4eeb47221 */ /* 0x000fe20000010000 */
[-C--:B------:R-:W-:Y:S01]  /*10d0*/  FFMA.FTZ R201, R80, R238.reuse, R201 ;  /* 0x000000ee50c97223 */ /* 0x080fe200000100c9 */
[----:B------:R-:W-:Y:S01]  /*10e0*/  FFMA.FTZ R239, R231, R238, R240 ;  /* 0x000000eee7ef7223 */ /* 0x000fe200000100f0 */
[----:B------:R-:W-:Y:S01]  /*10f0*/  FMUL.FTZ R238, R236, R241 ;  /* 0x000000f1ecee7220 */ /* 0x000fe20000410000 */
[----:B------:R-:W-:Y:S01]  /*1100*/  FMUL.FTZ R240, R226, R243 ;  /* 0x000000f3e2f07220 */ /* 0x000fe20000410000 */
[----:B------:R-:W-:-:S02]  /*1110*/  PRMT R88, R88, 0x7632, R88 ;  /* 0x0000763258587816 */ /* 0x000fc40000000058 */
[----:B------:R-:W-:Y:S01]  /*1120*/  SHF.L.U32 R241, R84, 0x10, RZ ;  /* 0x0000001054f17819 */ /* 0x000fe200000006ff */
[----:B------:R-:W-:Y:S01]  /*1130*/  FADD.FTZ R81, R81, -R237 ;  /* 0x800000ed51517221 */ /* 0x000fe20000010000 */
[----:B------:R-:W-:Y:S01]  /*1140*/  PRMT R85, R85, 0x7632, R85 ;  /* 0x0000763255557816 */ /* 0x000fe20000000055 */
[----:B------:R-:W-:Y:S01]  /*1150*/  FADD.FTZ R172, R82, R172 ;  /* 0x000000ac52ac7221 */ /* 0x000fe20000010000 */
[-C--:B------:R-:W-:Y:S01]  /*1160*/  FFMA.FTZ R173, R238, R82.reuse, R173 ;  /* 0x00000052eead7223 */ /* 0x080fe200000100ad */
[----:B------:R-:W-:Y:S01]  /*1170*/  FFMA.FTZ R82, R227, R82, R240 ;  /* 0x00000052e3527223 */ /* 0x000fe200000100f0 */
[----:B------:R-:W-:Y:S01]  /*1180*/  SHF.L.U32 R88, R88, 0x10, RZ ;  /* 0x0000001058587819 */ /* 0x000fe200000006ff */
[----:B------:R-:W-:Y:S01]  /*1190*/  FMUL.FTZ R240, R228, R241 ;  /* 0x000000f1e4f07220 */ /* 0x000fe20000410000 */
[----:B------:R-:W-:Y:S01]  /*11a0*/  FMUL.FTZ R84, R236, R81 ;  /* 0x00000051ec547220 */ /* 0x000fe20000410000 */
[----:B------:R-:W-:Y:S01]  /*11b0*/  PRMT R89, R89, 0x7632, R89 ;  /* 0x0000763259597816 */ /* 0x000fe20000000059 */
[----:B------:R-:W-:Y:S01]  /*11c0*/  FADD.FTZ R83, R83, -R237 ;  /* 0x800000ed53537221 */ /* 0x000fe20000010000 */
[----:B------:R-:W-:Y:S01]  /*11d0*/  SHF.L.U32 R85, R85, 0x10, RZ ;  /* 0x0000001055557819 */ /* 0x000fe200000006ff */
[-C--:B------:R-:W-:Y:S01]  /*11e0*/  FFMA.FTZ R81, R229, R88.reuse, R240 ;  /* 0x00000058e5517223 */ /* 0x080fe200000100f0 */
[----:B------:R-:W-:Y:S01]  /*11f0*/  FFMA.FTZ R177, R84, R88, R177 ;  /* 0x0000005854b17223 */ /* 0x000fe200000100b1 */
[----:B------:R-:W-:Y:S01]  /*1200*/  FADD.FTZ R176, R88, R176 ;  /* 0x000000b058b07221 */ /* 0x000fe20000010000 */
[----:B------:R-:W-:Y:S01]  /*1210*/  SHF.L.U32 R240, R89, 0x10, RZ ;  /* 0x0000001059f07819 */ /* 0x000fe200000006ff */
[----:B------:R-:W-:Y:S01]  /*1220*/  FMUL.FTZ R88, R236, R83 ;  /* 0x00000053ec587220 */ /* 0x000fe20000410000 */
[----:B------:R-:W-:Y:S01]  /*1230*/  FMUL.FTZ R242, R224, R85 ;  /* 0x00000055e0f27220 */ /* 0x000fe20000410000 */
[----:B------:R-:W-:-:S02]  /*1240*/  FADD.FTZ R166, R85, R166 ;  /* 0x000000a655a67221 */ /* 0x000fc40000010000 */
[-C--:B------:R-:W-:Y:S01]  /*1250*/  FFMA.FTZ R169, R88, R240.reuse, R169 ;  /* 0x000000f058a97223 */ /* 0x080fe200000100a9 */
[----:B------:R-:W-:Y:S01]  /*1260*/  FADD.FTZ R168, R240, R168 ;  /* 0x000000a8f0a87221 */ /* 0x000fe20000010000 */
[----:B------:R-:W-:Y:S01]  /*1270*/  FFMA.FTZ R83, R225, R240, R242 ;  /* 0x000000f0e1537223 */ /* 0x000fe200000100f2 */
[----:B------:R-:W-:Y:S01]  /*1280*/  FFMA.FTZ R167, R88, R85, R167 ;  /* 0x0000005558a77223 */ /* 0x000fe200000100a7 */
[----:B------:R-:W-:Y:S01]  /*1290*/  SHF.L.U32 R240, R86, 0x10, RZ ;  /* 0x0000001056f07819 */ /* 0x000fe200000006ff */
[C---:B------:R-:W-:Y:S01]  /*12a0*/  FADD.FTZ R85, -R237.reuse, R92 ;  /* 0x0000005ced557221 */ /* 0x040fe20000010100 */
[----:B------:R-:W-:Y:S01]  /*12b0*/  SHF.L.U32 R89, R90, 0x10, RZ ;  /* 0x000000105a597819 */ /* 0x000fe200000006ff */
[----:B------:R-:W-:Y:S01]  /*12c0*/  FADD.FTZ R93, -R237, R93 ;  /* 0x0000005ded5d7221 */ /* 0x000fe20000010100 */
[----:B------:R-:W-:Y:S01]  /*12d0*/  PRMT R86, R86, 0x7632, R86 ;  /* 0x0000763256567816 */ /* 0x000fe20000000056 */
[----:B------:R-:W-:Y:S01]  /*12e0*/  FMUL.FTZ R92, R236, R85 ;  /* 0x00000055ec5c7220 */ /* 0x000fe20000410000 */
[-C--:B------:R-:W-:Y:S01]  /*12f0*/  FMUL.FTZ R242, R182, R240.reuse ;  /* 0x000000f0b6f27220 */ /* 0x080fe20000410000 */
[----:B------:R-:W-:Y:S01]  /*1300*/  PRMT R90, R90, 0x7632, R90 ;  /* 0x000076325a5a7816 */ /* 0x000fe2000000005a */
[----:B------:R-:W-:Y:S01]  /*1310*/  FADD.FTZ R164, R89, R164 ;  /* 0x000000a459a47221 */ /* 0x000fe20000010000 */
[-C--:B------:R-:W-:Y:S01]  /*1320*/  FFMA.FTZ R165, R92, R89.reuse, R165 ;  /* 0x000000595ca57223 */ /* 0x080fe200000100a5 */
[----:B------:R-:W-:Y:S01]  /*1330*/  FFMA.FTZ R85, R223, R89, R242 ;  /* 0x00000059df557223 */ /* 0x000fe200000100f2 */
[----:B------:R-:W-:Y:S01]  /*1340*/  FADD.FTZ R162, R240, R162 ;  /* 0x000000a2f0a27221 */ /* 0x000fe20000010000 */
[----:B------:R-:W-:Y:S01]  /*1350*/  FFMA.FTZ R163, R92, R240, R163 ;  /* 0x000000f05ca37223 */ /* 0x000fe200000100a3 */
[----:B------:R-:W-:-:S02]  /*1360*/  SHF.L.U32 R240, R86, 0x10, RZ ;  /* 0x0000001056f07819 */ /* 0x000fc400000006ff */
[----:B------:R-:W-:Y:S01]  /*1370*/  SHF.L.U32 R89, R90, 0x10, RZ ;  /* 0x000000105a597819 */ /* 0x000fe200000006ff */
[----:B------:R-:W-:Y:S02]  /*1380*/  FMUL.FTZ R90, R236, R93 ;  /* 0x0000005dec5a7220 */ /* 0x000fe40000410000 */
[-C--:B------:R-:W-:Y:S01]  /*1390*/  FMUL.FTZ R93, R204, R240.reuse ;  /* 0x000000f0cc5d7220 */ /* 0x080fe20000410000 */
[----:B------:R-:W-:Y:S01]  /*13a0*/  FADD.FTZ R158, R240, R158 ;  /* 0x0000009ef09e7221 */ /* 0x000fe20000010000 */
[C---:B------:R-:W-:Y:S01]  /*13b0*/  FFMA.FTZ R159, R90.reuse, R240, R159 ;  /* 0x000000f05a9f7223 */ /* 0x040fe2000001009f */
[----:B------:R-:W-:Y:S01]  /*13c0*/  SHF.L.U32 R240, R87, 0x10, RZ ;  /* 0x0000001057f07819 */ /* 0x000fe200000006ff */
[----:B------:R-:W-:Y:S01]  /*13d0*/  FADD.FTZ R160, R89, R160 ;  /* 0x000000a059a07221 */ /* 0x000fe20000010000 */
[-C--:B------:R-:W-:Y:S01]  /*13e0*/  FFMA.FTZ R161, R90, R89.reuse, R161 ;  /* 0x000000595aa17223 */ /* 0x080fe200000100a1 */
[----:B------:R-:W-:Y:S01]  /*13f0*/  FFMA.FTZ R86, R202, R89, R93 ;  /* 0x00000059ca567223 */ /* 0x000fe2000001005d */
[----:B------:R-:W-:Y:S01]  /*1400*/  FADD.FTZ R89, -R237, R94 ;  /* 0x0000005eed597221 */ /* 0x000fe20000010100 */
[----:B------:R-:W-:Y:S01]  /*1410*/  SHF.L.U32 R93, R91, 0x10, RZ ;  /* 0x000000105b5d7819 */ /* 0x000fe200000006ff */
[-C--:B------:R-:W-:Y:S01]  /*1420*/  FMUL.FTZ R242, R183, R240.reuse ;  /* 0x000000f0b7f27220 */ /* 0x080fe20000410000 */
[----:B------:R-:W-:Y:S01]  /*1430*/  PRMT R87, R87, 0x7632, R87 ;  /* 0x0000763257577816 */ /* 0x000fe20000000057 */
[----:B------:R-:W-:Y:S01]  /*1440*/  FMUL.FTZ R94, R236, R89 ;  /* 0x00000059ec5e7220 */ /* 0x000fe20000410000 */
[----:B------:R-:W-:Y:S01]  /*1450*/  PRMT R91, R91, 0x7632, R91 ;  /* 0x000076325b5b7816 */ /* 0x000fe2000000005b */
[----:B------:R-:W-:Y:S01]  /*1460*/  FFMA.FTZ R89, R181, R93, R242 ;  /* 0x0000005db5597223 */ /* 0x000fe200000100f2 */
[----:B------:R-:W-:Y:S01]  /*1470*/  SHF.L.U32 R242, R87, 0x10, RZ ;  /* 0x0000001057f27819 */ /* 0x000fe200000006ff */
[----:B------:R-:W-:Y:S01]  /*1480*/  FADD.FTZ R95, -R237, R95 ;  /* 0x0000005fed5f7221 */ /* 0x000fe20000010100 */
[----:B------:R-:W-:Y:S01]  /*1490*/  FADD.FTZ R154, R240, R154 ;  /* 0x0000009af09a7221 */ /* 0x000fe20000010000 */
[----:B------:R-:W-:Y:S01]  /*14a0*/  FFMA.FTZ R155, R94, R240, R155 ;  /* 0x000000f05e9b7223 */ /* 0x000fe2000001009b */
[----:B------:R-:W-:Y:S01]  /*14b0*/  SHF.L.U32 R91, R91, 0x10, RZ ;  /* 0x000000105b5b7819 */ /* 0x000fe200000006ff */
[----:B------:R-:W-:Y:S01]  /*14c0*/  FMUL.FTZ R240, R236, R95 ;  /* 0x0000005fecf07220 */ /* 0x000fe20000410000 */
[----:B------:R-:W-:-:S03]  /*14d0*/  FMUL.FTZ R244, R205, R242 ;  /* 0x000000f2cdf47220 */ /* 0x000fc60000410000 */
[----:B------:R-:W-:Y:S01]  /*14e0*/  FADD.FTZ R152, R91, R152 ;  /* 0x000000985b987221 */ /* 0x000fe20000010000 */
[-C--:B------:R-:W-:Y:S01]  /*14f0*/  FFMA.FTZ R153, R240, R91.reuse, R153 ;  /* 0x0000005bf0997223 */ /* 0x080fe20000010099 */
[----:B------:R-:W-:Y:S01]  /*1500*/  FFMA.FTZ R87, R203, R91, R244 ;  /* 0x0000005bcb577223 */ /* 0x000fe200000100f4 */
[----:B------:R-:W-:Y:S01]  /*1510*/  FADD.FTZ R91, -R237, R96 ;  /* 0x00000060ed5b7221 */ /* 0x000fe20000010100 */
[----:B------:R-:W-:Y:S01]  /*1520*/  FADD.FTZ R156, R93, R156 ;  /* 0x0000009c5d9c7221 */ /* 0x000fe20000010000 */
[----:B------:R-:W-:Y:S01]  /*1530*/  FFMA.FTZ R157, R94, R93, R157 ;  /* 0x0000005d5e9d7223 */ /* 0x000fe2000001009d */
[----:B------:R-:W-:Y:S01]  /*1540*/  SHF.L.U32 R93, R100, 0x10, RZ ;  /* 0x00000010645d7819 */ /* 0x000fe200000006ff */
[----:B------:R-:W-:Y:S01]  /*1550*/  FMUL.FTZ R96, R236, R91 ;  /* 0x0000005bec607220 */ /* 0x000fe20000410000 */
[----:B------:R-:W-:-:S03]  /*1560*/  SHF.L.U32 R91, R104, 0x10, RZ ;  /* 0x00000010685b7819 */ /* 0x000fc600000006ff */
[----:B------:R-:W-:Y:S01]  /*1570*/  FADD.FTZ R146, R93, R146 ;  /* 0x000000925d927221 */ /* 0x000fe20000010000 */
[-C--:B------:R-:W-:Y:S01]  /*1580*/  FFMA.FTZ R147, R96, R93.reuse, R147 ;  /* 0x0000005d60937223 */ /* 0x080fe20000010093 */
[----:B------:R-:W-:Y:S01]  /*1590*/  FMUL.FTZ R93, R188, R93 ;  /* 0x0000005dbc5d7220 */ /* 0x000fe20000410000 */
[----:B------:R-:W-:Y:S01]  /*15a0*/  FADD.FTZ R148, R91, R148 ;  /* 0x000000945b947221 */ /* 0x000fe20000010000 */
[-C--:B------:R-:W-:Y:S02]  /*15b0*/  FFMA.FTZ R149, R96, R91.reuse, R149 ;  /* 0x0000005b60957223 */ /* 0x080fe40000010095 */
[----:B------:R-:W-:Y:S01]  /*15c0*/  FFMA.FTZ R91, R184, R91, R93 ;  /* 0x0000005bb85b7223 */ /* 0x000fe2000001005d */
[----:B------:R-:W-:Y:S01]  /*15d0*/  FADD.FTZ R93, -R237, R98 ;  /* 0x00000062ed5d7221 */ /* 0x000fe20000010100 */
[----:B------:R-:W-:Y:S02]  /*15e0*/  SHF.L.U32 R95, R101, 0x10, RZ ;  /* 0x00000010655f7819 */ /* 0x000fe400000006ff */
[----:B------:R-:W-:Y:S01]  /*15f0*/  PRMT R100, R100, 0x7632, R100 ;  /* 0x0000763264647816 */ /* 0x000fe20000000064 */
[----:B------:R-:W-:Y:S01]  /*1600*/  FMUL.FTZ R98, R236, R93 ;  /* 0x0000005dec627220 */ /* 0x000fe20000410000 */
[----:B------:R-:W-:Y:S01]  /*1610*/  FADD.FTZ R97, -R237, R97 ;  /* 0x00000061ed617221 */ /* 0x000fe20000010100 */
[----:B------:R-:W-:Y:S01]  /*1620*/  FADD.FTZ R138, R95, R138 ;  /* 0x0000008a5f8a7221 */ /* 0x000fe20000010000 */
[-C--:B------:R-:W-:Y:S01]  /*1630*/  FMUL.FTZ R244, R189, R95.reuse ;  /* 0x0000005fbdf47220 */ /* 0x080fe20000410000 */
[----:B------:R-:W-:Y:S01]  /*1640*/  FFMA.FTZ R139, R98, R95, R139 ;  /* 0x0000005f628b7223 */ /* 0x000fe2000001008b */
[----:B------:R-:W-:-:S02]  /*1650*/  PRMT R104, R104, 0x7632, R104 ;  /* 0x0000763268687816 */ /* 0x000fc40000000068 */
[----:B------:R-:W-:Y:S01]  /*1660*/  SHF.L.U32 R95, R100, 0x10, RZ ;  /* 0x00000010645f7819 */ /* 0x000fe200000006ff */
[----:B------:R-:W-:Y:S01]  /*1670*/  FADD.FTZ R150, R242, R150 ;  /* 0x00000096f2967221 */ /* 0x000fe20000010000 */
[----:B------:R-:W-:Y:S01]  /*1680*/  FFMA.FTZ R151, R240, R242, R151 ;  /* 0x000000f2f0977223 */ /* 0x000fe20000010097 */
[----:B------:R-:W-:Y:S01]  /*1690*/  FMUL.FTZ R100, R236, R97 ;  /* 0x00000061ec647220 */ /* 0x000fe20000410000 */
[----:B------:R-:W-:Y:S01]  /*16a0*/  SHF.L.U32 R104, R104, 0x10, RZ ;  /* 0x0000001068687819 */ /* 0x000fe200000006ff */
[-C--:B------:R-:W-:Y:S01]  /*16b0*/  FMUL.FTZ R97, R210, R95.reuse ;  /* 0x0000005fd2617220 */ /* 0x080fe20000410000 */
[----:B------:R-:W-:Y:S01]  /*16c0*/  SHF.L.U32 R242, R105, 0x10, RZ ;  /* 0x0000001069f27819 */ /* 0x000fe200000006ff */
[----:B------:R-:W-:Y:S01]  /*16d0*/  FADD.FTZ R99, -R237, R99 ;  /* 0x00000063ed637221 */ /* 0x000fe20000010100 */
[----:B------:R-:W-:Y:S02]  /*16e0*/  PRMT R101, R101, 0x7632, R101 ;  /* 0x0000763265657816 */ /* 0x000fe40000000065 */
[----:B------:R-:W-:Y:S01]  /*16f0*/  PRMT R105, R105, 0x7632, R105 ;  /* 0x0000763269697816 */ /* 0x000fe20000000069 */
[-C--:B------:R-:W-:Y:S01]  /*1700*/  FFMA.FTZ R145, R100, R104.reuse, R145 ;  /* 0x0000006864917223 */ /* 0x080fe20000010091 */
        /* <DEDUP_REMOVED lines=8> */
[----:B------:R-:W-:Y:S01]  /*1790*/  FMUL.FTZ R104, R236, R99 ;  /* 0x00000063ec687220 */ /* 0x000fe20000410000 */
[----:B------:R-:W-:Y:S01]  /*17a0*/  SHF.L.U32 R242, R105, 0x10, RZ ;  /* 0x0000001069f27819 */ /* 0x000fe200000006ff */
[----:B------:R-:W-:Y:S01]  /*17b0*/  FADD.FTZ R105, -R237, R108 ;  /* 0x0000006ced697221 */ /* 0x000fe20000010100 */
[----:B------:R-:W-:-:S02]  /*17c0*/  SHF.L.U32 R95, R102, 0x10, RZ ;  /* 0x00000010665f7819 */ /* 0x000fc400000006ff */
[----:B------:R-:W-:Y:S01]  /*17d0*/  PRMT R102, R102, 0x7632, R102 ;  /* 0x0000763266667816 */ /* 0x000fe20000000066 */
[-C--:B------:R-:W-:Y:S01]  /*17e0*/  FFMA.FTZ R135, R104, R101.reuse, R135 ;  /* 0x0000006568877223 */ /* 0x080fe20000010087 */
[----:B------:R-:W-:Y:S01]  /*17f0*/  FADD.FTZ R134, R101, R134 ;  /* 0x0000008665867221 */ /* 0x000fe20000010000 */
[----:B------:R-:W-:Y:S01]  /*1800*/  FMUL.FTZ R244, R211, R101 ;  /* 0x00000065d3f47220 */ /* 0x000fe20000410000 */
[----:B------:R-:W-:Y:S01]  /*1810*/  SHF.L.U32 R101, R106, 0x10, RZ ;  /* 0x000000106a657819 */ /* 0x000fe200000006ff */
[----:B------:R-:W-:Y:S01]  /*1820*/  FMUL.FTZ R105, R236, R105 ;  /* 0x00000069ec697220 */ /* 0x000fe20000410000 */
[----:B------:R-:W-:Y:S02]  /*1830*/  PRMT R106, R106, 0x7632, R106 ;  /* 0x000076326a6a7816 */ /* 0x000fe4000000006a */
[----:B------:R-:W-:Y:S01]  /*1840*/  SHF.L.U32 R108, R102, 0x10, RZ ;  /* 0x00000010666c7819 */ /* 0x000fe200000006ff */
[----:B------:R-:W-:Y:S01]  /*1850*/  FFMA.FTZ R175, R84, R241, R175 ;  /* 0x000000f154af7223 */ /* 0x000fe200000100af */
[----:B------:R-:W-:Y:S01]  /*1860*/  FADD.FTZ R174, R241, R174 ;  /* 0x000000aef1ae7221 */ /* 0x000fe20000010000 */
[-C--:B------:R-:W-:Y:S01]  /*1870*/  FMUL.FTZ R241, R190, R95.reuse ;  /* 0x0000005fbef17220 */ /* 0x080fe20000410000 */
[----:B------:R-:W-:Y:S01]  /*1880*/  FADD.FTZ R38, R95, R38 ;  /* 0x000000265f267221 */ /* 0x000fe20000010000 */
[----:B------:R-:W-:Y:S01]  /*1890*/  FFMA.FTZ R26, R105, R95, R26 ;  /* 0x0000005f691a7223 */ /* 0x000fe2000001001a */
[----:B------:R-:W-:Y:S01]  /*18a0*/  FADD.FTZ R109, -R237, R109 ;  /* 0x0000006ded6d7221 */ /* 0x000fe20000010100 */
[----:B------:R-:W-:Y:S01]  /*18b0*/  SHF.L.U32 R106, R106, 0x10, RZ ;  /* 0x000000106a6a7819 */ /* 0x000fe200000006ff */
[----:B------:R-:W-:Y:S01]  /*18c0*/  FMUL.FTZ R95, R212, R108 ;  /* 0x0000006cd45f7220 */ /* 0x000fe20000410000 */
[----:B------:R-:W-:Y:S01]  /*18d0*/  FADD.FTZ R14, R101, R14 ;  /* 0x0000000e650e7221 */ /* 0x000fe20000010000 */
[----:B------:R-:W-:Y:S01]  /*18e0*/  FFMA.FTZ R2, R105, R101, R2 ;  /* 0x0000006569027223 */ /* 0x000fe20000010002 */
[----:B------:R-:W-:Y:S01]  /*18f0*/  FMUL.FTZ R109, R236, R109 ;  /* 0x0000006dec6d7220 */ /* 0x000fe20000410000 */
[----:B------:R-:W-:Y:S01]  /*1900*/  FFMA.FTZ R101, R186, R101, R241 ;  /* 0x00000065ba657223 */ /* 0x000fe200000100f1 */
[-C--:B------:R-:W-:Y:S01]  /*1910*/  FFMA.FTZ R102, R208, R106.reuse, R95 ;  /* 0x0000006ad0667223 */ /* 0x080fe2000001005f */
[----:B------:R-:W-:Y:S01]  /*1920*/  FADD.FTZ R241, -R237, R110 ;  /* 0x0000006eedf17221 */ /* 0x000fe20000010100 */
[----:B------:R-:W-:Y:S01]  /*1930*/  SHF.L.U32 R95, R103, 0x10, RZ ;  /* 0x00000010675f7819 */ /* 0x000fe200000006ff */
[----:B------:R-:W-:Y:S01]  /*1940*/  FADD.FTZ R13, R106, R13 ;  /* 0x0000000d6a0d7221 */ /* 0x000fe20000010000 */
[----:B------:R-:W-:Y:S01]  /*1950*/  FFMA.FTZ R0, R109, R106, R0 ;  /* 0x0000006a6d007223 */ /* 0x000fe20000010000 */
[----:B------:R-:W-:Y:S01]  /*1960*/  SHF.L.U32 R106, R107, 0x10, RZ ;  /* 0x000000106b6a7819 */ /* 0x000fe200000006ff */
[----:B------:R-:W-:Y:S01]  /*1970*/  FADD.FTZ R37, R108, R37 ;  /* 0x000000256c257221 */ /* 0x000fe20000010000 */
[----:B------:R-:W-:Y:S01]  /*1980*/  FFMA.FTZ R25, R109, R108, R25 ;  /* 0x0000006c6d197223 */ /* 0x000fe20000010019 */
[----:B------:R-:W-:Y:S01]  /*1990*/  FMUL.FTZ R241, R236, R241 ;  /* 0x000000f1ecf17220 */ /* 0x000fe20000410000 */
[-C--:B------:R-:W-:Y:S01]  /*19a0*/  FMUL.FTZ R108, R191, R95.reuse ;  /* 0x0000005fbf6c7220 */ /* 0x080fe20000410000 */
[----:B------:R-:W-:Y:S01]  /*19b0*/  PRMT R103, R103, 0x7632, R103 ;  /* 0x0000763267677816 */ /* 0x000fe20000000067 */
[----:B------:R-:W-:Y:S01]  /*19c0*/  FADD.FTZ R111, -R237, R111 ;  /* 0x0000006fed6f7221 */ /* 0x000fe20000010100 */
[----:B------:R-:W-:Y:S01]  /*19d0*/  FADD.FTZ R16, R106, R16 ;  /* 0x000000106a107221 */ /* 0x000fe20000010000 */
[----:B------:R-:W-:Y:S01]  /*19e0*/  FFMA.FTZ R4, R241, R106, R4 ;  /* 0x0000006af1047223 */ /* 0x000fe20000010004 */
[-C--:B------:R-:W-:Y:S01]  /*19f0*/  FFMA.FTZ R137, R104, R242.reuse, R137 ;  /* 0x000000f268897223 */ /* 0x080fe20000010089 */
[----:B------:R-:W-:Y:S01]  /*1a00*/  FADD.FTZ R136, R242, R136 ;  /* 0x00000088f2887221 */ /* 0x000fe20000010000 */
[----:B------:R-:W-:Y:S01]  /*1a10*/  FFMA.FTZ R99, R207, R242, R244 ;  /* 0x000000f2cf637223 */ /* 0x000fe200000100f4 */
[----:B------:R-:W-:Y:S01]  /*1a20*/  FFMA.FTZ R106, R187, R106, R108 ;  /* 0x0000006abb6a7223 */ /* 0x000fe2000001006c */
[----:B------:R-:W-:Y:S01]  /*1a30*/  FADD.FTZ R40, R95, R40 ;  /* 0x000000285f287221 */ /* 0x000fe20000010000 */
[----:B------:R-:W-:Y:S01]  /*1a40*/  FFMA.FTZ R28, R241, R95, R28 ;  /* 0x0000005ff11c7223 */ /* 0x000fe2000001001c */
[----:B------:R-:W-:Y:S01]  /*1a50*/  PRMT R107, R107, 0x7632, R107 ;  /* 0x000076326b6b7816 */ /* 0x000fe2000000006b */
[----:B------:R-:W-:Y:S01]  /*1a60*/  FMUL.FTZ R108, R236, R111 ;  /* 0x0000006fec6c7220 */ /* 0x000fe20000410000 */
[----:B------:R-:W-:Y:S01]  /*1a70*/  SHF.L.U32 R242, R103, 0x10, RZ ;  /* 0x0000001067f27819 */ /* 0x000fe200000006ff */
[----:B------:R-:W-:Y:S01]  /*1a80*/  FADD.FTZ R111, -R237, R112 ;  /* 0x00000070ed6f7221 */ /* 0x000fe20000010100 */
[----:B------:R-:W-:-:S02]  /*1a90*/  SHF.L.U32 R95, R116, 0x10, RZ ;  /* 0x00000010745f7819 */ /* 0x000fc400000006ff */
[----:B------:R-:W-:Y:S02]  /*1aa0*/  PRMT R116, R116, 0x7632, R116 ;  /* 0x0000763274747816 */ /* 0x000fe40000000074 */
[----:B------:R-:W-:Y:S01]  /*1ab0*/  SHF.L.U32 R110, R107, 0x10, RZ ;  /* 0x000000106b6e7819 */ /* 0x000fe200000006ff */
[----:B------:R-:W-:Y:S01]  /*1ac0*/  FMUL.FTZ R244, R213, R242 ;  /* 0x000000f2d5f47220 */ /* 0x000fe20000410000 */
[----:B------:R-:W-:Y:S01]  /*1ad0*/  SHF.L.U32 R107, R120, 0x10, RZ ;  /* 0x00000010786b7819 */ /* 0x000fe200000006ff */
[----:B------:R-:W-:Y:S01]  /*1ae0*/  FMUL.FTZ R111, R236, R111 ;  /* 0x0000006fec6f7220 */ /* 0x000fe20000410000 */
[----:B------:R-:W-:Y:S01]  /*1af0*/  FADD.FTZ R113, -R237, R113 ;  /* 0x00000071ed717221 */ /* 0x000fe20000010100 */
[----:B------:R-:W-:Y:S01]  /*1b00*/  PRMT R120, R120, 0x7632, R120 ;  /* 0x0000763278787816 */ /* 0x000fe20000000078 */
[----:B------:R-:W-:Y:S01]  /*1b10*/  FADD.FTZ R170, R243, R170 ;  /* 0x000000aaf3aa7221 */ /* 0x000fe20000010000 */
[----:B------:R-:W-:Y:S01]  /*1b20*/  SHF.L.U32 R116, R116, 0x10, RZ ;  /* 0x0000001074747819 */ /* 0x000fe200000006ff */
[----:B------:R-:W-:Y:S01]  /*1b30*/  FFMA.FTZ R171, R238, R243, R171 ;  /* 0x000000f3eeab7223 */ /* 0x000fe200000100ab */
[----:B------:R-:W-:Y:S01]  /*1b40*/  FADD.FTZ R243, -R237, R114 ;  /* 0x00000072edf37221 */ /* 0x000fe20000010100 */
[----:B------:R-:W-:Y:S01]  /*1b50*/  FADD.FTZ R15, R110, R15 ;  /* 0x0000000f6e0f7221 */ /* 0x000fe20000010000 */
[-C--:B------:R-:W-:Y:S01]  /*1b60*/  FFMA.FTZ R3, R108, R110.reuse, R3 ;  /* 0x0000006e6c037223 */ /* 0x080fe20000010003 */
[----:B------:R-:W-:Y:S01]  /*1b70*/  FFMA.FTZ R103, R209, R110, R244 ;  /* 0x0000006ed1677223 */ /* 0x000fe200000100f4 */
[----:B------:R-:W-:Y:S01]  /*1b80*/  FADD.FTZ R42, R95, R42 ;  /* 0x0000002a5f2a7221 */ /* 0x000fe20000010000 */
[----:B------:R-:W-:Y:S01]  /*1b90*/  FFMA.FTZ R30, R111, R95, R30 ;  /* 0x0000005f6f1e7223 */ /* 0x000fe2000001001e */
[----:B------:R-:W-:Y:S01]  /*1ba0*/  FMUL.FTZ R112, R236, R113 ;  /* 0x00000071ec707220 */ /* 0x000fe20000410000 */
[----:B------:R-:W-:Y:S01]  /*1bb0*/  SHF.L.U32 R120, R120, 0x10, RZ ;  /* 0x0000001078787819 */ /* 0x000fe200000006ff */
[----:B------:R-:W-:Y:S01]  /*1bc0*/  FMUL.FTZ R95, R196, R95 ;  /* 0x0000005fc45f7220 */ /* 0x000fe20000410000 */
[C---:B------:R-:W-:Y:S01]  /*1bd0*/  SHF.L.U32 R110, R117.reuse, 0x10, RZ ;  /* 0x00000010756e7819 */ /* 0x040fe200000006ff */
[----:B------:R-:W-:Y:S01]  /*1be0*/  FMUL.FTZ R113, R218, R116 ;  /* 0x00000074da717220 */ /* 0x000fe20000410000 */
[----:B------:R-:W-:Y:S01]  /*1bf0*/  FMUL.FTZ R243, R236, R243 ;  /* 0x000000f3ecf37220 */ /* 0x000fe20000410000 */
[----:B------:R-:W-:Y:S01]  /*1c00*/  PRMT R117, R117, 0x7632, R117 ;  /* 0x0000763275757816 */ /* 0x000fe20000000075 */
[----:B------:R-:W-:Y:S01]  /*1c10*/  FADD.FTZ R115, -R237, R115 ;  /* 0x00000073ed737221 */ /* 0x000fe20000010100 */
[----:B------:R-:W-:Y:S01]  /*1c20*/  FADD.FTZ R18, R107, R18 ;  /* 0x000000126b127221 */ /* 0x000fe20000010000 */
[-C--:B------:R-:W-:Y:S01]  /*1c30*/  FFMA.FTZ R6, R111, R107.reuse, R6 ;  /* 0x0000006b6f067223 */ /* 0x080fe20000010006 */
[----:B------:R-:W-:Y:S01]  /*1c40*/  FFMA.FTZ R107, R192, R107, R95 ;  /* 0x0000006bc06b7223 */ /* 0x000fe2000001005f */
[-C--:B------:R-:W-:Y:S01]  /*1c50*/  FFMA.FTZ R5, R112, R120.reuse, R5 ;  /* 0x0000007870057223 */ /* 0x080fe20000010005 */
[----:B------:R-:W-:Y:S01]  /*1c60*/  FADD.FTZ R17, R120, R17 ;  /* 0x0000001178117221 */ /* 0x000fe20000010000 */
[----:B------:R-:W-:Y:S01]  /*1c70*/  FFMA.FTZ R113, R214, R120, R113 ;  /* 0x00000078d6717223 */ /* 0x000fe20000010071 */
[----:B------:R-:W-:Y:S01]  /*1c80*/  FADD.FTZ R128, R110, R128 ;  /* 0x000000806e807221 */ /* 0x000fe20000010000 */
[----:B------:R-:W-:Y:S01]  /*1c90*/  SHF.L.U32 R95, R121, 0x10, RZ ;  /* 0x00000010795f7819 */ /* 0x000fe200000006ff */
[-C--:B------:R-:W-:Y:S01]  /*1ca0*/  FFMA.FTZ R32, R243, R110.reuse, R32 ;  /* 0x0000006ef3207223 */ /* 0x080fe20000010020 */
[----:B------:R-:W-:Y:S01]  /*1cb0*/  SHF.L.U32 R120, R117, 0x10, RZ ;  /* 0x0000001075787819 */ /* 0x000fe200000006ff */
[----:B------:R-:W-:Y:S01]  /*1cc0*/  FMUL.FTZ R110, R197, R110 ;  /* 0x0000006ec56e7220 */ /* 0x000fe20000410000 */
[----:B------:R-:W-:Y:S01]  /*1cd0*/  PRMT R121, R121, 0x7632, R121 ;  /* 0x0000763279797816 */ /* 0x000fe20000000079 */
[----:B------:R-:W-:Y:S01]  /*1ce0*/  FMUL.FTZ R114, R236, R115 ;  /* 0x00000073ec727220 */ /* 0x000fe20000410000 */
[----:B------:R-:W-:Y:S01]  /*1cf0*/  FFMA.FTZ R29, R112, R116, R29 ;  /* 0x00000074701d7223 */ /* 0x000fe2000001001d */
[----:B------:R-:W-:Y:S01]  /*1d00*/  FADD.FTZ R41, R116, R41 ;  /* 0x0000002974297221 */ /* 0x000fe20000010000 */
[----:B------:R-:W-:Y:S01]  /*1d10*/  FADD.FTZ R20, R95, R20 ;  /* 0x000000145f147221 */ /* 0x000fe20000010000 */
[-C--:B------:R-:W-:Y:S01]  /*1d20*/  FFMA.FTZ R8, R243, R95.reuse, R8 ;  /* 0x0000005ff3087223 */ /* 0x080fe20000010008 */
[----:B------:R-:W-:Y:S01]  /*1d30*/  FFMA.FTZ R110, R193, R95, R110 ;  /* 0x0000005fc16e7223 */ /* 0x000fe2000001006e */
[----:B------:R-:W-:Y:S01]  /*1d40*/  SHF.L.U32 R116, R121, 0x10, RZ ;  /* 0x0000001079747819 */ /* 0x000fe200000006ff */
[-C--:B------:R-:W-:Y:S01]  /*1d50*/  FFMA.FTZ R31, R114, R120.reuse, R31 ;  /* 0x00000078721f7223 */ /* 0x080fe2000001001f */
[----:B------:R-:W-:Y:S01]  /*1d60*/  FADD.FTZ R43, R120, R43 ;  /* 0x0000002b782b7221 */ /* 0x000fe20000010000 */
[----:B------:R-:W-:Y:S01]  /*1d70*/  FMUL.FTZ R120, R219, R120 ;  /* 0x00000078db787220 */ /* 0x000fe20000410000 */
[----:B------:R-:W-:-:S02]  /*1d80*/  SHF.L.U32 R95, R122, 0x10, RZ ;  /* 0x000000107a5f7819 */ /* 0x000fc400000006ff */
[----:B------:R-:W-:Y:S01]  /*1d90*/  PRMT R122, R122, 0x7632, R122 ;  /* 0x000076327a7a7816 */ /* 0x000fe2000000007a */
[-C--:B------:R-:W-:Y:S01]  /*1da0*/  FFMA.FTZ R115, R215, R116.reuse, R120 ;  /* 0x00000074d7737223 */ /* 0x080fe20000010078 */
[----:B------:R-:W-:Y:S01]  /*1db0*/  FFMA.FTZ R7, R114, R116, R7 ;  /* 0x0000007472077223 */ /* 0x000fe20000010007 */
[----:B------:R-:W-:Y:S01]  /*1dc0*/  FADD.FTZ R19, R116, R19 ;  /* 0x0000001374137221 */ /* 0x000fe20000010000 */
[----:B------:R-:W-:Y:S01]  /*1dd0*/  SHF.L.U32 R120, R122, 0x10, RZ ;  /* 0x000000107a787819 */ /* 0x000fe200000006ff */
[----:B------:R-:W-:-:S04]  /*1de0*/  FADD.FTZ R22, R95, R22 ;  /* 0x000000165f167221 */ /* 0x000fc80000010000 */
[----:B------:R-:W-:Y:S01]  /*1df0*/  FADD.FTZ R21, R120, R21 ;  /* 0x0000001578157221 */ /* 0x000fe20000010000 */
[----:B------:R-:W-:Y:S01]  /*1e00*/  FADD.FTZ R39, R242, R39 ;  /* 0x00000027f2277221 */ /* 0x000fe20000010000 */
[----:B------:R-:W-:Y:S01]  /*1e10*/  FFMA.FTZ R27, R108, R242, R27 ;  /* 0x000000f26c1b7223 */ /* 0x000fe2000001001b */
[C---:B--2---:R-:W-:Y:S01]  /*1e20*/  FADD.FTZ R245, -R237.reuse, R125 ;  /* 0x0000007dedf57221 */ /* 0x044fe20000010100 */
[C---:B------:R-:W-:Y:S01]  /*1e30*/  SHF.L.U32 R125, R118.reuse, 0x10, RZ ;  /* 0x00000010767d7819 */ /* 0x040fe200000006ff */
[C---:B------:R-:W-:Y:S01]  /*1e40*/  FADD.FTZ R117, -R237.reuse, R124 ;  /* 0x0000007ced757221 */ /* 0x040fe20000010100 */
[----:B------:R-:W-:Y:S01]  /*1e50*/  PRMT R118, R118, 0x7632, R118 ;  /* 0x0000763276767816 */ /* 0x000fe20000000076 */
[C---:B------:R-:W-:Y:S01]  /*1e60*/  FADD.FTZ R121, -R237.reuse, R126 ;  /* 0x0000007eed797221 */ /* 0x040fe20000010100 */
[----:B------:R-:W-:Y:S01]  /*1e70*/  FADD.FTZ R127, -R237, R127 ;  /* 0x0000007fed7f7221 */ /* 0x000fe20000010100 */
[----:B------:R-:W-:Y:S01]  /*1e80*/  FMUL.FTZ R117, R236, R117 ;  /* 0x00000075ec757220 */ /* 0x000fe20000410000 */
[----:B------:R-:W-:Y:S01]  /*1e90*/  FMUL.FTZ R237, R198, R125 ;  /* 0x0000007dc6ed7220 */ /* 0x000fe20000410000 */
[----:B------:R-:W-:Y:S01]  /*1ea0*/  SHF.L.U32 R118, R118, 0x10, RZ ;  /* 0x0000001076767819 */ /* 0x000fe200000006ff */
[----:B------:R-:W-:Y:S01]  /*1eb0*/  FMUL.FTZ R122, R236, R245 ;  /* 0x000000f5ec7a7220 */ /* 0x000fe20000410000 */
[-C--:B------:R-:W-:Y:S01]  /*1ec0*/  FFMA.FTZ R10, R117, R95.reuse, R10 ;  /* 0x0000005f750a7223 */ /* 0x080fe2000001000a */
[----:B------:R-:W-:-:S02]  /*1ed0*/  FFMA.FTZ R116, R194, R95, R237 ;  /* 0x0000005fc2747223 */ /* 0x000fc400000100ed */
[----:B------:R-:W-:Y:S01]  /*1ee0*/  FMUL.FTZ R95, R220, R118 ;  /* 0x00000076dc5f7220 */ /* 0x000fe20000410000 */
[----:B------:R-:W-:-:S03]  /*1ef0*/  FFMA.FTZ R9, R122, R120, R9 ;  /* 0x000000787a097223 */ /* 0x000fc60000010009 */
[----:B------:R-:W-:Y:S01]  /*1f00*/  FFMA.FTZ R120, R216, R120, R95 ;  /* 0x00000078d8787223 */ /* 0x000fe2000001005f */
[C---:B------:R-:W-:Y:S01]  /*1f10*/  SHF.L.U32 R95, R119.reuse, 0x10, RZ ;  /* 0x00000010775f7819 */ /* 0x040fe200000006ff */
[----:B------:R-:W-:Y:S01]  /*1f20*/  FADD.FTZ R129, R118, R129 ;  /* 0x0000008176817221 */ /* 0x000fe20000010000 */
[----:B------:R-:W-:Y:S01]  /*1f30*/  PRMT R119, R119, 0x7632, R119 ;  /* 0x0000763277777816 */ /* 0x000fe20000000077 */
[----:B------:R-:W-:Y:S01]  /*1f40*/  FFMA.FTZ R33, R122, R118, R33 ;  /* 0x000000767a217223 */ /* 0x000fe20000010021 */
[----:B------:R-:W-:Y:S01]  /*1f50*/  SHF.L.U32 R118, R123, 0x10, RZ ;  /* 0x000000107b767819 */ /* 0x000fe200000006ff */
[----:B------:R-:W-:Y:S01]  /*1f60*/  FMUL.FTZ R121, R236, R121 ;  /* 0x00000079ec797220 */ /* 0x000fe20000410000 */
[----:B------:R-:W-:Y:S01]  /*1f70*/  FMUL.FTZ R124, R199, R95 ;  /* 0x0000005fc77c7220 */ /* 0x000fe20000410000 */
[----:B------:R-:W-:Y:S02]  /*1f80*/  PRMT R123, R123, 0x7632, R123 ;  /* 0x000076327b7b7816 */ /* 0x000fe4000000007b */
[----:B------:R-:W-:Y:S01]  /*1f90*/  SHF.L.U32 R242, R119, 0x10, RZ ;  /* 0x0000001077f27819 */ /* 0x000fe200000006ff */
[----:B------:R-:W-:Y:S01]  /*1fa0*/  FADD.FTZ R24, R118, R24 ;  /* 0x0000001876187221 */ /* 0x000fe20000010000 */
[-C--:B------:R-:W-:Y:S01]  /*1fb0*/  FFMA.FTZ R12, R121, R118.reuse, R12 ;  /* 0x00000076790c7223 */ /* 0x080fe2000001000c */
        /* <DEDUP_REMOVED lines=9> */
[----:B------:R-:W-:Y:S01]  /*2050*/  FADD.FTZ R126, RZ, R239 ;  /* 0x000000efff7e7221 */ /* 0x000fe20000010000 */
[----:B------:R-:W-:-:S03]  /*2060*/  FFMA.FTZ R95, R80, R239, RZ ;  /* 0x000000ef505f7223 */ /* 0x000fc600000100ff */
        /* <DEDUP_REMOVED lines=44> */
[----:B------:R-:W-:Y:S02]  /*2330*/  UMOV UR6, 0xffffffff ;  /* 0xffffffff00067882 */ /* 0x000fe40000000000 */
        /* <DEDUP_REMOVED lines=26> */
.L_x_1044:
[----:B-1----:R-:W-:Y:S01]  /*24e0*/  FADD.FTZ R244, R125, R244 ;  /* 0x000000f47df47221 */ /* 0x002fe20000010000 */
[----:B--2---:R-:W-:Y:S01]  /*24f0*/  FADD.FTZ R126, R123, R245 ;  /* 0x000000f57b7e7221 */ /* 0x004fe20000010000 */
[----:B------:R-:W-:Y:S02]  /*2500*/  ISETP.NE.U32.AND P3, PT, RZ, UR10, PT ;  /* 0x0000000aff007c0c */ /* 0x000fe4000bf65070 */
[----:B0-----:R-:W-:Y:S01]  /*2510*/  FMUL.FTZ R123, R244, UR9 ;  /* 0x00000009f47b7c20 */ /* 0x001fe20008410000 */
[----:B------:R-:W-:Y:S01]  /*2520*/  ISETP.NE.U32.AND P2, PT, RZ, UR16, PT ;  /* 0x00000010ff007c0c */ /* 0x000fe2000bf45070 */
[----:B------:R-:W-:Y:S01]  /*2530*/  FMUL.FTZ R126, R126, UR9 ;  /* 0x000000097e7e7c20 */ /* 0x000fe20008410000 */
[----:B------:R-:W-:Y:S02]  /*2540*/  ISETP.NE.AND.EX P3, PT, RZ, UR11, PT, P3 ;  /* 0x0000000bff007c0c */ /* 0x000fe4000bf65330 */
[----:B------:R-:W-:Y:S02]  /*2550*/  FSEL R123, R123, RZ, !P1 ;  /* 0x000000ff7b7b7208 */ /* 0x000fe40004800000 */
[----:B------:R-:W-:-:S02]  /*2560*/  ISETP.NE.U32.AND P1, PT, RZ, UR12, PT ;  /* 0x0000000cff007c0c */ /* 0x000fc4000bf25070 */
[----:B------:R-:W-:Y:S01]  /*2570*/  ISETP.NE.AND.EX P2, PT, RZ, UR17, PT, P2 ;  /* 0x00000011ff007c0c */ /* 0x000fe2000bf45320 */
[-CC-:B------:R-:W-:Y:S01]  /*2580*/  FFMA.FTZ R94, R94, R126.reuse, R123.reuse ;  /* 0x0000007e5e5e7223 */ /* 0x180fe2000001007b */
[----:B------:R-:W-:Y:S01]  /*2590*/  ISETP.NE.AND.EX P1, PT, RZ, UR13, PT, P1 ;  /* 0x0000000dff007c0c */ /* 0x000fe2000bf25310 */
        /* <DEDUP_REMOVED lines=9> */
[----:B------:R-:W-:Y:S01]  /*2630*/  FADD.FTZ R89, R89, -R94 ;  /* 0x8000005e59597221 */ /* 0x000fe20000010000 */
[----:B------:R-:W-:Y:S01]  /*2640*/  FADD.FTZ R93, R93, -R98 ;  /* 0x800000625d5d7221 */ /* 0x000fe20000010000 */
        /* <DEDUP_REMOVED lines=17> */
[----:B------:R-:W-:Y:S01]  /*2760*/  FADD.FTZ R111, R87, -R240 ;  /* 0x800000f0576f7221 */ /* 0x000fe20000010000 */
[----:B------:R-:W-:Y:S01]  /*2770*/  FADD.FTZ R123, R99, -R104 ;  /* 0x80000068637b7221 */ /* 0x000fe20000010000 */
[----:B------:R-:W-:Y:S01]  /*2780*/  FADD.FTZ R249, R116, -R117 ;  /* 0x8000007574f97221 */ /* 0x000fe20000010000 */
[C---:B------:R-:W-:Y:S01]  /*2790*/  FMUL.FTZ R101, R236.reuse, R89 ;  /* 0x00000059ec657220 */ /* 0x040fe20000410000 */
[----:B------:R-:W-:Y:S01]  /*27a0*/  FADD.FTZ R85, R85, -R92 ;  /* 0x8000005c55557221 */ /* 0x000fe20000010000 */
[----:B------:R-:W-:Y:S01]  /*27b0*/  FADD.FTZ R247, R115, -R114 ;  /* 0x8000007273f77221 */ /* 0x000fe20000010000 */
[----:B------:R-:W0:Y:S01]  /*27c0*/  @P1 LDC.64 R98, c[0x0][0x308] ;  /* 0x0000c200ff621b82 */ /* 0x000e220000000a00 */
[C---:B------:R-:W-:Y:S01]  /*27d0*/  FMUL.FTZ R117, R236.reuse, R93 ;  /* 0x0000005dec757220 */ /* 0x040fe20000410000 */
[----:B------:R-:W-:Y:S01]  /*27e0*/  FADD.FTZ R81, R81, -R84 ;  /* 0x8000005451517221 */ /* 0x000fe20000010000 */
[----:B------:R-:W-:Y:S01]  /*27f0*/  FADD.FTZ R91, R91, -R96 ;  /* 0x800000605b5b7221 */ /* 0x000fe20000010000 */
[C---:B------:R-:W-:Y:S01]  /*2800*/  FMUL.FTZ R114, R236.reuse, R97 ;  /* 0x00000061ec727220 */ /* 0x040fe20000410000 */
[----:B------:R-:W-:Y:S01]  /*2810*/  FMUL.FTZ R239, R236, R239 ;  /* 0x000000efecef7220 */ /* 0x000fe20000410000 */
[----:B------:R-:W-:Y:S01]  /*2820*/  FADD.FTZ R125, R82, -R125 ;  /* 0x8000007d527d7221 */ /* 0x000fe20000010000 */
[----:B------:R-:W-:Y:S01]  /*2830*/  FADD.FTZ R127, R86, -R127 ;  /* 0x8000007f567f7221 */ /* 0x000fe20000010000 */
[----:B------:R-:W1:Y:S01]  /*2840*/  LDC.64 R92, c[0x0][0x2f8] ;  /* 0x0000be00ff5c7b82 */ /* 0x000e620000000a00 */
[----:B------:R-:W-:Y:S01]  /*2850*/  FMUL.FTZ R90, R236, R111 ;  /* 0x0000006fec5a7220 */ /* 0x000fe20000410000 */
[----:B-----5:R-:W-:Y:S01]  /*2860*/  @P2 FADD.FTZ R101, R50, R101 ;  /* 0x0000006532652221 */ /* 0x020fe20000010000 */
[----:B------:R-:W-:Y:S01]  /*2870*/  FMUL.FTZ R84, R236, R81 ;  /* 0x00000051ec547220 */ /* 0x000fe20000410000 */
[----:B------:R-:W-:Y:S01]  /*2880*/  @P2 FADD.FTZ R239, R44, R239 ;  /* 0x000000ef2cef2221 */ /* 0x000fe20000010000 */
[----:B------:R-:W-:Y:S01]  /*2890*/  FADD.FTZ R83, R83, -R88 ;  /* 0x8000005853537221 */ /* 0x000fe20000010000 */
[C---:B------:R-:W-:Y:S01]  /*28a0*/  FMUL.FTZ R125, R236.reuse, R125 ;  /* 0x0000007dec7d7220 */ /* 0x040fe20000410000 */
[C---:B------:R-:W-:Y:S01]  /*28b0*/  FMUL.FTZ R87, R236.reuse, R85 ;  /* 0x00000055ec577220 */ /* 0x040fe20000410000 */
[----:B------:R-:W2:Y:S01]  /*28c0*/  @P3 LDC.64 R96, c[0x0][0x300] ;  /* 0x0000c000ff603b82 */ /* 0x000ea20000000a00 */
[C---:B------:R-:W-:Y:S01]  /*28d0*/  FMUL.FTZ R86, R236.reuse, R127 ;  /* 0x0000007fec567220 */ /* 0x040fe20000410000 */
[----:B------:R-:W-:Y:S01]  /*28e0*/  @P2 FADD.FTZ R90, R51, R90 ;  /* 0x0000005a335a2221 */ /* 0x000fe20000010000 */
[----:B------:R-:W-:Y:S01]  /*28f0*/  @P3 F2FP.BF16.F32.PACK_AB R85, RZ, R101 ;  /* 0x00000065ff55323e */ /* 0x000fe200000010ff */
[----:B------:R-:W-:Y:S01]  /*2900*/  @P2 FADD.FTZ R84, R45, R84 ;  /* 0x000000542d542221 */ /* 0x000fe20000010000 */
[----:B------:R-:W-:Y:S01]  /*2910*/  ISETP.NE.U32.AND P4, PT, RZ, UR12, PT ;  /* 0x0000000cff007c0c */ /* 0x000fe2000bf85070 */
[----:B------:R-:W-:Y:S01]  /*2920*/  FADD.FTZ R103, R103, -R108 ;  /* 0x8000006c67677221 */ /* 0x000fe20000010000 */
[----:B------:R-:W-:Y:S01]  /*2930*/  FMUL.FTZ R82, R236, R83 ;  /* 0x00000053ec527220 */ /* 0x000fe20000410000 */
[----:B------:R-:W-:Y:S01]  /*2940*/  @P2 FADD.FTZ R87, R48, R87 ;  /* 0x0000005730572221 */ /* 0x000fe20000010000 */
[----:B------:R-:W-:Y:S01]  /*2950*/  @P2 FADD.FTZ R86, R49, R86 ;  /* 0x0000005631562221 */ /* 0x000fe20000010000 */
[----:B------:R-:W-:Y:S01]  /*2960*/  @P2 FADD.FTZ R125, R46, R125 ;  /* 0x0000007d2e7d2221 */ /* 0x000fe20000010000 */
[----:B------:R-:W-:Y:S01]  /*2970*/  @P3 F2FP.BF16.F32.PACK_AB R80, RZ, R239 ;  /* 0x000000efff50323e */ /* 0x000fe200000010ff */
[C---:B------:R-:W-:Y:S01]  /*2980*/  FMUL.FTZ R108, R236.reuse, R103 ;  /* 0x00000067ec6c7220 */ /* 0x040fe20000410000 */
[----:B------:R-:W-:Y:S01]  /*2990*/  @P3 F2FP.BF16.F32.PACK_AB R88, RZ, R90 ;  /* 0x0000005aff58323e */ /* 0x000fe200000010ff */
[----:B------:R-:W-:Y:S01]  /*29a0*/  @P2 FADD.FTZ R82, R47, R82 ;  /* 0x000000522f522221 */ /* 0x000fe20000010000 */
[----:B------:R-:W-:Y:S01]  /*29b0*/  @P3 PRMT R71, R85, 0x7610, R71 ;  /* 0x0000761055473816 */ /* 0x000fe20000000047 */
[----:B------:R-:W-:Y:S01]  /*29c0*/  FADD.FTZ R251, R119, -R124 ;  /* 0x8000007c77fb7221 */ /* 0x000fe20000010000 */
[----:B------:R-:W-:Y:S01]  /*29d0*/  ISETP.NE.AND.EX P4, PT, RZ, UR13, PT, P4 ;  /* 0x0000000dff007c0c */ /* 0x000fe2000bf85340 */
[----:B------:R-:W-:Y:S01]  /*29e0*/  FMUL.FTZ R119, R236, R91 ;  /* 0x0000005bec777220 */ /* 0x000fe20000410000 */
[----:B------:R-:W-:Y:S01]  /*29f0*/  @P3 F2FP.BF16.F32.PACK_AB R100, RZ, R84 ;  /* 0x00000054ff64323e */ /* 0x000fe200000010ff */
[----:B------:R-:W-:Y:S01]  /*2a00*/  FADD.FTZ R109, R102, -R109 ;  /* 0x8000006d666d7221 */ /* 0x000fe20000010000 */
[----:B------:R-:W-:Y:S01]  /*2a10*/  @P3 PRMT R68, R80, 0x7610, R68 ;  /* 0x0000761050443816 */ /* 0x000fe20000000044 */
[----:B------:R-:W-:Y:S01]  /*2a20*/  FADD.FTZ R241, R106, -R241 ;  /* 0x800000f16af17221 */ /* 0x000fe20000010000 */
[----:B------:R-:W-:Y:S01]  /*2a30*/  @P3 F2FP.BF16.F32.PACK_AB R83, RZ, R87 ;  /* 0x00000057ff53323e */ /* 0x000fe200000010ff */
[----:B------:R-:W-:Y:S01]  /*2a40*/  FADD.FTZ R245, R113, -R112 ;  /* 0x8000007071f57221 */ /* 0x000fe20000010000 */
[----:B------:R-:W-:Y:S01]  /*2a50*/  @P3 F2FP.BF16.F32.PACK_AB R103, RZ, R86 ;  /* 0x00000056ff67323e */ /* 0x000fe200000010ff */
[----:B------:R-:W-:Y:S01]  /*2a60*/  FMUL.FTZ R113, R236, R241 ;  /* 0x000000f1ec717220 */ /* 0x000fe20000410000 */
[----:B------:R-:W-:Y:S01]  /*2a70*/  @P3 F2FP.BF16.F32.PACK_AB R81, RZ, R125 ;  /* 0x0000007dff51323e */ /* 0x000fe200000010ff */
[----:B0-----:R-:W-:Y:S01]  /*2a80*/  @P1 IMAD.WIDE.U32 R98, R235, 0x20, R98 ;  /* 0x00000020eb621825 */ /* 0x001fe200078e0062 */
[----:B------:R-:W-:-:S03]  /*2a90*/  @P3 PRMT R71, R71, 0x5410, R88 ;  /* 0x0000541047473816 */ /* 0x000fc60000000058 */
[----:B------:R-:W-:Y:S01]  /*2aa0*/  FMUL.FTZ R115, R236, R237 ;  /* 0x000000edec737220 */ /* 0x000fe20000410000 */
[C---:B------:R-:W-:Y:S01]  /*2ab0*/  SEL R89, R86.reuse, R77, P4 ;  /* 0x0000004d56597207 */ /* 0x040fe20002000000 */
[----:B--2---:R-:W-:Y:S01]  /*2ac0*/  @P3 IMAD.WIDE.U32 R96, R235, 0x10, R96 ;  /* 0x00000010eb603825 */ /* 0x004fe200078e0060 */
[----:B------:R-:W-:-:S03]  /*2ad0*/  F2FP.BF16.F32.PACK_AB R86, R86, R87 ;  /* 0x000000575656723e */ /* 0x000fc600000010ff */
[----:B------:R-:W-:Y:S01]  /*2ae0*/  @P2 FADD.FTZ R113, R58, R113 ;  /* 0x000000713a712221 */ /* 0x000fe20000010000 */
[----:B------:R-:W-:Y:S01]  /*2af0*/  SEL R88, R87, R76, P4 ;  /* 0x0000004c57587207 */ /* 0x000fe20002000000 */
[----:B------:R-:W-:Y:S01]  /*2b00*/  FADD.FTZ R243, R110, -R243 ;  /* 0x800000f36ef37221 */ /* 0x000fe20000010000 */
[----:B------:R-:W-:Y:S01]  /*2b10*/  SEL R91, R90, R79, P4 ;  /* 0x0000004f5a5b7207 */ /* 0x000fe20002000000 */
[----:B------:R-:W-:Y:S01]  /*2b20*/  FMUL.FTZ R110, R236, R109 ;  /* 0x0000006dec6e7220 */ /* 0x000fe20000410000 */
[----:B------:R-:W-:Y:S01]  /*2b30*/  F2FP.BF16.F32.PACK_AB R87, R90, R101 ;  /* 0x000000655a57723e */ /* 0x000fe200000010ff */
[----:B------:R-:W-:Y:S01]  /*2b40*/  @P2 FADD.FTZ R115, R56, R115 ;  /* 0x0000007338732221 */ /* 0x000fe20000010000 */
[----:B------:R-:W-:Y:S01]  /*2b50*/  SEL R90, R101, R78, P4 ;  /* 0x0000004e655a7207 */ /* 0x000fe20002000000 */
[----:B------:R-:W-:Y:S01]  /*2b60*/  @P2 FADD.FTZ R108, R59, R108 ;  /* 0x0000006c3b6c2221 */ /* 0x000fe20000010000 */
[----:B------:R-:W-:Y:S01]  /*2b70*/  @P3 PRMT R68, R68, 0x5410, R100 ;  /* 0x0000541044443816 */ /* 0x000fe20000000064 */
[----:B------:R-:W-:Y:S01]  /*2b80*/  @P2 FADD.FTZ R110, R57, R110 ;  /* 0x0000006e396e2221 */ /* 0x000fe20000010000 */
[----:B------:R-:W-:Y:S01]  /*2b90*/  @P3 F2FP.BF16.F32.PACK_AB R102, RZ, R82 ;  /* 0x00000052ff66323e */ /* 0x000fe200000010ff */
[----:B------:R-:W0:Y:S01]  /*2ba0*/  @P1 LDC.64 R100, c[0x0][0x308] ;  /* 0x0000c200ff641b82 */ /* 0x000e220000000a00 */
[----:B------:R-:W-:Y:S01]  /*2bb0*/  @P3 PRMT R70, R83, 0x7610, R70 ;  /* 0x0000761053463816 */ /* 0x000fe20000000046 */
[----:B------:R2:W-:Y:S01]  /*2bc0*/  @P1 STG.E.128 desc[UR4][R98.64+0x10], R88 ;  /* 0x0000105862001986 */ /* 0x0005e2000c101d04 */
[----:B------:R-:W-:Y:S01]  /*2bd0*/  @P3 PRMT R69, R81, 0x7610, R69 ;  /* 0x0000761051453816 */ /* 0x000fe20000000045 */
[----:B------:R-:W-:Y:S01]  /*2be0*/  @P2 FADD.FTZ R117, R54, R117 ;  /* 0x0000007536752221 */ /* 0x000fe20000010000 */
[----:B------:R-:W-:Y:S01]  /*2bf0*/  SEL R83, R82, R75, P4 ;  /* 0x0000004b52537207 */ /* 0x000fe20002000000 */
[----:B------:R-:W-:Y:S01]  /*2c00*/  @P2 FADD.FTZ R119, R52, R119 ;  /* 0x0000007734772221 */ /* 0x000fe20000010000 */
[----:B------:R-:W-:Y:S01]  /*2c10*/  F2FP.BF16.F32.PACK_AB R85, R82, R125 ;  /* 0x0000007d5255723e */ /* 0x000fe200000010ff */
[----:B------:R-:W-:Y:S01]  /*2c20*/  FMUL.FTZ R112, R236, R123 ;  /* 0x0000007bec707220 */ /* 0x000fe20000410000 */
[----:B------:R-:W-:Y:S01]  /*2c30*/  SEL R81, R84, R73, P4 ;  /* 0x0000004954517207 */ /* 0x000fe20002000000 */
[----:B------:R-:W-:Y:S01]  /*2c40*/  @P2 FADD.FTZ R114, R53, R114 ;  /* 0x0000007235722221 */ /* 0x000fe20000010000 */
[----:B------:R-:W-:Y:S01]  /*2c50*/  SEL R80, R239, R72, P4 ;  /* 0x00000048ef507207 */ /* 0x000fe20002000000 */
[----:B------:R-:W-:Y:S01]  /*2c60*/  @P2 FADD.FTZ R112, R55, R112 ;  /* 0x0000007037702221 */ /* 0x000fe20000010000 */
[----:B------:R-:W-:Y:S01]  /*2c70*/  SEL R82, R125, R74, P4 ;  /* 0x0000004a7d527207 */ /* 0x000fe20002000000 */
[----:B------:R-:W-:Y:S01]  /*2c80*/  FADD.FTZ R107, R107, -R238 ;  /* 0x800000ee6b6b7221 */ /* 0x000fe20000010000 */
[----:B------:R-:W-:Y:S01]  /*2c90*/  @P3 PRMT R70, R70, 0x5410, R103 ;  /* 0x0000541046463816 */ /* 0x000fe20000000067 */
[----:B------:R-:W-:Y:S01]  /*2ca0*/  FADD.FTZ R105, R120, -R105 ;  /* 0x8000006978697221 */ /* 0x000fe20000010000 */
[----:B------:R-:W-:Y:S01]  /*2cb0*/  @P3 PRMT R69, R69, 0x5410, R102 ;  /* 0x0000541045453816 */ /* 0x000fe20000000066 */
[--C-:B-1----:R-:W-:Y:S01]  /*2cc0*/  IMAD.WIDE.U32 R102, R235, 0x10, R92.reuse ;  /* 0x00000010eb667825 */ /* 0x102fe200078e005c */
[----:B------:R-:W-:Y:S01]  /*2cd0*/  F2FP.BF16.F32.PACK_AB R84, R84, R239 ;  /* 0x000000ef5454723e */ /* 0x000fe200000010ff */
[----:B------:R1:W-:Y:S01]  /*2ce0*/  @P1 STG.E.128 desc[UR4][R98.64], R80 ;  /* 0x0000005062001986 */ /* 0x0003e2000c101d04 */
[----:B--2---:R-:W-:Y:S01]  /*2cf0*/  SEL R89, R110, R77, P4 ;  /* 0x0000004d6e597207 */ /* 0x004fe20002000000 */
[--C-:B------:R-:W-:Y:S01]  /*2d00*/  IMAD.WIDE.U32 R234, R234, 0x10, R92.reuse ;  /* 0x00000010eaea7825 */ /* 0x100fe200078e005c */
[----:B------:R-:W-:Y:S01]  /*2d10*/  SEL R88, R115, R76, P4 ;  /* 0x0000004c73587207 */ /* 0x000fe20002000000 */
[----:B------:R-:W-:Y:S01]  /*2d20*/  STG.E.128 desc[UR4][R102.64], R84 ;  /* 0x0000005466007986 */ /* 0x000fe2000c101d04 */
[----:B------:R-:W-:Y:S01]  /*2d30*/  SEL R91, R108, R79, P4 ;  /* 0x0000004f6c5b7207 */ /* 0x000fe20002000000 */
[----:B------:R-:W-:Y:S01]  /*2d40*/  IMAD.WIDE.U32 R92, R233, 0x10, R92 ;  /* 0x00000010e95c7825 */ /* 0x000fe200078e005c */
[----:B------:R-:W-:Y:S01]  /*2d50*/  SEL R90, R113, R78, P4 ;  /* 0x0000004e715a7207 */ /* 0x000fe20002000000 */
[----:B------:R2:W-:Y:S02]  /*2d60*/  @P3 STG.E.128 desc[UR4][R96.64], R68 ;  /* 0x0000004460003986 */ /* 0x0005e4000c101d04 */
[----:B------:R-:W-:Y:S01]  /*2d70*/  FADD.FTZ R121, R118, -R121 ;  /* 0x8000007976797221 */ /* 0x000fe20000010000 */
        /* <DEDUP_REMOVED lines=8> */
[----:B-1----:R-:W-:Y:S01]  /*2e00*/  @P3 F2FP.BF16.F32.PACK_AB R82, RZ, R115 ;  /* 0x00000073ff52323e */ /* 0x002fe200000010ff */
[----:B------:R-:W-:Y:S01]  /*2e10*/  @P2 FADD.FTZ R105, R66, R105 ;  /* 0x0000006942692221 */ /* 0x000fe20000010000 */
[----:B------:R-:W-:Y:S01]  /*2e20*/  @P3 F2FP.BF16.F32.PACK_AB R99, RZ, R108 ;  /* 0x0000006cff63323e */ /* 0x000fe200000010ff */
[----:B------:R-:W-:Y:S01]  /*2e30*/  @P2 FADD.FTZ R107, R64, R107 ;  /* 0x0000006b406b2221 */ /* 0x000fe20000010000 */
[----:B------:R-:W-:Y:S01]  /*2e40*/  @P3 F2FP.BF16.F32.PACK_AB R83, RZ, R110 ;  /* 0x0000006eff53323e */ /* 0x000fe200000010ff */
[----:B------:R-:W-:Y:S01]  /*2e50*/  @P2 FADD.FTZ R109, R62, R109 ;  /* 0x0000006d3e6d2221 */ /* 0x000fe20000010000 */
[----:B------:R-:W-:Y:S01]  /*2e60*/  @P3 F2FP.BF16.F32.PACK_AB R81, RZ, R117 ;  /* 0x00000075ff51323e */ /* 0x000fe200000010ff */
[----:B------:R-:W-:Y:S01]  /*2e70*/  @P2 FADD.FTZ R111, R60, R111 ;  /* 0x0000006f3c6f2221 */ /* 0x000fe20000010000 */
[----:B--2---:R-:W-:Y:S01]  /*2e80*/  @P3 F2FP.BF16.F32.PACK_AB R97, RZ, R113 ;  /* 0x00000071ff61323e */ /* 0x004fe200000010ff */
[----:B------:R-:W-:Y:S01]  /*2e90*/  @P2 FADD.FTZ R236, R67, R236 ;  /* 0x000000ec43ec2221 */ /* 0x000fe20000010000 */
[----:B------:R-:W-:Y:S01]  /*2ea0*/  @P3 F2FP.BF16.F32.PACK_AB R80, RZ, R119 ;  /* 0x00000077ff50323e */ /* 0x000fe200000010ff */
[----:B------:R-:W-:Y:S01]  /*2eb0*/  @P2 FADD.FTZ R94, R65, R94 ;  /* 0x0000005e415e2221 */ /* 0x000fe20000010000 */
[----:B------:R-:W-:Y:S01]  /*2ec0*/  @P3 PRMT R71, R97, 0x7610, R71 ;  /* 0x0000761061473816 */ /* 0x000fe20000000047 */
[----:B------:R-:W-:Y:S01]  /*2ed0*/  @P2 FADD.FTZ R104, R63, R104 ;  /* 0x000000683f682221 */ /* 0x000fe20000010000 */
[----:B------:R-:W1:Y:S01]  /*2ee0*/  @P3 LDC.64 R96, c[0x0][0x300] ;  /* 0x0000c000ff603b82 */ /* 0x000e620000000a00 */
[----:B------:R-:W-:Y:S01]  /*2ef0*/  @P3 PRMT R70, R82, 0x7610, R70 ;  /* 0x0000761052463816 */ /* 0x000fe20000000046 */
[----:B------:R-:W-:Y:S01]  /*2f00*/  @P2 FADD.FTZ R106, R61, R106 ;  /* 0x0000006a3d6a2221 */ /* 0x000fe20000010000 */
[----:B------:R-:W-:Y:S01]  /*2f10*/  @P3 PRMT R71, R71, 0x5410, R99 ;  /* 0x0000541047473816 */ /* 0x000fe20000000063 */
[----:B0-----:R-:W-:Y:S01]  /*2f20*/  @P1 IMAD.WIDE.U32 R98, R233, 0x20, R100 ;  /* 0x00000020e9621825 */ /* 0x001fe200078e0064 */
[----:B------:R-:W-:-:S02]  /*2f30*/  @P3 PRMT R69, R81, 0x7610, R69 ;  /* 0x0000761051453816 */ /* 0x000fc40000000045 */
[----:B------:R-:W-:Y:S02]  /*2f40*/  @P3 PRMT R68, R80, 0x7610, R68 ;  /* 0x0000761050443816 */ /* 0x000fe40000000044 */
[----:B------:R-:W-:Y:S01]  /*2f50*/  @P3 PRMT R70, R70, 0x5410, R83 ;  /* 0x0000541046463816 */ /* 0x000fe20000000053 */
[----:B------:R0:W-:Y:S01]  /*2f60*/  @P1 STG.E.128 desc[UR4][R98.64+0x10], R88 ;  /* 0x0000105862001986 */ /* 0x0001e2000c101d04 */
[----:B------:R-:W-:Y:S02]  /*2f70*/  SEL R81, R114, R73, P4 ;  /* 0x0000004972517207 */ /* 0x000fe40002000000 */
[----:B------:R-:W-:Y:S02]  /*2f80*/  SEL R80, R119, R72, P4 ;  /* 0x0000004877507207 */ /* 0x000fe40002000000 */
[----:B------:R-:W-:Y:S02]  /*2f90*/  SEL R83, R112, R75, P4 ;  /* 0x0000004b70537207 */ /* 0x000fe40002000000 */
[----:B------:R-:W-:-:S02]  /*2fa0*/  SEL R82, R117, R74, P4 ;  /* 0x0000004a75527207 */ /* 0x000fc40002000000 */
[----:B------:R-:W-:Y:S02]  /*2fb0*/  F2FP.BF16.F32.PACK_AB R84, R114, R119 ;  /* 0x000000777254723e */ /* 0x000fe400000010ff */
[----:B------:R-:W-:Y:S01]  /*2fc0*/  F2FP.BF16.F32.PACK_AB R85, R112, R117 ;  /* 0x000000757055723e */ /* 0x000fe200000010ff */
[----:B------:R2:W-:Y:S01]  /*2fd0*/  @P1 STG.E.128 desc[UR4][R98.64], R80 ;  /* 0x0000005062001986 */ /* 0x0005e2000c101d04 */
[----:B------:R-:W-:Y:S01]  /*2fe0*/  F2FP.BF16.F32.PACK_AB R86, R110, R115 ;  /* 0x000000736e56723e */ /* 0x000fe200000010ff */
[----:B-1----:R-:W-:Y:S01]  /*2ff0*/  @P3 IMAD.WIDE.U32 R96, R233, 0x10, R96 ;  /* 0x00000010e9603825 */ /* 0x002fe200078e0060 */
[----:B------:R-:W-:Y:S02]  /*3000*/  F2FP.BF16.F32.PACK_AB R87, R108, R113 ;  /* 0x000000716c57723e */ /* 0x000fe400000010ff */
[----:B------:R-:W-:Y:S01]  /*3010*/  @P3 F2FP.BF16.F32.PACK_AB R103, RZ, R112 ;  /* 0x00000070ff67323e */ /* 0x000fe200000010ff */
[----:B0-----:R-:W0:Y:S01]  /*3020*/  @P1 LDC.64 R88, c[0x0][0x308] ;  /* 0x0000c200ff581b82 */ /* 0x001e220000000a00 */
[----:B------:R-:W-:Y:S01]  /*3030*/  @P3 F2FP.BF16.F32.PACK_AB R102, RZ, R114 ;  /* 0x00000072ff66323e */ /* 0x000fe200000010ff */
[----:B------:R1:W-:Y:S01]  /*3040*/  STG.E.128 desc[UR4][R92.64], R84 ;  /* 0x000000545c007986 */ /* 0x0003e2000c101d04 */
[----:B------:R-:W-:-:S02]  /*3050*/  @P3 PRMT R69, R69, 0x5410, R103 ;  /* 0x0000541045453816 */ /* 0x000fc40000000067 */
[----:B------:R-:W-:Y:S02]  /*3060*/  @P3 PRMT R68, R68, 0x5410, R102 ;  /* 0x0000541044443816 */ /* 0x000fe40000000066 */
[----:B------:R-:W-:Y:S02]  /*3070*/  @P3 F2FP.BF16.F32.PACK_AB R90, RZ, R111 ;  /* 0x0000006fff5a323e */ /* 0x000fe400000010ff */
[----:B------:R-:W-:Y:S01]  /*3080*/  @P3 F2FP.BF16.F32.PACK_AB R100, RZ, R236 ;  /* 0x000000ecff64323e */ /* 0x000fe200000010ff */
[----:B------:R3:W-:Y:S01]  /*3090*/  @P3 STG.E.128 desc[UR4][R96.64], R68 ;  /* 0x0000004460003986 */ /* 0x0007e2000c101d04 */
[----:B------:R-:W-:Y:S02]  /*30a0*/  @P3 F2FP.BF16.F32.PACK_AB R91, RZ, R106 ;  /* 0x0000006aff5b323e */ /* 0x000fe400000010ff */
[----:B--2---:R-:W-:Y:S02]  /*30b0*/  @P3 F2FP.BF16.F32.PACK_AB R99, RZ, R105 ;  /* 0x00000069ff63323e */ /* 0x004fe400000010ff */
[----:B------:R-:W-:-:S02]  /*30c0*/  @P3 F2FP.BF16.F32.PACK_AB R98, RZ, R94 ;  /* 0x0000005eff62323e */ /* 0x000fc400000010ff */
[----:B------:R-:W-:Y:S02]  /*30d0*/  SEL R72, R111, R72, P4 ;  /* 0x000000486f487207 */ /* 0x000fe40002000000 */
[----:B------:R-:W-:Y:S01]  /*30e0*/  SEL R73, R106, R73, P4 ;  /* 0x000000496a497207 */ /* 0x000fe20002000000 */
[----:B-1----:R-:W1:Y:S01]  /*30f0*/  @P3 LDC.64 R86, c[0x0][0x300] ;  /* 0x0000c000ff563b82 */ /* 0x002e620000000a00 */
[----:B------:R-:W-:Y:S02]  /*3100*/  @P3 F2FP.BF16.F32.PACK_AB R92, RZ, R109 ;  /* 0x0000006dff5c323e */ /* 0x000fe400000010ff */
[----:B------:R-:W-:Y:S01]  /*3110*/  @P3 F2FP.BF16.F32.PACK_AB R93, RZ, R104 ;  /* 0x00000068ff5d323e */ /* 0x000fe200000010ff */
[----:B0-----:R-:W-:Y:S01]  /*3120*/  @P1 IMAD.WIDE.U32 R88, R222, 0x20, R88 ;  /* 0x00000020de581825 */ /* 0x001fe200078e0058 */
[----:B------:R-:W-:Y:S02]  /*3130*/  SEL R74, R109, R74, P4 ;  /* 0x0000004a6d4a7207 */ /* 0x000fe40002000000 */
[----:B------:R-:W-:Y:S01]  /*3140*/  SEL R75, R104, R75, P4 ;  /* 0x0000004b684b7207 */ /* 0x000fe20002000000 */
[----:B------:R-:W0:Y:S01]  /*3150*/  LDC.64 R84, c[0x0][0x210] ;  /* 0x00008400ff547b82 */ /* 0x000e220000000a00 */
[----:B---3--:R-:W-:-:S02]  /*3160*/  @P3 F2FP.BF16.F32.PACK_AB R97, RZ, R107 ;  /* 0x0000006bff61323e */ /* 0x008fc400000010ff */
[----:B------:R-:W-:Y:S01]  /*3170*/  @P3 PRMT R71, R99, 0x7610, R71 ;  /* 0x0000761063473816 */ /* 0x000fe20000000047 */
[----:B------:R2:W-:Y:S01]  /*3180*/  @P1 STG.E.128 desc[UR4][R88.64], R72 ;  /* 0x0000004858001986 */ /* 0x0005e2000c101d04 */
[----:B------:R-:W-:Y:S02]  /*3190*/  @P3 PRMT R70, R97, 0x7610, R70 ;  /* 0x0000761061463816 */ /* 0x000fe40000000046 */
[----:B------:R-:W-:Y:S02]  /*31a0*/  @P3 PRMT R69, R92, 0x7610, R69 ;  /* 0x000076105c453816 */ /* 0x000fe40000000045 */
[----:B------:R-:W-:Y:S02]  /*31b0*/  @P3 PRMT R68, R90, 0x7610, R68 ;  /* 0x000076105a443816 */ /* 0x000fe40000000044 */
[----:B------:R-:W-:Y:S02]  /*31c0*/  SEL R76, R107, R76, P4 ;  /* 0x0000004c6b4c7207 */ /* 0x000fe40002000000 */
[----:B------:R-:W-:-:S02]  /*31d0*/  SEL R77, R94, R77, P4 ;  /* 0x0000004d5e4d7207 */ /* 0x000fc40002000000 */
[----:B------:R-:W-:Y:S01]  /*31e0*/  SEL R78, R105, R78, P4 ;  /* 0x0000004e694e7207 */ /* 0x000fe20002000000 */
[----:B-1----:R-:W-:Y:S01]  /*31f0*/  @P3 IMAD.WIDE.U32 R86, R222, 0x10, R86 ;  /* 0x00000010de563825 */ /* 0x002fe200078e0056 */
[----:B------:R-:W-:Y:S02]  /*3200*/  SEL R79, R236, R79, P4 ;  /* 0x0000004fec4f7207 */ /* 0x000fe40002000000 */
[----:B------:R-:W-:Y:S02]  /*3210*/  F2FP.BF16.F32.PACK_AB R80, R106, R111 ;  /* 0x0000006f6a50723e */ /* 0x000fe400000010ff */
[----:B------:R-:W-:Y:S01]  /*3220*/  F2FP.BF16.F32.PACK_AB R81, R104, R109 ;  /* 0x0000006d6851723e */ /* 0x000fe200000010ff */
[----:B------:R2:W-:Y:S01]  /*3230*/  @P1 STG.E.128 desc[UR4][R88.64+0x10], R76 ;  /* 0x0000104c58001986 */ /* 0x0005e2000c101d04 */
[----:B------:R-:W-:Y:S02]  /*3240*/  F2FP.BF16.F32.PACK_AB R82, R94, R107 ;  /* 0x0000006b5e52723e */ /* 0x000fe400000010ff */
        /* <DEDUP_REMOVED lines=11> */
.L_x_1030:
        /* <DEDUP_REMOVED lines=18> */
[----:B--2---:R-:W-:Y:S02]  /*3420*/  MOV R68, R179 ;  /* 0x000000b300447202 */ /* 0x004fe40000000f00 */
        /* <DEDUP_REMOVED lines=61> */
.L_x_1029:
[----:B------:R-:W-:Y:S05]  /*3800*/  BSYNC B0 ;  /* 0x0000000000007941 */ /* 0x000fea0003800000 */
.L_x_1027:
        /* <DEDUP_REMOVED lines=20> */
[----:B------:R-:W-:Y:S01]  /*3950*/  BAR.SYNC.DEFER_BLOCKING 0x0 ;  /* 0x0000000000007b1d */ /* 0x000fe20000010000 */
[----:B------:R-:W-:-:S05]  /*3960*/  IADD3 R133, P0, R58, R133, RZ ;  /* 0x000000853a857210 */ /* 0x000fca0007f1e0ff */
        /* <DEDUP_REMOVED lines=109> */
[----:B-1----:R-:W-:-:S03]  /*4040*/  FADD.FTZ R39, R6, R39 ;  /* 0x0000002706277221 */ /* 0x002fc60000010000 */
        /* <DEDUP_REMOVED lines=49> */
[----:B------:R-:W-:Y:S01]  /*4360*/  FADD.FTZ R19, R22, R5 ;  /* 0x0000000516137221 */ /* 0x000fe20000010000 */
[----:B------:R-:W-:-:S02]  /*4370*/  SHF.L.U32 R22, R133, 0x2, RZ ;  /* 0x0000000285167819 */ /* 0x000fc400000006ff */
[----:B------:R-:W-:Y:S01]  /*4380*/  STS.128 [R3+0x10], R72 ;  /* 0x0000104803007388 */ /* 0x000fe20000000c00 */
[----:B0-----:R-:W-:Y:S01]  /*4390*/  FADD.FTZ R65, R24, R65 ;  /* 0x0000004118417221 */ /* 0x001fe20000010000 */
[----:B------:R-:W-:Y:S02]  /*43a0*/  SHF.L.U64.HI R24, R133, 0x2, R2 ;  /* 0x0000000285187819 */ /* 0x000fe40000010202 */
[----:B------:R-:W-:Y:S01]  /*43b0*/  STS.128 [R3+0x400], R76 ;  /* 0x0004004c03007388 */ /* 0x000fe20000000c00 */
[C---:B------:R-:W-:Y:S01]  /*43c0*/  IADD3 R2, P0, R22.reuse, UR6, RZ ;  /* 0x0000000616027c10 */ /* 0x040fe2000ff1e0ff */
[----:B-1----:R-:W-:Y:S01]  /*43d0*/  FADD.FTZ R21, R7, R6 ;  /* 0x0000000607157221 */ /* 0x002fe20000010000 */
[----:B------:R-:W-:Y:S01]  /*43e0*/  IADD3 R4, P1, R22, UR14, RZ ;  /* 0x0000000e16047c10 */ /* 0x000fe2000ff3e0ff */
[----:B------:R-:W-:Y:S01]  /*43f0*/  STS.128 [R3+0x410], R100 ;  /* 0x0004106403007388 */ /* 0x000fe20000000c00 */
[----:B--2---:R-:W-:Y:S02]  /*4400*/  FADD.FTZ R41, R8, R41 ;  /* 0x0000002908297221 */ /* 0x004fe40000010000 */
[----:B------:R-:W-:Y:S01]  /*4410*/  IADD3.X R5, R24, UR15, RZ, P1, !PT ;  /* 0x0000000f18057c10 */ /* 0x000fe20008ffe4ff */
[----:B------:R-:W-:Y:S01]  /*4420*/  STS.128 [R3+0x800], R28 ;  /* 0x0008001c03007388 */ /* 0x000fe20000000c00 */
[----:B------:R-:W-:-:S02]  /*4430*/  ULDC.64 UR14, c[0x0][0x2e0] ;  /* 0x0000b800000e7ab9 */ /* 0x000fc40000000a00 */
[----:B------:R-:W-:Y:S01]  /*4440*/  IADD3 R8, P1, R22, UR14, RZ ;  /* 0x0000000e16087c10 */ /* 0x000fe2000ff3e0ff */
[----:B------:R0:W-:Y:S01]  /*4450*/  STS.128 [R3+0x810], R32 ;  /* 0x0008102003007388 */ /* 0x0001e20000000c00 */
[----:B------:R-:W-:Y:S01]  /*4460*/  BAR.SYNC.DEFER_BLOCKING 0x0 ;  /* 0x0000000000007b1d */ /* 0x000fe20000010000 */
[----:B0-----:R-:W-:-:S05]  /*4470*/  IADD3.X R3, R24, UR7, RZ, P0, !PT ;  /* 0x0000000718037c10 */ /* 0x001fca00087fe4ff */
[----:B------:R-:W-:Y:S02]  /*4480*/  ULDC.64 UR6, c[0x0][0x2e8] ;  /* 0x0000ba0000067ab9 */ /* 0x000fe40000000a00 */
[----:B------:R-:W-:-:S04]  /*4490*/  IADD3 R6, P0, R22, UR6, RZ ;  /* 0x0000000616067c10 */ /* 0x000fc8000ff1e0ff */
        /* <DEDUP_REMOVED lines=75> */
.L_x_1031:
[----:B------:R-:W-:Y:S01]  /*4950*/  HFMA2.MMA R127, -RZ, RZ, 0, 5.9604644775390625e-08 ;  /* 0x00000001ff7f7435 */ /* 0x000fe200000001ff */
[----:B------:R-:W-:Y:S01]  /*4960*/  BSSY B2, `(.L_x_1033) ;  /* 0x0000006000027945 */ /* 0x000fe20003800000 */
[----:B------:R-:W-:Y:S02]  /*4970*/  MOV R126, 0x1f ;  /* 0x0000001f007e7802 */ /* 0x000fe40000000f00 */
[----:B------:R-:W-:-:S07]  /*4980*/  MOV R242, 0xffffffff ;  /* 0xffffffff00f27802 */ /* 0x000fce0000000f00 */
[----:B-----5:R-:W-:Y:S05]  /*4990*/  WARPSYNC.COLLECTIVE R242, `(.L_x_1034) ;  /* 0x00000000f2087348 */ /* 0x020fea0003c00000 */
[----:B------:R0:W1:Y:S02]  /*49a0*/  SHFL.BFLY P2, R245, R237, R127, R126 ;  /* 0x0c00007fedf57389 */ /* 0x000064000004007e */
[----:B01---5:R-:W-:Y:S01]  /*49b0*/  ENDCOLLECTIVE ;  /* 0x000000000000791b */ /* 0x023fe20003800000 */
.L_x_1034:
[----:B------:R-:W-:Y:S05]  /*49c0*/  BSYNC B2 ;  /* 0x0000000000027941 */ /* 0x000fea0003800000 */
.L_x_1033:
        /* <DEDUP_REMOVED lines=8> */
.L_x_1035:
[----:B------:R-:W-:Y:S01]  /*4a50*/  HFMA2.MMA R127, -RZ, RZ, 0, 1.1920928955078125e-07 ;  /* 0x00000002ff7f7435 */ /* 0x000fe200000001ff */
[----:B------:R-:W-:Y:S02]  /*4a60*/  MOV R237, R246 ;  /* 0x000000f600ed7202 */ /* 0x000fe40000000f00 */
[----:B------:R-:W-:-:S08]  /*4a70*/  MOV R244, R245 ;  /* 0x000000f500f47202 */ /* 0x000fd00000000f00 */
[----:B------:R-:W-:Y:S05]  /*4a80*/  WARPSYNC.COLLECTIVE R242, `(.L_x_1036) ;  /* 0x00000000f2087348 */ /* 0x000fea0003c00000 */
[----:B------:R0:W1:Y:S02]  /*4a90*/  SHFL.BFLY P2, R245, R237, R127, R126 ;  /* 0x0c00007fedf57389 */ /* 0x000064000004007e */
[----:B01----:R-:W-:Y:S01]  /*4aa0*/  ENDCOLLECTIVE ;  /* 0x000000000000791b */ /* 0x003fe20003800000 */
.L_x_1036:
[----:B------:R-:W-:-:S05]  /*4ab0*/  FADD.FTZ R244, R123, R244 ;  /* 0x000000f47bf47221 */ /* 0x000fca0000010000 */
[----:B------:R-:W-:Y:S01]  /*4ac0*/  MOV R237, R244 ;  /* 0x000000f400ed7202 */ /* 0x000fe20000000f00 */
[----:B------:R-:W-:-:S07]  /*4ad0*/  FADD.FTZ R247, R246, R245 ;  /* 0x000000f5f6f77221 */ /* 0x000fce0000010000 */
[----:B------:R-:W-:Y:S05]  /*4ae0*/  WARPSYNC.COLLECTIVE R242, `(.L_x_1037) ;  /* 0x00000000f2087348 */ /* 0x000fea0003c00000 */
[----:B------:R0:W1:Y:S02]  /*4af0*/  SHFL.BFLY P2, R245, R237, R127, R126 ;  /* 0x0c00007fedf57389 */ /* 0x000064000004007e */
[----:B01----:R-:W-:Y:S01]  /*4b00*/  ENDCOLLECTIVE ;  /* 0x000000000000791b */ /* 0x003fe20003800000 */
.L_x_1037:
[----:B------:R-:W-:Y:S01]  /*4b10*/  HFMA2.MMA R127, -RZ, RZ, 0, 2.384185791015625e-07 ;  /* 0x00000004ff7f7435 */ /* 0x000fe200000001ff */
[----:B------:R-:W-:Y:S02]  /*4b20*/  MOV R237, R247 ;  /* 0x000000f700ed7202 */ /* 0x000fe40000000f00 */
[----:B------:R-:W-:-:S08]  /*4b30*/  MOV R125, R245 ;  /* 0x000000f5007d7202 */ /* 0x000fd00000000f00 */
[----:B------:R-:W-:Y:S05]  /*4b40*/  WARPSYNC.COLLECTIVE R242, `(.L_x_1038) ;  /* 0x00000000f2087348 */ /* 0x000fea0003c00000 */
[----:B------:R0:W1:Y:S02]  /*4b50*/  SHFL.BFLY P2, R245, R237, R127, R126 ;  /* 0x0c00007fedf57389 */ /* 0x000064000004007e */
[----:B01----:R-:W-:Y:S01]  /*4b60*/  ENDCOLLECTIVE ;  /* 0x000000000000791b */ /* 0x003fe20003800000 */
.L_x_1038:
[----:B------:R-:W-:-:S05]  /*4b70*/  FADD.FTZ R248, R244, R125 ;  /* 0x0000007df4f87221 */ /* 0x000fca0000010000 */
[----:B------:R-:W-:Y:S01]  /*4b80*/  MOV R237, R248 ;  /* 0x000000f800ed7202 */ /* 0x000fe20000000f00 */
[----:B------:R-:W-:-:S07]  /*4b90*/  FADD.FTZ R249, R247, R245 ;  /* 0x000000f5f7f97221 */ /* 0x000fce0000010000 */
[----:B------:R-:W-:Y:S05]  /*4ba0*/  WARPSYNC.COLLECTIVE R242, `(.L_x_1039) ;  /* 0x00000000f2087348 */ /* 0x000fea0003c00000 */
[----:B------:R0:W1:Y:S02]  /*4bb0*/  SHFL.BFLY P2, R245, R237, R127, R126 ;  /* 0x0c00007fedf57389 */ /* 0x000064000004007e */
[----:B01----:R-:W-:Y:S01]  /*4bc0*/  ENDCOLLECTIVE ;  /* 0x000000000000791b */ /* 0x003fe20003800000 */
.L_x_1039:
[----:B------:R-:W-:Y:S01]  /*4bd0*/  HFMA2.MMA R127, -RZ, RZ, 0, 4.76837158203125e-07 ;  /* 0x00000008ff7f7435 */ /* 0x000fe200000001ff */
[----:B------:R-:W-:Y:S02]  /*4be0*/  MOV R237, R249 ;  /* 0x000000f900ed7202 */ /* 0x000fe40000000f00 */
[----:B------:R-:W-:-:S08]  /*4bf0*/  MOV R125, R245 ;  /* 0x000000f5007d7202 */ /* 0x000fd00000000f00 */
[----:B------:R-:W-:Y:S05]  /*4c00*/  WARPSYNC.COLLECTIVE R242, `(.L_x_1040) ;  /* 0x00000000f2087348 */ /* 0x000fea0003c00000 */
[----:B------:R0:W1:Y:S02]  /*4c10*/  SHFL.BFLY P2, R245, R237, R127, R126 ;  /* 0x0c00007fedf57389 */ /* 0x000064000004007e */
[----:B01----:R-:W-:Y:S01]  /*4c20*/  ENDCOLLECTIVE ;  /* 0x000000000000791b */ /* 0x003fe20003800000 */
.L_x_1040:
[----:B------:R-:W-:-:S05]  /*4c30*/  FADD.FTZ R250, R248, R125 ;  /* 0x0000007df8fa7221 */ /* 0x000fca0000010000 */
[----:B------:R-:W-:Y:S01]  /*4c40*/  MOV R237, R250 ;  /* 0x000000fa00ed7202 */ /* 0x000fe20000000f00 */
[----:B------:R-:W-:-:S07]  /*4c50*/  FADD.FTZ R125, R249, R245 ;  /* 0x000000f5f97d7221 */ /* 0x000fce0000010000 */
[----:B------:R-:W-:Y:S05]  /*4c60*/  WARPSYNC.COLLECTIVE R242, `(.L_x_1041) ;  /* 0x00000000f2087348 */ /* 0x000fea0003c00000 */
[----:B------:R0:W1:Y:S02]  /*4c70*/  SHFL.BFLY P2, R245, R237, R127, R126 ;  /* 0x0c00007fedf57389 */ /* 0x000064000004007e */
[----:B01----:R-:W-:Y:S01]  /*4c80*/  ENDCOLLECTIVE ;  /* 0x000000000000791b */ /* 0x003fe20003800000 */
.L_x_1041:
[----:B------:R-:W-:Y:S01]  /*4c90*/  HFMA2.MMA R127, -RZ, RZ, 0, 9.5367431640625e-07 ;  /* 0x00000010ff7f7435 */ /* 0x000fe200000001ff */
[----:B------:R-:W-:Y:S02]  /*4ca0*/  MOV R237, R125 ;  /* 0x0000007d00ed7202 */ /* 0x000fe40000000f00 */
[----:B------:R-:W-:-:S08]  /*4cb0*/  MOV R123, R245 ;  /* 0x000000f5007b7202 */ /* 0x000fd00000000f00 */
[----:B------:R-:W-:Y:S05]  /*4cc0*/  WARPSYNC.COLLECTIVE R242, `(.L_x_1042) ;  /* 0x00000000f2087348 */ /* 0x000fea0003c00000 */
[----:B------:R0:W1:Y:S02]  /*4cd0*/  SHFL.BFLY P2, R245, R237, R127, R126 ;  /* 0x0c00007fedf57389 */ /* 0x000064000004007e */
[----:B01----:R-:W-:Y:S01]  /*4ce0*/  ENDCOLLECTIVE ;  /* 0x000000000000791b */ /* 0x003fe20003800000 */
.L_x_1042:
[----:B------:R-:W-:-:S05]  /*4cf0*/  FADD.FTZ R123, R250, R123 ;  /* 0x0000007bfa7b7221 */ /* 0x000fca0000010000 */
[----:B------:R-:W-:Y:S02]  /*4d00*/  MOV R237, R123 ;  /* 0x0000007b00ed7202 */ /* 0x000fe40000000f00 */
[----:B------:R-:W-:-:S07]  /*4d10*/  MOV R244, R245 ;  /* 0x000000f500f47202 */ /* 0x000fce0000000f00 */
[----:B------:R-:W-:Y:S05]  /*4d20*/  WARPSYNC.COLLECTIVE R242, `(.L_x_1043) ;  /* 0x00000000f2087348 */ /* 0x000fea0003c00000 */
[----:B------:R0:W1:Y:S02]  /*4d30*/  SHFL.BFLY P2, R245, R237, R127, R126 ;  /* 0x0c00007fedf57389 */ /* 0x000064000004007e */
[----:B01----:R-:W-:Y:S01]  /*4d40*/  ENDCOLLECTIVE ;  /* 0x000000000000791b */ /* 0x003fe20003800000 */
.L_x_1043:
[----:B------:R-:W-:Y:S05]  /*4d50*/  BRA `(.L_x_1044) ;  /* 0xffffffd400e07947 */ /* 0x000fea000383ffff */
.L_x_1045:
        /* <DEDUP_REMOVED lines=10> */
.L_x_3467:


//--------------------- .text._ZN10layer_norm31ln_parallel_residual_bwd_kernelINS_13Kernel_traitsI13__nv_bfloat16S2_fS2_fjLj768ELj1ELj4ELj1ELj16ENS_18Kernel_traits_baseILj768ES2_S2_fS2_fjLj128EEEEELb0ELb1ELb0EEEvNS_9BwdParamsE --------------------------
	.section	.text._ZN10layer_norm31ln_parallel_residual_bwd_kernelINS_13Kernel_traitsI13__nv_bfloat16S2_fS2_fjLj768ELj1ELj4ELj1ELj16ENS_18Kernel_traits_baseILj768ES2_S2_fS2_fjLj128EEEEELb0ELb1ELb0EEEvNS_9BwdParamsE,"ax",@progbits
	.align	128
        .global         _ZN10layer_norm31ln_parallel_residual_bwd_kernelINS_13Kernel_traitsI13__nv_bfloat16S2_fS2_fjLj768ELj1ELj4ELj1ELj16ENS_18Kernel_traits_baseILj768ES2_S2_fS2_fjLj128EEEEELb0ELb1ELb0EEEvNS_9BwdParamsE
        .type           _ZN10layer_norm31ln_parallel_residual_bwd_kernelINS_13Kernel_traitsI13__nv_bfloat16S2_fS2_fjLj768ELj1ELj4ELj1ELj16ENS_18Kernel_traits_baseILj768ES2_S2_fS2_fjLj128EEEEELb0ELb1ELb0EEEvNS_9BwdParamsE,@function
        .size           _ZN10layer_norm31ln_parallel_residual_bwd_kernelINS_13Kernel_traitsI13__nv_bfloat16S2_fS2_fjLj768ELj1ELj4ELj1ELj16ENS_18Kernel_traits_baseILj768ES2_S2_fS2_fjLj128EEEEELb0ELb1ELb0EEEvNS_9BwdParamsE,(.L_x_3468 - _ZN10layer_norm31ln_parallel_residual_bwd_kernelINS_13Kernel_traitsI13__nv_bfloat16S2_fS2_fjLj768ELj1ELj4ELj1ELj16ENS_18Kernel_traits_baseILj768ES2_S2_fS2_fjLj128EEEEELb0ELb1ELb0EEEvNS_9BwdParamsE)
        .other          _ZN10layer_norm31ln_parallel_residual_bwd_kernelINS_13Kernel_traitsI13__nv_bfloat16S2_fS2_fjLj768ELj1ELj4ELj1ELj16ENS_18Kernel_traits_baseILj768ES2_S2_fS2_fjLj128EEEEELb0ELb1ELb0EEEvNS_9BwdParamsE,@"STO_CUDA_ENTRY STV_DEFAULT"
_ZN10layer_norm31ln_parallel_residual_bwd_kernelINS_13Kernel_traitsI13__nv_bfloat16S2_fS2_fjLj768ELj1ELj4ELj1ELj16ENS_18Kernel_traits_baseILj768ES2_S2_fS2_fjLj128EEEEELb0ELb1ELb0EEEvNS_9BwdParamsE:
.text._ZN10layer_norm31ln_parallel_residual_bwd_kernelINS_13Kernel_traitsI13__nv_bfloat16S2_fS2_fjLj768ELj1ELj4ELj1ELj16ENS_18Kernel_traits_baseILj768ES2_S2_fS2_fjLj128EEEEELb0ELb1ELb0EEEvNS_9BwdParamsE:
        /* <DEDUP_REMOVED lines=62> */
[----:B-----5:R-:W-:Y:S01]  /*03e0*/  @P3 PRMT R112, R100, 0x7632, R112 ;  /* 0x0000763264703816 */ /* 0x020fe20000000070 */
[----:B------:R-:W-:Y:S01]  /*03f0*/  ULDC.U8 UR6, c[0x0][0x2a0] ;  /* 0x0000a80000067ab9 */ /* 0x000fe20000000000 */
[----:B------:R-:W-:Y:S01]  /*0400*/  @P3 PRMT R114, R101, 0x7632, R114 ;  /* 0x0000763265723816 */ /* 0x000fe20000000072 */
[----:B------:R-:W-:Y:S01]  /*0410*/  HFMA2.MMA R49, -RZ, RZ, 0, 0 ;  /* 0x00000000ff317435 */ /* 0x000fe200000001ff */
        /* <DEDUP_REMOVED lines=28> */
[----:B------:R-:W-:Y:S02]  /*05e0*/  ISETP.NE.AND P6, PT, RZ, UR6, PT ;  /* 0x00000006ff007c0c */ /* 0x000fe4000bfc5270 */
[----:B------:R-:W-:Y:S02]  /*05f0*/  SHF.L.U32 R119, R119, 0x10, RZ ;  /* 0x0000001077777819 */ /* 0x000fe400000006ff */
[----:B------:R-:W-:Y:S02]  /*0600*/  SHF.L.U32 R120, R120, 0x10, RZ ;  /* 0x0000001078787819 */ /* 0x000fe400000006ff */
[----:B------:R-:W-:Y:S02]  /*0610*/  SHF.L.U32 R121, R121, 0x10, RZ ;  /* 0x0000001079797819 */ /* 0x000fe400000006ff */
[----:B------:R-:W-:Y:S02]  /*0620*/  SHF.L.U32 R122, R122, 0x10, RZ ;  /* 0x000000107a7a7819 */ /* 0x000fe400000006ff */
[----:B------:R-:W-:-:S02]  /*0630*/  SHF.L.U32 R123, R123, 0x10, RZ ;  /* 0x000000107b7b7819 */ /* 0x000fc400000006ff */
[----:B------:R-:W-:-:S07]  /*0640*/  SHF.L.U32 R124, R124, 0x10, RZ ;  /* 0x000000107c7c7819 */ /* 0x000fce00000006ff */
.L_x_1061:
        /* <DEDUP_REMOVED lines=19> */
[----:B------:R-:W-:-:S05]  /*0780*/  LEA.HI.X R163, R125, UR11, RZ, 0x5, P0 ;  /* 0x0000000b7da37c11 */ /* 0x000fca00080f2cff */
[----:B------:R-:W2:Y:S04]  /*0790*/  LDG.E.128 R92, desc[UR4][R162.64] ;  /* 0x00000004a25c7981 */ /* 0x000ea8000c1e1d00 */
[----:B------:R-:W3:Y:S01]  /*07a0*/  LDG.E.128 R88, desc[UR4][R162.64+0x10] ;  /* 0x00001004a2587981 */ /* 0x000ee2000c1e1d00 */
[----:B0-----:R-:W-:-:S06]  /*07b0*/  IMAD.WIDE.U32 R96, R125, 0x10, R96 ;  /* 0x000000107d607825 */ /* 0x001fcc00078e0060 */
[----:B------:R-:W4:Y:S01]  /*07c0*/  LDG.E.128 R96, desc[UR4][R96.64] ;  /* 0x0000000460607981 */ /* 0x000f22000c1e1d00 */
[----:B------:R-:W-:-:S04]  /*07d0*/  ISETP.NE.U32.AND P0, PT, RZ, UR8, PT ;  /* 0x00000008ff007c0c */ /* 0x000fc8000bf05070 */
[----:B------:R-:W-:-:S13]  /*07e0*/  ISETP.NE.AND.EX P0, PT, RZ, UR9, PT, P0 ;  /* 0x00000009ff007c0c */ /* 0x000fda000bf05300 */
[----:B------:R-:W-:-:S04]  /*07f0*/  @P0 LEA R160, P1, R125, UR8, 0x5 ;  /* 0x000000087da00c11 */ /* 0x000fc8000f8228ff */
[----:B------:R-:W-:-:S05]  /*0800*/  @P0 LEA.HI.X R161, R125, UR9, RZ, 0x5, P1 ;  /* 0x000000097da10c11 */ /* 0x000fca00088f2cff */
[----:B------:R-:W5:Y:S04]  /*0810*/  @P0 LDG.E.128 R52, desc[UR4][R160.64] ;  /* 0x00000004a0340981 */ /* 0x000f68000c1e1d00 */
[----:B------:R0:W5:Y:S01]  /*0820*/  @P0 LDG.E.128 R56, desc[UR4][R160.64+0x10] ;  /* 0x00001004a0380981 */ /* 0x000162000c1e1d00 */
[----:B------:R-:W-:Y:S01]  /*0830*/  IADD3 R177, R125, 0x20, RZ ;  /* 0x000000207db17810 */ /* 0x000fe20007ffe0ff */
[C---:B--2---:R-:W-:Y:S01]  /*0840*/  FADD.FTZ R166, -R173.reuse, R93 ;  /* 0x0000005dada67221 */ /* 0x044fe20000010100 */
[C---:B------:R-:W-:Y:S01]  /*0850*/  FADD.FTZ R168, -R173.reuse, R95 ;  /* 0x0000005fada87221 */ /* 0x040fe20000010100 */
[C---:B------:R-:W-:Y:S01]  /*0860*/  FADD.FTZ R92, -R173.reuse, R92 ;  /* 0x0000005cad5c7221 */ /* 0x040fe20000010100 */
[----:B---3--:R-:W-:-:S03]  /*0870*/  FADD.FTZ R88, -R173, R88 ;  /* 0x00000058ad587221 */ /* 0x008fc60000010100 */
[----:B-----5:R-:W-:Y:S01]  /*0880*/  FMUL.FTZ R3, R171, R92 ;  /* 0x0000005cab037220 */ /* 0x020fe20000410000 */
[----:B------:R-:W-:Y:S01]  /*0890*/  FADD.FTZ R170, -R173, R89 ;  /* 0x00000059adaa7221 */ /* 0x000fe20000010100 */
[----:B------:R-:W-:Y:S01]  /*08a0*/  FMUL.FTZ R159, R171, R88 ;  /* 0x00000058ab9f7220 */ /* 0x000fe20000410000 */
[----:B------:R-:W-:Y:S01]  /*08b0*/  FADD.FTZ R94, -R173, R94 ;  /* 0x0000005ead5e7221 */ /* 0x000fe20000010100 */
[----:B------:R-:W-:Y:S01]  /*08c0*/  FMUL.FTZ R166, R171, R166 ;  /* 0x000000a6aba67220 */ /* 0x000fe20000410000 */
[C---:B----4-:R-:W-:Y:S02]  /*08d0*/  PRMT R93, R96.reuse, 0x7632, R93 ;  /* 0x00007632605d7816 */ /* 0x050fe4000000005d */
[----:B------:R-:W-:Y:S02]  /*08e0*/  SHF.L.U32 R95, R96, 0x10, RZ ;  /* 0x00000010605f7819 */ /* 0x000fe400000006ff */
[----:B------:R-:W-:-:S03]  /*08f0*/  SHF.L.U32 R93, R93, 0x10, RZ ;  /* 0x000000105d5d7819 */ /* 0x000fc600000006ff */
[----:B0-----:R-:W-:Y:S01]  /*0900*/  FMUL.FTZ R160, R100, R95 ;  /* 0x0000005f64a07220 */ /* 0x001fe20000410000 */
[C---:B------:R-:W-:Y:S01]  /*0910*/  PRMT R96, R97.reuse, 0x7632, R96 ;  /* 0x0000763261607816 */ /* 0x040fe20000000060 */
[----:B------:R-:W-:Y:S01]  /*0920*/  FMUL.FTZ R161, R112, R93 ;  /* 0x0000005d70a17220 */ /* 0x000fe20000410000 */
[----:B------:R-:W-:Y:S01]  /*0930*/  SHF.L.U32 R97, R97, 0x10, RZ ;  /* 0x0000001061617819 */ /* 0x000fe200000006ff */
[----:B------:R-:W-:Y:S01]  /*0940*/  FADD.FTZ R88, RZ, R160 ;  /* 0x000000a0ff587221 */ /* 0x000fe20000010000 */
[----:B------:R-:W-:Y:S01]  /*0950*/  FFMA.FTZ R89, R3, R160, RZ ;  /* 0x000000a003597223 */ /* 0x000fe200000100ff */
[C---:B------:R-:W-:Y:S01]  /*0960*/  SHF.L.U32 R165, R98.reuse, 0x10, RZ ;  /* 0x0000001062a57819 */ /* 0x040fe200000006ff */
[C---:B------:R-:W-:Y:S01]  /*0970*/  FADD.FTZ R174, -R173.reuse, R91 ;  /* 0x0000005badae7221 */ /* 0x040fe20000010100 */
[----:B------:R-:W-:Y:S01]  /*0980*/  PRMT R163, R98, 0x7632, R163 ;  /* 0x0000763262a37816 */ /* 0x000fe200000000a3 */
[----:B------:R-:W-:Y:S01]  /*0990*/  FADD.FTZ R90, -R173, R90 ;  /* 0x0000005aad5a7221 */ /* 0x000fe20000010100 */
[----:B------:R-:W-:Y:S01]  /*09a0*/  SHF.L.U32 R96, R96, 0x10, RZ ;  /* 0x0000001060607819 */ /* 0x000fe200000006ff */
[----:B------:R-:W-:Y:S01]  /*09b0*/  FADD.FTZ R91, R88, R161 ;  /* 0x000000a1585b7221 */ /* 0x000fe20000010000 */
[----:B------:R-:W-:Y:S01]  /*09c0*/  FMUL.FTZ R157, R171, R94 ;  /* 0x0000005eab9d7220 */ /* 0x000fe20000410000 */
[----:B------:R-:W-:Y:S01]  /*09d0*/  FMUL.FTZ R162, R101, R97 ;  /* 0x0000006165a27220 */ /* 0x000fe20000410000 */
[----:B------:R-:W-:Y:S01]  /*09e0*/  FFMA.FTZ R88, R166, R161, R89 ;  /* 0x000000a1a6587223 */ /* 0x000fe20000010059 */
[----:B------:R-:W-:Y:S01]  /*09f0*/  FADD.FTZ R20, R20, R165 ;  /* 0x000000a514147221 */ /* 0x000fe20000010000 */
[-C--:B------:R-:W-:Y:S01]  /*0a00*/  FFMA.FTZ R44, R159, R165.reuse, R44 ;  /* 0x000000a59f2c7223 */ /* 0x080fe2000001002c */
[----:B------:R-:W-:Y:S01]  /*0a10*/  FMUL.FTZ R164, R102, R165 ;  /* 0x000000a566a47220 */ /* 0x000fe20000410000 */
[----:B------:R-:W-:Y:S01]  /*0a20*/  SHF.L.U32 R92, R163, 0x10, RZ ;  /* 0x00000010a35c7819 */ /* 0x000fe200000006ff */
[C---:B------:R-:W-:Y:S01]  /*0a30*/  FMUL.FTZ R165, R171.reuse, R90 ;  /* 0x0000005aaba57220 */ /* 0x040fe20000410000 */
[----:B------:R-:W-:Y:S01]  /*0a40*/  FMUL.FTZ R168, R171, R168 ;  /* 0x000000a8aba87220 */ /* 0x000fe20000410000 */
[----:B------:R-:W-:Y:S01]  /*0a50*/  FMUL.FTZ R163, R114, R96 ;  /* 0x0000006072a37220 */ /* 0x000fe20000410000 */
[----:B------:R-:W-:Y:S01]  /*0a60*/  FADD.FTZ R90, R91, R162 ;  /* 0x000000a25b5a7221 */ /* 0x000fe20000010000 */
[----:B------:R-:W-:Y:S01]  /*0a70*/  FFMA.FTZ R89, R157, R162, R88 ;  /* 0x000000a29d597223 */ /* 0x000fe20000010058 */
[----:B------:R-:W-:-:S02]  /*0a80*/  PRMT R98, R99, 0x7632, R98 ;  /* 0x0000763263627816 */ /* 0x000fc40000000062 */
[----:B------:R-:W-:Y:S01]  /*0a90*/  FADD.FTZ R91, R90, R163 ;  /* 0x000000a35a5b7221 */ /* 0x000fe20000010000 */
[----:B------:R-:W-:Y:S01]  /*0aa0*/  FFMA.FTZ R88, R168, R163, R89 ;  /* 0x000000a3a8587223 */ /* 0x000fe20000010059 */
[----:B------:R-:W-:Y:S01]  /*0ab0*/  SHF.L.U32 R99, R99, 0x10, RZ ;  /* 0x0000001063637819 */ /* 0x000fe200000006ff */
[----:B------:R-:W-:Y:S01]  /*0ac0*/  FMUL.FTZ R170, R171, R170 ;  /* 0x000000aaabaa7220 */ /* 0x000fe20000410000 */
[----:B------:R-:W-:Y:S01]  /*0ad0*/  FMUL.FTZ R167, R115, R92 ;  /* 0x0000005c73a77220 */ /* 0x000fe20000410000 */
[----:B------:R-:W-:Y:S01]  /*0ae0*/  FADD.FTZ R90, R91, R164 ;  /* 0x000000a45b5a7221 */ /* 0x000fe20000010000 */
[----:B------:R-:W-:Y:S01]  /*0af0*/  FFMA.FTZ R89, R159, R164, R88 ;  /* 0x000000a49f597223 */ /* 0x000fe20000010058 */
[----:B------:R-:W-:Y:S01]  /*0b00*/  SHF.L.U32 R98, R98, 0x10, RZ ;  /* 0x0000001062627819 */ /* 0x000fe200000006ff */
        /* <DEDUP_REMOVED lines=23> */
.L_x_1049:
[----:B------:R-:W-:Y:S05]  /*0c80*/  BSYNC B1 ;  /* 0x0000000000017941 */ /* 0x000fea0003800000 */
.L_x_1048:
[----:B------:R-:W-:Y:S04]  /*0c90*/  BSSY B1, `(.L_x_1050) ;  /* 0x0000054000017945 */ /* 0x000fe80003800000 */
[----:B------:R-:W-:Y:S05]  /*0ca0*/  @!P4 BRA `(.L_x_1051) ;  /* 0x000000040048c947 */ /* 0x000fea0003800000 */
        /* <DEDUP_REMOVED lines=17> */
[C---:B---3--:R-:W-:Y:S01]  /*0dc0*/  FADD.FTZ R88, -R173.reuse, R88 ;  /* 0x00000058ad587221 */ /* 0x048fe20000010100 */
[----:B------:R-:W-:-:S02]  /*0dd0*/  FADD.FTZ R144, -R173, R90 ;  /* 0x0000005aad907221 */ /* 0x000fc40000010100 */
[C---:B-----5:R-:W-:Y:S01]  /*0de0*/  FMUL.FTZ R127, R171.reuse, R92 ;  /* 0x0000005cab7f7220 */ /* 0x060fe20000410000 */
[----:B------:R-:W-:Y:S01]  /*0df0*/  FMUL.FTZ R139, R171, R88 ;  /* 0x00000058ab8b7220 */ /* 0x000fe20000410000 */
[----:B------:R-:W-:Y:S01]  /*0e00*/  FADD.FTZ R94, -R173, R94 ;  /* 0x0000005ead5e7221 */ /* 0x000fe20000010100 */
[C---:B----4-:R-:W-:Y:S02]  /*0e10*/  PRMT R93, R96.reuse, 0x7632, R93 ;  /* 0x00007632605d7816 */ /* 0x050fe4000000005d */
[----:B------:R-:W-:Y:S02]  /*0e20*/  SHF.L.U32 R95, R96, 0x10, RZ ;  /* 0x00000010605f7819 */ /* 0x000fe400000006ff */
[----:B------:R-:W-:Y:S02]  /*0e30*/  SHF.L.U32 R141, R98, 0x10, RZ ;  /* 0x00000010628d7819 */ /* 0x000fe400000006ff */
[----:B------:R-:W-:Y:S01]  /*0e40*/  SHF.L.U32 R90, R93, 0x10, RZ ;  /* 0x000000105d5a7819 */ /* 0x000fe200000006ff */
[----:B------:R-:W-:Y:S01]  /*0e50*/  FMUL.FTZ R132, R104, R95 ;  /* 0x0000005f68847220 */ /* 0x000fe20000410000 */
[----:B------:R-:W-:Y:S01]  /*0e60*/  PRMT R138, R98, 0x7632, R138 ;  /* 0x00007632628a7816 */ /* 0x000fe2000000008a */
[----:B------:R-:W-:Y:S01]  /*0e70*/  FADD.FTZ R12, R12, R141 ;  /* 0x0000008d0c0c7221 */ /* 0x000fe20000010000 */
[----:B------:R-:W-:Y:S01]  /*0e80*/  PRMT R96, R97, 0x7632, R96 ;  /* 0x0000763261607816 */ /* 0x000fe20000000060 */
[-C--:B------:R-:W-:Y:S01]  /*0e90*/  FFMA.FTZ R36, R139, R141.reuse, R36 ;  /* 0x0000008d8b247223 */ /* 0x080fe20000010024 */
[----:B0-----:R-:W-:Y:S01]  /*0ea0*/  FMUL.FTZ R136, R106, R141 ;  /* 0x0000008d6a887220 */ /* 0x001fe20000410000 */
[----:B------:R-:W-:Y:S01]  /*0eb0*/  SHF.L.U32 R97, R97, 0x10, RZ ;  /* 0x0000001061617819 */ /* 0x000fe200000006ff */
[----:B------:R-:W-:Y:S01]  /*0ec0*/  FADD.FTZ R98, -R173, R89 ;  /* 0x00000059ad627221 */ /* 0x000fe20000010100 */
[----:B------:R-:W-:Y:S01]  /*0ed0*/  SHF.L.U32 R92, R138, 0x10, RZ ;  /* 0x000000108a5c7819 */ /* 0x000fe200000006ff */
[----:B------:R-:W-:Y:S01]  /*0ee0*/  FADD.FTZ R88, R175, R132 ;  /* 0x00000084af587221 */ /* 0x000fe20000010000 */
[----:B------:R-:W-:Y:S01]  /*0ef0*/  FMUL.FTZ R141, R117, R90 ;  /* 0x0000005a758d7220 */ /* 0x000fe20000410000 */
[----:B------:R-:W-:Y:S01]  /*0f00*/  FMUL.FTZ R138, R171, R140 ;  /* 0x0000008cab8a7220 */ /* 0x000fe20000410000 */
[----:B------:R-:W-:Y:S01]  /*0f10*/  FFMA.FTZ R89, R127, R132, R176 ;  /* 0x000000847f597223 */ /* 0x000fe200000100b0 */
[----:B------:R-:W-:Y:S01]  /*0f20*/  FADD.FTZ R148, -R173, R91 ;  /* 0x0000005bad947221 */ /* 0x000fe20000010100 */
[----:B------:R-:W-:Y:S01]  /*0f30*/  PRMT R143, R99, 0x7632, R143 ;  /* 0x00007632638f7816 */ /* 0x000fe2000000008f */
[----:B------:R-:W-:Y:S01]  /*0f40*/  FADD.FTZ R91, R88, R141 ;  /* 0x0000008d585b7221 */ /* 0x000fe20000010000 */
[----:B------:R-:W-:Y:S01]  /*0f50*/  SHF.L.U32 R96, R96, 0x10, RZ ;  /* 0x0000001060607819 */ /* 0x000fe200000006ff */
[----:B------:R-:W-:Y:S01]  /*0f60*/  FMUL.FTZ R137, R171, R94 ;  /* 0x0000005eab897220 */ /* 0x000fe20000410000 */
[----:B------:R-:W-:Y:S01]  /*0f70*/  FMUL.FTZ R134, R105, R97 ;  /* 0x0000006169867220 */ /* 0x000fe20000410000 */
[C---:B------:R-:W-:Y:S01]  /*0f80*/  FFMA.FTZ R88, R138.reuse, R141, R89 ;  /* 0x0000008d8a587223 */ /* 0x040fe20000010059 */
[----:B------:R-:W-:Y:S01]  /*0f90*/  SHF.L.U32 R93, R143, 0x10, RZ ;  /* 0x000000108f5d7819 */ /* 0x000fe200000006ff */
        /* <DEDUP_REMOVED lines=32> */
[C---:B------:R-:W-:Y:S01]  /*11a0*/  FFMA.FTZ R39, R148.reuse, R93, R39 ;  /* 0x0000005d94277223 */ /* 0x040fe20000010027 */
[----:B------:R-:W-:Y:S01]  /*11b0*/  FADD.FTZ R175, R91, R146 ;  /* 0x000000925baf7221 */ /* 0x000fe20000010000 */
[----:B------:R-:W-:-:S07]  /*11c0*/  FFMA.FTZ R176, R148, R146, R89 ;  /* 0x0000009294b07223 */ /* 0x000fce0000010059 */
.L_x_1051:
[----:B------:R-:W-:Y:S05]  /*11d0*/  BSYNC B1 ;  /* 0x0000000000017941 */ /* 0x000fea0003800000 */
.L_x_1050:
        /* <DEDUP_REMOVED lines=15> */
[C---:B--2---:R-:W-:Y:S01]  /*12d0*/  FADD.FTZ R156, -R173.reuse, R93 ;  /* 0x0000005dad9c7221 */ /* 0x044fe20000010100 */
[C---:B------:R-:W-:Y:S01]  /*12e0*/  FADD.FTZ R158, -R173.reuse, R95 ;  /* 0x0000005fad9e7221 */ /* 0x040fe20000010100 */
[C---:B------:R-:W-:Y:S01]  /*12f0*/  FADD.FTZ R92, -R173.reuse, R92 ;  /* 0x0000005cad5c7221 */ /* 0x040fe20000010100 */
[C---:B---3--:R-:W-:Y:S01]  /*1300*/  FADD.FTZ R128, -R173.reuse, R90 ;  /* 0x0000005aad807221 */ /* 0x048fe20000010100 */
[----:B------:R-:W-:Y:S02]  /*1310*/  FADD.FTZ R88, -R173, R88 ;  /* 0x00000058ad587221 */ /* 0x000fe40000010100 */
[----:B-----5:R-:W-:Y:S01]  /*1320*/  FMUL.FTZ R129, R171, R92 ;  /* 0x0000005cab817220 */ /* 0x020fe20000410000 */
[----:B------:R-:W-:Y:S01]  /*1330*/  FADD.FTZ R94, -R173, R94 ;  /* 0x0000005ead5e7221 */ /* 0x000fe20000010100 */
[C---:B------:R-:W-:Y:S01]  /*1340*/  FMUL.FTZ R151, R171.reuse, R88 ;  /* 0x00000058ab977220 */ /* 0x040fe20000410000 */
[----:B------:R-:W-:Y:S01]  /*1350*/  FMUL.FTZ R156, R171, R156 ;  /* 0x0000009cab9c7220 */ /* 0x000fe20000410000 */
[----:B----4-:R-:W-:-:S02]  /*1360*/  PRMT R93, R96, 0x7632, R93 ;  /* 0x00007632605d7816 */ /* 0x010fc4000000005d */
[----:B------:R-:W-:Y:S02]  /*1370*/  SHF.L.U32 R95, R96, 0x10, RZ ;  /* 0x00000010605f7819 */ /* 0x000fe400000006ff */
[----:B------:R-:W-:-:S03]  /*1380*/  SHF.L.U32 R90, R93, 0x10, RZ ;  /* 0x000000105d5a7819 */ /* 0x000fc600000006ff */
[----:B------:R-:W-:Y:S01]  /*1390*/  FMUL.FTZ R150, R108, R95 ;  /* 0x0000005f6c967220 */ /* 0x000fe20000410000 */
[----:B------:R-:W-:Y:S01]  /*13a0*/  PRMT R96, R97, 0x7632, R96 ;  /* 0x0000763261607816 */ /* 0x000fe20000000060 */
[----:B------:R-:W-:Y:S01]  /*13b0*/  FMUL.FTZ R153, R121, R90 ;  /* 0x0000005a79997220 */ /* 0x000fe20000410000 */
[C---:B------:R-:W-:Y:S01]  /*13c0*/  PRMT R126, R98.reuse, 0x7632, R126 ;  /* 0x00007632627e7816 */ /* 0x040fe2000000007e */
[----:B------:R-:W-:Y:S01]  /*13d0*/  FADD.FTZ R88, R175, R150 ;  /* 0x00000096af587221 */ /* 0x000fe20000010000 */
[----:B------:R-:W-:Y:S01]  /*13e0*/  SHF.L.U32 R131, R98, 0x10, RZ ;  /* 0x0000001062837819 */ /* 0x000fe200000006ff */
[----:B------:R-:W-:Y:S01]  /*13f0*/  FADD.FTZ R98, -R173, R89 ;  /* 0x00000059ad627221 */ /* 0x000fe20000010100 */
[----:B------:R-:W-:Y:S01]  /*1400*/  SHF.L.U32 R97, R97, 0x10, RZ ;  /* 0x0000001061617819 */ /* 0x000fe200000006ff */
[----:B------:R-:W-:Y:S01]  /*1410*/  FFMA.FTZ R89, R129, R150, R176 ;  /* 0x0000009681597223 */ /* 0x000fe200000100b0 */
[----:B------:R-:W-:Y:S01]  /*1420*/  FADD.FTZ R178, -R173, R91 ;  /* 0x0000005badb27221 */ /* 0x000fe20000010100 */
[----:B------:R-:W-:Y:S01]  /*1430*/  SHF.L.U32 R96, R96, 0x10, RZ ;  /* 0x0000001060607819 */ /* 0x000fe200000006ff */
[----:B------:R-:W-:Y:S01]  /*1440*/  FADD.FTZ R91, R88, R153 ;  /* 0x00000099585b7221 */ /* 0x000fe20000010000 */
[----:B------:R-:W-:Y:S01]  /*1450*/  FMUL.FTZ R149, R171, R94 ;  /* 0x0000005eab957220 */ /* 0x000fe20000410000 */
[----:B------:R-:W-:Y:S01]  /*1460*/  FMUL.FTZ R152, R109, R97 ;  /* 0x000000616d987220 */ /* 0x000fe20000410000 */
[C---:B------:R-:W-:Y:S01]  /*1470*/  FFMA.FTZ R88, R156.reuse, R153, R89 ;  /* 0x000000999c587223 */ /* 0x040fe20000010059 */
        /* <DEDUP_REMOVED lines=10> */
[----:B------:R-:W-:Y:S01]  /*1520*/  PRMT R130, R99, 0x7632, R130 ;  /* 0x0000763263827816 */ /* 0x000fe20000000082 */
[----:B------:R-:W-:Y:S01]  /*1530*/  FMUL.FTZ R126, R171, R98 ;  /* 0x00000062ab7e7220 */ /* 0x000fe20000410000 */
[----:B------:R-:W-:Y:S01]  /*1540*/  SHF.L.U32 R99, R99, 0x10, RZ ;  /* 0x0000001063637819 */ /* 0x000fe200000006ff */
[----:B------:R-:W-:Y:S01]  /*1550*/  FMUL.FTZ R135, R123, R92 ;  /* 0x0000005c7b877220 */ /* 0x000fe20000410000 */
[----:B------:R-:W-:Y:S01]  /*1560*/  FADD.FTZ R90, R91, R154 ;  /* 0x0000009a5b5a7221 */ /* 0x000fe20000010000 */
[C---:B------:R-:W-:Y:S01]  /*1570*/  FFMA.FTZ R89, R151.reuse, R154, R88 ;  /* 0x0000009a97597223 */ /* 0x040fe20000010058 */
        /* <DEDUP_REMOVED lines=25> */
.L_x_1053:
[----:B------:R-:W-:Y:S05]  /*1710*/  BSYNC B1 ;  /* 0x0000000000017941 */ /* 0x000fea0003800000 */
.L_x_1052:
        /* <DEDUP_REMOVED lines=20> */
.L_x_1073:
        /* <DEDUP_REMOVED lines=8> */
[-CC-:B0-----:R-:W-:Y:S01]  /*18e0*/  FFMA.FTZ R95, R159, R98.reuse, R99.reuse ;  /* 0x000000629f5f7223 */ /* 0x181fe20000010063 */
[-CC-:B------:R-:W-:Y:S01]  /*18f0*/  FFMA.FTZ R96, R170, R98.reuse, R99.reuse ;  /* 0x00000062aa607223 */ /* 0x180fe20000010063 */
[-C--:B------:R-:W-:Y:S01]  /*1900*/  FFMA.FTZ R97, R165, R98.reuse, R99 ;  /* 0x00000062a5617223 */ /* 0x080fe20000010063 */
[----:B------:R-:W-:Y:S01]  /*1910*/  ISETP.NE.AND.EX P2, PT, RZ, UR13, PT, P2 ;  /* 0x0000000dff007c0c */ /* 0x000fe2000bf45320 */
[----:B------:R-:W-:Y:S01]  /*1920*/  FADD.FTZ R94, R164, -R95 ;  /* 0x8000005fa45e7221 */ /* 0x000fe20000010000 */
[----:B------:R-:W-:Y:S01]  /*1930*/  FADD.FTZ R96, R167, -R96 ;  /* 0x80000060a7607221 */ /* 0x000fe20000010000 */
[----:B------:R-:W-:Y:S01]  /*1940*/  ISETP.NE.U32.AND P1, PT, RZ, UR8, PT ;  /* 0x00000008ff007c0c */ /* 0x000fe2000bf25070 */
[----:B------:R-:W-:Y:S01]  /*1950*/  FFMA.FTZ R89, R3, R98, R99 ;  /* 0x0000006203597223 */ /* 0x000fe20000010063 */
[C---:B-----5:R-:W-:Y:S01]  /*1960*/  FMUL.FTZ R177, R171.reuse, R94 ;  /* 0x0000005eabb17220 */ /* 0x060fe20000410000 */
[----:B------:R-:W-:Y:S01]  /*1970*/  FADD.FTZ R94, R172, -R97 ;  /* 0x80000061ac5e7221 */ /* 0x000fe20000010000 */
[----:B------:R-:W-:Y:S01]  /*1980*/  FFMA.FTZ R90, R166, R98, R99 ;  /* 0x00000062a65a7223 */ /* 0x000fe20000010063 */
[----:B------:R-:W-:Y:S01]  /*1990*/  ISETP.NE.AND.EX P1, PT, RZ, UR9, PT, P1 ;  /* 0x00000009ff007c0c */ /* 0x000fe2000bf25310 */
[----:B------:R-:W-:Y:S01]  /*19a0*/  FADD.FTZ R88, R160, -R89 ;  /* 0x80000059a0587221 */ /* 0x000fe20000010000 */
[----:B------:R-:W-:Y:S01]  /*19b0*/  FMUL.FTZ R178, R171, R96 ;  /* 0x00000060abb27220 */ /* 0x000fe20000410000 */
[----:B------:R-:W-:Y:S01]  /*19c0*/  ISETP.NE.U32.AND P0, PT, RZ, UR14, PT ;  /* 0x0000000eff007c0c */ /* 0x000fe2000bf05070 */
[----:B------:R-:W-:Y:S01]  /*19d0*/  FADD.FTZ R90, R161, -R90 ;  /* 0x8000005aa15a7221 */ /* 0x000fe20000010000 */
[----:B------:R-:W-:Y:S01]  /*19e0*/  FMUL.FTZ R181, R171, R94 ;  /* 0x0000005eabb57220 */ /* 0x000fe20000410000 */
[----:B------:R-:W0:Y:S01]  /*19f0*/  @P2 LDC.64 R96, c[0x0][0x308] ;  /* 0x0000c200ff602b82 */ /* 0x000e220000000a00 */
[----:B------:R-:W-:Y:S01]  /*1a00*/  FFMA.FTZ R91, R157, R98, R99 ;  /* 0x000000629d5b7223 */ /* 0x000fe20000010063 */
[C---:B------:R-:W-:Y:S01]  /*1a10*/  FMUL.FTZ R89, R171.reuse, R88 ;  /* 0x00000058ab597220 */ /* 0x040fe20000410000 */
[----:B------:R-:W-:Y:S01]  /*1a20*/  ISETP.NE.AND.EX P0, PT, RZ, UR15, PT, P0 ;  /* 0x0000000fff007c0c */ /* 0x000fe2000bf05300 */
[C---:B------:R-:W-:Y:S01]  /*1a30*/  FMUL.FTZ R88, R171.reuse, R90 ;  /* 0x0000005aab587220 */ /* 0x040fe20000410000 */
[----:B------:R-:W-:Y:S01]  /*1a40*/  FADD.FTZ R92, R162, -R91 ;  /* 0x8000005ba25c7221 */ /* 0x000fe20000010000 */
[-CC-:B------:R-:W-:Y:S01]  /*1a50*/  FFMA.FTZ R90, R168, R98.reuse, R99.reuse ;  /* 0x00000062a85a7223 */ /* 0x180fe20000010063 */
[----:B------:R-:W-:Y:S01]  /*1a60*/  FFMA.FTZ R176, R174, R98, R99 ;  /* 0x00000062aeb07223 */ /* 0x000fe20000010063 */
[----:B------:R-:W1:Y:S01]  /*1a70*/  LDC.64 R94, c[0x0][0x2f8] ;  /* 0x0000be00ff5e7b82 */ /* 0x000e620000000a00 */
[----:B------:R-:W-:Y:S01]  /*1a80*/  FMUL.FTZ R91, R171, R92 ;  /* 0x0000005cab5b7220 */ /* 0x000fe20000410000 */
[----:B------:R-:W-:Y:S01]  /*1a90*/  FADD.FTZ R90, R163, -R90 ;  /* 0x8000005aa35a7221 */ /* 0x000fe20000010000 */
[----:B------:R-:W-:Y:S01]  /*1aa0*/  FADD.FTZ R176, R169, -R176 ;  /* 0x800000b0a9b07221 */ /* 0x000fe20000010000 */
[----:B------:R-:W-:Y:S01]  /*1ab0*/  @P1 FADD.FTZ R89, R52, R89 ;  /* 0x0000005934591221 */ /* 0x000fe20000010000 */
[----:B------:R-:W-:Y:S01]  /*1ac0*/  @P1 FADD.FTZ R91, R54, R91 ;  /* 0x0000005b365b1221 */ /* 0x000fe20000010000 */
[C---:B------:R-:W-:Y:S01]  /*1ad0*/  FMUL.FTZ R90, R171.reuse, R90 ;  /* 0x0000005aab5a7220 */ /* 0x040fe20000410000 */
[----:B------:R-:W-:Y:S01]  /*1ae0*/  @P1 FADD.FTZ R177, R56, R177 ;  /* 0x000000b138b11221 */ /* 0x000fe20000010000 */
[----:B------:R-:W-:Y:S01]  /*1af0*/  FMUL.FTZ R182, R171, R176 ;  /* 0x000000b0abb67220 */ /* 0x000fe20000410000 */
[----:B------:R-:W-:Y:S01]  /*1b00*/  @P1 FADD.FTZ R181, R58, R181 ;  /* 0x000000b53ab51221 */ /* 0x000fe20000010000 */
[----:B------:R-:W-:Y:S01]  /*1b10*/  @P1 FADD.FTZ R88, R53, R88 ;  /* 0x0000005835581221 */ /* 0x000fe20000010000 */
[----:B------:R-:W-:Y:S01]  /*1b20*/  @P0 F2FP.BF16.F32.PACK_AB R92, RZ, R89 ;  /* 0x00000059ff5c023e */ /* 0x000fe200000010ff */
[----:B------:R-:W-:Y:S01]  /*1b30*/  @P1 FADD.FTZ R90, R55, R90 ;  /* 0x0000005a375a1221 */ /* 0x000fe20000010000 */
[----:B------:R-:W-:Y:S01]  /*1b40*/  @P1 FADD.FTZ R178, R57, R178 ;  /* 0x000000b239b21221 */ /* 0x000fe20000010000 */
[----:B------:R-:W-:Y:S01]  /*1b50*/  @P1 FADD.FTZ R182, R59, R182 ;  /* 0x000000b63bb61221 */ /* 0x000fe20000010000 */
[----:B------:R-:W-:Y:S01]  /*1b60*/  @P0 F2FP.BF16.F32.PACK_AB R173, RZ, R91 ;  /* 0x0000005bffad023e */ /* 0x000fe200000010ff */
[----:B0-----:R-:W-:Y:S01]  /*1b70*/  @P2 IMAD.WIDE.U32 R96, R125, 0x20, R96 ;  /* 0x000000207d602825 */ /* 0x001fe200078e0060 */
[----:B------:R-:W-:-:S02]  /*1b80*/  @P0 F2FP.BF16.F32.PACK_AB R176, RZ, R177 ;  /* 0x000000b1ffb0023e */ /* 0x000fc400000010ff */
[----:B------:R-:W-:Y:S02]  /*1b90*/  @P0 F2FP.BF16.F32.PACK_AB R180, RZ, R181 ;  /* 0x000000b5ffb4023e */ /* 0x000fe400000010ff */
[----:B------:R-:W-:Y:S02]  /*1ba0*/  @P0 F2FP.BF16.F32.PACK_AB R93, RZ, R88 ;  /* 0x00000058ff5d023e */ /* 0x000fe400000010ff */
[----:B------:R-:W-:Y:S01]  /*1bb0*/  @P0 PRMT R84, R92, 0x7610, R84 ;  /* 0x000076105c540816 */ /* 0x000fe20000000054 */
[----:B-1----:R-:W-:Y:S01]  /*1bc0*/  IMAD.WIDE.U32 R94, R125, 0x10, R94 ;  /* 0x000000107d5e7825 */ /* 0x002fe200078e005e */
[----:B------:R-:W-:Y:S02]  /*1bd0*/  @P0 F2FP.BF16.F32.PACK_AB R175, RZ, R90 ;  /* 0x0000005affaf023e */ /* 0x000fe400000010ff */
[----:B------:R-:W-:Y:S02]  /*1be0*/  @P0 F2FP.BF16.F32.PACK_AB R179, RZ, R178 ;  /* 0x000000b2ffb3023e */ /* 0x000fe400000010ff */
[----:B------:R-:W-:-:S02]  /*1bf0*/  @P0 F2FP.BF16.F32.PACK_AB R183, RZ, R182 ;  /* 0x000000b6ffb7023e */ /* 0x000fc400000010ff */
[----:B------:R-:W-:Y:S02]  /*1c00*/  SEL R77, R88, R77, P2 ;  /* 0x0000004d584d7207 */ /* 0x000fe40001000000 */
[----:B------:R-:W-:Y:S02]  /*1c10*/  @P0 PRMT R85, R173, 0x7610, R85 ;  /* 0x00007610ad550816 */ /* 0x000fe40000000055 */
[----:B------:R-:W-:Y:S02]  /*1c20*/  @P0 PRMT R86, R176, 0x7610, R86 ;  /* 0x00007610b0560816 */ /* 0x000fe40000000056 */
[----:B------:R-:W-:Y:S02]  /*1c30*/  @P0 PRMT R87, R180, 0x7610, R87 ;  /* 0x00007610b4570816 */ /* 0x000fe40000000057 */
[----:B------:R-:W-:Y:S02]  /*1c40*/  @P0 LEA R92, P1, R125, UR14, 0x4 ;  /* 0x0000000e7d5c0c11 */ /* 0x000fe4000f8220ff */
[----:B------:R-:W-:-:S02]  /*1c50*/  SEL R76, R89, R76, P2 ;  /* 0x0000004c594c7207 */ /* 0x000fc40001000000 */
[----:B------:R-:W-:Y:S02]  /*1c60*/  F2FP.BF16.F32.PACK_AB R88, R88, R89 ;  /* 0x000000595858723e */ /* 0x000fe400000010ff */
[----:B------:R-:W-:Y:S02]  /*1c70*/  SEL R78, R91, R78, P2 ;  /* 0x0000004e5b4e7207 */ /* 0x000fe40001000000 */
[C---:B------:R-:W-:Y:S02]  /*1c80*/  SEL R79, R90.reuse, R79, P2 ;  /* 0x0000004f5a4f7207 */ /* 0x040fe40001000000 */
[----:B------:R-:W-:Y:S02]  /*1c90*/  F2FP.BF16.F32.PACK_AB R89, R90, R91 ;  /* 0x0000005b5a59723e */ /* 0x000fe400000010ff */
[----:B------:R-:W-:Y:S01]  /*1ca0*/  SEL R80, R177, R80, P2 ;  /* 0x00000050b1507207 */ /* 0x000fe20001000000 */
[----:B------:R1:W-:Y:S01]  /*1cb0*/  @P2 STG.E.128 desc[UR4][R96.64], R76 ;  /* 0x0000004c60002986 */ /* 0x0003e2000c101d04 */
[----:B------:R-:W-:-:S02]  /*1cc0*/  SEL R81, R178, R81, P2 ;  /* 0x00000051b2517207 */ /* 0x000fc40001000000 */
[----:B------:R-:W-:Y:S02]  /*1cd0*/  SEL R82, R181, R82, P2 ;  /* 0x00000052b5527207 */ /* 0x000fe40001000000 */
[----:B------:R-:W-:Y:S02]  /*1ce0*/  SEL R83, R182, R83, P2 ;  /* 0x00000053b6537207 */ /* 0x000fe40001000000 */
[----:B------:R-:W-:Y:S02]  /*1cf0*/  F2FP.BF16.F32.PACK_AB R90, R178, R177 ;  /* 0x000000b1b25a723e */ /* 0x000fe400000010ff */
[----:B------:R-:W-:Y:S01]  /*1d00*/  F2FP.BF16.F32.PACK_AB R91, R182, R181 ;  /* 0x000000b5b65b723e */ /* 0x000fe200000010ff */
[----:B------:R1:W-:Y:S01]  /*1d10*/  @P2 STG.E.128 desc[UR4][R96.64+0x10], R80 ;  /* 0x0000105060002986 */ /* 0x0003e2000c101d04 */
[----:B------:R-:W-:Y:S02]  /*1d20*/  @P0 PRMT R84, R84, 0x5410, R93 ;  /* 0x0000541054540816 */ /* 0x000fe4000000005d */
[----:B------:R-:W-:Y:S01]  /*1d30*/  @P0 PRMT R85, R85, 0x5410, R175 ;  /* 0x0000541055550816 */ /* 0x000fe200000000af */
[----:B------:R1:W-:Y:S01]  /*1d40*/  STG.E.128 desc[UR4][R94.64], R88 ;  /* 0x000000585e007986 */ /* 0x0003e2000c101d04 */
[----:B------:R-:W-:-:S02]  /*1d50*/  @P0 PRMT R86, R86, 0x5410, R179 ;  /* 0x0000541056560816 */ /* 0x000fc400000000b3 */
[----:B------:R-:W-:Y:S02]  /*1d60*/  @P0 LEA.HI.X R93, R125, UR15, RZ, 0x4, P1 ;  /* 0x0000000f7d5d0c11 */ /* 0x000fe400088f24ff */
[----:B------:R-:W-:Y:S02]  /*1d70*/  @P0 PRMT R87, R87, 0x5410, R183 ;  /* 0x0000541057570816 */ /* 0x000fe400000000b7 */
[----:B------:R-:W-:-:S03]  /*1d80*/  IADD3 R125, R125, 0x20, RZ ;  /* 0x000000207d7d7810 */ /* 0x000fc60007ffe0ff */
[----:B------:R1:W-:Y:S04]  /*1d90*/  @P0 STG.E.128 desc[UR4][R92.64], R84 ;  /* 0x000000545c000986 */ /* 0x0003e8000c101d04 */
.L_x_1056:
[----:B------:R-:W-:Y:S05]  /*1da0*/  BSYNC B1 ;  /* 0x0000000000017941 */ /* 0x000fea0003800000 */
.L_x_1055:
[----:B------:R-:W-:Y:S04]  /*1db0*/  BSSY B1, `(.L_x_1057) ;  /* 0x000004f000017945 */ /* 0x000fe80003800000 */
[----:B------:R-:W-:Y:S05]  /*1dc0*/  @!P4 BRA `(.L_x_1058) ;  /* 0x000000040034c947 */ /* 0x000fea0003800000 */
[----:B------:R-:W-:Y:S01]  /*1dd0*/  ISETP.NE.U32.AND P2, PT, RZ, UR12, PT ;  /* 0x0000000cff007c0c */ /* 0x000fe2000bf45070 */
[-CC-:B01----:R-:W-:Y:S01]  /*1de0*/  FFMA.FTZ R95, R139, R98.reuse, R99.reuse ;  /* 0x000000628b5f7223 */ /* 0x183fe20000010063 */
        /* <DEDUP_REMOVED lines=75> */
.L_x_1058:
[----:B------:R-:W-:Y:S05]  /*22a0*/  BSYNC B1 ;  /* 0x0000000000017941 */ /* 0x000fea0003800000 */
.L_x_1057:
[----:B------:R-:W-:Y:S04]  /*22b0*/  BSSY B1, `(.L_x_1059) ;  /* 0x000004e000017945 */ /* 0x000fe80003800000 */
[----:B------:R-:W-:Y:S05]  /*22c0*/  @!P5 BRA `(.L_x_1060) ;  /* 0x000000040030d947 */ /* 0x000fea0003800000 */
[----:B------:R-:W-:Y:S01]  /*22d0*/  ISETP.NE.U32.AND P0, PT, RZ, UR12, PT ;  /* 0x0000000cff007c0c */ /* 0x000fe2000bf05070 */
[-CC-:B012---:R-:W-:Y:S01]  /*22e0*/  FFMA.FTZ R94, R158, R98.reuse, R99.reuse ;  /* 0x000000629e5e7223 */ /* 0x187fe20000010063 */
[-CC-:B------:R-:W-:Y:S01]  /*22f0*/  FFMA.FTZ R91, R149, R98.reuse, R99.reuse ;  /* 0x00000062955b7223 */ /* 0x180fe20000010063 */
[-CC-:B------:R-:W-:Y:S01]  /*2300*/  FFMA.FTZ R176, R126, R98.reuse, R99.reuse ;  /* 0x000000627eb07223 */ /* 0x180fe20000010063 */
[----:B------:R-:W-:Y:S01]  /*2310*/  ISETP.NE.AND.EX P0, PT, RZ, UR13, PT, P0 ;  /* 0x0000000dff007c0c */ /* 0x000fe2000bf05300 */
[-CC-:B------:R-:W-:Y:S01]  /*2320*/  FFMA.FTZ R95, R131, R98.reuse, R99.reuse ;  /* 0x00000062835f7223 */ /* 0x180fe20000010063 */
[----:B------:R-:W-:Y:S01]  /*2330*/  FADD.FTZ R94, R155, -R94 ;  /* 0x8000005e9b5e7221 */ /* 0x000fe20000010000 */
[----:B------:R-:W-:Y:S01]  /*2340*/  ISETP.NE.U32.AND P1, PT, RZ, UR8, PT ;  /* 0x00000008ff007c0c */ /* 0x000fe2000bf25070 */
[-CC-:B------:R-:W-:Y:S01]  /*2350*/  FFMA.FTZ R89, R129, R98.reuse, R99.reuse ;  /* 0x0000006281597223 */ /* 0x180fe20000010063 */
[-C--:B------:R-:W-:Y:S01]  /*2360*/  FFMA.FTZ R93, R151, R98.reuse, R99 ;  /* 0x00000062975d7223 */ /* 0x080fe20000010063 */
[----:B------:R-:W-:Y:S01]  /*2370*/  FADD.FTZ R92, R152, -R91 ;  /* 0x8000005b985c7221 */ /* 0x000fe20000010000 */
[-CC-:B------:R-:W-:Y:S01]  /*2380*/  FFMA.FTZ R90, R156, R98.reuse, R99.reuse ;  /* 0x000000629c5a7223 */ /* 0x180fe20000010063 */
[----:B------:R-:W-:Y:S01]  /*2390*/  FFMA.FTZ R180, R128, R98, R99 ;  /* 0x0000006280b47223 */ /* 0x000fe20000010063 */
[----:B------:R-:W-:Y:S01]  /*23a0*/  FADD.FTZ R98, R135, -R176 ;  /* 0x800000b087627221 */ /* 0x000fe20000010000 */
[----:B------:R-:W-:Y:S01]  /*23b0*/  ISETP.NE.AND.EX P1, PT, RZ, UR9, PT, P1 ;  /* 0x00000009ff007c0c */ /* 0x000fe2000bf25310 */
[----:B------:R-:W-:Y:S01]  /*23c0*/  FADD.FTZ R88, R150, -R89 ;  /* 0x8000005996587221 */ /* 0x000fe20000010000 */
[----:B------:R-:W-:Y:S01]  /*23d0*/  FADD.FTZ R178, R130, -R95 ;  /* 0x8000005f82b27221 */ /* 0x000fe20000010000 */
[C---:B-----5:R-:W-:Y:S01]  /*23e0*/  FMUL.FTZ R176, R171.reuse, R94 ;  /* 0x0000005eabb07220 */ /* 0x060fe20000410000 */
[----:B------:R-:W-:Y:S01]  /*23f0*/  ISETP.NE.U32.AND P2, PT, RZ, UR14, PT ;  /* 0x0000000eff007c0c */ /* 0x000fe2000bf45070 */
[----:B------:R-:W-:Y:S01]  /*2400*/  FADD.FTZ R96, R154, -R93 ;  /* 0x8000005d9a607221 */ /* 0x000fe20000010000 */
[----:B------:R-:W-:Y:S01]  /*2410*/  FMUL.FTZ R89, R171, R92 ;  /* 0x0000005cab597220 */ /* 0x000fe20000410000 */
[----:B------:R-:W0:Y:S01]  /*2420*/  @P0 LDC.64 R94, c[0x0][0x308] ;  /* 0x0000c200ff5e0b82 */ /* 0x000e220000000a00 */
[----:B------:R-:W-:Y:S01]  /*2430*/  ISETP.NE.AND.EX P2, PT, RZ, UR15, PT, P2 ;  /* 0x0000000fff007c0c */ /* 0x000fe2000bf45320 */
[----:B------:R-:W-:Y:S01]  /*2440*/  FADD.FTZ R90, R153, -R90 ;  /* 0x8000005a995a7221 */ /* 0x000fe20000010000 */
[----:B------:R-:W-:Y:S01]  /*2450*/  FMUL.FTZ R91, R171, R88 ;  /* 0x00000058ab5b7220 */ /* 0x000fe20000410000 */
[----:B------:R-:W-:Y:S01]  /*2460*/  FADD.FTZ R180, R133, -R180 ;  /* 0x800000b485b47221 */ /* 0x000fe20000010000 */
[C---:B------:R-:W-:Y:S01]  /*2470*/  FMUL.FTZ R173, R171.reuse, R96 ;  /* 0x00000060abad7220 */ /* 0x040fe20000410000 */
[C---:B------:R-:W-:Y:S01]  /*2480*/  FMUL.FTZ R177, R171.reuse, R178 ;  /* 0x000000b2abb17220 */ /* 0x040fe20000410000 */
[C---:B------:R-:W-:Y:S01]  /*2490*/  FMUL.FTZ R88, R171.reuse, R90 ;  /* 0x0000005aab587220 */ /* 0x040fe20000410000 */
[----:B------:R-:W1:Y:S01]  /*24a0*/  LDC.64 R92, c[0x0][0x2f8] ;  /* 0x0000be00ff5c7b82 */ /* 0x000e620000000a00 */
[----:B------:R-:W-:Y:S01]  /*24b0*/  @P1 FADD.FTZ R91, R68, R91 ;  /* 0x0000005b445b1221 */ /* 0x000fe20000010000 */
        /* <DEDUP_REMOVED lines=8> */
[----:B------:R-:W-:Y:S01]  /*2540*/  @P2 F2FP.BF16.F32.PACK_AB R96, RZ, R91 ;  /* 0x0000005bff60223e */ /* 0x000fe200000010ff */
[----:B------:R-:W-:Y:S01]  /*2550*/  @P1 FADD.FTZ R180, R75, R180 ;  /* 0x000000b44bb41221 */ /* 0x000fe20000010000 */
[----:B------:R-:W-:-:S02]  /*2560*/  @P2 F2FP.BF16.F32.PACK_AB R171, RZ, R173 ;  /* 0x000000adffab223e */ /* 0x000fc400000010ff */
[----:B------:R-:W-:Y:S02]  /*2570*/  @P2 F2FP.BF16.F32.PACK_AB R98, RZ, R89 ;  /* 0x00000059ff62223e */ /* 0x000fe400000010ff */
[----:B------:R-:W-:Y:S01]  /*2580*/  @P2 F2FP.BF16.F32.PACK_AB R178, RZ, R177 ;  /* 0x000000b1ffb2223e */ /* 0x000fe200000010ff */
[C---:B0-----:R-:W-:Y:S01]  /*2590*/  @P0 IMAD.WIDE.U32 R94, R125.reuse, 0x20, R94 ;  /* 0x000000207d5e0825 */ /* 0x041fe200078e005e */
[----:B------:R-:W-:Y:S02]  /*25a0*/  @P2 F2FP.BF16.F32.PACK_AB R97, RZ, R88 ;  /* 0x00000058ff61223e */ /* 0x000fe400000010ff */
[----:B------:R-:W-:Y:S02]  /*25b0*/  @P2 PRMT R84, R96, 0x7610, R84 ;  /* 0x0000761060542816 */ /* 0x000fe40000000054 */
[----:B------:R-:W-:Y:S02]  /*25c0*/  @P2 F2FP.BF16.F32.PACK_AB R175, RZ, R90 ;  /* 0x0000005affaf223e */ /* 0x000fe400000010ff */
[----:B------:R-:W-:Y:S01]  /*25d0*/  @P2 F2FP.BF16.F32.PACK_AB R99, RZ, R176 ;  /* 0x000000b0ff63223e */ /* 0x000fe200000010ff */
[----:B-1----:R-:W-:Y:S01]  /*25e0*/  IMAD.WIDE.U32 R92, R125, 0x10, R92 ;  /* 0x000000107d5c7825 */ /* 0x002fe200078e005c */
[----:B------:R-:W-:-:S02]  /*25f0*/  @P2 F2FP.BF16.F32.PACK_AB R179, RZ, R180 ;  /* 0x000000b4ffb3223e */ /* 0x000fc400000010ff */
[----:B------:R-:W-:Y:S02]  /*2600*/  @P2 PRMT R86, R171, 0x7610, R86 ;  /* 0x00007610ab562816 */ /* 0x000fe40000000056 */
[----:B------:R-:W-:Y:S02]  /*2610*/  @P2 PRMT R85, R98, 0x7610, R85 ;  /* 0x0000761062552816 */ /* 0x000fe40000000055 */
[----:B------:R-:W-:Y:S02]  /*2620*/  @P2 PRMT R87, R178, 0x7610, R87 ;  /* 0x00007610b2572816 */ /* 0x000fe40000000057 */
[----:B------:R-:W-:Y:S02]  /*2630*/  @P2 LEA R96, P1, R125, UR14, 0x4 ;  /* 0x0000000e7d602c11 */ /* 0x000fe4000f8220ff */
[----:B------:R-:W-:Y:S02]  /*2640*/  SEL R77, R88, R77, P0 ;  /* 0x0000004d584d7207 */ /* 0x000fe40000000000 */
[----:B------:R-:W-:-:S02]  /*2650*/  SEL R80, R173, R80, P0 ;  /* 0x00000050ad507207 */ /* 0x000fc40000000000 */
[----:B------:R-:W-:Y:S02]  /*2660*/  SEL R81, R90, R81, P0 ;  /* 0x000000515a517207 */ /* 0x000fe40000000000 */
[----:B------:R-:W-:Y:S02]  /*2670*/  SEL R78, R89, R78, P0 ;  /* 0x0000004e594e7207 */ /* 0x000fe40000000000 */
[----:B------:R-:W-:Y:S02]  /*2680*/  SEL R79, R176, R79, P0 ;  /* 0x0000004fb04f7207 */ /* 0x000fe40000000000 */
[----:B------:R-:W-:Y:S02]  /*2690*/  SEL R76, R91, R76, P0 ;  /* 0x0000004c5b4c7207 */ /* 0x000fe40000000000 */
[----:B------:R-:W-:Y:S02]  /*26a0*/  F2FP.BF16.F32.PACK_AB R88, R88, R91 ;  /* 0x0000005b5858723e */ /* 0x000fe400000010ff */
[----:B------:R-:W-:Y:S01]  /*26b0*/  SEL R82, R177, R82, P0 ;  /* 0x00000052b1527207 */ /* 0x000fe20000000000 */
[----:B------:R3:W-:Y:S01]  /*26c0*/  @P0 STG.E.128 desc[UR4][R94.64], R76 ;  /* 0x0000004c5e000986 */ /* 0x0007e2000c101d04 */
[----:B------:R-:W-:-:S02]  /*26d0*/  SEL R83, R180, R83, P0 ;  /* 0x00000053b4537207 */ /* 0x000fc40000000000 */
[----:B------:R-:W-:Y:S02]  /*26e0*/  F2FP.BF16.F32.PACK_AB R90, R90, R173 ;  /* 0x000000ad5a5a723e */ /* 0x000fe400000010ff */
[----:B------:R-:W-:Y:S01]  /*26f0*/  F2FP.BF16.F32.PACK_AB R89, R176, R89 ;  /* 0x00000059b059723e */ /* 0x000fe200000010ff */
[----:B------:R3:W-:Y:S01]  /*2700*/  @P0 STG.E.128 desc[UR4][R94.64+0x10], R80 ;  /* 0x000010505e000986 */ /* 0x0007e2000c101d04 */
[----:B------:R-:W-:Y:S02]  /*2710*/  F2FP.BF16.F32.PACK_AB R91, R180, R177 ;  /* 0x000000b1b45b723e */ /* 0x000fe400000010ff */
[----:B------:R-:W-:Y:S02]  /*2720*/  @P2 PRMT R84, R84, 0x5410, R97 ;  /* 0x0000541054542816 */ /* 0x000fe40000000061 */
[----:B------:R-:W-:Y:S01]  /*2730*/  @P2 PRMT R86, R86, 0x5410, R175 ;  /* 0x0000541056562816 */ /* 0x000fe200000000af */
[----:B------:R3:W-:Y:S01]  /*2740*/  STG.E.128 desc[UR4][R92.64], R88 ;  /* 0x000000585c007986 */ /* 0x0007e2000c101d04 */
[----:B------:R-:W-:-:S02]  /*2750*/  @P2 PRMT R85, R85, 0x5410, R99 ;  /* 0x0000541055552816 */ /* 0x000fc40000000063 */
[----:B------:R-:W-:Y:S02]  /*2760*/  @P2 LEA.HI.X R97, R125, UR15, RZ, 0x4, P1 ;  /* 0x0000000f7d612c11 */ /* 0x000fe400088f24ff */
[----:B------:R-:W-:-:S05]  /*2770*/  @P2 PRMT R87, R87, 0x5410, R179 ;  /* 0x0000541057572816 */ /* 0x000fca00000000b3 */
[----:B------:R3:W-:Y:S02]  /*2780*/  @P2 STG.E.128 desc[UR4][R96.64], R84 ;  /* 0x0000005460002986 */ /* 0x0007e4000c101d04 */
.L_x_1060:
[----:B------:R-:W-:Y:S05]  /*2790*/  BSYNC B1 ;  /* 0x0000000000017941 */ /* 0x000fea0003800000 */
.L_x_1059:
[----:B-123--:R-:W1:Y:S02]  /*27a0*/  LDC.64 R88, c[0x0][0x210] ;  /* 0x00008400ff587b82 */ /* 0x00ee640000000a00 */
[----:B-1----:R-:W-:-:S04]  /*27b0*/  LEA R113, R88, R113, 0x2 ;  /* 0x0000007158717211 */ /* 0x002fc800078e10ff */
[----:B------:R-:W-:-:S13]  /*27c0*/  ISETP.GE.AND P0, PT, R113, R89, PT ;  /* 0x000000597100720c */ /* 0x000fda0003f06270 */
[----:B------:R-:W-:Y:S05]  /*27d0*/  @!P0 BRA `(.L_x_1061) ;  /* 0xffffffdc009c8947 */ /* 0x000fea000383ffff */
.L_x_1047:
[----:B------:R-:W-:Y:S05]  /*27e0*/  BSYNC B0 ;  /* 0x0000000000007941 */ /* 0x000fea0003800000 */
.L_x_1046:
        /* <DEDUP_REMOVED lines=198> */
.L_x_1054:
        /* <DEDUP_REMOVED lines=8> */
.L_x_1063:
[----:B------:R-:W-:Y:S05]  /*34d0*/  BSYNC B1 ;  /* 0x0000000000017941 */ /* 0x000fea0003800000 */
.L_x_1062:
        /* <DEDUP_REMOVED lines=8> */
.L_x_1064:
[----:B------:R-:W-:Y:S01]  /*3560*/  FADD.FTZ R88, R88, R175 ;  /* 0x000000af58587221 */ /* 0x000fe20000010000 */
[----:B------:R-:W-:-:S04]  /*3570*/  HFMA2.MMA R98, -RZ, RZ, 0, 1.1920928955078125e-07 ;  /* 0x00000002ff627435 */ /* 0x000fc800000001ff */
[----:B------:R-:W-:Y:S02]  /*3580*/  MOV R99, R88 ;  /* 0x0000005800637202 */ /* 0x000fe40000000f00 */
[----:B------:R-:W-:-:S07]  /*3590*/  MOV R89, R97 ;  /* 0x0000006100597202 */ /* 0x000fce0000000f00 */
[----:B------:R-:W-:Y:S05]  /*35a0*/  WARPSYNC.COLLECTIVE R96, `(.L_x_1065) ;  /* 0x0000000060087348 */ /* 0x000fea0003c00000 */
[----:B------:R0:W1:Y:S02]  /*35b0*/  SHFL.BFLY P0, R97, R99, R98, R173 ;  /* 0x0c00006263617389 */ /* 0x00006400000000ad */
[----:B01----:R-:W-:Y:S01]  /*35c0*/  ENDCOLLECTIVE ;  /* 0x000000000000791b */ /* 0x003fe20003800000 */
.L_x_1065:
[----:B------:R-:W-:-:S05]  /*35d0*/  FADD.FTZ R89, R89, R176 ;  /* 0x000000b059597221 */ /* 0x000fca0000010000 */
[----:B------:R-:W-:Y:S02]  /*35e0*/  MOV R99, R89 ;  /* 0x0000005900637202 */ /* 0x000fe40000000f00 */
[----:B------:R-:W-:-:S07]  /*35f0*/  MOV R91, R97 ;  /* 0x00000061005b7202 */ /* 0x000fce0000000f00 */
[----:B------:R-:W-:Y:S05]  /*3600*/  WARPSYNC.COLLECTIVE R96, `(.L_x_1066) ;  /* 0x0000000060087348 */ /* 0x000fea0003c00000 */
[----:B------:R0:W1:Y:S02]  /*3610*/  SHFL.BFLY P0, R97, R99, R98, R173 ;  /* 0x0c00006263617389 */ /* 0x00006400000000ad */
[----:B01----:R-:W-:Y:S01]  /*3620*/  ENDCOLLECTIVE ;  /* 0x000000000000791b */ /* 0x003fe20003800000 */
.L_x_1066:
[----:B------:R-:W-:Y:S01]  /*3630*/  FADD.FTZ R91, R88, R91 ;  /* 0x0000005b585b7221 */ /* 0x000fe20000010000 */
[----:B------:R-:W-:-:S04]  /*3640*/  HFMA2.MMA R98, -RZ, RZ, 0, 2.384185791015625e-07 ;  /* 0x00000004ff627435 */ /* 0x000fc800000001ff */
[----:B------:R-:W-:Y:S02]  /*3650*/  MOV R99, R91 ;  /* 0x0000005b00637202 */ /* 0x000fe40000000f00 */
[----:B------:R-:W-:-:S07]  /*3660*/  MOV R90, R97 ;  /* 0x00000061005a7202 */ /* 0x000fce0000000f00 */
[----:B------:R-:W-:Y:S05]  /*3670*/  WARPSYNC.COLLECTIVE R96, `(.L_x_1067) ;  /* 0x0000000060087348 */ /* 0x000fea0003c00000 */
[----:B------:R0:W1:Y:S02]  /*3680*/  SHFL.BFLY P0, R97, R99, R98, R173 ;  /* 0x0c00006263617389 */ /* 0x00006400000000ad */
[----:B01----:R-:W-:Y:S01]  /*3690*/  ENDCOLLECTIVE ;  /* 0x000000000000791b */ /* 0x003fe20003800000 */
.L_x_1067:
[----:B------:R-:W-:-:S05]  /*36a0*/  FADD.FTZ R90, R89, R90 ;  /* 0x0000005a595a7221 */ /* 0x000fca0000010000 */
[----:B------:R-:W-:Y:S02]  /*36b0*/  MOV R99, R90 ;  /* 0x0000005a00637202 */ /* 0x000fe40000000f00 */
[----:B------:R-:W-:-:S07]  /*36c0*/  MOV R92, R97 ;  /* 0x00000061005c7202 */ /* 0x000fce0000000f00 */
[----:B------:R-:W-:Y:S05]  /*36d0*/  WARPSYNC.COLLECTIVE R96, `(.L_x_1068) ;  /* 0x0000000060087348 */ /* 0x000fea0003c00000 */
[----:B------:R0:W1:Y:S02]  /*36e0*/  SHFL.BFLY P0, R97, R99, R98, R173 ;  /* 0x0c00006263617389 */ /* 0x00006400000000ad */
[----:B01----:R-:W-:Y:S01]  /*36f0*/  ENDCOLLECTIVE ;  /* 0x000000000000791b */ /* 0x003fe20003800000 */
.L_x_1068:
[----:B------:R-:W-:Y:S01]  /*3700*/  FADD.FTZ R92, R91, R92 ;  /* 0x0000005c5b5c7221 */ /* 0x000fe20000010000 */
[----:B------:R-:W-:-:S04]  /*3710*/  HFMA2.MMA R98, -RZ, RZ, 0, 4.76837158203125e-07 ;  /* 0x00000008ff627435 */ /* 0x000fc800000001ff */
[----:B------:R-:W-:Y:S02]  /*3720*/  MOV R99, R92 ;  /* 0x0000005c00637202 */ /* 0x000fe40000000f00 */
[----:B------:R-:W-:-:S07]  /*3730*/  MOV R93, R97 ;  /* 0x00000061005d7202 */ /* 0x000fce0000000f00 */
[----:B------:R-:W-:Y:S05]  /*3740*/  WARPSYNC.COLLECTIVE R96, `(.L_x_1069) ;  /* 0x0000000060087348 */ /* 0x000fea0003c00000 */
[----:B------:R0:W1:Y:S02]  /*3750*/  SHFL.BFLY P0, R97, R99, R98, R173 ;  /* 0x0c00006263617389 */ /* 0x00006400000000ad */
[----:B01----:R-:W-:Y:S01]  /*3760*/  ENDCOLLECTIVE ;  /* 0x000000000000791b */ /* 0x003fe20003800000 */
.L_x_1069:
[----:B------:R-:W-:-:S05]  /*3770*/  FADD.FTZ R93, R90, R93 ;  /* 0x0000005d5a5d7221 */ /* 0x000fca0000010000 */
[----:B------:R-:W-:Y:S02]  /*3780*/  MOV R99, R93 ;  /* 0x0000005d00637202 */ /* 0x000fe40000000f00 */
[----:B------:R-:W-:-:S07]  /*3790*/  MOV R95, R97 ;  /* 0x00000061005f7202 */ /* 0x000fce0000000f00 */
[----:B------:R-:W-:Y:S05]  /*37a0*/  WARPSYNC.COLLECTIVE R96, `(.L_x_1070) ;  /* 0x0000000060087348 */ /* 0x000fea0003c00000 */
[----:B------:R0:W1:Y:S02]  /*37b0*/  SHFL.BFLY P0, R97, R99, R98, R173 ;  /* 0x0c00006263617389 */ /* 0x00006400000000ad */
[----:B01----:R-:W-:Y:S01]  /*37c0*/  ENDCOLLECTIVE ;  /* 0x000000000000791b */ /* 0x003fe20003800000 */
.L_x_1070:
[----:B------:R-:W-:Y:S01]  /*37d0*/  FADD.FTZ R95, R92, R95 ;  /* 0x0000005f5c5f7221 */ /* 0x000fe20000010000 */
[----:B------:R-:W-:-:S04]  /*37e0*/  HFMA2.MMA R98, -RZ, RZ, 0, 9.5367431640625e-07 ;  /* 0x00000010ff627435 */ /* 0x000fc800000001ff */
[----:B------:R-:W-:Y:S02]  /*37f0*/  MOV R99, R95 ;  /* 0x0000005f00637202 */ /* 0x000fe40000000f00 */
[----:B------:R-:W-:-:S07]  /*3800*/  MOV R94, R97 ;  /* 0x00000061005e7202 */ /* 0x000fce0000000f00 */
[----:B------:R-:W-:Y:S05]  /*3810*/  WARPSYNC.COLLECTIVE R96, `(.L_x_1071) ;  /* 0x0000000060087348 */ /* 0x000fea0003c00000 */
[----:B------:R0:W1:Y:S02]  /*3820*/  SHFL.BFLY P0, R97, R99, R98, R173 ;  /* 0x0c00006263617389 */ /* 0x00006400000000ad */
[----:B01----:R-:W-:Y:S01]  /*3830*/  ENDCOLLECTIVE ;  /* 0x000000000000791b */ /* 0x003fe20003800000 */
.L_x_1071:
[----:B------:R-:W-:-:S05]  /*3840*/  FADD.FTZ R94, R93, R94 ;  /* 0x0000005e5d5e7221 */ /* 0x000fca0000010000 */
[----:B------:R-:W-:Y:S02]  /*3850*/  MOV R99, R94 ;  /* 0x0000005e00637202 */ /* 0x000fe40000000f00 */
[----:B------:R-:W-:-:S07]  /*3860*/  MOV R88, R97 ;  /* 0x0000006100587202 */ /* 0x000fce0000000f00 */
[----:B------:R-:W-:Y:S05]  /*3870*/  WARPSYNC.COLLECTIVE R96, `(.L_x_1072) ;  /* 0x0000000060087348 */ /* 0x000fea0003c00000 */
[----:B------:R0:W1:Y:S02]  /*3880*/  SHFL.BFLY P0, R97, R99, R98, R173 ;  /* 0x0c00006263617389 */ /* 0x00006400000000ad */
[----:B01----:R-:W-:Y:S01]  /*3890*/  ENDCOLLECTIVE ;  /* 0x000000000000791b */ /* 0x003fe20003800000 */
.L_x_1072:
[----:B------:R-:W-:Y:S01]  /*38a0*/  MOV R89, R97 ;  /* 0x0000006100597202 */ /* 0x000fe20000000f00 */
[----:B------:R-:W-:Y:S06]  /*38b0*/  BRA `(.L_x_1073) ;  /* 0xffffffdc00e87947 */ /* 0x000fec000383ffff */
.L_x_1074:
        /* <DEDUP_REMOVED lines=12> */
.L_x_3468:


//--------------------- .text._ZN10layer_norm31ln_parallel_residual_bwd_kernelINS_13Kernel_traitsI13__nv_bfloat16S2_fS2_fjLj768ELj1ELj4ELj1ELj16ENS_18Kernel_traits_baseILj768ES2_S2_fS2_fjLj128EEEEELb0ELb1ELb1EEEvNS_9BwdParamsE --------------------------
	.section	.text._ZN10layer_norm31ln_parallel_residual_bwd_kernelINS_13Kernel_traitsI13__nv_bfloat16S2_fS2_fjLj768ELj1ELj4ELj1ELj16ENS_18Kernel_traits_baseILj768ES2_S2_fS2_fjLj128EEEEELb0ELb1ELb1EEEvNS_9BwdParamsE,"ax",@progbits
	.align	128
        .global         _ZN10layer_norm31ln_parallel_residual_bwd_kernelINS_13Kernel_traitsI13__nv_bfloat16S2_fS2_fjLj768ELj1ELj4ELj1ELj16ENS_18Kernel_traits_baseILj768ES2_S2_fS2_fjLj128EEEEELb0ELb1ELb1EEEvNS_9BwdParamsE
        .type           _ZN10layer_norm31ln_parallel_residual_bwd_kernelINS_13Kernel_traitsI13__nv_bfloat16S2_fS2_fjLj768ELj1ELj4ELj1ELj16ENS_18Kernel_traits_baseILj768ES2_S2_fS2_fjLj128EEEEELb0ELb1ELb1EEEvNS_9BwdParamsE,@function
        .size           _ZN10layer_norm31ln_parallel_residual_bwd_kernelINS_13Kernel_traitsI13__nv_bfloat16S2_fS2_fjLj768ELj1ELj4ELj1ELj16ENS_18Kernel_traits_baseILj768ES2_S2_fS2_fjLj128EEEEELb0ELb1ELb1EEEvNS_9BwdParamsE,(.L_x_3469 - _ZN10layer_norm31ln_parallel_residual_bwd_kernelINS_13Kernel_traitsI13__nv_bfloat16S2_fS2_fjLj768ELj1ELj4ELj1ELj16ENS_18Kernel_traits_baseILj768ES2_S2_fS2_fjLj128EEEEELb0ELb1ELb1EEEvNS_9BwdParamsE)
        .other          _ZN10layer_norm31ln_parallel_residual_bwd_kernelINS_13Kernel_traitsI13__nv_bfloat16S2_fS2_fjLj768ELj1ELj4ELj1ELj16ENS_18Kernel_traits_baseILj768ES2_S2_fS2_fjLj128EEEEELb0ELb1ELb1EEEvNS_9BwdParamsE,@"STO_CUDA_ENTRY STV_DEFAULT"
_ZN10layer_norm31ln_parallel_residual_bwd_kernelINS_13Kernel_traitsI13__nv_bfloat16S2_fS2_fjLj768ELj1ELj4ELj1ELj16ENS_18Kernel_traits_baseILj768ES2_S2_fS2_fjLj128EEEEELb0ELb1ELb1EEEvNS_9BwdParamsE:
.text._ZN10layer_norm31ln_parallel_residual_bwd_kernelINS_13Kernel_traitsI13__nv_bfloat16S2_fS2_fjLj768ELj1ELj4ELj1ELj16ENS_18Kernel_traits_baseILj768ES2_S2_fS2_fjLj128EEEEELb0ELb1ELb1EEEvNS_9BwdParamsE:
        /* <DEDUP_REMOVED lines=40> */
.L_x_1076:
        /* <DEDUP_REMOVED lines=38> */
[----:B------:R-:W-:Y:S02]  /*04e0*/  LOP3.LUT R52, R2, 0x1f, RZ, 0xc0, !PT ;  /* 0x0000001f02347812 */ /* 0x000fe400078ec0ff */
[----:B------:R-:W-:Y:S02]  /*04f0*/  ISETP.NE.AND P5, PT, RZ, UR6, PT ;  /* 0x00000006ff007c0c */ /* 0x000fe4000bfa5270 */
[----:B--2---:R-:W-:Y:S02]  /*0500*/  PRMT R136, R8, 0x7632, R136 ;  /* 0x0000763208887816 */ /* 0x004fe40000000088 */
[----:B------:R-:W-:Y:S02]  /*0510*/  PRMT R137, R9, 0x7632, R137 ;  /* 0x0000763209897816 */ /* 0x000fe40000000089 */
[----:B------:R-:W-:Y:S02]  /*0520*/  PRMT R138, R10, 0x7632, R138 ;  /* 0x000076320a8a7816 */ /* 0x000fe4000000008a */
[----:B------:R-:W-:-:S02]  /*0530*/  PRMT R139, R11, 0x7632, R139 ;  /* 0x000076320b8b7816 */ /* 0x000fc4000000008b */
[----:B---3--:R-:W-:Y:S02]  /*0540*/  PRMT R140, R12, 0x7632, R140 ;  /* 0x000076320c8c7816 */ /* 0x008fe4000000008c */
[----:B------:R-:W-:Y:S02]  /*0550*/  PRMT R141, R13, 0x7632, R141 ;  /* 0x000076320d8d7816 */ /* 0x000fe4000000008d */
[----:B------:R-:W-:Y:S02]  /*0560*/  PRMT R142, R14, 0x7632, R142 ;  /* 0x000076320e8e7816 */ /* 0x000fe4000000008e */
[----:B------:R-:W-:Y:S02]  /*0570*/  PRMT R143, R15, 0x7632, R143 ;  /* 0x000076320f8f7816 */ /* 0x000fe4000000008f */
[----:B----4-:R-:W-:Y:S02]  /*0580*/  PRMT R144, R16, 0x7632, R144 ;  /* 0x0000763210907816 */ /* 0x010fe40000000090 */
[----:B------:R-:W-:-:S02]  /*0590*/  PRMT R145, R17, 0x7632, R145 ;  /* 0x0000763211917816 */ /* 0x000fc40000000091 */
[----:B------:R-:W-:Y:S02]  /*05a0*/  PRMT R146, R18, 0x7632, R146 ;  /* 0x0000763212927816 */ /* 0x000fe40000000092 */
[----:B------:R-:W-:Y:S02]  /*05b0*/  PRMT R147, R19, 0x7632, R147 ;  /* 0x0000763213937816 */ /* 0x000fe40000000093 */
        /* <DEDUP_REMOVED lines=23> */
[----:B------:R-:W-:-:S07]  /*0730*/  SHF.L.U32 R147, R147, 0x10, RZ ;  /* 0x0000001093937819 */ /* 0x000fce00000006ff */
.L_x_1080:
[----:B-1----:R-:W0:Y:S01]  /*0740*/  LDC.64 R56, c[0x0][0x250] ;  /* 0x00009400ff387b82 */ /* 0x002e220000000a00 */
[----:B------:R-:W-:-:S05]  /*0750*/  IMAD R0, R119, UR8, RZ ;  /* 0x0000000877007c24 */ /* 0x000fca000f8e02ff */
[----:B------:R-:W-:Y:S02]  /*0760*/  SHF.R.S32.HI R41, RZ, 0x1f, R0 ;  /* 0x0000001fff297819 */ /* 0x000fe40000011400 */
[----:B------:R-:W1:Y:S02]  /*0770*/  LDC.64 R70, c[0x0][0x2b8] ;  /* 0x0000ae00ff467b82 */ /* 0x000e640000000a00 */
[----:B------:R-:W-:-:S04]  /*0780*/  LEA.HI R41, R41, R0, RZ, 0x3 ;  /* 0x0000000029297211 */ /* 0x000fc800078f18ff */
[----:B------:R-:W-:Y:S02]  /*0790*/  LEA.HI.SX32 R150, R41, R52, 0x1d ;  /* 0x0000003429967211 */ /* 0x000fe400078feaff */
[----:B------:R-:W2:Y:S08]  /*07a0*/  LDC.64 R160, c[0x0][0x238] ;  /* 0x00008e00ffa07b82 */ /* 0x000eb00000000a00 */
[----:B------:R-:W3:Y:S01]  /*07b0*/  LDC.64 R152, c[0x0][0x258] ;  /* 0x00009600ff987b82 */ /* 0x000ee20000000a00 */
[----:B0-----:R-:W-:Y:S01]  /*07c0*/  IMAD.WIDE R56, R119, 0x4, R56 ;  /* 0x0000000477387825 */ /* 0x001fe200078e0238 */
[----:B------:R-:W-:-:S02]  /*07d0*/  IADD3 R149, R150, 0x20, RZ ;  /* 0x0000002096957810 */ /* 0x000fc40007ffe0ff */
[C---:B------:R-:W-:Y:S02]  /*07e0*/  IADD3 R151, R150.reuse, 0x40, RZ ;  /* 0x0000004096977810 */ /* 0x040fe40007ffe0ff */
[----:B------:R-:W4:Y:S01]  /*07f0*/  LDG.E R0, desc[UR4][R56.64] ;  /* 0x0000000438007981 */ /* 0x000f22000c1e1900 */
[C---:B-1----:R-:W-:Y:S01]  /*0800*/  IMAD.WIDE.U32 R44, R150.reuse, 0x10, R70 ;  /* 0x00000010962c7825 */ /* 0x042fe200078e0046 */
[C---:B------:R-:W-:Y:S01]  /*0810*/  IADD3 R148, R150.reuse, 0x40, RZ ;  /* 0x0000004096947810 */ /* 0x040fe20007ffe0ff */
[----:B------:R-:W0:Y:S04]  /*0820*/  @P0 LDC.64 R154, c[0x0][0x2c8] ;  /* 0x0000b200ff9a0b82 */ /* 0x000e280000000a00 */
[----:B------:R-:W4:Y:S01]  /*0830*/  LDG.E.128 R44, desc[UR4][R44.64] ;  /* 0x000000042c2c7981 */ /* 0x000f22000c1e1d00 */
[----:B--2---:R-:W-:-:S03]  /*0840*/  IMAD.WIDE.U32 R68, R150, 0x20, R160 ;  /* 0x0000002096447825 */ /* 0x004fc600078e00a0 */
[----:B------:R-:W1:Y:S01]  /*0850*/  @P0 LDC.64 R158, c[0x0][0x2c8] ;  /* 0x0000b200ff9e0b82 */ /* 0x000e620000000a00 */
[----:B------:R-:W-:Y:S01]  /*0860*/  IMAD.WIDE.U32 R156, R149, 0x20, R160 ;  /* 0x00000020959c7825 */ /* 0x000fe200078e00a0 */
[----:B------:R-:W2:Y:S03]  /*0870*/  LDG.E.128 R40, desc[UR4][R68.64] ;  /* 0x0000000444287981 */ /* 0x000ea6000c1e1d00 */
[----:B---3--:R-:W-:Y:S01]  /*0880*/  IMAD.WIDE R152, R119, 0x4, R152 ;  /* 0x0000000477987825 */ /* 0x008fe200078e0298 */
[----:B------:R-:W3:Y:S02]  /*0890*/  LDG.E.128 R52, desc[UR4][R156.64] ;  /* 0x000000049c347981 */ /* 0x000ee4000c1e1d00 */
[----:B------:R-:W1:Y:S01]  /*08a0*/  @P0 LDC.64 R162, c[0x0][0x2c8] ;  /* 0x0000b200ffa20b82 */ /* 0x000e620000000a00 */
[----:B------:R-:W-:Y:S01]  /*08b0*/  IMAD.WIDE.U32 R160, R151, 0x20, R160 ;  /* 0x0000002097a07825 */ /* 0x000fe200078e00a0 */
[----:B------:R-:W3:Y:S03]  /*08c0*/  LDG.E.128 R48, desc[UR4][R68.64+0x10] ;  /* 0x0000100444307981 */ /* 0x000ee6000c1e1d00 */
[--C-:B------:R-:W-:Y:S01]  /*08d0*/  IMAD.WIDE.U32 R58, R149, 0x10, R70.reuse ;  /* 0x00000010953a7825 */ /* 0x100fe200078e0046 */
[----:B------:R-:W3:Y:S03]  /*08e0*/  LDG.E R152, desc[UR4][R152.64] ;  /* 0x0000000498987981 */ /* 0x000ee6000c1e1900 */
[----:B------:R-:W-:Y:S01]  /*08f0*/  IMAD.WIDE.U32 R70, R148, 0x10, R70 ;  /* 0x0000001094467825 */ /* 0x000fe200078e0046 */
[----:B------:R1:W3:Y:S04]  /*0900*/  LDG.E.128 R60, desc[UR4][R156.64+0x10] ;  /* 0x000010049c3c7981 */ /* 0x0002e8000c1e1d00 */
[----:B------:R-:W3:Y:S04]  /*0910*/  LDG.E.128 R64, desc[UR4][R160.64] ;  /* 0x00000004a0407981 */ /* 0x000ee8000c1e1d00 */
[----:B------:R4:W3:Y:S04]  /*0920*/  LDG.E.128 R72, desc[UR4][R160.64+0x10] ;  /* 0x00001004a0487981 */ /* 0x0008e8000c1e1d00 */
[----:B------:R-:W3:Y:S04]  /*0930*/  LDG.E.128 R68, desc[UR4][R70.64] ;  /* 0x0000000446447981 */ /* 0x000ee8000c1e1d00 */
[----:B------:R-:W3:Y:S01]  /*0940*/  LDG.E.128 R56, desc[UR4][R58.64] ;  /* 0x000000043a387981 */ /* 0x000ee2000c1e1d00 */
[----:B0-----:R-:W-:-:S04]  /*0950*/  @P0 IMAD.WIDE.U32 R154, R150, 0x20, R154 ;  /* 0x00000020969a0825 */ /* 0x001fc800078e009a */
[----:B-1----:R-:W-:Y:S01]  /*0960*/  @P0 IMAD.WIDE.U32 R156, R149, 0x20, R158 ;  /* 0x00000020959c0825 */ /* 0x002fe200078e009e */
[----:B------:R-:W5:Y:S03]  /*0970*/  @P0 LDG.E.128 R4, desc[UR4][R154.64] ;  /* 0x000000049a040981 */ /* 0x000f66000c1e1d00 */
[----:B------:R-:W-:Y:S01]  /*0980*/  @P0 IMAD.WIDE.U32 R158, R148, 0x20, R162 ;  /* 0x00000020949e0825 */ /* 0x000fe200078e00a2 */
[----:B------:R0:W5:Y:S04]  /*0990*/  @P0 LDG.E.128 R8, desc[UR4][R154.64+0x10] ;  /* 0x000010049a080981 */ /* 0x000168000c1e1d00 */
[----:B------:R-:W5:Y:S04]  /*09a0*/  @P0 LDG.E.128 R20, desc[UR4][R158.64] ;  /* 0x000000049e140981 */ /* 0x000f68000c1e1d00 */
[----:B------:R1:W5:Y:S04]  /*09b0*/  @P0 LDG.E.128 R24, desc[UR4][R158.64+0x10] ;  /* 0x000010049e180981 */ /* 0x000368000c1e1d00 */
[----:B------:R-:W5:Y:S04]  /*09c0*/  @P0 LDG.E.128 R12, desc[UR4][R156.64] ;  /* 0x000000049c0c0981 */ /* 0x000f68000c1e1d00 */
[----:B------:R1:W5:Y:S01]  /*09d0*/  @P0 LDG.E.128 R16, desc[UR4][R156.64+0x10] ;  /* 0x000010049c100981 */ /* 0x000362000c1e1d00 */
[----:B------:R-:W-:Y:S01]  /*09e0*/  UMOV UR6, 0xffffffff ;  /* 0xffffffff00067882 */ /* 0x000fe20000000000 */
[----:B----4-:R-:W-:-:S02]  /*09f0*/  FSEL R0, R0, RZ, !P5 ;  /* 0x000000ff00007208 */ /* 0x010fc40006800000 */
[C---:B------:R-:W-:Y:S02]  /*0a00*/  PRMT R160, R44.reuse, 0x7632, R160 ;  /* 0x000076322ca07816 */ /* 0x040fe400000000a0 */
[----:B0-----:R-:W-:Y:S01]  /*0a10*/  SHF.L.U32 R155, R44, 0x10, RZ ;  /* 0x000000102c9b7819 */ /* 0x001fe200000006ff */
[C---:B--2---:R-:W-:Y:S01]  /*0a20*/  FADD.FTZ R41, -R0.reuse, R41 ;  /* 0x0000002900297221 */ /* 0x044fe20000010100 */
[C---:B------:R-:W-:Y:S01]  /*0a30*/  FADD.FTZ R153, -R0.reuse, R40 ;  /* 0x0000002800997221 */ /* 0x040fe20000010100 */
[C---:B------:R-:W-:Y:S01]  /*0a40*/  FADD.FTZ R163, -R0.reuse, R42 ;  /* 0x0000002a00a37221 */ /* 0x040fe20000010100 */
[----:B---3--:R-:W-:Y:S01]  /*0a50*/  FADD.FTZ R175, -R0, R55 ;  /* 0x0000003700af7221 */ /* 0x008fe20000010100 */
[----:B------:R-:W-:Y:S01]  /*0a60*/  SHF.L.U32 R55, R160, 0x10, RZ ;  /* 0x00000010a0377819 */ /* 0x000fe200000006ff */
[C---:B------:R-:W-:Y:S01]  /*0a70*/  FADD.FTZ R43, -R0.reuse, R43 ;  /* 0x0000002b002b7221 */ /* 0x040fe20000010100 */
[C---:B------:R-:W-:Y:S01]  /*0a80*/  PRMT R44, R45.reuse, 0x7632, R44 ;  /* 0x000076322d2c7816 */ /* 0x040fe2000000002c */
[C---:B-1----:R-:W-:Y:S01]  /*0a90*/  FADD.FTZ R159, -R0.reuse, R49 ;  /* 0x00000031009f7221 */ /* 0x042fe20000010100 */
[----:B------:R-:W-:Y:S01]  /*0aa0*/  SHF.L.U32 R154, R45, 0x10, RZ ;  /* 0x000000102d9a7819 */ /* 0x000fe200000006ff */
[----:B------:R-:W-:Y:S01]  /*0ab0*/  FADD.FTZ R165, -R0, R51 ;  /* 0x0000003300a57221 */ /* 0x000fe20000010100 */
[C---:B------:R-:W-:Y:S01]  /*0ac0*/  PRMT R158, R47.reuse, 0x7632, R158 ;  /* 0x000076322f9e7816 */ /* 0x040fe2000000009e */
[----:B------:R-:W-:Y:S01]  /*0ad0*/  FMUL.FTZ R42, R152, R41 ;  /* 0x00000029982a7220 */ /* 0x000fe20000410000 */
[----:B------:R-:W-:Y:S01]  /*0ae0*/  SHF.L.U32 R162, R47, 0x10, RZ ;  /* 0x000000102fa27819 */ /* 0x000fe200000006ff */
        /* <DEDUP_REMOVED lines=18> */
[----:B------:R-:W-:Y:S01]  /*0c10*/  FMUL.FTZ R0, R152, R153 ;  /* 0x0000009998007220 */ /* 0x000fe20000410000 */
[-C--:B------:R-:W-:Y:S01]  /*0c20*/  FFMA.FTZ R121, R42, R55.reuse, R121 ;  /* 0x000000372a797223 */ /* 0x080fe20000010079 */
[----:B------:R-:W-:Y:S01]  /*0c30*/  FADD.FTZ R120, R55, R120 ;  /* 0x0000007837787221 */ /* 0x000fe20000010000 */
[C---:B------:R-:W-:Y:S01]  /*0c40*/  PRMT R180, R69.reuse, 0x7632, R180 ;  /* 0x0000763245b47816 */ /* 0x040fe200000000b4 */
[----:B------:R-:W-:Y:S01]  /*0c50*/  FMUL.FTZ R55, R136, R55 ;  /* 0x0000003788377220 */ /* 0x000fe20000410000 */
[----:B------:R-:W-:Y:S01]  /*0c60*/  SHF.L.U32 R182, R69, 0x10, RZ ;  /* 0x0000001045b67819 */ /* 0x000fe200000006ff */
[----:B------:R-:W-:Y:S01]  /*0c70*/  FADD.FTZ R52, RZ, R45 ;  /* 0x0000002dff347221 */ /* 0x000fe20000010000 */
[----:B------:R-:W-:Y:S01]  /*0c80*/  FFMA.FTZ R69, R0, R45, RZ ;  /* 0x0000002d00457223 */ /* 0x000fe200000100ff */
[----:B------:R-:W-:Y:S01]  /*0c90*/  SHF.L.U32 R54, R44, 0x10, RZ ;  /* 0x000000102c367819 */ /* 0x000fe200000006ff */
[----:B------:R-:W-:Y:S01]  /*0ca0*/  FMUL.FTZ R43, R152, R43 ;  /* 0x0000002b982b7220 */ /* 0x000fe20000410000 */
[----:B------:R-:W-:Y:S01]  /*0cb0*/  PRMT R188, R71, 0x7632, R188 ;  /* 0x0000763247bc7816 */ /* 0x000fe200000000bc */
[----:B------:R-:W-:Y:S01]  /*0cc0*/  FMUL.FTZ R44, R123, R154 ;  /* 0x0000009a7b2c7220 */ /* 0x000fe20000410000 */
[----:B------:R-:W-:Y:S01]  /*0cd0*/  SHF.L.U32 R40, R71, 0x10, RZ ;  /* 0x0000001047287819 */ /* 0x000fe200000006ff */
[----:B------:R-:W-:Y:S01]  /*0ce0*/  FADD.FTZ R71, R52, R55 ;  /* 0x0000003734477221 */ /* 0x000fe20000010000 */
[----:B------:R-:W-:Y:S01]  /*0cf0*/  FMUL.FTZ R41, R152, R163 ;  /* 0x000000a398297220 */ /* 0x000fe20000410000 */
[----:B------:R-:W-:Y:S01]  /*0d00*/  FFMA.FTZ R52, R42, R55, R69 ;  /* 0x000000372a347223 */ /* 0x000fe20000010045 */
[C---:B------:R-:W-:Y:S01]  /*0d10*/  PRMT R156, R46.reuse, 0x7632, R156 ;  /* 0x000076322e9c7816 */ /* 0x040fe2000000009c */
[-C--:B------:R-:W-:Y:S01]  /*0d20*/  FFMA.FTZ R116, R43, R54.reuse, R116 ;  /* 0x000000362b747223 */ /* 0x080fe20000010074 */
[----:B------:R-:W-:Y:S01]  /*0d30*/  SHF.L.U32 R157, R46, 0x10, RZ ;  /* 0x000000102e9d7819 */ /* 0x000fe200000006ff */
[----:B------:R-:W-:Y:S01]  /*0d40*/  FADD.FTZ R115, R54, R115 ;  /* 0x0000007336737221 */ /* 0x000fe20000010000 */
[----:B------:R-:W-:Y:S01]  /*0d50*/  FMUL.FTZ R54, R137, R54 ;  /* 0x0000003689367220 */ /* 0x000fe20000410000 */
[----:B------:R-:W-:Y:S01]  /*0d60*/  FADD.FTZ R71, R71, R44 ;  /* 0x0000002c47477221 */ /* 0x000fe20000010000 */
[----:B------:R-:W-:Y:S01]  /*0d70*/  PRMT R166, R57, 0x7632, R166 ;  /* 0x0000763239a67816 */ /* 0x000fe200000000a6 */
[----:B------:R-:W-:Y:S01]  /*0d80*/  FFMA.FTZ R52, R41, R44, R52 ;  /* 0x0000002c29347223 */ /* 0x000fe20000010034 */
[----:B------:R-:W-:Y:S01]  /*0d90*/  SHF.L.U32 R168, R57, 0x10, RZ ;  /* 0x0000001039a87819 */ /* 0x000fe200000006ff */
[----:B------:R-:W-:Y:S01]  /*0da0*/  FMUL.FTZ R50, R152, R159 ;  /* 0x0000009f98327220 */ /* 0x000fe20000410000 */
[----:B------:R-:W-:Y:S01]  /*0db0*/  SHF.L.U32 R57, R156, 0x10, RZ ;  /* 0x000000109c397819 */ /* 0x000fe200000006ff */
[----:B------:R-:W-:Y:S01]  /*0dc0*/  FMUL.FTZ R53, R152, R165 ;  /* 0x000000a598357220 */ /* 0x000fe20000410000 */
[----:B------:R-:W-:Y:S01]  /*0dd0*/  SHF.L.U32 R158, R158, 0x10, RZ ;  /* 0x000000109e9e7819 */ /* 0x000fe200000006ff */
[----:B------:R-:W-:Y:S01]  /*0de0*/  FMUL.FTZ R48, R124, R157 ;  /* 0x0000009d7c307220 */ /* 0x000fe20000410000 */
[----:B------:R-:W-:Y:S01]  /*0df0*/  FADD.FTZ R71, R71, R54 ;  /* 0x0000003647477221 */ /* 0x000fe20000010000 */
[----:B------:R-:W-:Y:S01]  /*0e00*/  FMUL.FTZ R47, R152, R47 ;  /* 0x0000002f982f7220 */ /* 0x000fe20000410000 */
[----:B------:R-:W-:Y:S01]  /*0e10*/  FFMA.FTZ R52, R43, R54, R52 ;  /* 0x000000362b347223 */ /* 0x000fe20000010034 */
[C---:B------:R-:W-:Y:S01]  /*0e20*/  PRMT R164, R56.reuse, 0x7632, R164 ;  /* 0x0000763238a47816 */ /* 0x040fe200000000a4 */
[----:B------:R-:W-:Y:S01]  /*0e30*/  FADD.FTZ R110, R57, R110 ;  /* 0x0000006e396e7221 */ /* 0x000fe20000010000 */
[----:B------:R-:W-:Y:S01]  /*0e40*/  SHF.L.U32 R169, R56, 0x10, RZ ;  /* 0x0000001038a97819 */ /* 0x000fe200000006ff */
[-C--:B------:R-:W-:Y:S01]  /*0e50*/  FFMA.FTZ R113, R50, R57.reuse, R113 ;  /* 0x0000003932717223 */ /* 0x080fe20000010071 */
[----:B------:R-:W-:Y:S01]  /*0e60*/  FADD.FTZ R90, R158, R90 ;  /* 0x0000005a9e5a7221 */ /* 0x000fe20000010000 */
[-C--:B------:R-:W-:Y:S01]  /*0e70*/  FFMA.FTZ R108, R53, R158.reuse, R108 ;  /* 0x0000009e356c7223 */ /* 0x080fe2000001006c */
[----:B------:R-:W-:Y:S01]  /*0e80*/  FMUL.FTZ R56, R139, R158 ;  /* 0x0000009e8b387220 */ /* 0x000fe20000410000 */
[----:B------:R-:W-:Y:S01]  /*0e90*/  FMUL.FTZ R57, R138, R57 ;  /* 0x000000398a397220 */ /* 0x000fe20000410000 */
        /* <DEDUP_REMOVED lines=10> */
[----:B------:R-:W-:Y:S01]  /*0f40*/  SHF.L.U32 R164, R164, 0x10, RZ ;  /* 0x00000010a4a47819 */ /* 0x000fe200000006ff */
[C---:B------:R-:W-:Y:S01]  /*0f50*/  FMUL.FTZ R158, R152.reuse, R193 ;  /* 0x000000c1989e7220 */ /* 0x040fe20000410000 */
[----:B------:R-:W-:Y:S01]  /*0f60*/  PRMT R172, R59, 0x7632, R172 ;  /* 0x000076323bac7816 */ /* 0x000fe200000000ac */
[----:B------:R-:W-:Y:S01]  /*0f70*/  FADD.FTZ R153, R153, R56 ;  /* 0x0000003899997221 */ /* 0x000fe20000010000 */
[----:B------:R-:W-:Y:S01]  /*0f80*/  SHF.L.U32 R174, R59, 0x10, RZ ;  /* 0x000000103bae7819 */ /* 0x000fe200000006ff */
[----:B------:R-:W-:Y:S01]  /*0f90*/  FMUL.FTZ R59, R152, R167 ;  /* 0x000000a7983b7220 */ /* 0x000fe20000410000 */
[----:B------:R-:W-:Y:S01]  /*0fa0*/  FFMA.FTZ R160, R53, R56, R52 ;  /* 0x0000003835a07223 */ /* 0x000fe20000010034 */
[----:B------:R-:W-:Y:S01]  /*0fb0*/  FADD.FTZ R106, R162, R106 ;  /* 0x0000006aa26a7221 */ /* 0x000fe20000010000 */
[----:B------:R-:W-:Y:S01]  /*0fc0*/  FFMA.FTZ R111, R46, R162, R111 ;  /* 0x000000a22e6f7223 */ /* 0x000fe2000001006f */
[----:B------:R-:W-:Y:S01]  /*0fd0*/  PRMT R170, R58, 0x7632, R170 ;  /* 0x000076323aaa7816 */ /* 0x000fe200000000aa */
[----:B------:R-:W-:Y:S01]  /*0fe0*/  FMUL.FTZ R73, R140, R164 ;  /* 0x000000a48c497220 */ /* 0x000fe20000410000 */
[----:B------:R-:W-:Y:S01]  /*0ff0*/  SHF.L.U32 R179, R58, 0x10, RZ ;  /* 0x000000103ab37819 */ /* 0x000fe200000006ff */
[----:B------:R-:W-:Y:S01]  /*1000*/  FFMA.FTZ R162, R158, R186, R93 ;  /* 0x000000ba9ea27223 */ /* 0x000fe2000001005d */
[----:B------:R-:W-:Y:S01]  /*1010*/  FADD.FTZ R52, R153, R62 ;  /* 0x0000003e99347221 */ /* 0x000fe20000010000 */
[----:B------:R-:W-:Y:S01]  /*1020*/  FMUL.FTZ R58, R152, R171 ;  /* 0x000000ab983a7220 */ /* 0x000fe20000410000 */
[----:B------:R-:W-:Y:S01]  /*1030*/  FFMA.FTZ R93, R59, R62, R160 ;  /* 0x0000003e3b5d7223 */ /* 0x000fe200000100a0 */
[----:B------:R-:W-:Y:S01]  /*1040*/  FADD.FTZ R112, R157, R112 ;  /* 0x000000709d707221 */ /* 0x000fe20000010000 */
        /* <DEDUP_REMOVED lines=17> */
[----:B------:R-:W-:Y:S01]  /*1160*/  PRMT R184, R70, 0x7632, R184 ;  /* 0x0000763246b87816 */ /* 0x000fe200000000b8 */
[----:B------:R-:W-:Y:S01]  /*1170*/  FMUL.FTZ R157, R142, R170 ;  /* 0x000000aa8e9d7220 */ /* 0x000fe20000410000 */
[----:B------:R-:W-:Y:S01]  /*1180*/  FADD.FTZ R160, R159, R66 ;  /* 0x000000429fa07221 */ /* 0x000fe20000010000 */
[----:B------:R-:W-:Y:S01]  /*1190*/  FMUL.FTZ R70, R152, R181 ;  /* 0x000000b598467220 */ /* 0x000fe20000410000 */
[----:B------:R-:W-:Y:S01]  /*11a0*/  FFMA.FTZ R93, R63, R66, R52 ;  /* 0x000000423f5d7223 */ /* 0x000fe20000010034 */
[----:B------:R-:W-:Y:S01]  /*11b0*/  FFMA.FTZ R103, R60, R166, R103 ;  /* 0x000000a63c677223 */ /* 0x000fe20000010067 */
[----:B------:R-:W-:Y:S01]  /*11c0*/  FADD.FTZ R87, R166, R87 ;  /* 0x00000057a6577221 */ /* 0x000fe20000010000 */
[----:B------:R-:W-:Y:S01]  /*11d0*/  PRMT R176, R68, 0x7632, R176 ;  /* 0x0000763244b07816 */ /* 0x000fe200000000b0 */
[----:B------:R-:W-:Y:S01]  /*11e0*/  FADD.FTZ R166, R40, R3 ;  /* 0x0000000328a67221 */ /* 0x000fe20000010000 */
[----:B------:R-:W-:Y:S01]  /*11f0*/  SHF.L.U32 R178, R68, 0x10, RZ ;  /* 0x0000001044b27819 */ /* 0x000fe200000006ff */
[----:B------:R-:W-:Y:S01]  /*1200*/  FMUL.FTZ R68, R129, R174 ;  /* 0x000000ae81447220 */ /* 0x000fe20000410000 */
[----:B------:R-:W-:Y:S01]  /*1210*/  SHF.L.U32 R172, R172, 0x10, RZ ;  /* 0x00000010acac7819 */ /* 0x000fe200000006ff */
[----:B------:R-:W-:Y:S01]  /*1220*/  FADD.FTZ R3, R160, R157 ;  /* 0x0000009da0037221 */ /* 0x000fe20000010000 */
[----:B------:R-:W-:Y:S01]  /*1230*/  FMUL.FTZ R65, R152, R183 ;  /* 0x000000b798417220 */ /* 0x000fe20000410000 */
        /* <DEDUP_REMOVED lines=28> */
[----:B------:R-:W-:Y:S01]  /*1400*/  FMUL.FTZ R160, R145, R180 ;  /* 0x000000b491a07220 */ /* 0x000fe20000410000 */
[----:B------:R-:W-:Y:S01]  /*1410*/  FFMA.FTZ R52, R156, R71, R3 ;  /* 0x000000479c347223 */ /* 0x000fe20000010003 */
[----:B------:R-:W-:Y:S01]  /*1420*/  FFMA.FTZ R105, R58, R164, R105 ;  /* 0x000000a43a697223 */ /* 0x000fe20000010069 */
[----:B------:R-:W-:Y:S01]  /*1430*/  FADD.FTZ R89, R164, R89 ;  /* 0x00000059a4597221 */ /* 0x000fe20000010000 */
[----:B------:R-:W-:Y:S01]  /*1440*/  FADD.FTZ R164, R165, R78 ;  /* 0x0000004ea5a47221 */ /* 0x000fe20000010000 */
[----:B------:R-:W-:Y:S01]  /*1450*/  FMUL.FTZ R153, R132, R186 ;  /* 0x000000ba84997220 */ /* 0x000fe20000410000 */
[----:B------:R-:W-:Y:S01]  /*1460*/  FADD.FTZ R78, R51, R160 ;  /* 0x000000a0334e7221 */ /* 0x000fe20000010000 */
[----:B------:R-:W-:Y:S01]  /*1470*/  FFMA.FTZ R3, R67, R160, R52 ;  /* 0x000000a043037223 */ /* 0x000fe20000010034 */
[----:B------:R-:W-:-:S02]  /*1480*/  FMUL.FTZ R51, R146, R165 ;  /* 0x000000a592337220 */ /* 0x000fc40000410000 */
[----:B------:R-:W-:Y:S01]  /*1490*/  FADD.FTZ R78, R78, R153 ;  /* 0x000000994e4e7221 */ /* 0x000fe20000010000 */
[----:B------:R-:W-:Y:S01]  /*14a0*/  FFMA.FTZ R52, R158, R153, R3 ;  /* 0x000000999e347223 */ /* 0x000fe20000010003 */
[----:B------:R-:W-:Y:S01]  /*14b0*/  SHF.L.U32 R167, R188, 0x10, RZ ;  /* 0x00000010bca77819 */ /* 0x000fe200000006ff */
[----:B------:R-:W-:Y:S01]  /*14c0*/  FFMA.FTZ R94, R163, R165, R94 ;  /* 0x000000a5a35e7223 */ /* 0x000fe2000001005e */
        /* <DEDUP_REMOVED lines=28> */
[C---:B------:R-:W-:Y:S01]  /*1690*/  FFMA.FTZ R92, R173.reuse, R167, R92 ;  /* 0x000000a7ad5c7223 */ /* 0x040fe2000001005c */
[----:B------:R-:W-:Y:S01]  /*16a0*/  LOP3.LUT R52, R2, 0x1f, RZ, 0xc0, !PT ;  /* 0x0000001f02347812 */ /* 0x000fe200078ec0ff */
        /* <DEDUP_REMOVED lines=16> */
[----:B-1----:R-:W-:-:S04]  /*17b0*/  FADD.FTZ R167, R172, R167 ;  /* 0x000000a7aca77221 */ /* 0x002fc80000010000 */
[----:B------:R-:W0:Y:S04]  /*17c0*/  SHFL.BFLY PT, R76, R93, 0x8, 0x1f ;  /* 0x0d001f005d4c7f89 */ /* 0x000e2800000e0000 */
[----:B------:R-:W1:Y:S01]  /*17d0*/  SHFL.BFLY PT, R78, R167, 0x8, 0x1f ;  /* 0x0d001f00a74e7f89 */ /* 0x000e6200000e0000 */
[----:B0-----:R-:W-:Y:S01]  /*17e0*/  FADD.FTZ R169, R93, R76 ;  /* 0x0000004c5da97221 */ /* 0x001fe20000010000 */
[----:B------:R-:W-:Y:S02]  /*17f0*/  MOV R93, R162 ;  /* 0x000000a2005d7202 */ /* 0x000fe40000000f00 */
[----:B------:R-:W-:Y:S01]  /*1800*/  MOV R76, R168 ;  /* 0x000000a8004c7202 */ /* 0x000fe20000000f00 */
[----:B-1----:R-:W-:Y:S01]  /*1810*/  FADD.FTZ R171, R167, R78 ;  /* 0x0000004ea7ab7221 */ /* 0x002fe20000010000 */
[----:B------:R0:W1:Y:S01]  /*1820*/  SHFL.BFLY PT, R174, R169, 0x10, 0x1f ;  /* 0x0e001f00a9ae7f89 */ /* 0x00006200000e0000 */
[----:B------:R-:W-:-:S03]  /*1830*/  MOV R78, R164 ;  /* 0x000000a4004e7202 */ /* 0x000fc60000000f00 */
[----:B------:R0:W2:Y:S04]  /*1840*/  SHFL.BFLY PT, R176, R171, 0x10, 0x1f ;  /* 0x0e001f00abb07f89 */ /* 0x0000a800000e0000 */
.L_x_1092:
[----:B-1----:R-:W-:Y:S01]  /*1850*/  FADD.FTZ R174, R169, R174 ;  /* 0x000000aea9ae7221 */ /* 0x002fe20000010000 */
[----:B------:R-:W-:Y:S01]  /*1860*/  ISETP.NE.U32.AND P1, PT, RZ, UR12, PT ;  /* 0x0000000cff007c0c */ /* 0x000fe2000bf25070 */
[----:B--2---:R-:W-:Y:S01]  /*1870*/  FADD.FTZ R176, R171, R176 ;  /* 0x000000b0abb07221 */ /* 0x004fe20000010000 */
[----:B------:R-:W-:Y:S01]  /*1880*/  ISETP.NE.U32.AND P3, PT, RZ, UR10, PT ;  /* 0x0000000aff007c0c */ /* 0x000fe2000bf65070 */
[----:B------:R-:W-:Y:S01]  /*1890*/  FMUL.FTZ R174, R174, UR9 ;  /* 0x00000009aeae7c20 */ /* 0x000fe20008410000 */
[----:B------:R-:W-:Y:S01]  /*18a0*/  ISETP.NE.AND.EX P1, PT, RZ, UR13, PT, P1 ;  /* 0x0000000dff007c0c */ /* 0x000fe2000bf25310 */
[----:B0-----:R-:W-:Y:S01]  /*18b0*/  FMUL.FTZ R169, R176, UR9 ;  /* 0x00000009b0a97c20 */ /* 0x001fe20008410000 */
[----:B------:R-:W-:Y:S02]  /*18c0*/  ISETP.NE.U32.AND P2, PT, RZ, UR16, PT ;  /* 0x00000010ff007c0c */ /* 0x000fe4000bf45070 */
[----:B------:R-:W-:Y:S02]  /*18d0*/  FSEL R174, R174, RZ, !P5 ;  /* 0x000000ffaeae7208 */ /* 0x000fe40006800000 */
[----:B------:R-:W-:-:S02]  /*18e0*/  ISETP.NE.AND.EX P3, PT, RZ, UR11, PT, P3 ;  /* 0x0000000bff007c0c */ /* 0x000fc4000bf65330 */
        /* <DEDUP_REMOVED lines=11> */
[----:B------:R-:W0:Y:S01]  /*19a0*/  @P1 LDC.64 R40, c[0x0][0x308] ;  /* 0x0000c200ff281b82 */ /* 0x000e220000000a00 */
[-CC-:B------:R-:W-:Y:S01]  /*19b0*/  FFMA.FTZ R63, R63, R169.reuse, R174.reuse ;  /* 0x000000a93f3f7223 */ /* 0x180fe200000100ae */
[-C--:B------:R-:W-:Y:S01]  /*19c0*/  FFMA.FTZ R162, R163, R169.reuse, R174 ;  /* 0x000000a9a3a27223 */ /* 0x080fe200000100ae */
[----:B------:R-:W-:Y:S01]  /*19d0*/  FADD.FTZ R53, R48, -R47 ;  /* 0x8000002f30357221 */ /* 0x000fe20000010000 */
[----:B------:R-:W-:Y:S01]  /*19e0*/  FADD.FTZ R57, R57, -R50 ;  /* 0x8000003239397221 */ /* 0x000fe20000010000 */
[----:B------:R-:W-:Y:S01]  /*19f0*/  FADD.FTZ R49, R49, -R46 ;  /* 0x8000002e31317221 */ /* 0x000fe20000010000 */
[----:B------:R-:W-:Y:S01]  /*1a00*/  FADD.FTZ R55, R55, -R42 ;  /* 0x8000002a37377221 */ /* 0x000fe20000010000 */
[----:B------:R-:W-:Y:S01]  /*1a10*/  FFMA.FTZ R164, R173, R169, R174 ;  /* 0x000000a9ada47223 */ /* 0x000fe200000100ae */
[----:B------:R-:W-:Y:S01]  /*1a20*/  FADD.FTZ R165, R54, -R165 ;  /* 0x800000a536a57221 */ /* 0x000fe20000010000 */
[----:B------:R-:W-:Y:S01]  /*1a30*/  FADD.FTZ R163, R66, -R63 ;  /* 0x8000003f42a37221 */ /* 0x000fe20000010000 */
[----:B------:R-:W-:Y:S01]  /*1a40*/  FADD.FTZ R173, R51, -R162 ;  /* 0x800000a233ad7221 */ /* 0x000fe20000010000 */
[----:B------:R-:W-:Y:S01]  /*1a50*/  FADD.FTZ R167, R56, -R167 ;  /* 0x800000a738a77221 */ /* 0x000fe20000010000 */
[C---:B------:R-:W-:Y:S01]  /*1a60*/  FMUL.FTZ R47, R152.reuse, R43 ;  /* 0x0000002b982f7220 */ /* 0x040fe20000410000 */
[C---:B------:R-:W-:Y:S01]  /*1a70*/  FMUL.FTZ R51, R152.reuse, R53 ;  /* 0x0000003598337220 */ /* 0x040fe20000410000 */
[C---:B------:R-:W-:Y:S01]  /*1a80*/  FMUL.FTZ R63, R152.reuse, R49 ;  /* 0x00000031983f7220 */ /* 0x040fe20000410000 */
[C---:B------:R-:W-:Y:S01]  /*1a90*/  FMUL.FTZ R48, R152.reuse, R57 ;  /* 0x0000003998307220 */ /* 0x040fe20000410000 */
[----:B------:R-:W-:Y:S01]  /*1aa0*/  FMUL.FTZ R44, R152, R55 ;  /* 0x00000037982c7220 */ /* 0x000fe20000410000 */
[----:B------:R-:W1:Y:S01]  /*1ab0*/  @P3 LDC.64 R56, c[0x0][0x300] ;  /* 0x0000c000ff383b82 */ /* 0x000e620000000a00 */
[-CC-:B------:R-:W-:Y:S01]  /*1ac0*/  FFMA.FTZ R0, R0, R169.reuse, R174.reuse ;  /* 0x000000a900007223 */ /* 0x180fe200000100ae */
[--C-:B------:R-:W-:Y:S01]  /*1ad0*/  FFMA.FTZ R61, R61, R169, R174.reuse ;  /* 0x000000a93d3d7223 */ /* 0x100fe200000100ae */
[C---:B------:R-:W-:Y:S01]  /*1ae0*/  FMUL.FTZ R46, R152.reuse, R165 ;  /* 0x000000a5982e7220 */ /* 0x040fe20000410000 */
[----:B------:R-:W-:Y:S01]  /*1af0*/  FMUL.FTZ R50, R152, R167 ;  /* 0x000000a798327220 */ /* 0x000fe20000410000 */
[----:B-----5:R-:W-:Y:S01]  /*1b00*/  @P2 FADD.FTZ R63, R10, R63 ;  /* 0x0000003f0a3f2221 */ /* 0x020fe20000010000 */
[----:B------:R-:W-:Y:S01]  /*1b10*/  @P2 FADD.FTZ R51, R8, R51 ;  /* 0x0000003308332221 */ /* 0x000fe20000010000 */
[----:B------:R-:W-:Y:S01]  /*1b20*/  @P2 FADD.FTZ R47, R6, R47 ;  /* 0x0000002f062f2221 */ /* 0x000fe20000010000 */
[----:B------:R-:W2:Y:S01]  /*1b30*/  LDC.64 R54, c[0x0][0x2f8] ;  /* 0x0000be00ff367b82 */ /* 0x000ea20000000a00 */
[-CC-:B------:R-:W-:Y:S01]  /*1b40*/  FFMA.FTZ R67, R67, R169.reuse, R174.reuse ;  /* 0x000000a943437223 */ /* 0x180fe200000100ae */
[-C--:B------:R-:W-:Y:S01]  /*1b50*/  FFMA.FTZ R60, R60, R169.reuse, R174 ;  /* 0x000000a93c3c7223 */ /* 0x080fe200000100ae */
[----:B------:R-:W-:Y:S01]  /*1b60*/  FADD.FTZ R45, R45, -R0 ;  /* 0x800000002d2d7221 */ /* 0x000fe20000010000 */
[----:B------:R-:W-:Y:S01]  /*1b70*/  FADD.FTZ R61, R64, -R61 ;  /* 0x8000003d403d7221 */ /* 0x000fe20000010000 */
[----:B------:R-:W-:Y:S01]  /*1b80*/  @P2 FADD.FTZ R48, R9, R48 ;  /* 0x0000003009302221 */ /* 0x000fe20000010000 */
[----:B------:R-:W-:Y:S01]  /*1b90*/  @P2 FADD.FTZ R46, R7, R46 ;  /* 0x0000002e072e2221 */ /* 0x000fe20000010000 */
[-C--:B------:R-:W-:Y:S01]  /*1ba0*/  FFMA.FTZ R58, R58, R169.reuse, R174 ;  /* 0x000000a93a3a7223 */ /* 0x080fe200000100ae */
[----:B------:R-:W-:Y:S01]  /*1bb0*/  @P2 FADD.FTZ R50, R11, R50 ;  /* 0x000000320b322221 */ /* 0x000fe20000010000 */
[----:B------:R-:W-:Y:S01]  /*1bc0*/  FFMA.FTZ R59, R59, R169, R174 ;  /* 0x000000a93b3b7223 */ /* 0x000fe200000100ae */
[----:B------:R-:W-:Y:S01]  /*1bd0*/  @P3 F2FP.BF16.F32.PACK_AB R49, RZ, R63 ;  /* 0x0000003fff31323e */ /* 0x000fe200000010ff */
[----:B------:R-:W-:Y:S01]  /*1be0*/  FADD.FTZ R171, R160, -R67 ;  /* 0x80000043a0ab7221 */ /* 0x000fe20000010000 */
[----:B------:R-:W-:Y:S01]  /*1bf0*/  @P3 F2FP.BF16.F32.PACK_AB R43, RZ, R51 ;  /* 0x00000033ff2b323e */ /* 0x000fe200000010ff */
[----:B------:R-:W-:Y:S01]  /*1c00*/  FADD.FTZ R155, R155, -R60 ;  /* 0x8000003c9b9b7221 */ /* 0x000fe20000010000 */
[----:B------:R-:W-:Y:S01]  /*1c10*/  @P3 F2FP.BF16.F32.PACK_AB R42, RZ, R47 ;  /* 0x0000002fff2a323e */ /* 0x000fe200000010ff */
[C---:B------:R-:W-:Y:S01]  /*1c20*/  FMUL.FTZ R45, R152.reuse, R45 ;  /* 0x0000002d982d7220 */ /* 0x040fe20000410000 */
[----:B------:R-:W-:Y:S01]  /*1c30*/  FMUL.FTZ R67, R152, R61 ;  /* 0x0000003d98437220 */ /* 0x000fe20000410000 */
[----:B------:R-:W-:Y:S01]  /*1c40*/  ISETP.NE.U32.AND P4, PT, RZ, UR12, PT ;  /* 0x0000000cff007c0c */ /* 0x000fe2000bf85070 */
[-C--:B------:R-:W-:Y:S01]  /*1c50*/  FFMA.FTZ R65, R65, R169.reuse, R174 ;  /* 0x000000a941417223 */ /* 0x080fe200000100ae */
[----:B------:R-:W-:Y:S01]  /*1c60*/  FADD.FTZ R73, R73, -R58 ;  /* 0x8000003a49497221 */ /* 0x000fe20000010000 */
[----:B------:R-:W-:Y:S01]  /*1c70*/  @P3 F2FP.BF16.F32.PACK_AB R61, RZ, R48 ;  /* 0x00000030ff3d323e */ /* 0x000fe200000010ff */
[----:B------:R-:W-:Y:S01]  /*1c80*/  FADD.FTZ R59, R62, -R59 ;  /* 0x8000003b3e3b7221 */ /* 0x000fe20000010000 */
[----:B------:R-:W-:Y:S01]  /*1c90*/  @P3 F2FP.BF16.F32.PACK_AB R60, RZ, R46 ;  /* 0x0000002eff3c323e */ /* 0x000fe200000010ff */
[----:B------:R-:W-:Y:S01]  /*1ca0*/  @P2 FADD.FTZ R44, R5, R44 ;  /* 0x0000002c052c2221 */ /* 0x000fe20000010000 */
[----:B------:R-:W-:Y:S01]  /*1cb0*/  @P3 F2FP.BF16.F32.PACK_AB R58, RZ, R50 ;  /* 0x00000032ff3a323e */ /* 0x000fe200000010ff */
[-CC-:B------:R-:W-:Y:S01]  /*1cc0*/  FFMA.FTZ R70, R70, R169.reuse, R174.reuse ;  /* 0x000000a946467223 */ /* 0x180fe200000100ae */
[----:B------:R-:W-:Y:S01]  /*1cd0*/  @P3 PRMT R31, R49, 0x7610, R31 ;  /* 0x00007610311f3816 */ /* 0x000fe2000000001f */
[-C--:B------:R-:W-:Y:S01]  /*1ce0*/  FFMA.FTZ R72, R72, R169.reuse, R174 ;  /* 0x000000a948487223 */ /* 0x080fe200000100ae */
[----:B------:R-:W-:Y:S01]  /*1cf0*/  @P3 PRMT R30, R43, 0x7610, R30 ;  /* 0x000076102b1e3816 */ /* 0x000fe2000000001e */
[-CC-:B------:R-:W-:Y:S01]  /*1d00*/  FFMA.FTZ R74, R74, R169.reuse, R174.reuse ;  /* 0x000000a94a4a7223 */ /* 0x180fe200000100ae */
[----:B------:R-:W-:Y:S01]  /*1d10*/  @P3 PRMT R29, R42, 0x7610, R29 ;  /* 0x000076102a1d3816 */ /* 0x000fe2000000001d */
[-CC-:B------:R-:W-:Y:S01]  /*1d20*/  FFMA.FTZ R154, R154, R169.reuse, R174.reuse ;  /* 0x000000a99a9a7223 */ /* 0x180fe200000100ae */
[-CC-:B------:R-:W-:Y:S01]  /*1d30*/  FFMA.FTZ R156, R156, R169.reuse, R174.reuse ;  /* 0x000000a99c9c7223 */ /* 0x180fe200000100ae */
[----:B------:R-:W-:Y:S01]  /*1d40*/  FFMA.FTZ R158, R158, R169, R174 ;  /* 0x000000a99e9e7223 */ /* 0x000fe200000100ae */
[----:B------:R-:W-:Y:S01]  /*1d50*/  @P2 FADD.FTZ R45, R4, R45 ;  /* 0x0000002d042d2221 */ /* 0x000fe20000010000 */
[----:B------:R-:W-:Y:S01]  /*1d60*/  ISETP.NE.AND.EX P4, PT, RZ, UR13, PT, P4 ;  /* 0x0000000dff007c0c */ /* 0x000fe2000bf85340 */
[----:B------:R-:W-:Y:S01]  /*1d70*/  FADD.FTZ R169, R68, -R65 ;  /* 0x8000004144a97221 */ /* 0x000fe20000010000 */
[----:B------:R-:W-:Y:S01]  /*1d80*/  FMUL.FTZ R65, R152, R59 ;  /* 0x0000003b98417220 */ /* 0x000fe20000410000 */
[----:B------:R-:W-:Y:S01]  /*1d90*/  @P3 PRMT R31, R31, 0x5410, R58 ;  /* 0x000054101f1f3816 */ /* 0x000fe2000000003a */
[----:B0-----:R-:W-:Y:S01]  /*1da0*/  @P1 IMAD.WIDE.U32 R58, R150, 0x20, R40 ;  /* 0x00000020963a1825 */ /* 0x001fe200078e0028 */
[----:B------:R-:W-:-:S03]  /*1db0*/  @P3 PRMT R30, R30, 0x5410, R61 ;  /* 0x000054101e1e3816 */ /* 0x000fc6000000003d */
[----:B------:R-:W-:Y:S01]  /*1dc0*/  FADD.FTZ R157, R157, -R70 ;  /* 0x800000469d9d7221 */ /* 0x000fe20000010000 */
[----:B------:R-:W-:Y:S01]  /*1dd0*/  @P3 PRMT R29, R29, 0x5410, R60 ;  /* 0x000054101d1d3816 */ /* 0x000fe2000000003c */
[----:B------:R-:W-:Y:S01]  /*1de0*/  FADD.FTZ R159, R159, -R72 ;  /* 0x800000489f9f7221 */ /* 0x000fe20000010000 */
[----:B------:R-:W0:Y:S01]  /*1df0*/  @P1 LDC.64 R60, c[0x0][0x308] ;  /* 0x0000c200ff3c1b82 */ /* 0x000e220000000a00 */
[----:B------:R-:W-:Y:S01]  /*1e00*/  @P3 F2FP.BF16.F32.PACK_AB R53, RZ, R44 ;  /* 0x0000002cff35323e */ /* 0x000fe200000010ff */
[----:B------:R-:W-:Y:S01]  /*1e10*/  FMUL.FTZ R163, R152, R163 ;  /* 0x000000a398a37220 */ /* 0x000fe20000410000 */
[----:B------:R-:W-:Y:S01]  /*1e20*/  SEL R41, R44, R33, P4 ;  /* 0x000000212c297207 */ /* 0x000fe20002000000 */
[C---:B------:R-:W-:Y:S01]  /*1e30*/  FMUL.FTZ R169, R152.reuse, R169 ;  /* 0x000000a998a97220 */ /* 0x040fe20000410000 */
[----:B------:R-:W-:Y:S01]  /*1e40*/  @P3 F2FP.BF16.F32.PACK_AB R0, RZ, R45 ;  /* 0x0000002dff00323e */ /* 0x000fe200000010ff */
[----:B------:R-:W-:Y:S01]  /*1e50*/  FMUL.FTZ R68, R152, R157 ;  /* 0x0000009d98447220 */ /* 0x000fe20000410000 */
[----:B------:R-:W-:Y:S01]  /*1e60*/  F2FP.BF16.F32.PACK_AB R44, R44, R45 ;  /* 0x0000002d2c2c723e */ /* 0x000fe200000010ff */
[----:B------:R-:W-:Y:S01]  /*1e70*/  FMUL.FTZ R70, R152, R159 ;  /* 0x0000009f98467220 */ /* 0x000fe20000410000 */
[----:B------:R-:W-:Y:S01]  /*1e80*/  SEL R40, R45, R32, P4 ;  /* 0x000000202d287207 */ /* 0x000fe20002000000 */
[----:B------:R-:W-:Y:S01]  /*1e90*/  @P2 FADD.FTZ R169, R18, R169 ;  /* 0x000000a912a92221 */ /* 0x000fe20000010000 */
[----:B------:R-:W-:Y:S01]  /*1ea0*/  SEL R43, R46, R35, P4 ;  /* 0x000000232e2b7207 */ /* 0x000fe20002000000 */
[----:B------:R-:W-:Y:S01]  /*1eb0*/  @P2 FADD.FTZ R163, R16, R163 ;  /* 0x000000a310a32221 */ /* 0x000fe20000010000 */
[----:B------:R-:W-:Y:S01]  /*1ec0*/  F2FP.BF16.F32.PACK_AB R45, R46, R47 ;  /* 0x0000002f2e2d723e */ /* 0x000fe200000010ff */
[----:B------:R-:W-:Y:S01]  /*1ed0*/  @P2 FADD.FTZ R70, R19, R70 ;  /* 0x0000004613462221 */ /* 0x000fe20000010000 */
[C---:B------:R-:W-:Y:S01]  /*1ee0*/  SEL R49, R48.reuse, R37, P4 ;  /* 0x0000002530317207 */ /* 0x040fe20002000000 */
[----:B------:R-:W-:Y:S01]  /*1ef0*/  @P2 FADD.FTZ R68, R17, R68 ;  /* 0x0000004411442221 */ /* 0x000fe20000010000 */
[----:B------:R-:W-:Y:S01]  /*1f00*/  F2FP.BF16.F32.PACK_AB R46, R48, R51 ;  /* 0x00000033302e723e */ /* 0x000fe200000010ff */
[----:B------:R-:W-:Y:S01]  /*1f10*/  @P2 FADD.FTZ R67, R14, R67 ;  /* 0x000000430e432221 */ /* 0x000fe20000010000 */
[----:B------:R-:W-:Y:S01]  /*1f20*/  SEL R42, R47, R34, P4 ;  /* 0x000000222f2a7207 */ /* 0x000fe20002000000 */
[C---:B------:R-:W-:Y:S01]  /*1f30*/  FMUL.FTZ R64, R152.reuse, R73 ;  /* 0x0000004998407220 */ /* 0x040fe20000410000 */
[----:B------:R-:W-:Y:S01]  /*1f40*/  SEL R48, R51, R36, P4 ;  /* 0x0000002433307207 */ /* 0x000fe20002000000 */
[----:B------:R-:W-:Y:S01]  /*1f50*/  FMUL.FTZ R66, R152, R155 ;  /* 0x0000009b98427220 */ /* 0x000fe20000410000 */
[C---:B------:R-:W-:Y:S01]  /*1f60*/  SEL R51, R50.reuse, R39, P4 ;  /* 0x0000002732337207 */ /* 0x040fe20002000000 */
[----:B------:R3:W-:Y:S01]  /*1f70*/  @P1 STG.E.128 desc[UR4][R58.64], R40 ;  /* 0x000000283a001986 */ /* 0x0007e2000c101d04 */
[----:B------:R-:W-:Y:S01]  /*1f80*/  F2FP.BF16.F32.PACK_AB R47, R50, R63 ;  /* 0x0000003f322f723e */ /* 0x000fe200000010ff */
[----:B------:R-:W-:Y:S01]  /*1f90*/  @P2 FADD.FTZ R66, R15, R66 ;  /* 0x000000420f422221 */ /* 0x000fe20000010000 */
[----:B------:R-:W-:Y:S01]  /*1fa0*/  SEL R50, R63, R38, P4 ;  /* 0x000000263f327207 */ /* 0x000fe20002000000 */
[----:B-1----:R-:W-:Y:S01]  /*1fb0*/  @P3 IMAD.WIDE.U32 R62, R150, 0x10, R56 ;  /* 0x00000010963e3825 */ /* 0x002fe200078e0038 */
[----:B------:R-:W-:-:S03]  /*1fc0*/  @P3 PRMT R28, R0, 0x7610, R28 ;  /* 0x00007610001c3816 */ /* 0x000fc6000000001c */
[----:B------:R-:W-:Y:S01]  /*1fd0*/  @P2 FADD.FTZ R65, R12, R65 ;  /* 0x000000410c412221 */ /* 0x000fe20000010000 */
[----:B------:R-:W-:Y:S01]  /*1fe0*/  @P2 FADD.FTZ R64, R13, R64 ;  /* 0x000000400d402221 */ /* 0x000fe20000010000 */
[----:B--2---:R-:W-:Y:S01]  /*1ff0*/  IMAD.WIDE.U32 R56, R150, 0x10, R54 ;  /* 0x0000001096387825 */ /* 0x004fe200078e0036 */
[----:B------:R-:W-:Y:S01]  /*2000*/  @P3 PRMT R28, R28, 0x5410, R53 ;  /* 0x000054101c1c3816 */ /* 0x000fe20000000035 */
[----:B------:R1:W-:Y:S02]  /*2010*/  @P1 STG.E.128 desc[UR4][R58.64+0x10], R48 ;  /* 0x000010303a001986 */ /* 0x0003e4000c101d04 */
[----:B------:R-:W-:Y:S01]  /*2020*/  FADD.FTZ R69, R69, -R74 ;  /* 0x8000004a45457221 */ /* 0x000fe20000010000 */
[----:B0-----:R-:W-:-:S04]  /*2030*/  @P1 IMAD.WIDE.U32 R60, R149, 0x20, R60 ;  /* 0x00000020953c1825 */ /* 0x001fc800078e003c */
[----:B------:R-:W-:Y:S01]  /*2040*/  FADD.FTZ R71, R71, -R156 ;  /* 0x8000009c47477221 */ /* 0x000fe20000010000 */
[----:B------:R0:W-:Y:S01]  /*2050*/  STG.E.128 desc[UR4][R56.64], R44 ;  /* 0x0000002c38007986 */ /* 0x0001e2000c101d04 */
[----:B------:R-:W-:Y:S01]  /*2060*/  FADD.FTZ R153, R153, -R158 ;  /* 0x8000009e99997221 */ /* 0x000fe20000010000 */
[----:B------:R-:W-:Y:S01]  /*2070*/  FADD.FTZ R161, R161, -R154 ;  /* 0x8000009aa1a17221 */ /* 0x000fe20000010000 */
[----:B------:R-:W-:Y:S01]  /*2080*/  @P3 F2FP.BF16.F32.PACK_AB R0, RZ, R65 ;  /* 0x00000041ff00323e */ /* 0x000fe200000010ff */
[----:B------:R2:W-:Y:S01]  /*2090*/  @P3 STG.E.128 desc[UR4][R62.64], R28 ;  /* 0x0000001c3e003986 */ /* 0x0005e2000c101d04 */
[----:B---3--:R-:W-:Y:S01]  /*20a0*/  @P3 F2FP.BF16.F32.PACK_AB R41, RZ, R163 ;  /* 0x000000a3ff29323e */ /* 0x008fe200000010ff */
[----:B------:R-:W-:Y:S01]  /*20b0*/  FADD.FTZ R75, R75, -R164 ;  /* 0x800000a44b4b7221 */ /* 0x000fe20000010000 */
[----:B------:R-:W-:Y:S01]  /*20c0*/  @P3 F2FP.BF16.F32.PACK_AB R43, RZ, R70 ;  /* 0x00000046ff2b323e */ /* 0x000fe200000010ff */
[C---:B------:R-:W-:Y:S01]  /*20d0*/  FMUL.FTZ R69, R152.reuse, R69 ;  /* 0x0000004598457220 */ /* 0x040fe20000410000 */
[----:B------:R-:W-:Y:S01]  /*20e0*/  @P3 F2FP.BF16.F32.PACK_AB R42, RZ, R68 ;  /* 0x00000044ff2a323e */ /* 0x000fe200000010ff */
[C---:B------:R-:W-:Y:S01]  /*20f0*/  FMUL.FTZ R71, R152.reuse, R71 ;  /* 0x0000004798477220 */ /* 0x040fe20000410000 */
[----:B------:R-:W-:Y:S01]  /*2100*/  @P3 F2FP.BF16.F32.PACK_AB R40, RZ, R67 ;  /* 0x00000043ff28323e */ /* 0x000fe200000010ff */
[C---:B------:R-:W-:Y:S01]  /*2110*/  FMUL.FTZ R153, R152.reuse, R153 ;  /* 0x0000009998997220 */ /* 0x040fe20000410000 */
[----:B------:R-:W-:Y:S01]  /*2120*/  FMUL.FTZ R175, R152, R175 ;  /* 0x000000af98af7220 */ /* 0x000fe20000410000 */
[----:B-1----:R-:W1:Y:S01]  /*2130*/  @P3 LDC.64 R58, c[0x0][0x300] ;  /* 0x0000c000ff3a3b82 */ /* 0x002e620000000a00 */
[----:B------:R-:W-:Y:S01]  /*2140*/  SEL R49, R68, R37, P4 ;  /* 0x0000002544317207 */ /* 0x000fe20002000000 */
[C---:B------:R-:W-:Y:S01]  /*2150*/  FMUL.FTZ R72, R152.reuse, R161 ;  /* 0x000000a198487220 */ /* 0x040fe20000410000 */
[----:B------:R-:W-:Y:S01]  /*2160*/  SEL R48, R163, R36, P4 ;  /* 0x00000024a3307207 */ /* 0x000fe20002000000 */
[C---:B------:R-:W-:Y:S01]  /*2170*/  FMUL.FTZ R74, R152.reuse, R171 ;  /* 0x000000ab984a7220 */ /* 0x040fe20000410000 */
[----:B0-----:R-:W-:Y:S01]  /*2180*/  @P3 F2FP.BF16.F32.PACK_AB R57, RZ, R169 ;  /* 0x000000a9ff39323e */ /* 0x001fe200000010ff */
[----:B------:R-:W-:Y:S01]  /*2190*/  FMUL.FTZ R154, R152, R173 ;  /* 0x000000ad989a7220 */ /* 0x000fe20000410000 */
[----:B------:R-:W-:Y:S01]  /*21a0*/  SEL R51, R70, R39, P4 ;  /* 0x0000002746337207 */ /* 0x000fe20002000000 */
[----:B------:R-:W-:Y:S01]  /*21b0*/  FMUL.FTZ R152, R152, R75 ;  /* 0x0000004b98987220 */ /* 0x000fe20000410000 */
[----:B--2---:R-:W-:Y:S01]  /*21c0*/  @P3 PRMT R31, R57, 0x7610, R31 ;  /* 0x00007610391f3816 */ /* 0x004fe2000000001f */
[----:B------:R-:W-:Y:S01]  /*21d0*/  IMAD.WIDE.U32 R56, R151, 0x10, R54 ;  /* 0x0000001097387825 */ /* 0x000fe200078e0036 */
[----:B------:R-:W-:-:S03]  /*21e0*/  @P3 PRMT R30, R41, 0x7610, R30 ;  /* 0x00007610291e3816 */ /* 0x000fc6000000001e */
[----:B------:R-:W-:Y:S01]  /*21f0*/  @P2 FADD.FTZ R175, R26, R175 ;  /* 0x000000af1aaf2221 */ /* 0x000fe20000010000 */
[----:B------:R-:W-:Y:S01]  /*2200*/  @P3 PRMT R29, R40, 0x7610, R29 ;  /* 0x00007610281d3816 */ /* 0x000fe2000000001d */
[----:B------:R-:W-:Y:S01]  /*2210*/  IMAD.WIDE.U32 R54, R149, 0x10, R54 ;  /* 0x0000001095367825 */ /* 0x000fe200078e0036 */
[----:B------:R-:W-:-:S03]  /*2220*/  @P3 PRMT R31, R31, 0x5410, R43 ;  /* 0x000054101f1f3816 */ /* 0x000fc6000000002b */
[----:B------:R-:W-:Y:S01]  /*2230*/  @P2 FADD.FTZ R153, R24, R153 ;  /* 0x0000009918992221 */ /* 0x000fe20000010000 */
[----:B------:R-:W-:Y:S01]  /*2240*/  @P3 PRMT R30, R30, 0x5410, R42 ;  /* 0x000054101e1e3816 */ /* 0x000fe2000000002a */
[----:B------:R-:W-:Y:S01]  /*2250*/  @P2 FADD.FTZ R71, R22, R71 ;  /* 0x0000004716472221 */ /* 0x000fe20000010000 */
[----:B------:R-:W-:Y:S01]  /*2260*/  SEL R41, R64, R33, P4 ;  /* 0x0000002140297207 */ /* 0x000fe20002000000 */
[----:B------:R-:W-:Y:S01]  /*2270*/  @P2 FADD.FTZ R69, R20, R69 ;  /* 0x0000004514452221 */ /* 0x000fe20000010000 */
[----:B------:R-:W-:Y:S01]  /*2280*/  SEL R40, R65, R32, P4 ;  /* 0x0000002041287207 */ /* 0x000fe20002000000 */
[----:B------:R-:W-:Y:S01]  /*2290*/  @P2 FADD.FTZ R152, R27, R152 ;  /* 0x000000981b982221 */ /* 0x000fe20000010000 */
[----:B------:R-:W-:Y:S01]  /*22a0*/  SEL R43, R66, R35, P4 ;  /* 0x00000023422b7207 */ /* 0x000fe20002000000 */
[----:B-1----:R-:W-:Y:S01]  /*22b0*/  @P3 IMAD.WIDE.U32 R58, R149, 0x10, R58 ;  /* 0x00000010953a3825 */ /* 0x002fe200078e003a */
[----:B------:R-:W-:-:S03]  /*22c0*/  SEL R42, R67, R34, P4 ;  /* 0x00000022432a7207 */ /* 0x000fc60002000000 */
[----:B------:R-:W-:Y:S01]  /*22d0*/  @P2 FADD.FTZ R154, R25, R154 ;  /* 0x0000009a199a2221 */ /* 0x000fe20000010000 */
[----:B------:R-:W-:Y:S01]  /*22e0*/  SEL R50, R169, R38, P4 ;  /* 0x00000026a9327207 */ /* 0x000fe20002000000 */
[----:B------:R-:W-:Y:S01]  /*22f0*/  @P2 FADD.FTZ R74, R23, R74 ;  /* 0x0000004a174a2221 */ /* 0x000fe20000010000 */
[----:B------:R-:W-:Y:S01]  /*2300*/  F2FP.BF16.F32.PACK_AB R44, R64, R65 ;  /* 0x00000041402c723e */ /* 0x000fe200000010ff */
[----:B------:R-:W-:Y:S01]  /*2310*/  @P1 STG.E.128 desc[UR4][R60.64], R40 ;  /* 0x000000283c001986 */ /* 0x000fe2000c101d04 */
[----:B------:R-:W-:Y:S01]  /*2320*/  F2FP.BF16.F32.PACK_AB R45, R66, R67 ;  /* 0x00000043422d723e */ /* 0x000fe200000010ff */
[----:B------:R-:W-:Y:S01]  /*2330*/  @P2 FADD.FTZ R72, R21, R72 ;  /* 0x0000004815482221 */ /* 0x000fe20000010000 */
[----:B------:R-:W-:Y:S01]  /*2340*/  F2FP.BF16.F32.PACK_AB R46, R68, R163 ;  /* 0x000000a3442e723e */ /* 0x000fe200000010ff */
[----:B------:R0:W-:Y:S01]  /*2350*/  @P1 STG.E.128 desc[UR4][R60.64+0x10], R48 ;  /* 0x000010303c001986 */ /* 0x0001e2000c101d04 */
[----:B------:R-:W-:Y:S02]  /*2360*/  F2FP.BF16.F32.PACK_AB R47, R70, R169 ;  /* 0x000000a9462f723e */ /* 0x000fe400000010ff */
[----:B------:R-:W-:-:S02]  /*2370*/  @P3 F2FP.BF16.F32.PACK_AB R62, RZ, R66 ;  /* 0x00000042ff3e323e */ /* 0x000fc400000010ff */
[----:B------:R-:W-:Y:S01]  /*2380*/  @P3 F2FP.BF16.F32.PACK_AB R53, RZ, R64 ;  /* 0x00000040ff35323e */ /* 0x000fe200000010ff */
[----:B------:R1:W-:Y:S01]  /*2390*/  STG.E.128 desc[UR4][R54.64], R44 ;  /* 0x0000002c36007986 */ /* 0x0003e2000c101d04 */
[----:B------:R-:W-:Y:S02]  /*23a0*/  @P3 PRMT R28, R0, 0x7610, R28 ;  /* 0x00007610001c3816 */ /* 0x000fe4000000001c */
[----:B------:R-:W-:Y:S02]  /*23b0*/  @P3 PRMT R29, R29, 0x5410, R62 ;  /* 0x000054101d1d3816 */ /* 0x000fe4000000003e */
[----:B------:R-:W-:Y:S02]  /*23c0*/  @P3 PRMT R28, R28, 0x5410, R53 ;  /* 0x000054101c1c3816 */ /* 0x000fe40000000035 */
[----:B------:R-:W-:Y:S02]  /*23d0*/  @P3 F2FP.BF16.F32.PACK_AB R53, RZ, R153 ;  /* 0x00000099ff35323e */ /* 0x000fe400000010ff */
[----:B------:R-:W-:Y:S01]  /*23e0*/  @P3 F2FP.BF16.F32.PACK_AB R0, RZ, R69 ;  /* 0x00000045ff00323e */ /* 0x000fe200000010ff */
[----:B------:R2:W-:Y:S01]  /*23f0*/  @P3 STG.E.128 desc[UR4][R58.64], R28 ;  /* 0x0000001c3a003986 */ /* 0x0005e2000c101d04 */
[----:B------:R-:W-:Y:S01]  /*2400*/  SEL R32, R69, R32, P4 ;  /* 0x0000002045207207 */ /* 0x000fe20002000000 */
[----:B0-----:R-:W0:Y:S01]  /*2410*/  LDC.64 R60, c[0x0][0x210] ;  /* 0x00008400ff3c7b82 */ /* 0x001e220000000a00 */
[----:B------:R-:W-:-:S02]  /*2420*/  @P3 F2FP.BF16.F32.PACK_AB R49, RZ, R71 ;  /* 0x00000047ff31323e */ /* 0x000fc400000010ff */
[----:B------:R-:W-:Y:S02]  /*2430*/  @P3 F2FP.BF16.F32.PACK_AB R51, RZ, R154 ;  /* 0x0000009aff33323e */ /* 0x000fe400000010ff */
[----:B------:R-:W-:Y:S02]  /*2440*/  @P3 F2FP.BF16.F32.PACK_AB R50, RZ, R74 ;  /* 0x0000004aff32323e */ /* 0x000fe400000010ff */
[----:B-1----:R-:W-:Y:S01]  /*2450*/  @P3 F2FP.BF16.F32.PACK_AB R55, RZ, R175 ;  /* 0x000000afff37323e */ /* 0x002fe200000010ff */
[----:B------:R-:W1:Y:S01]  /*2460*/  @P1 LDC.64 R44, c[0x0][0x308] ;  /* 0x0000c200ff2c1b82 */ /* 0x000e620000000a00 */
[----:B------:R-:W-:Y:S02]  /*2470*/  @P3 F2FP.BF16.F32.PACK_AB R48, RZ, R72 ;  /* 0x00000048ff30323e */ /* 0x000fe400000010ff */
[----:B------:R-:W-:Y:S02]  /*2480*/  SEL R33, R72, R33, P4 ;  /* 0x0000002148217207 */ /* 0x000fe40002000000 */
[----:B------:R-:W-:-:S02]  /*2490*/  SEL R34, R71, R34, P4 ;  /* 0x0000002247227207 */ /* 0x000fc40002000000 */
[----:B------:R-:W-:Y:S01]  /*24a0*/  SEL R35, R74, R35, P4 ;  /* 0x000000234a237207 */ /* 0x000fe20002000000 */
[----:B------:R-:W3:Y:S01]  /*24b0*/  @P3 LDC.64 R46, c[0x0][0x300] ;  /* 0x0000c000ff2e3b82 */ /* 0x000ee20000000a00 */
[----:B--2---:R-:W-:Y:S02]  /*24c0*/  @P3 F2FP.BF16.F32.PACK_AB R59, RZ, R152 ;  /* 0x00000098ff3b323e */ /* 0x004fe400000010ff */
[----:B------:R-:W-:Y:S02]  /*24d0*/  @P3 PRMT R31, R55, 0x7610, R31 ;  /* 0x00007610371f3816 */ /* 0x000fe4000000001f */
[----:B------:R-:W-:Y:S02]  /*24e0*/  @P3 PRMT R30, R53, 0x7610, R30 ;  /* 0x00007610351e3816 */ /* 0x000fe4000000001e */
[----:B------:R-:W-:Y:S02]  /*24f0*/  @P3 PRMT R29, R49, 0x7610, R29 ;  /* 0x00007610311d3816 */ /* 0x000fe4000000001d */
[----:B------:R-:W-:-:S02]  /*2500*/  @P3 PRMT R28, R0, 0x7610, R28 ;  /* 0x00007610001c3816 */ /* 0x000fc4000000001c */
[----:B------:R-:W-:Y:S02]  /*2510*/  SEL R36, R153, R36, P4 ;  /* 0x0000002499247207 */ /* 0x000fe40002000000 */
[----:B------:R-:W-:Y:S02]  /*2520*/  SEL R37, R154, R37, P4 ;  /* 0x000000259a257207 */ /* 0x000fe40002000000 */
[----:B------:R-:W-:Y:S01]  /*2530*/  SEL R38, R175, R38, P4 ;  /* 0x00000026af267207 */ /* 0x000fe20002000000 */
[----:B-1----:R-:W-:Y:S01]  /*2540*/  @P1 IMAD.WIDE.U32 R44, R148, 0x20, R44 ;  /* 0x00000020942c1825 */ /* 0x002fe200078e002c */
[----:B------:R-:W-:Y:S02]  /*2550*/  SEL R39, R152, R39, P4 ;  /* 0x0000002798277207 */ /* 0x000fe40002000000 */
[----:B------:R-:W-:Y:S02]  /*2560*/  F2FP.BF16.F32.PACK_AB R40, R72, R69 ;  /* 0x000000454828723e */ /* 0x000fe400000010ff */
[----:B------:R-:W-:Y:S01]  /*2570*/  F2FP.BF16.F32.PACK_AB R41, R74, R71 ;  /* 0x000000474a29723e */ /* 0x000fe200000010ff */
[----:B------:R1:W-:Y:S01]  /*2580*/  @P1 STG.E.128 desc[UR4][R44.64], R32 ;  /* 0x000000202c001986 */ /* 0x0003e2000c101d04 */
[----:B------:R-:W-:Y:S01]  /*2590*/  F2FP.BF16.F32.PACK_AB R42, R154, R153 ;  /* 0x000000999a2a723e */ /* 0x000fe200000010ff */
[----:B---3--:R-:W-:Y:S01]  /*25a0*/  @P3 IMAD.WIDE.U32 R148, R148, 0x10, R46 ;  /* 0x0000001094943825 */ /* 0x008fe200078e002e */
[----:B------:R-:W-:Y:S01]  /*25b0*/  F2FP.BF16.F32.PACK_AB R43, R152, R175 ;  /* 0x000000af982b723e */ /* 0x000fe200000010ff */
[----:B------:R1:W-:Y:S01]  /*25c0*/  @P1 STG.E.128 desc[UR4][R44.64+0x10], R36 ;  /* 0x000010242c001986 */ /* 0x0003e2000c101d04 */
[----:B------:R-:W-:-:S02]  /*25d0*/  @P3 PRMT R31, R31, 0x5410, R59 ;  /* 0x000054101f1f3816 */ /* 0x000fc4000000003b */
        /* <DEDUP_REMOVED lines=9> */
.L_x_1078:
        /* <DEDUP_REMOVED lines=28> */
[----:B-1----:R-:W-:Y:S02]  /*2830*/  MOV R28, R109 ;  /* 0x0000006d001c7202 */ /* 0x002fe40000000f00 */
        /* <DEDUP_REMOVED lines=14> */
.L_x_1077:
[----:B------:R-:W-:Y:S05]  /*2920*/  BSYNC B0 ;  /* 0x0000000000007941 */ /* 0x000fea0003800000 */
.L_x_1075:
[----:B------:R-:W0:Y:S01]  /*2930*/  S2R R40, SR_CgaCtaId ;  /* 0x0000000000287919 */ /* 0x000e220000008800 */
[----:B------:R-:W-:Y:S01]  /*2940*/  SHF.R.U32.HI R0, RZ, 0x5, R2 ;  /* 0x00000005ff007819 */ /* 0x000fe20000011602 */
[----:B------:R-:W-:Y:S05]  /*2950*/  WARPSYNC.ALL ;  /* 0x0000000000007948 */ /* 0x000fea0003800000 */
[----:B------:R-:W-:Y:S01]  /*2960*/  LOP3.LUT R41, R2, 0x1f, RZ, 0xc0, !PT ;  /* 0x0000001f02297812 */ /* 0x000fe200078ec0ff */
[----:B------:R-:W-:Y:S01]  /*2970*/  ULDC UR6, c[0x0][0x218] ;  /* 0x0000860000067ab9 */ /* 0x000fe20000000800 */
[----:B------:R-:W-:Y:S01]  /*2980*/  MOV R3, 0x400 ;  /* 0x0000040000037802 */ /* 0x000fe20000000f00 */
[----:B------:R-:W-:-:S02]  /*2990*/  ULDC.64 UR14, c[0x0][0x2d0] ;  /* 0x0000b400000e7ab9 */ /* 0x000fc40000000a00 */
[----:B------:R-:W-:Y:S02]  /*29a0*/  IMAD R0, R0, 0x60, R41 ;  /* 0x0000006000007824 */ /* 0x000fe400078e0229 */
[----:B------:R-:W1:Y:S01]  /*29b0*/  S2R R41, SR_CTAID.X ;  /* 0x0000000000297919 */ /* 0x000e620000002500 */
[----:B0-----:R-:W-:-:S04]  /*29c0*/  LEA R3, R40, R3, 0x18 ;  /* 0x0000000328037211 */ /* 0x001fc800078ec0ff */
[-C--:B------:R-:W-:Y:S02]  /*29d0*/  LEA R0, R0, R3.reuse, 0x5 ;  /* 0x0000000300007211 */ /* 0x080fe400078e28ff */
[----:B------:R-:W-:-:S03]  /*29e0*/  LEA R40, R2, R3, 0x2 ;  /* 0x0000000302287211 */ /* 0x000fc600078e10ff */
[----:B------:R-:W-:Y:S04]  /*29f0*/  STS.128 [R0], R8 ;  /* 0x0000000800007388 */ /* 0x000fe80000000c00 */
[----:B------:R-:W-:Y:S01]  /*2a00*/  STS.128 [R0+0x10], R112 ;  /* 0x0000107000007388 */ /* 0x000fe20000000c00 */
[----:B-1----:R-:W-:Y:S01]  /*2a10*/  IMAD R41, R41, UR6, RZ ;  /* 0x0000000629297c24 */ /* 0x002fe2000f8e02ff */
[----:B------:R-:W-:Y:S02]  /*2a20*/  ULDC.64 UR6, c[0x0][0x2d8] ;  /* 0x0000b60000067ab9 */ /* 0x000fe40000000a00 */
[----:B------:R-:W-:Y:S02]  /*2a30*/  STS.128 [R0+0x400], R24 ;  /* 0x0004001800007388 */ /* 0x000fe40000000c00 */
[----:B------:R-:W-:-:S02]  /*2a40*/  IADD3 R46, P0, R41, R2, RZ ;  /* 0x00000002292e7210 */ /* 0x000fc40007f1e0ff */
[----:B------:R-:W-:Y:S04]  /*2a50*/  STS.128 [R0+0x410], R84 ;  /* 0x0004105400007388 */ /* 0x000fe80000000c00 */
        /* <DEDUP_REMOVED lines=30> */
[----:B------:R-:W-:Y:S01]  /*2c40*/  LDS R2, [R40+0x2400] ;  /* 0x0024000028027984 */ /* 0x000fe20000000800 */
[----:B------:R-:W-:-:S03]  /*2c50*/  FADD.FTZ R10, R10, R27 ;  /* 0x0000001b0a0a7221 */ /* 0x000fc60000010000 */
        /* <DEDUP_REMOVED lines=15> */
[----:B------:R3:W-:Y:S01]  /*2d50*/  STS.128 [R0], R4 ;  /* 0x0000000400007388 */ /* 0x0007e20000000c00 */
[----:B------:R-:W-:-:S03]  /*2d60*/  FADD.FTZ R9, R9, R44 ;  /* 0x0000002c09097221 */ /* 0x000fc60000010000 */
[----:B------:R-:W-:Y:S01]  /*2d70*/  STS.128 [R0+0x10], R12 ;  /* 0x0000100c00007388 */ /* 0x000fe20000000c00 */
[----:B0-----:R-:W-:-:S03]  /*2d80*/  FADD.FTZ R43, R10, R43 ;  /* 0x0000002b0a2b7221 */ /* 0x001fc60000010000 */
[----:B------:R-:W-:Y:S01]  /*2d90*/  STS.128 [R0+0x400], R16 ;  /* 0x0004001000007388 */ /* 0x000fe20000000c00 */
[----:B-1----:R-:W-:-:S03]  /*2da0*/  FADD.FTZ R11, R11, R26 ;  /* 0x0000001a0b0b7221 */ /* 0x002fc60000010000 */
[----:B------:R-:W-:Y:S01]  /*2db0*/  STS.128 [R0+0x410], R100 ;  /* 0x0004106400007388 */ /* 0x000fe20000000c00 */
[----:B--2---:R-:W-:-:S03]  /*2dc0*/  FADD.FTZ R25, R24, R25 ;  /* 0x0000001918197221 */ /* 0x004fc60000010000 */
[----:B------:R0:W-:Y:S01]  /*2dd0*/  STS.128 [R0+0x800], R20 ;  /* 0x0008001400007388 */ /* 0x0001e20000000c00 */
[----:B---3--:R-:W-:Y:S01]  /*2de0*/  FADD.FTZ R7, R3, R2 ;  /* 0x0000000203077221 */ /* 0x008fe20000010000 */
[----:B------:R-:W-:Y:S02]  /*2df0*/  IADD3.X R3, RZ, RZ, RZ, P0, !PT ;  /* 0x000000ffff037210 */ /* 0x000fe400007fe4ff */
[----:B------:R-:W-:Y:S01]  /*2e00*/  STS.128 [R0+0x810], R32 ;  /* 0x0008102000007388 */ /* 0x000fe20000000c00 */
        /* <DEDUP_REMOVED lines=68> */
.L_x_1079:
        /* <DEDUP_REMOVED lines=8> */
.L_x_1082:
[----:B------:R-:W-:Y:S05]  /*32d0*/  BSYNC B2 ;  /* 0x0000000000027941 */ /* 0x000fea0003800000 */
.L_x_1081:
        /* <DEDUP_REMOVED lines=8> */
.L_x_1083:
[----:B------:R-:W-:Y:S01]  /*3360*/  FADD.FTZ R3, R76, R3 ;  /* 0x000000034c037221 */ /* 0x000fe20000010000 */
[----:B------:R-:W-:-:S04]  /*3370*/  HFMA2.MMA R177, -RZ, RZ, 0, 1.1920928955078125e-07 ;  /* 0x00000002ffb17435 */ /* 0x000fc800000001ff */
[----:B------:R-:W-:Y:S02]  /*3380*/  MOV R180, R3 ;  /* 0x0000000300b47202 */ /* 0x000fe40000000f00 */
[----:B------:R-:W-:-:S07]  /*3390*/  MOV R91, R176 ;  /* 0x000000b0005b7202 */ /* 0x000fce0000000f00 */
[----:B------:R-:W-:Y:S05]  /*33a0*/  WARPSYNC.COLLECTIVE R175, `(.L_x_1084) ;  /* 0x00000000af087348 */ /* 0x000fea0003c00000 */
[----:B------:R0:W1:Y:S02]  /*33b0*/  SHFL.BFLY P1, R176, R180, R177, R182 ;  /* 0x0c0000b1b4b07389 */ /* 0x00006400000200b6 */
[----:B01----:R-:W-:Y:S01]  /*33c0*/  ENDCOLLECTIVE ;  /* 0x000000000000791b */ /* 0x003fe20003800000 */
.L_x_1084:
[----:B------:R-:W-:-:S05]  /*33d0*/  FADD.FTZ R91, R78, R91 ;  /* 0x0000005b4e5b7221 */ /* 0x000fca0000010000 */
[----:B------:R-:W-:Y:S02]  /*33e0*/  MOV R180, R91 ;  /* 0x0000005b00b47202 */ /* 0x000fe40000000f00 */
[----:B------:R-:W-:-:S07]  /*33f0*/  MOV R170, R176 ;  /* 0x000000b000aa7202 */ /* 0x000fce0000000f00 */
[----:B------:R-:W-:Y:S05]  /*3400*/  WARPSYNC.COLLECTIVE R175, `(.L_x_1085) ;  /* 0x00000000af087348 */ /* 0x000fea0003c00000 */
[----:B------:R0:W1:Y:S02]  /*3410*/  SHFL.BFLY P1, R176, R180, R177, R182 ;  /* 0x0c0000b1b4b07389 */ /* 0x00006400000200b6 */
[----:B01----:R-:W-:Y:S01]  /*3420*/  ENDCOLLECTIVE ;  /* 0x000000000000791b */ /* 0x003fe20003800000 */
.L_x_1085:
        /* <DEDUP_REMOVED lines=8> */
.L_x_1086:
[----:B------:R-:W-:Y:S01]  /*34b0*/  FADD.FTZ R172, R91, R172 ;  /* 0x000000ac5bac7221 */ /* 0x000fe20000010000 */
[----:B------:R-:W-:-:S04]  /*34c0*/  MOV R91, R165 ;  /* 0x000000a5005b7202 */ /* 0x000fc80000000f00 */
[----:B------:R-:W-:Y:S02]  /*34d0*/  MOV R180, R172 ;  /* 0x000000ac00b47202 */ /* 0x000fe40000000f00 */
[----:B------:R-:W-:-:S07]  /*34e0*/  MOV R93, R176 ;  /* 0x000000b0005d7202 */ /* 0x000fce0000000f00 */
[----:B------:R-:W-:Y:S05]  /*34f0*/  WARPSYNC.COLLECTIVE R175, `(.L_x_1087) ;  /* 0x00000000af087348 */ /* 0x000fea0003c00000 */
[----:B------:R0:W1:Y:S02]  /*3500*/  SHFL.BFLY P1, R176, R180, R177, R182 ;  /* 0x0c0000b1b4b07389 */ /* 0x00006400000200b6 */
[----:B01----:R-:W-:Y:S01]  /*3510*/  ENDCOLLECTIVE ;  /* 0x000000000000791b */ /* 0x003fe20003800000 */
.L_x_1087:
[----:B------:R-:W-:Y:S01]  /*3520*/  FADD.FTZ R93, R170, R93 ;  /* 0x0000005daa5d7221 */ /* 0x000fe20000010000 */
[----:B------:R-:W-:-:S04]  /*3530*/  HFMA2.MMA R177, -RZ, RZ, 0, 4.76837158203125e-07 ;  /* 0x00000008ffb17435 */ /* 0x000fc800000001ff */
[----:B------:R-:W-:Y:S02]  /*3540*/  MOV R180, R93 ;  /* 0x0000005d00b47202 */ /* 0x000fe40000000f00 */
[----:B------:R-:W-:-:S07]  /*3550*/  MOV R167, R176 ;  /* 0x000000b000a77202 */ /* 0x000fce0000000f00 */
[----:B------:R-:W-:Y:S05]  /*3560*/  WARPSYNC.COLLECTIVE R175, `(.L_x_1088) ;  /* 0x00000000af087348 */ /* 0x000fea0003c00000 */
[----:B------:R0:W1:Y:S02]  /*3570*/  SHFL.BFLY P1, R176, R180, R177, R182 ;  /* 0x0c0000b1b4b07389 */ /* 0x00006400000200b6 */
[----:B01----:R-:W-:Y:S01]  /*3580*/  ENDCOLLECTIVE ;  /* 0x000000000000791b */ /* 0x003fe20003800000 */
.L_x_1088:
[----:B------:R-:W-:-:S05]  /*3590*/  FADD.FTZ R167, R172, R167 ;  /* 0x000000a7aca77221 */ /* 0x000fca0000010000 */
[----:B------:R-:W-:Y:S02]  /*35a0*/  MOV R180, R167 ;  /* 0x000000a700b47202 */ /* 0x000fe40000000f00 */
[----:B------:R-:W-:-:S07]  /*35b0*/  MOV R76, R176 ;  /* 0x000000b0004c7202 */ /* 0x000fce0000000f00 */
[----:B------:R-:W-:Y:S05]  /*35c0*/  WARPSYNC.COLLECTIVE R175, `(.L_x_1089) ;  /* 0x00000000af087348 */ /* 0x000fea0003c00000 */
[----:B------:R0:W1:Y:S02]  /*35d0*/  SHFL.BFLY P1, R176, R180, R177, R182 ;  /* 0x0c0000b1b4b07389 */ /* 0x00006400000200b6 */
[----:B01----:R-:W-:Y:S01]  /*35e0*/  ENDCOLLECTIVE ;  /* 0x000000000000791b */ /* 0x003fe20003800000 */
.L_x_1089:
[----:B------:R-:W-:Y:S01]  /*35f0*/  FADD.FTZ R169, R93, R76 ;  /* 0x0000004c5da97221 */ /* 0x000fe20000010000 */
[----:B------:R-:W-:Y:S02]  /*3600*/  MOV R93, R162 ;  /* 0x000000a2005d7202 */ /* 0x000fe40000000f00 */
[----:B------:R-:W-:Y:S01]  /*3610*/  MOV R76, R168 ;  /* 0x000000a8004c7202 */ /* 0x000fe20000000f00 */
[----:B------:R-:W-:Y:S01]  /*3620*/  HFMA2.MMA R177, -RZ, RZ, 0, 9.5367431640625e-07 ;  /* 0x00000010ffb17435 */ /* 0x000fe200000001ff */
[----:B------:R-:W-:Y:S02]  /*3630*/  MOV R180, R169 ;  /* 0x000000a900b47202 */ /* 0x000fe40000000f00 */
[----:B------:R-:W-:-:S08]  /*3640*/  MOV R78, R176 ;  /* 0x000000b0004e7202 */ /* 0x000fd00000000f00 */
[----:B------:R-:W-:Y:S05]  /*3650*/  WARPSYNC.COLLECTIVE R175, `(.L_x_1090) ;  /* 0x00000000af087348 */ /* 0x000fea0003c00000 */
[----:B------:R0:W1:Y:S02]  /*3660*/  SHFL.BFLY P1, R176, R180, R177, R182 ;  /* 0x0c0000b1b4b07389 */ /* 0x00006400000200b6 */
[----:B01----:R-:W-:Y:S01]  /*3670*/  ENDCOLLECTIVE ;  /* 0x000000000000791b */ /* 0x003fe20003800000 */
.L_x_1090:
[----:B------:R-:W-:Y:S01]  /*3680*/  FADD.FTZ R171, R167, R78 ;  /* 0x0000004ea7ab7221 */ /* 0x000fe20000010000 */
[----:B------:R-:W-:-:S04]  /*3690*/  MOV R78, R164 ;  /* 0x000000a4004e7202 */ /* 0x000fc80000000f00 */
[----:B------:R-:W-:Y:S02]  /*36a0*/  MOV R180, R171 ;  /* 0x000000ab00b47202 */ /* 0x000fe40000000f00 */
[----:B------:R-:W-:-:S07]  /*36b0*/  MOV R174, R176 ;  /* 0x000000b000ae7202 */ /* 0x000fce0000000f00 */
[----:B------:R-:W-:Y:S05]  /*36c0*/  WARPSYNC.COLLECTIVE R175, `(.L_x_1091) ;  /* 0x00000000af087348 */ /* 0x000fea0003c00000 */
[----:B------:R0:W1:Y:S02]  /*36d0*/  SHFL.BFLY P1, R176, R180, R177, R182 ;  /* 0x0c0000b1b4b07389 */ /* 0x00006400000200b6 */
[----:B01----:R-:W-:Y:S01]  /*36e0*/  ENDCOLLECTIVE ;  /* 0x000000000000791b */ /* 0x003fe20003800000 */
.L_x_1091:
[----:B------:R-:W-:Y:S05]  /*36f0*/  BRA `(.L_x_1092) ;  /* 0xffffffe000547947 */ /* 0x000fea000383ffff */
.L_x_1093:
        /* <DEDUP_REMOVED lines=16> */
.L_x_3469:


//--------------------- .text._ZN10layer_norm31ln_parallel_residual_bwd_kernelINS_13Kernel_traitsI13__nv_bfloat16S2_fS2_fjLj768ELj1ELj4ELj1ELj16ENS_18Kernel_traits_baseILj768ES2_S2_fS2_fjLj128EEEEELb1ELb0ELb0EEEvNS_9BwdParamsE --------------------------
	.section	.text._ZN10layer_norm31ln_parallel_residual_bwd_kernelINS_13Kernel_traitsI13__nv_bfloat16S2_fS2_fjLj768ELj1ELj4ELj1ELj16ENS_18Kernel_traits_baseILj768ES2_S2_fS2_fjLj128EEEEELb1ELb0ELb0EEEvNS_9BwdParamsE,"ax",@progbits
	.align	128
        .global         _ZN10layer_norm31ln_parallel_residual_bwd_kernelINS_13Kernel_traitsI13__nv_bfloat16S2_fS2_fjLj768ELj1ELj4ELj1ELj16ENS_18Kernel_traits_baseILj768ES2_S2_fS2_fjLj128EEEEELb1ELb0ELb0EEEvNS_9BwdParamsE
        .type           _ZN10layer_norm31ln_parallel_residual_bwd_kernelINS_13Kernel_traitsI13__nv_bfloat16S2_fS2_fjLj768ELj1ELj4ELj1ELj16ENS_18Kernel_traits_baseILj768ES2_S2_fS2_fjLj128EEEEELb1ELb0ELb0EEEvNS_9BwdParamsE,@function
        .size           _ZN10layer_norm31ln_parallel_residual_bwd_kernelINS_13Kernel_traitsI13__nv_bfloat16S2_fS2_fjLj768ELj1ELj4ELj1ELj16ENS_18Kernel_traits_baseILj768ES2_S2_fS2_fjLj128EEEEELb1ELb0ELb0EEEvNS_9BwdParamsE,(.L_x_3470 - _ZN10layer_norm31ln_parallel_residual_bwd_kernelINS_13Kernel_traitsI13__nv_bfloat16S2_fS2_fjLj768ELj1ELj4ELj1ELj16ENS_18Kernel_traits_baseILj768ES2_S2_fS2_fjLj128EEEEELb1ELb0ELb0EEEvNS_9BwdParamsE)
        .other          _ZN10layer_norm31ln_parallel_residual_bwd_kernelINS_13Kernel_traitsI13__nv_bfloat16S2_fS2_fjLj768ELj1ELj4ELj1ELj16ENS_18Kernel_traits_baseILj768ES2_S2_fS2_fjLj128EEEEELb1ELb0ELb0EEEvNS_9BwdParamsE,@"STO_CUDA_ENTRY STV_DEFAULT"
_ZN10layer_norm31ln_parallel_residual_bwd_kernelINS_13Kernel_traitsI13__nv_bfloat16S2_fS2_fjLj768ELj1ELj4ELj1ELj16ENS_18Kernel_traits_baseILj768ES2_S2_fS2_fjLj128EEEEELb1ELb0ELb0EEEvNS_9BwdParamsE:
.text._ZN10layer_norm31ln_parallel_residual_bwd_kernelINS_13Kernel_traitsI13__nv_bfloat16S2_fS2_fjLj768ELj1ELj4ELj1ELj16ENS_18Kernel_traits_baseILj768ES2_S2_fS2_fjLj128EEEEELb1ELb0ELb0EEEvNS_9BwdParamsE:
[----:B------:R-:W0:Y:S01]  /*0000*/  LDC R1, c[0x0][0x28] ;  /* 0x00000a00ff017b82 */ /* 0x000e220000000800 */
[----:B------:R-:W1:Y:S01]  /*0010*/  S2R R32, SR_TID.X ;  /* 0x0000000000207919 */ /* 0x000e620000002100 */
        /* <DEDUP_REMOVED lines=13> */
[----:B0-----:R-:W-:-:S02]  /*00f0*/  IADD3 R1, R1, -0x38, RZ ;  /* 0xffffffc801017810 */ /* 0x001fc40007ffe0ff */
[C---:B-1----:R-:W-:Y:S02]  /*0100*/  LOP3.LUT R0, R32.reuse, 0x1f, RZ, 0xc, !PT ;  /* 0x0000001f20007812 */ /* 0x042fe400078e0cff */
        /* <DEDUP_REMOVED lines=9> */
[----:B0-----:R-:W-:Y:S01]  /*01a0*/  @P0 IMAD.WIDE.U32 R2, R5, 0x10, R2 ;  /* 0x0000001005020825 */ /* 0x001fe200078e0002 */
[----:B------:R-:W-:Y:S01]  /*01b0*/  SHF.R.U32.HI R0, RZ, 0x5, R32 ;  /* 0x00000005ff007819 */ /* 0x000fe20000011620 */
[----:B------:R-:W-:Y:S01]  /*01c0*/  BSSY B0, `(.L_x_1094) ;  /* 0x00003e7000007945 */ /* 0x000fe20003800000 */
[----:B------:R-:W-:-:S02]  /*01d0*/  P2R R213, PR, RZ, 0x8 ;  /* 0x00000008ffd57803 */ /* 0x000fc40000000000 */
[----:B------:R0:W5:Y:S02]  /*01e0*/  @P0 LDG.E.128 R44, desc[UR4][R2.64] ;  /* 0x00000004022c0981 */ /* 0x000164000c1e1d00 */
[----:B------:R-:W4:Y:S01]  /*01f0*/  @P3 LDC.64 R28, c[0x0][0x260] ;  /* 0x00009800ff1c3b82 */ /* 0x000f220000000a00 */
[C---:B-1----:R-:W-:Y:S01]  /*0200*/  @P0 IMAD.WIDE.U32 R6, R5.reuse, 0x10, R6 ;  /* 0x0000001005060825 */ /* 0x042fe200078e0006 */
[----:B------:R-:W-:-:S04]  /*0210*/  @P0 LOP3.LUT R5, R5, 0x20, RZ, 0xfc, !PT ;  /* 0x0000002005050812 */ /* 0x000fc800078efcff */
[----:B------:R1:W5:Y:S02]  /*0220*/  @P0 LDG.E.128 R16, desc[UR4][R6.64] ;  /* 0x0000000406100981 */ /* 0x000364000c1e1d00 */
[----:B------:R-:W0:Y:S01]  /*0230*/  @P3 LDC.64 R30, c[0x0][0x268] ;  /* 0x00009a00ff1e3b82 */ /* 0x000e220000000a00 */
[----:B--2---:R-:W-:-:S05]  /*0240*/  @P1 IMAD.WIDE.U32 R24, R5, 0x10, R20 ;  /* 0x0000001005181825 */ /* 0x004fca00078e0014 */
[----:B------:R1:W5:Y:S01]  /*0250*/  @P1 LDG.E.128 R244, desc[UR4][R24.64] ;  /* 0x0000000418f41981 */ /* 0x000362000c1e1d00 */
[----:B---3--:R-:W-:-:S04]  /*0260*/  @P1 IMAD.WIDE.U32 R26, R5, 0x10, R22 ;  /* 0x00000010051a1825 */ /* 0x008fc800078e0016 */
[----:B------:R-:W-:Y:S01]  /*0270*/  @P1 VIADD R5, R5, 0x20 ;  /* 0x0000002005051836 */ /* 0x000fe20000000000 */
[----:B------:R1:W5:Y:S03]  /*0280*/  @P1 LDG.E.128 R12, desc[UR4][R26.64] ;  /* 0x000000041a0c1981 */ /* 0x000366000c1e1d00 */
[----:B----4-:R-:W-:-:S05]  /*0290*/  @P3 IMAD.WIDE.U32 R20, R5, 0x10, R28 ;  /* 0x0000001005143825 */ /* 0x010fca00078e001c */
[----:B------:R1:W5:Y:S01]  /*02a0*/  @P3 LDG.E.128 R228, desc[UR4][R20.64] ;  /* 0x0000000414e43981 */ /* 0x000362000c1e1d00 */
[----:B0-----:R-:W-:-:S05]  /*02b0*/  @P3 IMAD.WIDE.U32 R22, R5, 0x10, R30 ;  /* 0x0000001005163825 */ /* 0x001fca00078e001e */
[----:B------:R1:W5:Y:S01]  /*02c0*/  @P3 LDG.E.128 R8, desc[UR4][R22.64] ;  /* 0x0000000416083981 */ /* 0x000362000c1e1d00 */
[----:B------:R-:W0:Y:S01]  /*02d0*/  S2R R5, SR_CTAID.X ;  /* 0x0000000000057919 */ /* 0x000e220000002500 */
        /* <DEDUP_REMOVED lines=13> */
[----:B0-----:R-:W-:-:S04]  /*03b0*/  LEA R3, R5, R0, 0x2 ;  /* 0x0000000005037211 */ /* 0x001fc800078e10ff */
        /* <DEDUP_REMOVED lines=37> */
[----:B-1----:R-:W-:Y:S06]  /*0610*/  @P2 BRA `(.L_x_1095) ;  /* 0x0000003800842947 */ /* 0x002fec0003800000 */
[C---:B-----5:R-:W-:Y:S01]  /*0620*/  SHF.L.U32 R21, R44.reuse, 0x10, RZ ;  /* 0x000000102c157819 */ /* 0x060fe200000006ff */
[C---:B------:R-:W-:Y:S01]  /*0630*/  IMAD.U32 R20, R45.reuse, 0x10000, RZ ;  /* 0x000100002d147824 */ /* 0x040fe200078e00ff */
[----:B------:R-:W-:Y:S01]  /*0640*/  @P0 PRMT R0, R44, 0x7632, R0 ;  /* 0x000076322c000816 */ /* 0x000fe20000000000 */
[----:B------:R-:W-:Y:S01]  /*0650*/  IMAD.U32 R241, R246, 0x10000, RZ ;  /* 0x00010000f6f17824 */ /* 0x000fe200078e00ff */
[----:B------:R-:W-:Y:S01]  /*0660*/  @P0 PRMT R2, R16, 0x7632, R2 ;  /* 0x0000763210020816 */ /* 0x000fe20000000002 */
[----:B------:R0:W-:Y:S01]  /*0670*/  STL [R1+0x30], R21 ;  /* 0x0000301501007387 */ /* 0x0001e20000100800 */
[----:B------:R-:W-:Y:S01]  /*0680*/  @P0 PRMT R4, R45, 0x7632, R4 ;  /* 0x000076322d040816 */ /* 0x000fe20000000004 */
[----:B------:R-:W-:Y:S01]  /*0690*/  HFMA2.MMA R53, -RZ, RZ, 0, 0 ;  /* 0x00000000ff357435 */ /* 0x000fe200000001ff */
[----:B------:R-:W-:Y:S01]  /*06a0*/  @P0 PRMT R5, R17, 0x7632, R5 ;  /* 0x0000763211050816 */ /* 0x000fe20000000005 */
[----:B------:R1:W-:Y:S01]  /*06b0*/  STL [R1+0x20], R20 ;  /* 0x0000201401007387 */ /* 0x0003e20000100800 */
[----:B------:R-:W-:Y:S01]  /*06c0*/  @P3 PRMT R223, R230, 0x7632, R223 ;  /* 0x00007632e6df3816 */ /* 0x000fe200000000df */
[----:B------:R-:W-:Y:S01]  /*06d0*/  IMAD.U32 R233, R228, 0x10000, RZ ;  /* 0x00010000e4e97824 */ /* 0x000fe200078e00ff */
[----:B------:R-:W-:Y:S01]  /*06e0*/  SHF.L.U32 R225, R230, 0x10, RZ ;  /* 0x00000010e6e17819 */ /* 0x000fe200000006ff */
[----:B------:R-:W-:Y:S01]  /*06f0*/  IMAD.U32 R217, R231, 0x10000, RZ ;  /* 0x00010000e7d97824 */ /* 0x000fe200078e00ff */
[----:B------:R-:W-:Y:S01]  /*0700*/  @P3 PRMT R230, R8, 0x7632, R230 ;  /* 0x0000763208e63816 */ /* 0x000fe200000000e6 */
[----:B------:R-:W-:Y:S01]  /*0710*/  IMAD.U32 R252, R19, 0x10000, RZ ;  /* 0x0001000013fc7824 */ /* 0x000fe200078e00ff */
[----:B0-----:R-:W-:Y:S01]  /*0720*/  SHF.L.U32 R21, R46, 0x10, RZ ;  /* 0x000000102e157819 */ /* 0x001fe200000006ff */
[----:B------:R-:W-:Y:S01]  /*0730*/  IMAD.U32 R224, R10, 0x10000, RZ ;  /* 0x000100000ae07824 */ /* 0x000fe200078e00ff */
[----:B------:R-:W-:Y:S01]  /*0740*/  SHF.L.U32 R232, R8, 0x10, RZ ;  /* 0x0000001008e87819 */ /* 0x000fe200000006ff */
[----:B------:R-:W-:Y:S01]  /*0750*/  IMAD.U32 R8, R0, 0x10000, RZ ;  /* 0x0001000000087824 */ /* 0x000fe200078e00ff */
[----:B-1----:R-:W-:Y:S01]  /*0760*/  SHF.L.U32 R20, R47, 0x10, RZ ;  /* 0x000000102f147819 */ /* 0x002fe200000006ff */
[----:B------:R0:W-:Y:S01]  /*0770*/  STL [R1+0x10], R21 ;  /* 0x0000101501007387 */ /* 0x0001e20000100800 */
[----:B------:R-:W-:-:S02]  /*0780*/  SHF.L.U32 R2, R2, 0x10, RZ ;  /* 0x0000001002027819 */ /* 0x000fc400000006ff */
[----:B------:R-:W-:Y:S01]  /*0790*/  SHF.L.U32 R0, R4, 0x10, RZ ;  /* 0x0000001004007819 */ /* 0x000fe200000006ff */
[----:B------:R1:W-:Y:S01]  /*07a0*/  STL [R1], R20 ;  /* 0x0000001401007387 */ /* 0x0003e20000100800 */
[----:B------:R-:W-:Y:S01]  /*07b0*/  @P0 PRMT R6, R46, 0x7632, R6 ;  /* 0x000076322e060816 */ /* 0x000fe20000000006 */
[----:B------:R-:W-:Y:S01]  /*07c0*/  IMAD.U32 R4, R5, 0x10000, RZ ;  /* 0x0001000005047824 */ /* 0x000fe200078e00ff */
[----:B------:R-:W-:Y:S02]  /*07d0*/  @P0 PRMT R7, R18, 0x7632, R7 ;  /* 0x0000763212070816 */ /* 0x000fe40000000007 */
[----:B------:R-:W-:Y:S01]  /*07e0*/  @P1 PRMT R239, R246, 0x7632, R239 ;  /* 0x00007632f6ef1816 */ /* 0x000fe200000000ef */
[----:B0-----:R-:W-:Y:S01]  /*07f0*/  IMAD.U32 R21, R16, 0x10000, RZ ;  /* 0x0001000010157824 */ /* 0x001fe200078e00ff */
[----:B------:R-:W-:Y:S02]  /*0800*/  @P0 PRMT R251, R47, 0x7632, R251 ;  /* 0x000076322ffb0816 */ /* 0x000fe400000000fb */
[----:B------:R-:W-:Y:S01]  /*0810*/  @P1 PRMT R246, R12, 0x7632, R246 ;  /* 0x000076320cf61816 */ /* 0x000fe200000000f6 */
[----:B------:R-:W-:Y:S01]  /*0820*/  IMAD.U32 R239, R239, 0x10000, RZ ;  /* 0x00010000efef7824 */ /* 0x000fe200078e00ff */
[----:B-1----:R-:W-:Y:S01]  /*0830*/  SHF.L.U32 R20, R17, 0x10, RZ ;  /* 0x0000001011147819 */ /* 0x002fe200000006ff */
[----:B------:R-:W-:Y:S01]  /*0840*/  STL [R1+0x2c], R21 ;  /* 0x00002c1501007387 */ /* 0x000fe20000100800 */
[----:B------:R-:W-:Y:S01]  /*0850*/  SHF.L.U32 R17, R18, 0x10, RZ ;  /* 0x0000001012117819 */ /* 0x000fe200000006ff */
[----:B------:R-:W-:Y:S01]  /*0860*/  IMAD.U32 R251, R251, 0x10000, RZ ;  /* 0x00010000fbfb7824 */ /* 0x000fe200078e00ff */
[----:B------:R-:W-:Y:S01]  /*0870*/  SHF.L.U32 R248, R12, 0x10, RZ ;  /* 0x000000100cf87819 */ /* 0x000fe200000006ff */
[----:B------:R-:W-:Y:S01]  /*0880*/  STL [R1+0x1c], R20 ;  /* 0x00001c1401007387 */ /* 0x000fe20000100800 */
[----:B------:R-:W-:Y:S01]  /*0890*/  @P1 PRMT R234, R15, 0x7632, R234 ;  /* 0x000076320fea1816 */ /* 0x000fe200000000ea */
[----:B------:R-:W-:Y:S01]  /*08a0*/  IMAD.U32 R246, R246, 0x10000, RZ ;  /* 0x00010000f6f67824 */ /* 0x000fe200078e00ff */
[----:B------:R-:W-:Y:S01]  /*08b0*/  @P3 PRMT R227, R229, 0x7632, R227 ;  /* 0x00007632e5e33816 */ /* 0x000fe200000000e3 */
        /* <DEDUP_REMOVED lines=8> */
[----:B------:R0:W-:Y:S01]  /*0940*/  STL [R1+0x24], R2 ;  /* 0x0000240201007387 */ /* 0x0001e20000100800 */
[----:B------:R-:W-:Y:S01]  /*0950*/  @P1 PRMT R235, R247, 0x7632, R235 ;  /* 0x00007632f7eb1816 */ /* 0x000fe200000000eb */
[----:B------:R-:W-:Y:S01]  /*0960*/  IMAD.U32 R219, R219, 0x10000, RZ ;  /* 0x00010000dbdb7824 */ /* 0x000fe200078e00ff */
[----:B------:R-:W-:Y:S01]  /*0970*/  @P1 PRMT R242, R13, 0x7632, R242 ;  /* 0x000076320df21816 */ /* 0x000fe200000000f2 */
[----:B------:R1:W-:Y:S01]  /*0980*/  STL [R1+0x18], R0 ;  /* 0x0000180001007387 */ /* 0x0003e20000100800 */
[----:B------:R-:W-:-:S02]  /*0990*/  @P1 PRMT R238, R14, 0x7632, R238 ;  /* 0x000076320eee1816 */ /* 0x000fc400000000ee */
[----:B------:R-:W-:Y:S01]  /*09a0*/  @P3 PRMT R12, R228, 0x7632, R12 ;  /* 0x00007632e40c3816 */ /* 0x000fe2000000000c */
[----:B------:R2:W-:Y:S01]  /*09b0*/  STL [R1+0x14], R4 ;  /* 0x0000140401007387 */ /* 0x0005e20000100800 */
[----:B------:R-:W-:Y:S02]  /*09c0*/  @P3 PRMT R215, R231, 0x7632, R215 ;  /* 0x00007632e7d73816 */ /* 0x000fe400000000d7 */
[----:B0-----:R-:W-:Y:S02]  /*09d0*/  SHF.L.U32 R2, R6, 0x10, RZ ;  /* 0x0000001006027819 */ /* 0x001fe400000006ff */
[----:B------:R-:W-:Y:S02]  /*09e0*/  @P3 PRMT R226, R9, 0x7632, R226 ;  /* 0x0000763209e23816 */ /* 0x000fe400000000e2 */
[----:B-1----:R-:W-:Y:S01]  /*09f0*/  SHF.L.U32 R0, R7, 0x10, RZ ;  /* 0x0000001007007819 */ /* 0x002fe200000006ff */
[----:B------:R2:W-:Y:S01]  /*0a00*/  STL [R1+0x8], R2 ;  /* 0x0000080201007387 */ /* 0x0005e20000100800 */
[----:B------:R-:W-:-:S02]  /*0a10*/  @P3 PRMT R214, R11, 0x7632, R214 ;  /* 0x000076320bd63816 */ /* 0x000fc400000000d6 */
[----:B------:R-:W-:Y:S01]  /*0a20*/  SHF.L.U32 R249, R244, 0x10, RZ ;  /* 0x00000010f4f97819 */ /* 0x000fe200000006ff */
[----:B------:R2:W-:Y:S01]  /*0a30*/  STL [R1+0x4], R0 ;  /* 0x0000040001007387 */ /* 0x0005e20000100800 */
        /* <DEDUP_REMOVED lines=19> */
[----:B--2---:R-:W-:-:S07]  /*0b70*/  SHF.L.U32 R214, R214, 0x10, RZ ;  /* 0x00000010d6d67819 */ /* 0x004fce00000006ff */
.L_x_1109:
[----:B0----5:R-:W0:Y:S08]  /*0b80*/  LDC.64 R4, c[0x0][0x250] ;  /* 0x00009400ff047b82 */ /* 0x021e300000000a00 */
[----:B------:R-:W1:Y:S01]  /*0b90*/  LDC.64 R160, c[0x0][0x258] ;  /* 0x00009600ffa07b82 */ /* 0x000e620000000a00 */
[----:B0-----:R-:W-:-:S05]  /*0ba0*/  IMAD.WIDE R4, R3, 0x4, R4 ;  /* 0x0000000403047825 */ /* 0x001fca00078e0204 */
[----:B------:R0:W5:Y:S01]  /*0bb0*/  LDG.E R218, desc[UR4][R4.64] ;  /* 0x0000000404da7981 */ /* 0x000162000c1e1900 */
[----:B-1----:R-:W-:-:S05]  /*0bc0*/  IMAD.WIDE R160, R3, 0x4, R160 ;  /* 0x0000000403a07825 */ /* 0x002fca00078e02a0 */
[----:B------:R1:W5:Y:S01]  /*0bd0*/  LDG.E R5, desc[UR4][R160.64] ;  /* 0x00000004a0057981 */ /* 0x000362000c1e1900 */
[----:B------:R-:W2:Y:S01]  /*0be0*/  S2R R162, SR_TID.X ;  /* 0x0000000000a27919 */ /* 0x000ea20000002100 */
[----:B0-----:R-:W-:-:S04]  /*0bf0*/  IMAD.U32 R4, RZ, RZ, UR22 ;  /* 0x00000016ff047e24 */ /* 0x001fc8000f8e00ff */
        /* <DEDUP_REMOVED lines=8> */
[----:B-1-3--:R-:W-:Y:S06]  /*0c80*/  @!P0 BRA `(.L_x_1097) ;  /* 0x0000000800508947 */ /* 0x00afec0003800000 */
[----:B------:R-:W-:Y:S01]  /*0c90*/  ISETP.NE.U32.AND P3, PT, RZ, UR12, PT ;  /* 0x0000000cff007c0c */ /* 0x000fe2000bf65070 */
[----:B------:R-:W0:Y:S01]  /*0ca0*/  LDC.64 R160, c[0x0][0x2c0] ;  /* 0x0000b000ffa07b82 */ /* 0x000e220000000a00 */
[----:B------:R-:W2:Y:S02]  /*0cb0*/  LDL R198, [R1+0x2c] ;  /* 0x00002c0001c67983 */ /* 0x000ea40000100800 */
[----:B------:R-:W-:Y:S02]  /*0cc0*/  ISETP.NE.AND.EX P3, PT, RZ, UR13, PT, P3 ;  /* 0x0000000dff007c0c */ /* 0x000fe4000bf65330 */
[----:B------:R-:W3:Y:S03]  /*0cd0*/  LDL R207, [R1+0x30] ;  /* 0x0000300001cf7983 */ /* 0x000ee60000100800 */
[----:B------:R-:W1:Y:S01]  /*0ce0*/  LDC.64 R164, c[0x0][0x2b8] ;  /* 0x0000ae00ffa47b82 */ /* 0x000e620000000a00 */
[C---:B------:R-:W-:Y:S01]  /*0cf0*/  LEA R180, P2, R2.reuse, UR10, 0x5 ;  /* 0x0000000a02b47c11 */ /* 0x040fe2000f8428ff */
[----:B------:R-:W4:Y:S03]  /*0d00*/  LDL R208, [R1+0x24] ;  /* 0x0000240001d07983 */ /* 0x000f260000100800 */
[C---:B------:R-:W-:Y:S01]  /*0d10*/  LEA.HI.X R181, R2.reuse, UR11, RZ, 0x5, P2 ;  /* 0x0000000b02b57c11 */ /* 0x040fe200090f2cff */
[----:B------:R-:W4:Y:S02]  /*0d20*/  LDL R14, [R1+0x1c] ;  /* 0x00001c00010e7983 */ /* 0x000f240000100800 */
[----:B------:R-:W1:Y:S01]  /*0d30*/  @P3 LDC.64 R12, c[0x0][0x248] ;  /* 0x00009200ff0c3b82 */ /* 0x000e620000000a00 */
[----:B------:R-:W-:Y:S01]  /*0d40*/  ISETP.NE.U32.AND P2, PT, RZ, UR8, PT ;  /* 0x00000008ff007c0c */ /* 0x000fe2000bf45070 */
[----:B------:R-:W2:Y:S01]  /*0d50*/  LDG.E.128 R176, desc[UR4][R180.64] ;  /* 0x00000004b4b07981 */ /* 0x000ea2000c1e1d00 */
[----:B------:R-:W-:-:S02]  /*0d60*/  SHF.L.U32 R172, R2, 0x3, RZ ;  /* 0x0000000302ac7819 */ /* 0x000fc400000006ff */
[----:B------:R-:W-:Y:S01]  /*0d70*/  ISETP.NE.AND.EX P2, PT, RZ, UR9, PT, P2 ;  /* 0x00000009ff007c0c */ /* 0x000fe2000bf45320 */
[----:B------:R-:W4:Y:S01]  /*0d80*/  LDL R24, [R1+0x20] ;  /* 0x0000200001187983 */ /* 0x000f220000100800 */
[C---:B------:R-:W-:Y:S01]  /*0d90*/  SHF.L.U64.HI R0, R2.reuse, 0x3, RZ ;  /* 0x0000000302007819 */ /* 0x040fe200000102ff */
[C---:B0-----:R-:W-:Y:S01]  /*0da0*/  IMAD.WIDE.U32 R160, R2.reuse, 0x10, R160 ;  /* 0x0000001002a07825 */ /* 0x041fe200078e00a0 */
[----:B------:R-:W0:Y:S01]  /*0db0*/  LDC.U8 R197, c[0x0][0x2a0] ;  /* 0x0000a800ffc57b82 */ /* 0x000e220000000000 */
[----:B------:R-:W4:Y:S04]  /*0dc0*/  LDL R196, [R1+0x14] ;  /* 0x0000140001c47983 */ /* 0x000f280000100800 */
[----:B------:R-:W3:Y:S01]  /*0dd0*/  LDG.E.128 R160, desc[UR4][R160.64] ;  /* 0x00000004a0a07981 */ /* 0x000ee2000c1e1d00 */
[----:B-1----:R-:W-:-:S03]  /*0de0*/  IMAD.WIDE.U32 R164, R2, 0x10, R164 ;  /* 0x0000001002a47825 */ /* 0x002fc600078e00a4 */
[----:B------:R-:W4:Y:S04]  /*0df0*/  LDG.E.128 R180, desc[UR4][R180.64+0x10] ;  /* 0x00001004b4b47981 */ /* 0x000f28000c1e1d00 */
[----:B------:R-:W4:Y:S01]  /*0e00*/  LDG.E.128 R164, desc[UR4][R164.64] ;  /* 0x00000004a4a47981 */ /* 0x000f22000c1e1d00 */
[----:B------:R-:W-:-:S03]  /*0e10*/  @P3 IADD3 R12, P4, R172, R12, RZ ;  /* 0x0000000cac0c3210 */ /* 0x000fc60007f9e0ff */
[----:B------:R-:W4:Y:S02]  /*0e20*/  LDL R195, [R1+0x18] ;  /* 0x0000180001c37983 */ /* 0x000f240000100800 */
[----:B------:R-:W-:-:S05]  /*0e30*/  @P3 IMAD.X R13, R0, 0x1, R13, P4 ;  /* 0x00000001000d3824 */ /* 0x000fca00020e060d */
[----:B------:R1:W5:Y:S02]  /*0e40*/  @P3 LDG.E.64 R174, desc[UR4][R12.64] ;  /* 0x000000040cae3981 */ /* 0x000364000c1e1b00 */
[----:B-1----:R-:W-:-:S04]  /*0e50*/  @P2 LEA R12, P3, R2, UR8, 0x5 ;  /* 0x00000008020c2c11 */ /* 0x002fc8000f8628ff */
[----:B------:R-:W-:-:S05]  /*0e60*/  @P2 LEA.HI.X R13, R2, UR9, RZ, 0x5, P3 ;  /* 0x00000009020d2c11 */ /* 0x000fca00098f2cff */
[----:B------:R-:W5:Y:S04]  /*0e70*/  @P2 LDG.E.128 R128, desc[UR4][R12.64] ;  /* 0x000000040c802981 */ /* 0x000f68000c1e1d00 */
[----:B------:R1:W5:Y:S04]  /*0e80*/  @P2 LDG.E.128 R132, desc[UR4][R12.64+0x10] ;  /* 0x000010040c842981 */ /* 0x000368000c1e1d00 */
[----:B------:R-:W4:Y:S01]  /*0e90*/  LDL R12, [R1+0x28] ;  /* 0x00002800010c7983 */ /* 0x000f220000100800 */
[----:B------:R-:W-:-:S04]  /*0ea0*/  IADD3 R172, P2, R172, UR6, RZ ;  /* 0x00000006acac7c10 */ /* 0x000fc8000ff5e0ff */
[----:B------:R-:W-:Y:S02]  /*0eb0*/  IADD3.X R173, R0, UR7, RZ, P2, !PT ;  /* 0x0000000700ad7c10 */ /* 0x000fe400097fe4ff */
[----:B0-----:R-:W-:-:S04]  /*0ec0*/  ISETP.NE.AND P2, PT, R197, RZ, PT ;  /* 0x000000ffc500720c */ /* 0x001fc80003f45270 */
[----:B-----5:R-:W-:Y:S01]  /*0ed0*/  FSEL R0, R218, RZ, !P2 ;  /* 0x000000ffda007208 */ /* 0x020fe20005000000 */
[----:B------:R-:W5:Y:S04]  /*0ee0*/  LDG.E.64 R172, desc[UR4][R172.64] ;  /* 0x00000004acac7981 */ /* 0x000f68000c1e1b00 */
[--C-:B--2---:R-:W-:Y:S01]  /*0ef0*/  FADD.FTZ R23, R179, -R0.reuse ;  /* 0x80000000b3177221 */ /* 0x104fe20000010000 */
[--C-:B------:R-:W-:Y:S01]  /*0f00*/  FADD.FTZ R176, R176, -R0.reuse ;  /* 0x80000000b0b07221 */ /* 0x100fe20000010000 */
[--C-:B------:R-:W-:Y:S01]  /*0f10*/  FADD.FTZ R11, R177, -R0.reuse ;  /* 0x80000000b10b7221 */ /* 0x100fe20000010000 */
[----:B-1----:R-:W-:Y:S02]  /*0f20*/  FADD.FTZ R13, R178, -R0 ;  /* 0x80000000b20d7221 */ /* 0x002fe40000010000 */
[----:B------:R-:W2:Y:S01]  /*0f30*/  LDL R178, [R1+0x10] ;  /* 0x0000100001b27983 */ /* 0x000ea20000100800 */
[----:B---3--:R-:W-:-:S02]  /*0f40*/  SHF.L.U32 R179, R160, 0x10, RZ ;  /* 0x00000010a0b37819 */ /* 0x008fc400000006ff */
[----:B------:R-:W-:Y:S01]  /*0f50*/  PRMT R160, R160, 0x7632, R160 ;  /* 0x00007632a0a07816 */ /* 0x000fe200000000a0 */
[--C-:B----4-:R-:W-:Y:S01]  /*0f60*/  FADD.FTZ R25, R180, -R0.reuse ;  /* 0x80000000b4197221 */ /* 0x110fe20000010000 */
[--C-:B------:R-:W-:Y:S01]  /*0f70*/  FADD.FTZ R181, R181, -R0.reuse ;  /* 0x80000000b5b57221 */ /* 0x100fe20000010000 */
[--C-:B------:R-:W-:Y:S01]  /*0f80*/  FADD.FTZ R182, R182, -R0.reuse ;  /* 0x80000000b6b67221 */ /* 0x100fe20000010000 */
[----:B------:R-:W-:Y:S01]  /*0f90*/  FADD.FTZ R183, R183, -R0 ;  /* 0x80000000b7b77221 */ /* 0x000fe20000010000 */
[----:B------:R-:W-:Y:S01]  /*0fa0*/  SHF.L.U32 R177, R164, 0x10, RZ ;  /* 0x00000010a4b17819 */ /* 0x000fe200000006ff */
[----:B------:R-:W-:Y:S01]  /*0fb0*/  FMUL.FTZ R0, R5, R176 ;  /* 0x000000b005007220 */ /* 0x000fe20000410000 */
[----:B------:R-:W-:Y:S01]  /*0fc0*/  FMUL.FTZ R6, R198, R179 ;  /* 0x000000b3c6067220 */ /* 0x000fe20000410000 */
[----:B------:R-:W-:Y:S01]  /*0fd0*/  PRMT R164, R164, 0x7632, R164 ;  /* 0x00007632a4a47816 */ /* 0x000fe200000000a4 */
[----:B------:R-:W-:Y:S01]  /*0fe0*/  IMAD.U32 R160, R160, 0x10000, RZ ;  /* 0x00010000a0a07824 */ /* 0x000fe200078e00ff */
[----:B------:R-:W3:Y:S01]  /*0ff0*/  LDL R180, [R1+0xc] ;  /* 0x00000c0001b47983 */ /* 0x000ee20000100800 */
[----:B------:R-:W-:Y:S01]  /*1000*/  FADD.FTZ R72, R72, R177 ;  /* 0x000000b148487221 */ /* 0x000fe20000010000 */
[-C--:B------:R-:W-:Y:S01]  /*1010*/  FFMA.FTZ R52, R0, R177.reuse, R52 ;  /* 0x000000b100347223 */ /* 0x080fe20000010034 */
[----:B------:R-:W-:Y:S01]  /*1020*/  FFMA.FTZ R6, R207, R177, R6 ;  /* 0x000000b1cf067223 */ /* 0x000fe20000010006 */
[----:B------:R-:W-:Y:S01]  /*1030*/  SHF.L.U32 R164, R164, 0x10, RZ ;  /* 0x00000010a4a47819 */ /* 0x000fe200000006ff */
[----:B------:R-:W-:Y:S01]  /*1040*/  FMUL.FTZ R11, R5, R11 ;  /* 0x0000000b050b7220 */ /* 0x000fe20000410000 */
[----:B------:R-:W-:Y:S01]  /*1050*/  FMUL.FTZ R177, R208, R160 ;  /* 0x000000a0d0b17220 */ /* 0x000fe20000410000 */
[----:B------:R-:W4:Y:S02]  /*1060*/  LDL R176, [R1+0x4] ;  /* 0x0000040001b07983 */ /* 0x000f240000100800 */
[----:B------:R-:W-:Y:S01]  /*1070*/  FADD.FTZ R73, R73, R164 ;  /* 0x000000a449497221 */ /* 0x000fe20000010000 */
[----:B------:R-:W-:Y:S01]  /*1080*/  FFMA.FTZ R53, R11, R164, R53 ;  /* 0x000000a40b357223 */ /* 0x000fe20000010035 */
[----:B------:R-:W-:Y:S01]  /*1090*/  FADD.FTZ R109, R109, R160 ;  /* 0x000000a06d6d7221 */ /* 0x000fe20000010000 */
[----:B------:R-:W-:-:S02]  /*10a0*/  FFMA.FTZ R93, R11, R160, R93 ;  /* 0x000000a00b5d7223 */ /* 0x000fc4000001005d */
[----:B------:R-:W4:Y:S01]  /*10b0*/  LDL R160, [R1] ;  /* 0x0000000001a07983 */ /* 0x000f220000100800 */
[----:B------:R-:W-:-:S03]  /*10c0*/  FFMA.FTZ R12, R12, R164, R177 ;  /* 0x000000a40c0c7223 */ /* 0x000fc600000100b1 */
[----:B------:R-:W4:Y:S01]  /*10d0*/  LDL R164, [R1+0x8] ;  /* 0x0000080001a47983 */ /* 0x000f220000100800 */
[----:B------:R-:W-:Y:S01]  /*10e0*/  FADD.FTZ R108, R108, R179 ;  /* 0x000000b36c6c7221 */ /* 0x000fe20000010000 */
[----:B------:R-:W-:Y:S01]  /*10f0*/  FFMA.FTZ R92, R0, R179, R92 ;  /* 0x000000b3005c7223 */ /* 0x000fe2000001005c */
[C---:B------:R-:W-:Y:S02]  /*1100*/  SHF.L.U32 R179, R161.reuse, 0x10, RZ ;  /* 0x00000010a1b37819 */ /* 0x040fe400000006ff */
[----:B------:R-:W-:Y:S01]  /*1110*/  PRMT R161, R161, 0x7632, R161 ;  /* 0x00007632a1a17816 */ /* 0x000fe200000000a1 */
[C---:B------:R-:W-:Y:S01]  /*1120*/  IMAD.U32 R177, R165.reuse, 0x10000, RZ ;  /* 0x00010000a5b17824 */ /* 0x040fe200078e00ff */
[----:B------:R-:W-:Y:S01]  /*1130*/  PRMT R165, R165, 0x7632, R165 ;  /* 0x00007632a5a57816 */ /* 0x000fe200000000a5 */
[----:B------:R-:W-:Y:S01]  /*1140*/  FMUL.FTZ R14, R14, R179 ;  /* 0x000000b30e0e7220 */ /* 0x000fe20000410000 */
[----:B------:R-:W-:Y:S01]  /*1150*/  SHF.L.U32 R26, R161, 0x10, RZ ;  /* 0x00000010a11a7819 */ /* 0x000fe200000006ff */
[----:B------:R-:W-:-:S02]  /*1160*/  FMUL.FTZ R23, R5, R23 ;  /* 0x0000001705177220 */ /* 0x000fc40000410000 */
[----:B------:R-:W-:Y:S01]  /*1170*/  FFMA.FTZ R14, R24, R177, R14 ;  /* 0x000000b1180e7223 */ /* 0x000fe2000001000e */
[----:B------:R-:W-:Y:S01]  /*1180*/  SHF.L.U32 R24, R165, 0x10, RZ ;  /* 0x00000010a5187819 */ /* 0x000fe200000006ff */
[----:B------:R-:W-:Y:S01]  /*1190*/  FMUL.FTZ R161, R196, R26 ;  /* 0x0000001ac4a17220 */ /* 0x000fe20000410000 */
[C---:B------:R-:W-:Y:S01]  /*11a0*/  IMAD.U32 R165, R162.reuse, 0x10000, RZ ;  /* 0x00010000a2a57824 */ /* 0x040fe200078e00ff */
[----:B------:R-:W-:Y:S02]  /*11b0*/  PRMT R162, R162, 0x7632, R162 ;  /* 0x00007632a2a27816 */ /* 0x000fe400000000a2 */
[----:B------:R-:W-:Y:S01]  /*11c0*/  FADD.FTZ R75, R75, R24 ;  /* 0x000000184b4b7221 */ /* 0x000fe20000010000 */
[-C--:B------:R-:W-:Y:S01]  /*11d0*/  FFMA.FTZ R55, R23, R24.reuse, R55 ;  /* 0x0000001817377223 */ /* 0x080fe20000010037 */
[----:B------:R-:W-:Y:S01]  /*11e0*/  FFMA.FTZ R24, R195, R24, R161 ;  /* 0x00000018c3187223 */ /* 0x000fe200000100a1 */
[----:B------:R-:W-:Y:S01]  /*11f0*/  FADD.FTZ R111, R111, R26 ;  /* 0x0000001a6f6f7221 */ /* 0x000fe20000010000 */
[----:B------:R-:W-:Y:S01]  /*1200*/  FFMA.FTZ R95, R23, R26, R95 ;  /* 0x0000001a175f7223 */ /* 0x000fe2000001005f */
[C---:B------:R-:W-:Y:S01]  /*1210*/  SHF.L.U32 R161, R166.reuse, 0x10, RZ ;  /* 0x00000010a6a17819 */ /* 0x040fe200000006ff */
[----:B------:R-:W-:Y:S01]  /*1220*/  FMUL.FTZ R25, R5, R25 ;  /* 0x0000001905197220 */ /* 0x000fe20000410000 */
[----:B------:R-:W-:-:S02]  /*1230*/  PRMT R166, R166, 0x7632, R166 ;  /* 0x00007632a6a67816 */ /* 0x000fc400000000a6 */
[----:B------:R-:W-:Y:S01]  /*1240*/  SHF.L.U32 R162, R162, 0x10, RZ ;  /* 0x00000010a2a27819 */ /* 0x000fe200000006ff */
[----:B------:R-:W-:Y:S01]  /*1250*/  FADD.FTZ R76, R76, R161 ;  /* 0x000000a14c4c7221 */ /* 0x000fe20000010000 */
[C---:B------:R-:W-:Y:S01]  /*1260*/  FFMA.FTZ R56, R25.reuse, R161, R56 ;  /* 0x000000a119387223 */ /* 0x040fe20000010038 */
[----:B------:R-:W-:Y:S01]  /*1270*/  FADD.FTZ R112, R112, R165 ;  /* 0x000000a570707221 */ /* 0x000fe20000010000 */
[----:B------:R-:W-:Y:S01]  /*1280*/  FFMA.FTZ R96, R25, R165, R96 ;  /* 0x000000a519607223 */ /* 0x000fe20000010060 */
[----:B------:R-:W-:Y:S02]  /*1290*/  IMAD.U32 R166, R166, 0x10000, RZ ;  /* 0x00010000a6a67824 */ /* 0x000fe400078e00ff */
[C---:B------:R-:W-:Y:S01]  /*12a0*/  FMUL.FTZ R195, R5.reuse, R181 ;  /* 0x000000b505c37220 */ /* 0x040fe20000410000 */
[C---:B------:R-:W-:Y:S01]  /*12b0*/  FMUL.FTZ R197, R5.reuse, R182 ;  /* 0x000000b605c57220 */ /* 0x040fe20000410000 */
[----:B------:R-:W-:Y:S01]  /*12c0*/  FMUL.FTZ R207, R5, R183 ;  /* 0x000000b705cf7220 */ /* 0x000fe20000410000 */
[----:B------:R-:W-:Y:S01]  /*12d0*/  FADD.FTZ R113, R113, R162 ;  /* 0x000000a271717221 */ /* 0x000fe20000010000 */
[----:B------:R-:W-:Y:S01]  /*12e0*/  FFMA.FTZ R97, R195, R162, R97 ;  /* 0x000000a2c3617223 */ /* 0x000fe20000010061 */
[----:B------:R-:W-:Y:S01]  /*12f0*/  FMUL.FTZ R13, R5, R13 ;  /* 0x0000000d050d7220 */ /* 0x000fe20000410000 */
[----:B------:R-:W-:Y:S01]  /*1300*/  FADD.FTZ R74, R74, R177 ;  /* 0x000000b14a4a7221 */ /* 0x000fe20000010000 */
[----:B------:R-:W-:Y:S01]  /*1310*/  FADD.FTZ R110, R110, R179 ;  /* 0x000000b36e6e7221 */ /* 0x000fe20000010000 */
[----:B------:R-:W-:Y:S01]  /*1320*/  FADD.FTZ R77, R77, R166 ;  /* 0x000000a64d4d7221 */ /* 0x000fe20000010000 */
[C---:B------:R-:W-:Y:S01]  /*1330*/  FFMA.FTZ R54, R13.reuse, R177, R54 ;  /* 0x000000b10d367223 */ /* 0x040fe20000010036 */
[----:B------:R-:W-:Y:S01]  /*1340*/  FFMA.FTZ R94, R13, R179, R94 ;  /* 0x000000b30d5e7223 */ /* 0x000fe2000001005e */
[----:B------:R-:W-:Y:S01]  /*1350*/  FFMA.FTZ R57, R195, R166, R57 ;  /* 0x000000a6c3397223 */ /* 0x000fe20000010039 */
[----:B------:R-:W-:Y:S01]  /*1360*/  IADD3 R222, R2, 0x20, RZ ;  /* 0x0000002002de7810 */ /* 0x000fe20007ffe0ff */
[----:B---3--:R-:W-:Y:S01]  /*1370*/  FMUL.FTZ R26, R180, R165 ;  /* 0x000000a5b41a7220 */ /* 0x008fe20000410000 */
[----:B------:R-:W-:-:S03]  /*1380*/  SHF.L.U32 R165, R163, 0x10, RZ ;  /* 0x00000010a3a57819 */ /* 0x000fc600000006ff */
[----:B--2---:R-:W-:Y:S01]  /*1390*/  FFMA.FTZ R26, R178, R161, R26 ;  /* 0x000000a1b21a7223 */ /* 0x004fe2000001001a */
[----:B----4-:R-:W-:Y:S01]  /*13a0*/  FMUL.FTZ R161, R176, R162 ;  /* 0x000000a2b0a17220 */ /* 0x010fe20000410000 */
[----:B------:R-:W-:Y:S01]  /*13b0*/  FMUL.FTZ R198, R252, R165 ;  /* 0x000000a5fcc67220 */ /* 0x000fe20000410000 */
[----:B------:R-:W-:Y:S02]  /*13c0*/  PRMT R163, R163, 0x7632, R163 ;  /* 0x00007632a3a37816 */ /* 0x000fe400000000a3 */
[----:B------:R-:W-:Y:S01]  /*13d0*/  FFMA.FTZ R196, R164, R166, R161 ;  /* 0x000000a6a4c47223 */ /* 0x000fe200000100a1 */
[----:B------:R-:W-:-:S05]  /*13e0*/  SHF.L.U32 R161, R167, 0x10, RZ ;  /* 0x00000010a7a17819 */ /* 0x000fca00000006ff */
[-C--:B------:R-:W-:Y:S01]  /*13f0*/  FFMA.FTZ R198, R160, R161.reuse, R198 ;  /* 0x000000a1a0c67223 */ /* 0x080fe200000100c6 */
[----:B------:R-:W-:Y:S02]  /*1400*/  IMAD.U32 R160, R163, 0x10000, RZ ;  /* 0x00010000a3a07824 */ /* 0x000fe400078e00ff */
[----:B------:R-:W-:Y:S01]  /*1410*/  FADD.FTZ R78, R78, R161 ;  /* 0x000000a14e4e7221 */ /* 0x000fe20000010000 */
[----:B------:R-:W-:Y:S01]  /*1420*/  FFMA.FTZ R58, R197, R161, R58 ;  /* 0x000000a1c53a7223 */ /* 0x000fe2000001003a */
[----:B------:R-:W-:Y:S01]  /*1430*/  FADD.FTZ R161, RZ, R6 ;  /* 0x00000006ffa17221 */ /* 0x000fe20000010000 */
[-C--:B------:R-:W-:Y:S01]  /*1440*/  FMUL.FTZ R162, R250, R160.reuse ;  /* 0x000000a0faa27220 */ /* 0x080fe20000410000 */
[----:B------:R-:W-:Y:S01]  /*1450*/  FADD.FTZ R115, R115, R160 ;  /* 0x000000a073737221 */ /* 0x000fe20000010000 */
[----:B------:R-:W-:Y:S01]  /*1460*/  FFMA.FTZ R99, R207, R160, R99 ;  /* 0x000000a0cf637223 */ /* 0x000fe20000010063 */
[----:B------:R-:W-:Y:S01]  /*1470*/  FFMA.FTZ R160, R0, R6, RZ ;  /* 0x0000000600a07223 */ /* 0x000fe200000100ff */
[----:B------:R-:W-:-:S03]  /*1480*/  FADD.FTZ R161, R161, R12 ;  /* 0x0000000ca1a17221 */ /* 0x000fc60000010000 */
[----:B------:R-:W-:Y:S01]  /*1490*/  FFMA.FTZ R160, R11, R12, R160 ;  /* 0x0000000c0ba07223 */ /* 0x000fe200000100a0 */
[----:B------:R-:W-:-:S03]  /*14a0*/  FADD.FTZ R161, R161, R14 ;  /* 0x0000000ea1a17221 */ /* 0x000fc60000010000 */
[----:B------:R-:W-:Y:S01]  /*14b0*/  FFMA.FTZ R160, R13, R14, R160 ;  /* 0x0000000e0da07223 */ /* 0x000fe200000100a0 */
[----:B------:R-:W-:Y:S01]  /*14c0*/  FADD.FTZ R161, R161, R24 ;  /* 0x00000018a1a17221 */ /* 0x000fe20000010000 */
[----:B------:R-:W-:Y:S02]  /*14d0*/  PRMT R167, R167, 0x7632, R167 ;  /* 0x00007632a7a77816 */ /* 0x000fe400000000a7 */
[----:B------:R-:W-:Y:S01]  /*14e0*/  FFMA.FTZ R160, R23, R24, R160 ;  /* 0x0000001817a07223 */ /* 0x000fe200000100a0 */
[----:B------:R-:W-:Y:S01]  /*14f0*/  FADD.FTZ R161, R161, R26 ;  /* 0x0000001aa1a17221 */ /* 0x000fe20000010000 */
[----:B------:R-:W-:Y:S02]  /*1500*/  SHF.L.U32 R208, R167, 0x10, RZ ;  /* 0x00000010a7d07819 */ /* 0x000fe400000006ff */
[----:B------:R-:W-:Y:S01]  /*1510*/  FFMA.FTZ R160, R25, R26, R160 ;  /* 0x0000001a19a07223 */ /* 0x000fe200000100a0 */
[----:B------:R-:W-:-:S03]  /*1520*/  FADD.FTZ R161, R161, R196 ;  /* 0x000000c4a1a17221 */ /* 0x000fc60000010000 */
        /* <DEDUP_REMOVED lines=9> */
[----:B------:R-:W-:-:S07]  /*15c0*/  FFMA.FTZ R221, R207, R208, R160 ;  /* 0x000000d0cfdd7223 */ /* 0x000fce00000100a0 */
.L_x_1097:
[----:B------:R-:W-:Y:S05]  /*15d0*/  BSYNC B1 ;  /* 0x0000000000017941 */ /* 0x000fea0003800000 */
.L_x_1096:
[----:B------:R-:W-:Y:S04]  /*15e0*/  BSSY B1, `(.L_x_1098) ;  /* 0x0000089000017945 */ /* 0x000fe80003800000 */
[----:B------:R-:W-:Y:S05]  /*15f0*/  @!P1 BRA `(.L_x_1099) ;  /* 0x00000008001c9947 */ /* 0x000fea0003800000 */
[----:B------:R-:W0:Y:S01]  /*1600*/  LDC.64 R160, c[0x0][0x2c0] ;  /* 0x0000b000ffa07b82 */ /* 0x000e220000000a00 */
[----:B------:R-:W-:-:S04]  /*1610*/  LEA R180, P2, R222, UR10, 0x5 ;  /* 0x0000000adeb47c11 */ /* 0x000fc8000f8428ff */
[----:B------:R-:W-:-:S03]  /*1620*/  LEA.HI.X R181, R222, UR11, RZ, 0x5, P2 ;  /* 0x0000000bdeb57c11 */ /* 0x000fc600090f2cff */
[----:B------:R-:W1:Y:S02]  /*1630*/  LDC.64 R164, c[0x0][0x2b8] ;  /* 0x0000ae00ffa47b82 */ /* 0x000e640000000a00 */
[----:B------:R-:W2:Y:S01]  /*1640*/  LDG.E.128 R176, desc[UR4][R180.64] ;  /* 0x00000004b4b07981 */ /* 0x000ea2000c1e1d00 */
[C---:B------:R-:W-:Y:S01]  /*1650*/  IMAD.SHL.U32 R168, R222.reuse, 0x8, RZ ;  /* 0x00000008dea87824 */ /* 0x040fe200078e00ff */
[----:B------:R-:W-:-:S04]  /*1660*/  SHF.L.U64.HI R7, R222, 0x3, RZ ;  /* 0x00000003de077819 */ /* 0x000fc800000102ff */
[----:B------:R-:W3:Y:S01]  /*1670*/  LDC.U8 R209, c[0x0][0x2a0] ;  /* 0x0000a800ffd17b82 */ /* 0x000ee20000000000 */
[----:B------:R-:W4:Y:S01]  /*1680*/  LDG.E.128 R180, desc[UR4][R180.64+0x10] ;  /* 0x00001004b4b47981 */ /* 0x000f22000c1e1d00 */
[----:B0-----:R-:W-:-:S06]  /*1690*/  IMAD.WIDE.U32 R160, R222, 0x10, R160 ;  /* 0x00000010dea07825 */ /* 0x001fcc00078e00a0 */
[----:B------:R-:W4:Y:S01]  /*16a0*/  LDG.E.128 R160, desc[UR4][R160.64] ;  /* 0x00000004a0a07981 */ /* 0x000f22000c1e1d00 */
[----:B-1----:R-:W-:-:S06]  /*16b0*/  IMAD.WIDE.U32 R164, R222, 0x10, R164 ;  /* 0x00000010dea47825 */ /* 0x002fcc00078e00a4 */
[----:B------:R-:W4:Y:S01]  /*16c0*/  LDG.E.128 R164, desc[UR4][R164.64] ;  /* 0x00000004a4a47981 */ /* 0x000f22000c1e1d00 */
[----:B------:R-:W-:-:S04]  /*16d0*/  ISETP.NE.U32.AND P2, PT, RZ, UR12, PT ;  /* 0x0000000cff007c0c */ /* 0x000fc8000bf45070 */
[----:B------:R-:W-:-:S13]  /*16e0*/  ISETP.NE.AND.EX P3, PT, RZ, UR13, PT, P2 ;  /* 0x0000000dff007c0c */ /* 0x000fda000bf65320 */
[----:B------:R-:W0:Y:S01]  /*16f0*/  @P3 LDC.64 R16, c[0x0][0x248] ;  /* 0x00009200ff103b82 */ /* 0x000e220000000a00 */
[----:B------:R-:W-:-:S04]  /*1700*/  ISETP.NE.U32.AND P2, PT, RZ, UR8, PT ;  /* 0x00000008ff007c0c */ /* 0x000fc8000bf45070 */
[----:B------:R-:W-:Y:S02]  /*1710*/  ISETP.NE.AND.EX P2, PT, RZ, UR9, PT, P2 ;  /* 0x00000009ff007c0c */ /* 0x000fe4000bf45320 */
[----:B0-----:R-:W-:-:S04]  /*1720*/  @P3 IADD3 R16, P4, R168, R16, RZ ;  /* 0x00000010a8103210 */ /* 0x001fc80007f9e0ff */
[----:B------:R-:W-:-:S05]  /*1730*/  @P3 IADD3.X R17, R7, R17, RZ, P4, !PT ;  /* 0x0000001107113210 */ /* 0x000fca00027fe4ff */
[----:B------:R0:W5:Y:S02]  /*1740*/  @P3 LDG.E.64 R170, desc[UR4][R16.64] ;  /* 0x0000000410aa3981 */ /* 0x000164000c1e1b00 */
[----:B0-----:R-:W-:-:S04]  /*1750*/  @P2 LEA R16, P3, R222, UR8, 0x5 ;  /* 0x00000008de102c11 */ /* 0x001fc8000f8628ff */
[----:B------:R-:W-:-:S05]  /*1760*/  @P2 LEA.HI.X R17, R222, UR9, RZ, 0x5, P3 ;  /* 0x00000009de112c11 */ /* 0x000fca00098f2cff */
[----:B------:R-:W5:Y:S04]  /*1770*/  @P2 LDG.E.128 R48, desc[UR4][R16.64] ;  /* 0x0000000410302981 */ /* 0x000f68000c1e1d00 */
[----:B------:R0:W5:Y:S01]  /*1780*/  @P2 LDG.E.128 R44, desc[UR4][R16.64+0x10] ;  /* 0x00001004102c2981 */ /* 0x000162000c1e1d00 */
[----:B------:R-:W-:-:S04]  /*1790*/  IADD3 R168, P2, R168, UR6, RZ ;  /* 0x00000006a8a87c10 */ /* 0x000fc8000ff5e0ff */
[----:B------:R-:W-:-:S06]  /*17a0*/  IADD3.X R169, R7, UR7, RZ, P2, !PT ;  /* 0x0000000707a97c10 */ /* 0x000fcc00097fe4ff */
[----:B------:R-:W5:Y:S01]  /*17b0*/  LDG.E.64 R168, desc[UR4][R168.64] ;  /* 0x00000004a8a87981 */ /* 0x000f62000c1e1b00 */
[----:B---3--:R-:W-:-:S04]  /*17c0*/  ISETP.NE.AND P2, PT, R209, RZ, PT ;  /* 0x000000ffd100720c */ /* 0x008fc80003f45270 */
[----:B-----5:R-:W-:Y:S01]  /*17d0*/  FSEL R7, R218, RZ, !P2 ;  /* 0x000000ffda077208 */ /* 0x020fe20005000000 */
[----:B------:R-:W-:-:S04]  /*17e0*/  VIADD R222, R222, 0x20 ;  /* 0x00000020dede7836 */ /* 0x000fc80000000000 */
[C---:B--2---:R-:W-:Y:S01]  /*17f0*/  FADD.FTZ R176, -R7.reuse, R176 ;  /* 0x000000b007b07221 */ /* 0x044fe20000010100 */
[C---:B------:R-:W-:Y:S01]  /*1800*/  FADD.FTZ R15, -R7.reuse, R177 ;  /* 0x000000b1070f7221 */ /* 0x040fe20000010100 */
[C---:B0-----:R-:W-:Y:S01]  /*1810*/  FADD.FTZ R17, -R7.reuse, R178 ;  /* 0x000000b207117221 */ /* 0x041fe20000010100 */
[C---:B------:R-:W-:Y:S01]  /*1820*/  FADD.FTZ R27, -R7.reuse, R179 ;  /* 0x000000b3071b7221 */ /* 0x040fe20000010100 */
[C---:B----4-:R-:W-:Y:S01]  /*1830*/  FADD.FTZ R180, -R7.reuse, R180 ;  /* 0x000000b407b47221 */ /* 0x050fe20000010100 */
[C---:B------:R-:W-:Y:S01]  /*1840*/  FADD.FTZ R181, -R7.reuse, R181 ;  /* 0x000000b507b57221 */ /* 0x040fe20000010100 */
[C---:B------:R-:W-:Y:S01]  /*1850*/  FADD.FTZ R182, -R7.reuse, R182 ;  /* 0x000000b607b67221 */ /* 0x040fe20000010100 */
[----:B------:R-:W-:Y:S01]  /*1860*/  FADD.FTZ R183, -R7, R183 ;  /* 0x000000b707b77221 */ /* 0x000fe20000010100 */
[----:B------:R-:W-:Y:S01]  /*1870*/  FMUL.FTZ R7, R5, R176 ;  /* 0x000000b005077220 */ /* 0x000fe20000410000 */
[----:B------:R-:W-:-:S05]  /*1880*/  SHF.L.U32 R16, R160, 0x10, RZ ;  /* 0x00000010a0107819 */ /* 0x000fca00000006ff */
[----:B------:R-:W-:Y:S01]  /*1890*/  FMUL.FTZ R18, R248, R16 ;  /* 0x00000010f8127220 */ /* 0x000fe20000410000 */
[----:B------:R-:W-:-:S04]  /*18a0*/  IMAD.U32 R8, R164, 0x10000, RZ ;  /* 0x00010000a4087824 */ /* 0x000fc800078e00ff */
[----:B------:R-:W-:Y:S01]  /*18b0*/  FADD.FTZ R40, R40, R8 ;  /* 0x0000000828287221 */ /* 0x000fe20000010000 */
[-C--:B------:R-:W-:Y:S01]  /*18c0*/  FFMA.FTZ R36, R7, R8.reuse, R36 ;  /* 0x0000000807247223 */ /* 0x080fe20000010024 */
[--C-:B------:R-:W-:Y:S01]  /*18d0*/  FFMA.FTZ R8, R249, R8, R18.reuse ;  /* 0x00000008f9087223 */ /* 0x100fe20000010012 */
[----:B------:R-:W-:Y:S01]  /*18e0*/  PRMT R18, R160, 0x7632, R18 ;  /* 0x00007632a0127816 */ /* 0x000fe20000000012 */
[----:B------:R-:W-:Y:S01]  /*18f0*/  FADD.FTZ R32, R32, R16 ;  /* 0x0000001020207221 */ /* 0x000fe20000010000 */
[----:B------:R-:W-:Y:S01]  /*1900*/  FFMA.FTZ R28, R7, R16, R28 ;  /* 0x00000010071c7223 */ /* 0x000fe2000001001c */
[----:B------:R-:W-:Y:S02]  /*1910*/  PRMT R16, R164, 0x7632, R16 ;  /* 0x00007632a4107816 */ /* 0x000fe40000000010 */
[----:B------:R-:W-:Y:S01]  /*1920*/  SHF.L.U32 R18, R18, 0x10, RZ ;  /* 0x0000001012127819 */ /* 0x000fe200000006ff */
[----:B------:R-:W-:Y:S01]  /*1930*/  FMUL.FTZ R15, R5, R15 ;  /* 0x0000000f050f7220 */ /* 0x000fe20000410000 */
[----:B------:R-:W-:-:S03]  /*1940*/  SHF.L.U32 R16, R16, 0x10, RZ ;  /* 0x0000001010107819 */ /* 0x000fc600000006ff */
[----:B------:R-:W-:Y:S02]  /*1950*/  FMUL.FTZ R160, R246, R18 ;  /* 0x00000012f6a07220 */ /* 0x000fe40000410000 */
[----:B------:R-:W-:Y:S01]  /*1960*/  FADD.FTZ R41, R41, R16 ;  /* 0x0000001029297221 */ /* 0x000fe20000010000 */
[-C--:B------:R-:W-:Y:S01]  /*1970*/  FFMA.FTZ R37, R15, R16.reuse, R37 ;  /* 0x000000100f257223 */ /* 0x080fe20000010025 */
[----:B------:R-:W-:Y:S01]  /*1980*/  FFMA.FTZ R16, R247, R16, R160 ;  /* 0x00000010f7107223 */ /* 0x000fe200000100a0 */
[----:B------:R-:W-:Y:S02]  /*1990*/  IMAD.U32 R160, R161, 0x10000, RZ ;  /* 0x00010000a1a07824 */ /* 0x000fe400078e00ff */
[----:B------:R-:W-:Y:S01]  /*19a0*/  FMUL.FTZ R17, R5, R17 ;  /* 0x0000001105117220 */ /* 0x000fe20000410000 */
[----:B------:R-:W-:Y:S01]  /*19b0*/  FADD.FTZ R33, R33, R18 ;  /* 0x0000001221217221 */ /* 0x000fe20000010000 */
[-C--:B------:R-:W-:Y:S01]  /*19c0*/  FMUL.FTZ R164, R244, R160.reuse ;  /* 0x000000a0f4a47220 */ /* 0x080fe20000410000 */
[----:B------:R-:W-:Y:S01]  /*19d0*/  FADD.FTZ R34, R34, R160 ;  /* 0x000000a022227221 */ /* 0x000fe20000010000 */
[----:B------:R-:W-:Y:S01]  /*19e0*/  FFMA.FTZ R30, R17, R160, R30 ;  /* 0x000000a0111e7223 */ /* 0x000fe2000001001e */
[----:B------:R-:W-:Y:S01]  /*19f0*/  PRMT R160, R161, 0x7632, R160 ;  /* 0x00007632a1a07816 */ /* 0x000fe200000000a0 */
[----:B------:R-:W-:Y:S01]  /*1a00*/  FFMA.FTZ R29, R15, R18, R29 ;  /* 0x000000120f1d7223 */ /* 0x000fe2000001001d */
[----:B------:R-:W-:Y:S01]  /*1a10*/  SHF.L.U32 R18, R165, 0x10, RZ ;  /* 0x00000010a5127819 */ /* 0x000fe200000006ff */
[----:B------:R-:W-:Y:S01]  /*1a20*/  FMUL.FTZ R27, R5, R27 ;  /* 0x0000001b051b7220 */ /* 0x000fe20000410000 */
[----:B------:R-:W-:-:S03]  /*1a30*/  SHF.L.U32 R160, R160, 0x10, RZ ;  /* 0x00000010a0a07819 */ /* 0x000fc600000006ff */
[----:B------:R-:W-:Y:S01]  /*1a40*/  FADD.FTZ R42, R42, R18 ;  /* 0x000000122a2a7221 */ /* 0x000fe20000010000 */
[-C--:B------:R-:W-:Y:S01]  /*1a50*/  FFMA.FTZ R38, R17, R18.reuse, R38 ;  /* 0x0000001211267223 */ /* 0x080fe20000010026 */
[----:B------:R-:W-:Y:S01]  /*1a60*/  FFMA.FTZ R18, R245, R18, R164 ;  /* 0x00000012f5127223 */ /* 0x000fe200000100a4 */
[-C--:B------:R-:W-:Y:S01]  /*1a70*/  FMUL.FTZ R164, R242, R160.reuse ;  /* 0x000000a0f2a47220 */ /* 0x080fe20000410000 */
[----:B------:R-:W-:Y:S01]  /*1a80*/  FADD.FTZ R35, R35, R160 ;  /* 0x000000a023237221 */ /* 0x000fe20000010000 */
[----:B------:R-:W-:Y:S01]  /*1a90*/  FFMA.FTZ R31, R27, R160, R31 ;  /* 0x000000a01b1f7223 */ /* 0x000fe2000001001f */
[----:B------:R-:W-:Y:S01]  /*1aa0*/  SHF.L.U32 R160, R162, 0x10, RZ ;  /* 0x00000010a2a07819 */ /* 0x000fe200000006ff */
[----:B------:R-:W-:-:S04]  /*1ab0*/  FMUL.FTZ R189, R5, R180 ;  /* 0x000000b405bd7220 */ /* 0x000fc80000410000 */
[-C--:B------:R-:W-:Y:S01]  /*1ac0*/  FMUL.FTZ R161, R240, R160.reuse ;  /* 0x000000a0f0a17220 */ /* 0x080fe20000410000 */
[----:B------:R-:W-:Y:S01]  /*1ad0*/  FADD.FTZ R136, R136, R160 ;  /* 0x000000a088887221 */ /* 0x000fe20000010000 */
[----:B------:R-:W-:Y:S01]  /*1ae0*/  FFMA.FTZ R116, R189, R160, R116 ;  /* 0x000000a0bd747223 */ /* 0x000fe20000010074 */
[----:B------:R-:W-:Y:S01]  /*1af0*/  PRMT R160, R162, 0x7632, R160 ;  /* 0x00007632a2a07816 */ /* 0x000fe200000000a0 */
[----:B------:R-:W-:Y:S01]  /*1b00*/  FMUL.FTZ R199, R5, R181 ;  /* 0x000000b505c77220 */ /* 0x000fe20000410000 */
[----:B------:R-:W-:-:S03]  /*1b10*/  SHF.L.U32 R190, R166, 0x10, RZ ;  /* 0x00000010a6be7819 */ /* 0x000fc600000006ff */
[----:B------:R-:W-:Y:S02]  /*1b20*/  IMAD.U32 R160, R160, 0x10000, RZ ;  /* 0x00010000a0a07824 */ /* 0x000fe400078e00ff */
[----:B------:R-:W-:Y:S02]  /*1b30*/  FMUL.FTZ R201, R5, R182 ;  /* 0x000000b605c97220 */ /* 0x000fe40000410000 */
[-C--:B------:R-:W-:Y:S01]  /*1b40*/  FMUL.FTZ R162, R238, R160.reuse ;  /* 0x000000a0eea27220 */ /* 0x080fe20000410000 */
[----:B------:R-:W-:Y:S01]  /*1b50*/  FADD.FTZ R137, R137, R160 ;  /* 0x000000a089897221 */ /* 0x000fe20000010000 */
[----:B------:R-:W-:Y:S01]  /*1b60*/  FFMA.FTZ R117, R199, R160, R117 ;  /* 0x000000a0c7757223 */ /* 0x000fe20000010075 */
[----:B------:R-:W-:Y:S01]  /*1b70*/  SHF.L.U32 R160, R163, 0x10, RZ ;  /* 0x00000010a3a07819 */ /* 0x000fe200000006ff */
[----:B------:R-:W-:Y:S01]  /*1b80*/  FADD.FTZ R60, R60, R190 ;  /* 0x000000be3c3c7221 */ /* 0x000fe20000010000 */
[-C--:B------:R-:W-:Y:S01]  /*1b90*/  FFMA.FTZ R80, R189, R190.reuse, R80 ;  /* 0x000000bebd507223 */ /* 0x080fe20000010050 */
[----:B------:R-:W-:Y:S01]  /*1ba0*/  FFMA.FTZ R190, R241, R190, R161 ;  /* 0x000000bef1be7223 */ /* 0x000fe200000100a1 */
[----:B------:R-:W-:Y:S01]  /*1bb0*/  PRMT R200, R166, 0x7632, R200 ;  /* 0x00007632a6c87816 */ /* 0x000fe200000000c8 */
[-C--:B------:R-:W-:Y:S01]  /*1bc0*/  FMUL.FTZ R161, R236, R160.reuse ;  /* 0x000000a0eca17220 */ /* 0x080fe20000410000 */
[----:B------:R-:W-:Y:S01]  /*1bd0*/  FADD.FTZ R138, R138, R160 ;  /* 0x000000a08a8a7221 */ /* 0x000fe20000010000 */
[----:B------:R-:W-:Y:S01]  /*1be0*/  FFMA.FTZ R118, R201, R160, R118 ;  /* 0x000000a0c9767223 */ /* 0x000fe20000010076 */
[----:B------:R-:W-:-:S02]  /*1bf0*/  PRMT R160, R163, 0x7632, R160 ;  /* 0x00007632a3a07816 */ /* 0x000fc400000000a0 */
        /* <DEDUP_REMOVED lines=11> */
[-C--:B------:R-:W-:Y:S01]  /*1cb0*/  FMUL.FTZ R162, R234, R160.reuse ;  /* 0x000000a0eaa27220 */ /* 0x080fe20000410000 */
[----:B------:R-:W-:Y:S01]  /*1cc0*/  FADD.FTZ R139, R139, R160 ;  /* 0x000000a08b8b7221 */ /* 0x000fe20000010000 */
[----:B------:R-:W-:Y:S01]  /*1cd0*/  FFMA.FTZ R119, R209, R160, R119 ;  /* 0x000000a0d1777223 */ /* 0x000fe20000010077 */
[----:B------:R-:W-:Y:S01]  /*1ce0*/  FADD.FTZ R161, R220, R8 ;  /* 0x00000008dca17221 */ /* 0x000fe20000010000 */
[----:B------:R-:W-:Y:S01]  /*1cf0*/  FFMA.FTZ R160, R7, R8, R221 ;  /* 0x0000000807a07223 */ /* 0x000fe200000100dd */
[----:B------:R-:W-:-:S02]  /*1d00*/  IMAD.U32 R188, R188, 0x10000, RZ ;  /* 0x00010000bcbc7824 */ /* 0x000fc400078e00ff */
[----:B------:R-:W-:Y:S01]  /*1d10*/  FADD.FTZ R161, R161, R16 ;  /* 0x00000010a1a17221 */ /* 0x000fe20000010000 */
[----:B------:R-:W-:Y:S01]  /*1d20*/  FFMA.FTZ R160, R15, R16, R160 ;  /* 0x000000100fa07223 */ /* 0x000fe200000100a0 */
[----:B------:R-:W-:Y:S01]  /*1d30*/  FADD.FTZ R43, R43, R188 ;  /* 0x000000bc2b2b7221 */ /* 0x000fe20000010000 */
[-C--:B------:R-:W-:Y:S01]  /*1d40*/  FFMA.FTZ R39, R27, R188.reuse, R39 ;  /* 0x000000bc1b277223 */ /* 0x080fe20000010027 */
[----:B------:R-:W-:Y:S01]  /*1d50*/  FFMA.FTZ R188, R243, R188, R164 ;  /* 0x000000bcf3bc7223 */ /* 0x000fe200000100a4 */
[----:B------:R-:W-:Y:S01]  /*1d60*/  FADD.FTZ R161, R161, R18 ;  /* 0x00000012a1a17221 */ /* 0x000fe20000010000 */
[----:B------:R-:W-:Y:S01]  /*1d70*/  FFMA.FTZ R160, R17, R18, R160 ;  /* 0x0000001211a07223 */ /* 0x000fe200000100a0 */
[----:B------:R-:W-:Y:S02]  /*1d80*/  PRMT R210, R167, 0x7632, R210 ;  /* 0x00007632a7d27816 */ /* 0x000fe400000000d2 */
[----:B------:R-:W-:Y:S01]  /*1d90*/  FADD.FTZ R161, R161, R188 ;  /* 0x000000bca1a17221 */ /* 0x000fe20000010000 */
[----:B------:R-:W-:Y:S01]  /*1da0*/  FFMA.FTZ R160, R27, R188, R160 ;  /* 0x000000bc1ba07223 */ /* 0x000fe200000100a0 */
[----:B------:R-:W-:-:S02]  /*1db0*/  SHF.L.U32 R210, R210, 0x10, RZ ;  /* 0x00000010d2d27819 */ /* 0x000fc400000006ff */
[----:B------:R-:W-:Y:S01]  /*1dc0*/  FADD.FTZ R161, R161, R190 ;  /* 0x000000bea1a17221 */ /* 0x000fe20000010000 */
[----:B------:R-:W-:-:S03]  /*1dd0*/  FFMA.FTZ R160, R189, R190, R160 ;  /* 0x000000bebda07223 */ /* 0x000fc600000100a0 */
        /* <DEDUP_REMOVED lines=8> */
[----:B------:R-:W-:-:S07]  /*1e60*/  FFMA.FTZ R221, R209, R210, R160 ;  /* 0x000000d2d1dd7223 */ /* 0x000fce00000100a0 */
.L_x_1099:
[----:B------:R-:W-:Y:S05]  /*1e70*/  BSYNC B1 ;  /* 0x0000000000017941 */ /* 0x000fea0003800000 */
.L_x_1098:
[----:B------:R-:W-:Y:S01]  /*1e80*/  ISETP.NE.AND P2, PT, R213, RZ, PT ;  /* 0x000000ffd500720c */ /* 0x000fe20003f45270 */
[----:B------:R-:W-:-:S12]  /*1e90*/  BSSY B1, `(.L_x_1100) ;  /* 0x0000088000017945 */ /* 0x000fd80003800000 */
[----:B------:R-:W-:Y:S05]  /*1ea0*/  @!P2 BRA `(.L_x_1101) ;  /* 0x000000080018a947 */ /* 0x000fea0003800000 */
[----:B------:R-:W0:Y:S01]  /*1eb0*/  LDC.64 R160, c[0x0][0x2c0] ;  /* 0x0000b000ffa07b82 */ /* 0x000e220000000a00 */
[----:B------:R-:W-:-:S04]  /*1ec0*/  LEA R180, P2, R222, UR10, 0x5 ;  /* 0x0000000adeb47c11 */ /* 0x000fc8000f8428ff */
[----:B------:R-:W-:-:S03]  /*1ed0*/  LEA.HI.X R181, R222, UR11, RZ, 0x5, P2 ;  /* 0x0000000bdeb57c11 */ /* 0x000fc600090f2cff */
[----:B------:R-:W1:Y:S02]  /*1ee0*/  LDC.64 R164, c[0x0][0x2b8] ;  /* 0x0000ae00ffa47b82 */ /* 0x000e640000000a00 */
[----:B------:R-:W2:Y:S01]  /*1ef0*/  LDG.E.128 R176, desc[UR4][R180.64] ;  /* 0x00000004b4b07981 */ /* 0x000ea2000c1e1d00 */
[----:B------:R-:W-:Y:S02]  /*1f00*/  SHF.L.U32 R186, R222, 0x3, RZ ;  /* 0x00000003deba7819 */ /* 0x000fe400000006ff */
[----:B------:R-:W-:-:S03]  /*1f10*/  SHF.R.U32.HI R9, RZ, 0x1d, R222 ;  /* 0x0000001dff097819 */ /* 0x000fc600000116de */
[----:B------:R-:W3:Y:S01]  /*1f20*/  LDC.U8 R212, c[0x0][0x2a0] ;  /* 0x0000a800ffd47b82 */ /* 0x000ee20000000000 */
[C---:B0-----:R-:W-:Y:S01]  /*1f30*/  IMAD.WIDE.U32 R160, R222.reuse, 0x10, R160 ;  /* 0x00000010dea07825 */ /* 0x041fe200078e00a0 */
[----:B------:R-:W-:Y:S01]  /*1f40*/  ISETP.NE.U32.AND P2, PT, RZ, UR12, PT ;  /* 0x0000000cff007c0c */ /* 0x000fe2000bf45070 */
[----:B------:R-:W4:Y:S04]  /*1f50*/  LDG.E.128 R180, desc[UR4][R180.64+0x10] ;  /* 0x00001004b4b47981 */ /* 0x000f28000c1e1d00 */
[----:B------:R-:W4:Y:S01]  /*1f60*/  LDG.E.128 R160, desc[UR4][R160.64] ;  /* 0x00000004a0a07981 */ /* 0x000f22000c1e1d00 */
[----:B-1----:R-:W-:-:S06]  /*1f70*/  IMAD.WIDE.U32 R164, R222, 0x10, R164 ;  /* 0x00000010dea47825 */ /* 0x002fcc00078e00a4 */
[----:B------:R-:W4:Y:S01]  /*1f80*/  LDG.E.128 R164, desc[UR4][R164.64] ;  /* 0x00000004a4a47981 */ /* 0x000f22000c1e1d00 */
        /* <DEDUP_REMOVED lines=15> */
[----:B-----5:R-:W-:-:S05]  /*2080*/  FSEL R218, R218, RZ, !P2 ;  /* 0x000000ffdada7208 */ /* 0x020fca0005000000 */
[C---:B--2---:R-:W-:Y:S01]  /*2090*/  FADD.FTZ R9, -R218.reuse, R176 ;  /* 0x000000b0da097221 */ /* 0x044fe20000010100 */
[----:B------:R-:W-:-:S03]  /*20a0*/  FADD.FTZ R19, -R218, R177 ;  /* 0x000000b1da137221 */ /* 0x000fc60000010100 */
[C---:B------:R-:W-:Y:S01]  /*20b0*/  FMUL.FTZ R9, R5.reuse, R9 ;  /* 0x0000000905097220 */ /* 0x040fe20000410000 */
[----:B------:R-:W-:Y:S01]  /*20c0*/  FMUL.FTZ R19, R5, R19 ;  /* 0x0000001305137220 */ /* 0x000fe20000410000 */
[----:B0-----:R-:W-:Y:S01]  /*20d0*/  FADD.FTZ R21, -R218, R178 ;  /* 0x000000b2da157221 */ /* 0x001fe20000010100 */
[C---:B----4-:R-:W-:Y:S01]  /*20e0*/  IMAD.U32 R177, R160.reuse, 0x10000, RZ ;  /* 0x00010000a0b17824 */ /* 0x050fe200078e00ff */
[----:B------:R-:W-:-:S03]  /*20f0*/  PRMT R22, R160, 0x7632, R22 ;  /* 0x00007632a0167816 */ /* 0x000fc60000000016 */
[-C--:B------:R-:W-:Y:S01]  /*2100*/  FMUL.FTZ R20, R232, R177.reuse ;  /* 0x000000b1e8147220 */ /* 0x080fe20000410000 */
[----:B------:R-:W-:Y:S02]  /*2110*/  SHF.L.U32 R22, R22, 0x10, RZ ;  /* 0x0000001016167819 */ /* 0x000fe400000006ff */
[----:B------:R-:W-:Y:S01]  /*2120*/  SHF.L.U32 R10, R164, 0x10, RZ ;  /* 0x00000010a40a7819 */ /* 0x000fe200000006ff */
[----:B------:R-:W-:Y:S01]  /*2130*/  FADD.FTZ R120, R120, R177 ;  /* 0x000000b178787221 */ /* 0x000fe20000010000 */
[----:B------:R-:W-:Y:S01]  /*2140*/  FFMA.FTZ R100, R9, R177, R100 ;  /* 0x000000b109647223 */ /* 0x000fe20000010064 */
[----:B------:R-:W-:Y:S02]  /*2150*/  SHF.L.U32 R177, R161, 0x10, RZ ;  /* 0x00000010a1b17819 */ /* 0x000fe400000006ff */
        /* <DEDUP_REMOVED lines=8> */
[----:B------:R-:W-:Y:S01]  /*21e0*/  FMUL.FTZ R160, R228, R177 ;  /* 0x000000b1e4a07220 */ /* 0x000fe20000410000 */
[----:B------:R-:W-:-:S02]  /*21f0*/  PRMT R164, R164, 0x7632, R164 ;  /* 0x00007632a4a47816 */ /* 0x000fc400000000a4 */
[----:B------:R-:W-:Y:S01]  /*2200*/  FADD.FTZ R86, R86, R22 ;  /* 0x0000001656567221 */ /* 0x000fe20000010000 */
[-C--:B------:R-:W-:Y:S01]  /*2210*/  FFMA.FTZ R66, R21, R22.reuse, R66 ;  /* 0x0000001615427223 */ /* 0x080fe20000010042 */
[--C-:B------:R-:W-:Y:S01]  /*2220*/  FFMA.FTZ R22, R229, R22, R160.reuse ;  /* 0x00000016e5167223 */ /* 0x100fe200000100a0 */
[----:B------:R-:W-:Y:S01]  /*2230*/  PRMT R160, R161, 0x7632, R160 ;  /* 0x00007632a1a07816 */ /* 0x000fe200000000a0 */
[----:B------:R-:W-:Y:S01]  /*2240*/  FADD.FTZ R179, -R218, R179 ;  /* 0x000000b3dab37221 */ /* 0x000fe20000010100 */
[----:B------:R-:W-:Y:S02]  /*2250*/  IMAD.U32 R164, R164, 0x10000, RZ ;  /* 0x00010000a4a47824 */ /* 0x000fe400078e00ff */
[----:B------:R-:W-:Y:S01]  /*2260*/  FADD.FTZ R180, -R218, R180 ;  /* 0x000000b4dab47221 */ /* 0x000fe20000010100 */
[----:B------:R-:W-:Y:S01]  /*2270*/  SHF.L.U32 R161, R162, 0x10, RZ ;  /* 0x00000010a2a17819 */ /* 0x000fe200000006ff */
[----:B------:R-:W-:Y:S02]  /*2280*/  IMAD.U32 R160, R160, 0x10000, RZ ;  /* 0x00010000a0a07824 */ /* 0x000fe400078e00ff */
[----:B------:R-:W-:Y:S01]  /*2290*/  FMUL.FTZ R191, R5, R179 ;  /* 0x000000b305bf7220 */ /* 0x000fe20000410000 */
[----:B------:R-:W-:Y:S01]  /*22a0*/  FADD.FTZ R85, R85, R164 ;  /* 0x000000a455557221 */ /* 0x000fe20000010000 */
[-C--:B------:R-:W-:Y:S01]  /*22b0*/  FFMA.FTZ R65, R19, R164.reuse, R65 ;  /* 0x000000a413417223 */ /* 0x080fe20000010041 */
[----:B------:R-:W-:Y:S01]  /*22c0*/  FFMA.FTZ R20, R231, R164, R20 ;  /* 0x000000a4e7147223 */ /* 0x000fe20000010014 */
[-C--:B------:R-:W-:Y:S01]  /*22d0*/  FMUL.FTZ R164, R226, R160.reuse ;  /* 0x000000a0e2a47220 */ /* 0x080fe20000410000 */
[----:B------:R-:W-:Y:S01]  /*22e0*/  FADD.FTZ R123, R123, R160 ;  /* 0x000000a07b7b7221 */ /* 0x000fe20000010000 */
[----:B------:R-:W-:Y:S01]  /*22f0*/  FFMA.FTZ R103, R191, R160, R103 ;  /* 0x000000a0bf677223 */ /* 0x000fe20000010067 */
[----:B------:R-:W-:-:S02]  /*2300*/  IMAD.U32 R194, R166, 0x10000, RZ ;  /* 0x00010000a6c27824 */ /* 0x000fc400078e00ff */
[----:B------:R-:W-:Y:S01]  /*2310*/  FMUL.FTZ R193, R5, R180 ;  /* 0x000000b405c17220 */ /* 0x000fe20000410000 */
[-C--:B------:R-:W-:Y:S01]  /*2320*/  FMUL.FTZ R160, R224, R161.reuse ;  /* 0x000000a1e0a07220 */ /* 0x080fe20000410000 */
[----:B------:R-:W-:Y:S02]  /*2330*/  FADD.FTZ R88, R88, R194 ;  /* 0x000000c258587221 */ /* 0x000fe40000010000 */
[-C--:B------:R-:W-:Y:S01]  /*2340*/  FFMA.FTZ R68, R193, R194.reuse, R68 ;  /* 0x000000c2c1447223 */ /* 0x080fe20000010044 */
[--C-:B------:R-:W-:Y:S01]  /*2350*/  FFMA.FTZ R194, R225, R194, R160.reuse ;  /* 0x000000c2e1c27223 */ /* 0x100fe200000100a0 */
[----:B------:R-:W-:Y:S01]  /*2360*/  PRMT R160, R162, 0x7632, R160 ;  /* 0x00007632a2a07816 */ /* 0x000fe200000000a0 */
[C---:B------:R-:W-:Y:S01]  /*2370*/  FADD.FTZ R181, -R218.reuse, R181 ;  /* 0x000000b5dab57221 */ /* 0x040fe20000010100 */
[----:B------:R-:W-:Y:S01]  /*2380*/  FADD.FTZ R182, -R218, R182 ;  /* 0x000000b6dab67221 */ /* 0x000fe20000010100 */
[----:B------:R-:W-:Y:S01]  /*2390*/  FADD.FTZ R124, R124, R161 ;  /* 0x000000a17c7c7221 */ /* 0x000fe20000010000 */
[----:B------:R-:W-:Y:S01]  /*23a0*/  SHF.L.U32 R160, R160, 0x10, RZ ;  /* 0x00000010a0a07819 */ /* 0x000fe200000006ff */
[----:B------:R-:W-:Y:S01]  /*23b0*/  FFMA.FTZ R104, R193, R161, R104 ;  /* 0x000000a1c1687223 */ /* 0x000fe20000010068 */
[----:B------:R-:W-:Y:S01]  /*23c0*/  FMUL.FTZ R203, R5, R181 ;  /* 0x000000b505cb7220 */ /* 0x000fe20000410000 */
[----:B------:R-:W-:Y:S01]  /*23d0*/  IMAD.U32 R161, R163, 0x10000, RZ ;  /* 0x00010000a3a17824 */ /* 0x000fe200078e00ff */
[----:B------:R-:W-:Y:S01]  /*23e0*/  SHF.L.U32 R206, R167, 0x10, RZ ;  /* 0x00000010a7ce7819 */ /* 0x000fe200000006ff */
[-C--:B------:R-:W-:Y:S01]  /*23f0*/  FMUL.FTZ R204, R219, R160.reuse ;  /* 0x000000a0dbcc7220 */ /* 0x080fe20000410000 */
[----:B------:R-:W-:Y:S01]  /*2400*/  FADD.FTZ R125, R125, R160 ;  /* 0x000000a07d7d7221 */ /* 0x000fe20000010000 */
[----:B------:R-:W-:Y:S01]  /*2410*/  FFMA.FTZ R105, R203, R160, R105 ;  /* 0x000000a0cb697223 */ /* 0x000fe20000010069 */
[----:B------:R-:W-:Y:S01]  /*2420*/  FMUL.FTZ R205, R5, R182 ;  /* 0x000000b605cd7220 */ /* 0x000fe20000410000 */
[----:B------:R-:W-:Y:S01]  /*2430*/  FMUL.FTZ R160, R216, R161 ;  /* 0x000000a1d8a07220 */ /* 0x000fe20000410000 */
[----:B------:R-:W-:-:S02]  /*2440*/  FADD.FTZ R90, R90, R206 ;  /* 0x000000ce5a5a7221 */ /* 0x000fc40000010000 */
[-C--:B------:R-:W-:Y:S01]  /*2450*/  FFMA.FTZ R70, R205, R206.reuse, R70 ;  /* 0x000000cecd467223 */ /* 0x080fe20000010046 */
[--C-:B------:R-:W-:Y:S01]  /*2460*/  FFMA.FTZ R206, R217, R206, R160.reuse ;  /* 0x000000ced9ce7223 */ /* 0x100fe200000100a0 */
[----:B------:R-:W-:Y:S01]  /*2470*/  PRMT R160, R163, 0x7632, R160 ;  /* 0x00007632a3a07816 */ /* 0x000fe200000000a0 */
[----:B------:R-:W-:-:S03]  /*2480*/  FADD.FTZ R183, -R218, R183 ;  /* 0x000000b7dab77221 */ /* 0x000fc60000010100 */
[----:B------:R-:W-:Y:S01]  /*2490*/  SHF.L.U32 R160, R160, 0x10, RZ ;  /* 0x00000010a0a07819 */ /* 0x000fe200000006ff */
[----:B------:R-:W-:Y:S01]  /*24a0*/  FMUL.FTZ R211, R5, R183 ;  /* 0x000000b705d37220 */ /* 0x000fe20000410000 */
[----:B------:R-:W-:Y:S01]  /*24b0*/  PRMT R165, R165, 0x7632, R165 ;  /* 0x00007632a5a57816 */ /* 0x000fe200000000a5 */
[----:B------:R-:W-:Y:S01]  /*24c0*/  FADD.FTZ R126, R126, R161 ;  /* 0x000000a17e7e7221 */ /* 0x000fe20000010000 */
[----:B------:R-:W-:Y:S01]  /*24d0*/  FFMA.FTZ R106, R205, R161, R106 ;  /* 0x000000a1cd6a7223 */ /* 0x000fe2000001006a */
[-C--:B------:R-:W-:Y:S01]  /*24e0*/  FMUL.FTZ R162, R214, R160.reuse ;  /* 0x000000a0d6a27220 */ /* 0x080fe20000410000 */
[----:B------:R-:W-:Y:S01]  /*24f0*/  FADD.FTZ R127, R127, R160 ;  /* 0x000000a07f7f7221 */ /* 0x000fe20000010000 */
[----:B------:R-:W-:Y:S01]  /*2500*/  FFMA.FTZ R107, R211, R160, R107 ;  /* 0x000000a0d36b7223 */ /* 0x000fe2000001006b */
[----:B------:R-:W-:Y:S01]  /*2510*/  FADD.FTZ R161, R220, R10 ;  /* 0x0000000adca17221 */ /* 0x000fe20000010000 */
[----:B------:R-:W-:Y:S01]  /*2520*/  FFMA.FTZ R160, R9, R10, R221 ;  /* 0x0000000a09a07223 */ /* 0x000fe200000100dd */
[----:B------:R-:W-:-:S02]  /*2530*/  SHF.L.U32 R192, R165, 0x10, RZ ;  /* 0x00000010a5c07819 */ /* 0x000fc400000006ff */
[----:B------:R-:W-:Y:S01]  /*2540*/  FADD.FTZ R161, R161, R20 ;  /* 0x00000014a1a17221 */ /* 0x000fe20000010000 */
[----:B------:R-:W-:Y:S01]  /*2550*/  FFMA.FTZ R160, R19, R20, R160 ;  /* 0x0000001413a07223 */ /* 0x000fe200000100a0 */
[----:B------:R-:W-:Y:S01]  /*2560*/  PRMT R166, R166, 0x7632, R166 ;  /* 0x00007632a6a67816 */ /* 0x000fe200000000a6 */
[----:B------:R-:W-:Y:S01]  /*2570*/  FADD.FTZ R87, R87, R192 ;  /* 0x000000c057577221 */ /* 0x000fe20000010000 */
[-C--:B------:R-:W-:Y:S01]  /*2580*/  FFMA.FTZ R67, R191, R192.reuse, R67 ;  /* 0x000000c0bf437223 */ /* 0x080fe20000010043 */
[----:B------:R-:W-:Y:S01]  /*2590*/  FFMA.FTZ R192, R227, R192, R164 ;  /* 0x000000c0e3c07223 */ /* 0x000fe200000100a4 */
[----:B------:R-:W-:Y:S01]  /*25a0*/  FADD.FTZ R161, R161, R22 ;  /* 0x00000016a1a17221 */ /* 0x000fe20000010000 */
[----:B------:R-:W-:Y:S01]  /*25b0*/  FFMA.FTZ R160, R21, R22, R160 ;  /* 0x0000001615a07223 */ /* 0x000fe200000100a0 */
[----:B------:R-:W-:Y:S02]  /*25c0*/  SHF.L.U32 R166, R166, 0x10, RZ ;  /* 0x00000010a6a67819 */ /* 0x000fe400000006ff */
[----:B------:R-:W-:Y:S01]  /*25d0*/  FADD.FTZ R161, R161, R192 ;  /* 0x000000c0a1a17221 */ /* 0x000fe20000010000 */
[----:B------:R-:W-:Y:S01]  /*25e0*/  FFMA.FTZ R160, R191, R192, R160 ;  /* 0x000000c0bfa07223 */ /* 0x000fe200000100a0 */
[----:B------:R-:W-:Y:S01]  /*25f0*/  PRMT R167, R167, 0x7632, R167 ;  /* 0x00007632a7a77816 */ /* 0x000fe200000000a7 */
[----:B------:R-:W-:Y:S01]  /*2600*/  FFMA.FTZ R204, R223, R166, R204 ;  /* 0x000000a6dfcc7223 */ /* 0x000fe200000100cc */
[----:B------:R-:W-:Y:S01]  /*2610*/  FADD.FTZ R161, R161, R194 ;  /* 0x000000c2a1a17221 */ /* 0x000fe20000010000 */
[----:B------:R-:W-:-:S02]  /*2620*/  FFMA.FTZ R160, R193, R194, R160 ;  /* 0x000000c2c1a07223 */ /* 0x000fc400000100a0 */
[----:B------:R-:W-:Y:S02]  /*2630*/  IMAD.U32 R212, R167, 0x10000, RZ ;  /* 0x00010000a7d47824 */ /* 0x000fe400078e00ff */
        /* <DEDUP_REMOVED lines=13> */
.L_x_1101:
[----:B------:R-:W-:Y:S05]  /*2710*/  BSYNC B1 ;  /* 0x0000000000017941 */ /* 0x000fea0003800000 */
.L_x_1100:
        /* <DEDUP_REMOVED lines=20> */
.L_x_1131:
[----:B------:R-:W3:Y:S01]  /*2860*/  LDC.U8 R180, c[0x0][0x2a0] ;  /* 0x0000a800ffb47b82 */ /* 0x000ee20000000000 */
[----:B-1----:R-:W-:Y:S01]  /*2870*/  FADD.FTZ R165, R220, R165 ;  /* 0x000000a5dca57221 */ /* 0x002fe20000010000 */
[----:B--2---:R-:W-:Y:S01]  /*2880*/  FADD.FTZ R164, R221, R164 ;  /* 0x000000a4dda47221 */ /* 0x004fe20000010000 */
[----:B------:R-:W-:Y:S02]  /*2890*/  BSSY B1, `(.L_x_1103) ;  /* 0x000007d000017945 */ /* 0x000fe40003800000 */
[----:B------:R-:W-:Y:S01]  /*28a0*/  FMUL.FTZ R166, R165, UR14 ;  /* 0x0000000ea5a67c20 */ /* 0x000fe20008410000 */
[----:B------:R-:W-:Y:S01]  /*28b0*/  FMUL.FTZ R167, R164, UR14 ;  /* 0x0000000ea4a77c20 */ /* 0x000fe20008410000 */
[----:B------:R-:W-:Y:S06]  /*28c0*/  @!P0 BRA `(.L_x_1104) ;  /* 0x0000000400e48947 */ /* 0x000fec0003800000 */
[----:B------:R-:W-:Y:S02]  /*28d0*/  ISETP.NE.U32.AND P2, PT, RZ, UR12, PT ;  /* 0x0000000cff007c0c */ /* 0x000fe4000bf45070 */
[----:B---3--:R-:W-:Y:S02]  /*28e0*/  ISETP.NE.AND P4, PT, R180, RZ, PT ;  /* 0x000000ffb400720c */ /* 0x008fe40003f85270 */
[----:B------:R-:W-:Y:S02]  /*28f0*/  ISETP.NE.AND.EX P2, PT, RZ, UR13, PT, P2 ;  /* 0x0000000dff007c0c */ /* 0x000fe4000bf45320 */
[----:B------:R-:W-:Y:S02]  /*2900*/  ISETP.NE.U32.AND P5, PT, RZ, UR8, PT ;  /* 0x00000008ff007c0c */ /* 0x000fe4000bfa5070 */
[----:B------:R-:W-:Y:S02]  /*2910*/  FSEL R164, R166, RZ, !P4 ;  /* 0x000000ffa6a47208 */ /* 0x000fe40006000000 */
[----:B------:R-:W-:-:S02]  /*2920*/  ISETP.NE.AND.EX P5, PT, RZ, UR9, PT, P5 ;  /* 0x00000009ff007c0c */ /* 0x000fc4000bfa5350 */
[----:B------:R-:W-:Y:S01]  /*2930*/  ISETP.NE.U32.AND P4, PT, RZ, UR16, PT ;  /* 0x00000010ff007c0c */ /* 0x000fe2000bf85070 */
[-CC-:B------:R-:W-:Y:S01]  /*2940*/  FFMA.FTZ R161, R0, R167.reuse, R164.reuse ;  /* 0x000000a700a17223 */ /* 0x180fe200000100a4 */
[-CC-:B------:R-:W-:Y:S01]  /*2950*/  FFMA.FTZ R163, R13, R167.reuse, R164.reuse ;  /* 0x000000a70da37223 */ /* 0x180fe200000100a4 */
[-CC-:B------:R-:W-:Y:S01]  /*2960*/  FFMA.FTZ R165, R11, R167.reuse, R164.reuse ;  /* 0x000000a70ba57223 */ /* 0x180fe200000100a4 */
[----:B------:R-:W-:Y:S01]  /*2970*/  ISETP.NE.AND.EX P4, PT, RZ, UR17, PT, P4 ;  /* 0x00000011ff007c0c */ /* 0x000fe2000bf85340 */
[----:B------:R-:W-:Y:S01]  /*2980*/  FADD.FTZ R176, R6, -R161 ;  /* 0x800000a106b07221 */ /* 0x000fe20000010000 */
[----:B------:R-:W-:Y:S01]  /*2990*/  @P2 MOV R160, R174 ;  /* 0x000000ae00a02202 */ /* 0x000fe20000000f00 */
[----:B------:R-:W-:Y:S01]  /*29a0*/  FADD.FTZ R165, R12, -R165 ;  /* 0x800000a50ca57221 */ /* 0x000fe20000010000 */
[----:B------:R-:W-:Y:S01]  /*29b0*/  FFMA.FTZ R178, R23, R167, R164 ;  /* 0x000000a717b27223 */ /* 0x000fe200000100a4 */
[C---:B-----5:R-:W-:Y:S01]  /*29c0*/  FMUL.FTZ R176, R5.reuse, R176 ;  /* 0x000000b005b07220 */ /* 0x060fe20000410000 */
[----:B------:R-:W-:Y:S01]  /*29d0*/  @P2 LOP3.LUT P3, RZ, R160, 0xff, RZ, 0xc0, !PT ;  /* 0x000000ffa0ff2812 */ /* 0x000fe2000786c0ff */
[----:B------:R-:W-:Y:S01]  /*29e0*/  FADD.FTZ R160, R14, -R163 ;  /* 0x800000a30ea07221 */ /* 0x000fe20000010000 */
[C---:B------:R-:W-:Y:S01]  /*29f0*/  FMUL.FTZ R165, R5.reuse, R165 ;  /* 0x000000a505a57220 */ /* 0x040fe20000410000 */
[----:B------:R-:W-:Y:S01]  /*2a00*/  @P5 FADD.FTZ R176, R128, R176 ;  /* 0x000000b080b05221 */ /* 0x000fe20000010000 */
[----:B------:R-:W-:Y:S01]  /*2a10*/  FADD.FTZ R178, R24, -R178 ;  /* 0x800000b218b27221 */ /* 0x000fe20000010000 */
[----:B------:R-:W-:Y:S01]  /*2a20*/  FMUL.FTZ R177, R5, R160 ;  /* 0x000000a005b17220 */ /* 0x000fe20000410000 */
[----:B------:R-:W-:Y:S01]  /*2a30*/  @P5 FADD.FTZ R165, R129, R165 ;  /* 0x000000a581a55221 */ /* 0x000fe20000010000 */
[----:B------:R-:W-:Y:S01]  /*2a40*/  @P2 LOP3.LUT P6, RZ, R175, 0xff, RZ, 0xc0, !PT ;  /* 0x000000ffafff2812 */ /* 0x000fe200078cc0ff */
[----:B------:R-:W-:Y:S01]  /*2a50*/  FMUL.FTZ R178, R5, R178 ;  /* 0x000000b205b27220 */ /* 0x000fe20000410000 */
[----:B------:R-:W-:Y:S01]  /*2a60*/  SEL R148, R176, R148, P4 ;  /* 0x00000094b0947207 */ /* 0x000fe20002000000 */
[----:B------:R-:W-:Y:S01]  /*2a70*/  @P5 FADD.FTZ R177, R130, R177 ;  /* 0x000000b182b15221 */ /* 0x000fe20000010000 */
[----:B------:R-:W-:Y:S01]  /*2a80*/  FMUL.FTZ R176, R176, UR15 ;  /* 0x0000000fb0b07c20 */ /* 0x000fe20008410000 */
[----:B------:R-:W-:Y:S01]  /*2a90*/  @P5 FADD.FTZ R178, R131, R178 ;  /* 0x000000b283b25221 */ /* 0x000fe20000010000 */
[C---:B------:R-:W-:Y:S01]  /*2aa0*/  SEL R149, R165.reuse, R149, P4 ;  /* 0x00000095a5957207 */ /* 0x040fe20002000000 */
[----:B------:R-:W-:Y:S01]  /*2ab0*/  FMUL.FTZ R165, R165, UR15 ;  /* 0x0000000fa5a57c20 */ /* 0x000fe20008410000 */
[C---:B------:R-:W-:Y:S01]  /*2ac0*/  SEL R150, R177.reuse, R150, P4 ;  /* 0x00000096b1967207 */ /* 0x040fe20002000000 */
[----:B------:R-:W-:Y:S01]  /*2ad0*/  FMUL.FTZ R177, R177, UR15 ;  /* 0x0000000fb1b17c20 */ /* 0x000fe20008410000 */
[----:B------:R-:W-:-:S02]  /*2ae0*/  @P2 FSEL R161, R176, RZ, P3 ;  /* 0x000000ffb0a12208 */ /* 0x000fc40001800000 */
[C---:B------:R-:W-:Y:S02]  /*2af0*/  @P2 LOP3.LUT P3, RZ, R174.reuse, 0xff0000, RZ, 0xc0, !PT ;  /* 0x00ff0000aeff2812 */ /* 0x040fe4000786c0ff */
[----:B------:R-:W-:Y:S02]  /*2b00*/  @P2 F2FP.BF16.F32.PACK_AB R161, RZ, R161 ;  /* 0x000000a1ffa1223e */ /* 0x000fe400000010ff */
[----:B------:R-:W-:Y:S02]  /*2b10*/  @P2 FSEL R160, R177, RZ, P3 ;  /* 0x000000ffb1a02208 */ /* 0x000fe40001800000 */
[----:B------:R-:W-:Y:S02]  /*2b20*/  @P2 LOP3.LUT P3, RZ, R174, 0xff00, RZ, 0xc0, !PT ;  /* 0x0000ff00aeff2812 */ /* 0x000fe4000786c0ff */
[----:B------:R-:W-:Y:S01]  /*2b30*/  @P2 PRMT R152, R161, 0x7610, R152 ;  /* 0x00007610a1982816 */ /* 0x000fe20000000098 */
[----:B------:R-:W-:Y:S01]  /*2b40*/  FFMA.FTZ R161, R25, R167, R164 ;  /* 0x000000a719a17223 */ /* 0x000fe200000100a4 */
[C---:B------:R-:W-:Y:S01]  /*2b50*/  SEL R151, R178.reuse, R151, P4 ;  /* 0x00000097b2977207 */ /* 0x040fe20002000000 */
[----:B------:R-:W-:Y:S01]  /*2b60*/  FMUL.FTZ R178, R178, UR15 ;  /* 0x0000000fb2b27c20 */ /* 0x000fe20008410000 */
[----:B------:R-:W-:Y:S01]  /*2b70*/  @P2 F2FP.BF16.F32.PACK_AB R160, RZ, R160 ;  /* 0x000000a0ffa0223e */ /* 0x000fe200000010ff */
[----:B------:R-:W-:Y:S01]  /*2b80*/  FADD.FTZ R161, R26, -R161 ;  /* 0x800000a11aa17221 */ /* 0x000fe20000010000 */
[----:B------:R-:W-:-:S02]  /*2b90*/  @P2 FSEL R162, R165, RZ, P3 ;  /* 0x000000ffa5a22208 */ /* 0x000fc40001800000 */
[----:B------:R-:W-:Y:S01]  /*2ba0*/  @P2 LOP3.LUT P3, RZ, R174, 0xff000000, RZ, 0xc0, !PT ;  /* 0xff000000aeff2812 */ /* 0x000fe2000786c0ff */
[----:B------:R-:W-:Y:S01]  /*2bb0*/  FMUL.FTZ R161, R5, R161 ;  /* 0x000000a105a17220 */ /* 0x000fe20000410000 */
[----:B------:R-:W-:Y:S02]  /*2bc0*/  @P2 PRMT R153, R160, 0x7610, R153 ;  /* 0x00007610a0992816 */ /* 0x000fe40000000099 */
[----:B------:R-:W-:Y:S01]  /*2bd0*/  @P2 FSEL R160, R178, RZ, P3 ;  /* 0x000000ffb2a02208 */ /* 0x000fe20001800000 */
[----:B------:R-:W-:Y:S01]  /*2be0*/  @P5 FADD.FTZ R161, R132, R161 ;  /* 0x000000a184a15221 */ /* 0x000fe20000010000 */
[----:B------:R-:W-:Y:S02]  /*2bf0*/  @P2 F2FP.BF16.F32.PACK_AB R162, RZ, R162 ;  /* 0x000000a2ffa2223e */ /* 0x000fe400000010ff */
[----:B------:R-:W-:Y:S02]  /*2c00*/  @P2 F2FP.BF16.F32.PACK_AB R160, RZ, R160 ;  /* 0x000000a0ffa0223e */ /* 0x000fe400000010ff */
[----:B------:R-:W-:Y:S01]  /*2c10*/  @P2 PRMT R152, R152, 0x5410, R162 ;  /* 0x0000541098982816 */ /* 0x000fe200000000a2 */
[----:B------:R-:W-:Y:S01]  /*2c20*/  FMUL.FTZ R162, R161, UR15 ;  /* 0x0000000fa1a27c20 */ /* 0x000fe20008410000 */
[----:B------:R-:W-:-:S02]  /*2c30*/  @P2 PRMT R153, R153, 0x5410, R160 ;  /* 0x0000541099992816 */ /* 0x000fc400000000a0 */
[----:B------:R-:W-:Y:S02]  /*2c40*/  MOV R160, R172 ;  /* 0x000000ac00a07202 */ /* 0x000fe40000000f00 */
[----:B------:R-:W-:Y:S02]  /*2c50*/  SEL R156, R161, R156, P4 ;  /* 0x0000009ca19c7207 */ /* 0x000fe40002000000 */
[----:B------:R-:W-:Y:S02]  /*2c60*/  LOP3.LUT P3, RZ, R160, 0xff, RZ, 0xc0, !PT ;  /* 0x000000ffa0ff7812 */ /* 0x000fe4000786c0ff */
[----:B------:R-:W-:Y:S02]  /*2c70*/  @P2 FSEL R160, R162, RZ, P6 ;  /* 0x000000ffa2a02208 */ /* 0x000fe40003000000 */
[----:B------:R-:W-:Y:S02]  /*2c80*/  @P2 LOP3.LUT P6, RZ, R175, 0xff00, RZ, 0xc0, !PT ;  /* 0x0000ff00afff2812 */ /* 0x000fe400078cc0ff */
[----:B------:R-:W-:-:S04]  /*2c90*/  @P2 F2FP.BF16.F32.PACK_AB R160, RZ, R160 ;  /* 0x000000a0ffa0223e */ /* 0x000fc800000010ff */
[----:B------:R-:W-:Y:S01]  /*2ca0*/  @P2 PRMT R154, R160, 0x7610, R154 ;  /* 0x00007610a09a2816 */ /* 0x000fe2000000009a */
[----:B------:R-:W-:-:S04]  /*2cb0*/  FFMA.FTZ R160, R195, R167, R164 ;  /* 0x000000a7c3a07223 */ /* 0x000fc800000100a4 */
[----:B------:R-:W-:-:S04]  /*2cc0*/  FADD.FTZ R160, R196, -R160 ;  /* 0x800000a0c4a07221 */ /* 0x000fc80000010000 */
[----:B------:R-:W-:-:S04]  /*2cd0*/  FMUL.FTZ R160, R5, R160 ;  /* 0x000000a005a07220 */ /* 0x000fc80000410000 */
[----:B------:R-:W-:-:S04]  /*2ce0*/  @P5 FADD.FTZ R160, R133, R160 ;  /* 0x000000a085a05221 */ /* 0x000fc80000010000 */
[C---:B------:R-:W-:Y:S01]  /*2cf0*/  FMUL.FTZ R179, R160.reuse, UR15 ;  /* 0x0000000fa0b37c20 */ /* 0x040fe20008410000 */
[----:B------:R-:W-:-:S04]  /*2d00*/  SEL R157, R160, R157, P4 ;  /* 0x0000009da09d7207 */ /* 0x000fc80002000000 */
[----:B------:R-:W-:Y:S02]  /*2d10*/  @P2 FSEL R160, R179, RZ, P6 ;  /* 0x000000ffb3a02208 */ /* 0x000fe40003000000 */
[----:B------:R-:W-:Y:S02]  /*2d20*/  @P2 LOP3.LUT P6, RZ, R175, 0xff0000, RZ, 0xc0, !PT ;  /* 0x00ff0000afff2812 */ /* 0x000fe400078cc0ff */
[----:B------:R-:W-:-:S04]  /*2d30*/  @P2 F2FP.BF16.F32.PACK_AB R160, RZ, R160 ;  /* 0x000000a0ffa0223e */ /* 0x000fc800000010ff */
[----:B------:R-:W-:Y:S01]  /*2d40*/  @P2 PRMT R154, R154, 0x5410, R160 ;  /* 0x000054109a9a2816 */ /* 0x000fe200000000a0 */
[-CC-:B------:R-:W-:Y:S01]  /*2d50*/  FFMA.FTZ R160, R197, R167.reuse, R164.reuse ;  /* 0x000000a7c5a07223 */ /* 0x180fe200000100a4 */
[----:B------:R-:W-:-:S03]  /*2d60*/  FFMA.FTZ R164, R207, R167, R164 ;  /* 0x000000a7cfa47223 */ /* 0x000fc600000100a4 */
[----:B------:R-:W-:Y:S01]  /*2d70*/  FADD.FTZ R160, R198, -R160 ;  /* 0x800000a0c6a07221 */ /* 0x000fe20000010000 */
[----:B------:R-:W-:-:S03]  /*2d80*/  FADD.FTZ R164, R208, -R164 ;  /* 0x800000a4d0a47221 */ /* 0x000fc60000010000 */
[C---:B------:R-:W-:Y:S01]  /*2d90*/  FMUL.FTZ R160, R5.reuse, R160 ;  /* 0x000000a005a07220 */ /* 0x040fe20000410000 */
[----:B------:R-:W-:-:S03]  /*2da0*/  FMUL.FTZ R164, R5, R164 ;  /* 0x000000a405a47220 */ /* 0x000fc60000410000 */
[----:B------:R-:W-:Y:S01]  /*2db0*/  @P5 FADD.FTZ R160, R134, R160 ;  /* 0x000000a086a05221 */ /* 0x000fe20000010000 */
[----:B------:R-:W-:Y:S01]  /*2dc0*/  @P5 FADD.FTZ R164, R135, R164 ;  /* 0x000000a487a45221 */ /* 0x000fe20000010000 */
[----:B------:R-:W-:Y:S02]  /*2dd0*/  LOP3.LUT P5, RZ, R172, 0xff000000, RZ, 0xc0, !PT ;  /* 0xff000000acff7812 */ /* 0x000fe400078ac0ff */
[C---:B------:R-:W-:Y:S01]  /*2de0*/  FMUL.FTZ R163, R160.reuse, UR15 ;  /* 0x0000000fa0a37c20 */ /* 0x040fe20008410000 */
[----:B------:R-:W-:Y:S02]  /*2df0*/  SEL R158, R160, R158, P4 ;  /* 0x0000009ea09e7207 */ /* 0x000fe40002000000 */
[----:B------:R-:W-:Y:S02]  /*2e00*/  SEL R159, R164, R159, P4 ;  /* 0x0000009fa49f7207 */ /* 0x000fe40002000000 */
[----:B------:R-:W-:Y:S02]  /*2e10*/  @P2 FSEL R160, R163, RZ, P6 ;  /* 0x000000ffa3a02208 */ /* 0x000fe40003000000 */
[----:B------:R-:W-:-:S02]  /*2e20*/  FSEL R178, R178, RZ, P5 ;  /* 0x000000ffb2b27208 */ /* 0x000fc40002800000 */
[----:B------:R-:W-:-:S04]  /*2e30*/  @P2 F2FP.BF16.F32.PACK_AB R160, RZ, R160 ;  /* 0x000000a0ffa0223e */ /* 0x000fc800000010ff */
[----:B------:R-:W-:Y:S02]  /*2e40*/  @P2 PRMT R155, R160, 0x7610, R155 ;  /* 0x00007610a09b2816 */ /* 0x000fe4000000009b */
[----:B------:R-:W1:Y:S02]  /*2e50*/  @P4 LDC.64 R160, c[0x0][0x308] ;  /* 0x0000c200ffa04b82 */ /* 0x000e640000000a00 */
[----:B-1----:R-:W-:-:S05]  /*2e60*/  @P4 IMAD.WIDE.U32 R160, R2, 0x20, R160 ;  /* 0x0000002002a04825 */ /* 0x002fca00078e00a0 */
[----:B------:R-:W-:Y:S04]  /*2e70*/  @P4 STG.E.128 desc[UR4][R160.64], R148 ;  /* 0x00000094a0004986 */ /* 0x000fe8000c101d04 */
[----:B------:R1:W-:Y:S01]  /*2e80*/  @P4 STG.E.128 desc[UR4][R160.64+0x10], R156 ;  /* 0x0000109ca0004986 */ /* 0x0003e2000c101d04 */
[----:B------:R-:W-:-:S04]  /*2e90*/  LOP3.LUT P4, RZ, R173, 0xff, RZ, 0xc0, !PT ;  /* 0x000000ffadff7812 */ /* 0x000fc8000788c0ff */
[----:B------:R-:W-:Y:S02]  /*2ea0*/  FSEL R162, R162, RZ, P4 ;  /* 0x000000ffa2a27208 */ /* 0x000fe40002000000 */
[----:B------:R-:W-:-:S04]  /*2eb0*/  LOP3.LUT P4, RZ, R173, 0xff00, RZ, 0xc0, !PT ;  /* 0x0000ff00adff7812 */ /* 0x000fc8000788c0ff */
[----:B------:R-:W-:Y:S02]  /*2ec0*/  FSEL R179, R179, RZ, P4 ;  /* 0x000000ffb3b37208 */ /* 0x000fe40002000000 */
[----:B------:R-:W-:Y:S02]  /*2ed0*/  LOP3.LUT P4, RZ, R172, 0xff0000, RZ, 0xc0, !PT ;  /* 0x00ff0000acff7812 */ /* 0x000fe4000788c0ff */
[----:B------:R-:W-:Y:S02]  /*2ee0*/  F2FP.BF16.F32.PACK_AB R162, R179, R162 ;  /* 0x000000a2b3a2723e */ /* 0x000fe400000010ff */
[----:B-1----:R-:W-:Y:S01]  /*2ef0*/  FSEL R160, R176, RZ, P3 ;  /* 0x000000ffb0a07208 */ /* 0x002fe20001800000 */
[----:B------:R-:W-:Y:S01]  /*2f00*/  FMUL.FTZ R176, R164, UR15 ;  /* 0x0000000fa4b07c20 */ /* 0x000fe20008410000 */
[----:B------:R-:W-:Y:S02]  /*2f10*/  LOP3.LUT P3, RZ, R172, 0xff00, RZ, 0xc0, !PT ;  /* 0x0000ff00acff7812 */ /* 0x000fe4000786c0ff */
[----:B------:R-:W-:-:S02]  /*2f20*/  FSEL R161, R177, RZ, P4 ;  /* 0x000000ffb1a17208 */ /* 0x000fc40002000000 */
[----:B------:R-:W-:Y:S02]  /*2f30*/  FSEL R165, R165, RZ, P3 ;  /* 0x000000ffa5a57208 */ /* 0x000fe40001800000 */
[C---:B------:R-:W-:Y:S02]  /*2f40*/  LOP3.LUT P4, RZ, R173.reuse, 0xff000000, RZ, 0xc0, !PT ;  /* 0xff000000adff7812 */ /* 0x040fe4000788c0ff */
[----:B------:R-:W-:Y:S02]  /*2f50*/  LOP3.LUT P3, RZ, R173, 0xff0000, RZ, 0xc0, !PT ;  /* 0x00ff0000adff7812 */ /* 0x000fe4000786c0ff */
[----:B------:R-:W-:Y:S02]  /*2f60*/  FSEL R164, R176, RZ, P4 ;  /* 0x000000ffb0a47208 */ /* 0x000fe40002000000 */
[----:B------:R-:W-:Y:S02]  /*2f70*/  FSEL R163, R163, RZ, P3 ;  /* 0x000000ffa3a37208 */ /* 0x000fe40001800000 */
[----:B------:R-:W-:-:S02]  /*2f80*/  F2FP.BF16.F32.PACK_AB R160, R165, R160 ;  /* 0x000000a0a5a0723e */ /* 0x000fc400000010ff */
[----:B------:R-:W-:Y:S02]  /*2f90*/  F2FP.BF16.F32.PACK_AB R163, R164, R163 ;  /* 0x000000a3a4a3723e */ /* 0x000fe400000010ff */
[----:B------:R-:W1:Y:S01]  /*2fa0*/  LDC.64 R164, c[0x0][0x2f8] ;  /* 0x0000be00ffa47b82 */ /* 0x000e620000000a00 */
[----:B------:R-:W-:Y:S02]  /*2fb0*/  @P2 LOP3.LUT P3, RZ, R175, 0xff000000, RZ, 0xc0, !PT ;  /* 0xff000000afff2812 */ /* 0x000fe4000786c0ff */
[----:B------:R-:W-:Y:S02]  /*2fc0*/  F2FP.BF16.F32.PACK_AB R161, R178, R161 ;  /* 0x000000a1b2a1723e */ /* 0x000fe400000010ff */
[----:B------:R-:W-:-:S04]  /*2fd0*/  @P2 FSEL R176, R176, RZ, P3 ;  /* 0x000000ffb0b02208 */ /* 0x000fc80001800000 */
[----:B------:R-:W-:-:S04]  /*2fe0*/  @P2 F2FP.BF16.F32.PACK_AB R176, RZ, R176 ;  /* 0x000000b0ffb0223e */ /* 0x000fc800000010ff */
[----:B------:R-:W-:Y:S01]  /*2ff0*/  @P2 PRMT R155, R155, 0x5410, R176 ;  /* 0x000054109b9b2816 */ /* 0x000fe200000000b0 */
[----:B-1----:R-:W-:-:S05]  /*3000*/  IMAD.WIDE.U32 R164, R2, 0x10, R164 ;  /* 0x0000001002a47825 */ /* 0x002fca00078e00a4 */
[----:B------:R1:W-:Y:S02]  /*3010*/  STG.E.128 desc[UR4][R164.64], R160 ;  /* 0x000000a0a4007986 */ /* 0x0003e4000c101d04 */
[----:B-1----:R-:W-:-:S04]  /*3020*/  @P2 LEA R160, P3, R2, UR12, 0x4 ;  /* 0x0000000c02a02c11 */ /* 0x002fc8000f8620ff */
[C---:B------:R-:W-:Y:S01]  /*3030*/  @P2 LEA.HI.X R161, R2.reuse, UR13, RZ, 0x4, P3 ;  /* 0x0000000d02a12c11 */ /* 0x040fe200098f24ff */
[----:B------:R-:W-:-:S04]  /*3040*/  VIADD R2, R2, 0x20 ;  /* 0x0000002002027836 */ /* 0x000fc80000000000 */
[----:B------:R1:W-:Y:S04]  /*3050*/  @P2 STG.E.128 desc[UR4][R160.64], R152 ;  /* 0x00000098a0002986 */ /* 0x0003e8000c101d04 */
.L_x_1104:
[----:B------:R-:W-:Y:S05]  /*3060*/  BSYNC B1 ;  /* 0x0000000000017941 */ /* 0x000fea0003800000 */
.L_x_1103:
[----:B------:R-:W-:Y:S04]  /*3070*/  BSSY B1, `(.L_x_1105) ;  /* 0x000007b000017945 */ /* 0x000fe80003800000 */
[----:B------:R-:W-:Y:S05]  /*3080*/  @!P1 BRA `(.L_x_1106) ;  /* 0x0000000400e49947 */ /* 0x000fea0003800000 */
[----:B------:R-:W-:Y:S02]  /*3090*/  ISETP.NE.U32.AND P2, PT, RZ, UR12, PT ;  /* 0x0000000cff007c0c */ /* 0x000fe4000bf45070 */
[----:B---3--:R-:W-:Y:S02]  /*30a0*/  ISETP.NE.AND P4, PT, R180, RZ, PT ;  /* 0x000000ffb400720c */ /* 0x008fe40003f85270 */
[----:B------:R-:W-:Y:S02]  /*30b0*/  ISETP.NE.AND.EX P2, PT, RZ, UR13, PT, P2 ;  /* 0x0000000dff007c0c */ /* 0x000fe4000bf45320 */
[----:B------:R-:W-:Y:S02]  /*30c0*/  ISETP.NE.U32.AND P5, PT, RZ, UR8, PT ;  /* 0x00000008ff007c0c */ /* 0x000fe4000bfa5070 */
[----:B------:R-:W-:Y:S02]  /*30d0*/  FSEL R164, R166, RZ, !P4 ;  /* 0x000000ffa6a47208 */ /* 0x000fe40006000000 */
[----:B------:R-:W-:-:S02]  /*30e0*/  ISETP.NE.AND.EX P5, PT, RZ, UR9, PT, P5 ;  /* 0x00000009ff007c0c */ /* 0x000fc4000bfa5350 */
[----:B------:R-:W-:Y:S01]  /*30f0*/  ISETP.NE.U32.AND P4, PT, RZ, UR16, PT ;  /* 0x00000010ff007c0c */ /* 0x000fe2000bf85070 */
[-CC-:B-1----:R-:W-:Y:S01]  /*3100*/  FFMA.FTZ R161, R7, R167.reuse, R164.reuse ;  /* 0x000000a707a17223 */ /* 0x182fe200000100a4 */
        /* <DEDUP_REMOVED lines=110> */
[C---:B------:R-:W-:Y:S02]  /*37f0*/  @P2 LEA.HI.X R161, R2.reuse, UR13, RZ, 0x4, P3 ;  /* 0x0000000d02a12c11 */ /* 0x040fe400098f24ff */
[----:B------:R-:W-:-:S03]  /*3800*/  IADD3 R2, R2, 0x20, RZ ;  /* 0x0000002002027810 */ /* 0x000fc60007ffe0ff */
[----:B------:R2:W-:Y:S04]  /*3810*/  @P2 STG.E.128 desc[UR4][R160.64], R152 ;  /* 0x00000098a0002986 */ /* 0x0005e8000c101d04 */
.L_x_1106:
[----:B------:R-:W-:Y:S05]  /*3820*/  BSYNC B1 ;  /* 0x0000000000017941 */ /* 0x000fea0003800000 */
.L_x_1105:
[----:B------:R-:W-:Y:S01]  /*3830*/  ISETP.NE.AND P2, PT, R213, RZ, PT ;  /* 0x000000ffd500720c */ /* 0x000fe20003f45270 */
[----:B------:R-:W-:-:S12]  /*3840*/  BSSY B1, `(.L_x_1107) ;  /* 0x000007a000017945 */ /* 0x000fd80003800000 */
[----:B------:R-:W-:Y:S05]  /*3850*/  @!P2 BRA `(.L_x_1108) ;  /* 0x0000000400e0a947 */ /* 0x000fea0003800000 */
[----:B------:R-:W-:Y:S02]  /*3860*/  ISETP.NE.U32.AND P2, PT, RZ, UR12, PT ;  /* 0x0000000cff007c0c */ /* 0x000fe4000bf45070 */
[----:B---3--:R-:W-:Y:S02]  /*3870*/  ISETP.NE.AND P3, PT, R180, RZ, PT ;  /* 0x000000ffb400720c */ /* 0x008fe40003f65270 */
[----:B------:R-:W-:Y:S02]  /*3880*/  ISETP.NE.AND.EX P2, PT, RZ, UR13, PT, P2 ;  /* 0x0000000dff007c0c */ /* 0x000fe4000bf45320 */
[----:B------:R-:W-:Y:S02]  /*3890*/  ISETP.NE.U32.AND P5, PT, RZ, UR8, PT ;  /* 0x00000008ff007c0c */ /* 0x000fe4000bfa5070 */
[----:B-12---:R-:W-:Y:S02]  /*38a0*/  FSEL R161, R166, RZ, !P3 ;  /* 0x000000ffa6a17208 */ /* 0x006fe40005800000 */
[----:B------:R-:W-:-:S02]  /*38b0*/  ISETP.NE.AND.EX P5, PT, RZ, UR9, PT, P5 ;  /* 0x00000009ff007c0c */ /* 0x000fc4000bfa5350 */
[----:B------:R-:W-:Y:S01]  /*38c0*/  ISETP.NE.U32.AND P4, PT, RZ, UR16, PT ;  /* 0x00000010ff007c0c */ /* 0x000fe2000bf85070 */
[-CC-:B------:R-:W-:Y:S01]  /*38d0*/  FFMA.FTZ R163, R9, R167.reuse, R161.reuse ;  /* 0x000000a709a37223 */ /* 0x180fe200000100a1 */
[-CC-:B------:R-:W-:Y:S01]  /*38e0*/  FFMA.FTZ R165, R19, R167.reuse, R161.reuse ;  /* 0x000000a713a57223 */ /* 0x180fe200000100a1 */
[-C--:B------:R-:W-:Y:S01]  /*38f0*/  FFMA.FTZ R166, R191, R167.reuse, R161 ;  /* 0x000000a7bfa67223 */ /* 0x080fe200000100a1 */
[----:B------:R-:W-:Y:S01]  /*3900*/  ISETP.NE.AND.EX P4, PT, RZ, UR17, PT, P4 ;  /* 0x00000011ff007c0c */ /* 0x000fe2000bf85340 */
[----:B------:R-:W-:Y:S02]  /*3910*/  @P2 IMAD.MOV.U32 R160, RZ, RZ, R184 ;  /* 0x000000ffffa02224 */ /* 0x000fe400078e00b8 */
[----:B------:R-:W-:Y:S01]  /*3920*/  FADD.FTZ R164, R20, -R165 ;  /* 0x800000a514a47221 */ /* 0x000fe20000010000 */
[----:B------:R-:W-:Y:S01]  /*3930*/  FADD.FTZ R166, R192, -R166 ;  /* 0x800000a6c0a67221 */ /* 0x000fe20000010000 */
[----:B------:R-:W-:Y:S02]  /*3940*/  @P2 LOP3.LUT P6, RZ, R184, 0xff000000, RZ, 0xc0, !PT ;  /* 0xff000000b8ff2812 */ /* 0x000fe400078cc0ff */
[----:B------:R-:W-:Y:S01]  /*3950*/  @P2 LOP3.LUT P3, RZ, R160, 0xff, RZ, 0xc0, !PT ;  /* 0x000000ffa0ff2812 */ /* 0x000fe2000786c0ff */
[----:B------:R-:W-:Y:S01]  /*3960*/  FADD.FTZ R160, R10, -R163 ;  /* 0x800000a30aa07221 */ /* 0x000fe20000010000 */
[----:B------:R-:W-:Y:S01]  /*3970*/  FFMA.FTZ R163, R21, R167, R161 ;  /* 0x000000a715a37223 */ /* 0x000fe200000100a1 */
[C---:B-----5:R-:W-:Y:S01]  /*3980*/  FMUL.FTZ R164, R5.reuse, R164 ;  /* 0x000000a405a47220 */ /* 0x060fe20000410000 */
[C---:B------:R-:W-:Y:S01]  /*3990*/  FMUL.FTZ R166, R5.reuse, R166 ;  /* 0x000000a605a67220 */ /* 0x040fe20000410000 */
[----:B------:R-:W-:Y:S01]  /*39a0*/  FMUL.FTZ R165, R5, R160 ;  /* 0x000000a005a57220 */ /* 0x000fe20000410000 */
[----:B------:R-:W-:Y:S01]  /*39b0*/  FADD.FTZ R160, R22, -R163 ;  /* 0x800000a316a07221 */ /* 0x000fe20000010000 */
[----:B------:R-:W-:Y:S01]  /*39c0*/  @P5 FADD.FTZ R164, R141, R164 ;  /* 0x000000a48da45221 */ /* 0x000fe20000010000 */
[----:B------:R-:W-:Y:S01]  /*39d0*/  @P5 FADD.FTZ R166, R143, R166 ;  /* 0x000000a68fa65221 */ /* 0x000fe20000010000 */
[----:B------:R-:W-:Y:S01]  /*39e0*/  @P5 FADD.FTZ R165, R140, R165 ;  /* 0x000000a58ca55221 */ /* 0x000fe20000010000 */
[----:B------:R-:W-:-:S02]  /*39f0*/  FMUL.FTZ R163, R5, R160 ;  /* 0x000000a005a37220 */ /* 0x000fc40000410000 */
[C---:B------:R-:W-:Y:S01]  /*3a00*/  SEL R149, R164.reuse, R149, P4 ;  /* 0x00000095a4957207 */ /* 0x040fe20002000000 */
[----:B------:R-:W-:Y:S01]  /*3a10*/  FMUL.FTZ R164, R164, UR15 ;  /* 0x0000000fa4a47c20 */ /* 0x000fe20008410000 */
[C---:B------:R-:W-:Y:S01]  /*3a20*/  SEL R148, R165.reuse, R148, P4 ;  /* 0x00000094a5947207 */ /* 0x040fe20002000000 */
[----:B------:R-:W-:Y:S01]  /*3a30*/  FMUL.FTZ R165, R165, UR15 ;  /* 0x0000000fa5a57c20 */ /* 0x000fe20008410000 */
[----:B------:R-:W-:Y:S01]  /*3a40*/  @P5 FADD.FTZ R163, R142, R163 ;  /* 0x000000a38ea35221 */ /* 0x000fe20000010000 */
[C---:B------:R-:W-:Y:S01]  /*3a50*/  SEL R151, R166.reuse, R151, P4 ;  /* 0x00000097a6977207 */ /* 0x040fe20002000000 */
[----:B------:R-:W-:Y:S02]  /*3a60*/  FMUL.FTZ R166, R166, UR15 ;  /* 0x0000000fa6a67c20 */ /* 0x000fe40008410000 */
[----:B------:R-:W-:Y:S01]  /*3a70*/  @P2 FSEL R160, R165, RZ, P3 ;  /* 0x000000ffa5a02208 */ /* 0x000fe20001800000 */
[----:B------:R-:W-:Y:S01]  /*3a80*/  FMUL.FTZ R162, R163, UR15 ;  /* 0x0000000fa3a27c20 */ /* 0x000fe20008410000 */
[----:B------:R-:W-:-:S02]  /*3a90*/  @P2 LOP3.LUT P3, RZ, R184, 0xff00, RZ, 0xc0, !PT ;  /* 0x0000ff00b8ff2812 */ /* 0x000fc4000786c0ff */
[----:B------:R-:W-:Y:S02]  /*3aa0*/  SEL R150, R163, R150, P4 ;  /* 0x00000096a3967207 */ /* 0x000fe40002000000 */
[----:B------:R-:W-:Y:S02]  /*3ab0*/  @P2 F2FP.BF16.F32.PACK_AB R160, RZ, R160 ;  /* 0x000000a0ffa0223e */ /* 0x000fe400000010ff */
[----:B------:R-:W-:Y:S02]  /*3ac0*/  @P2 FSEL R163, R164, RZ, P3 ;  /* 0x000000ffa4a32208 */ /* 0x000fe40001800000 */
[----:B------:R-:W-:Y:S02]  /*3ad0*/  @P2 LOP3.LUT P3, RZ, R184, 0xff0000, RZ, 0xc0, !PT ;  /* 0x00ff0000b8ff2812 */ /* 0x000fe4000786c0ff */
[----:B------:R-:W-:Y:S02]  /*3ae0*/  @P2 PRMT R152, R160, 0x7610, R152 ;  /* 0x00007610a0982816 */ /* 0x000fe40000000098 */
[----:B------:R-:W-:-:S02]  /*3af0*/  @P2 FSEL R160, R162, RZ, P3 ;  /* 0x000000ffa2a02208 */ /* 0x000fc40001800000 */
[----:B------:R-:W-:Y:S02]  /*3b00*/  @P2 F2FP.BF16.F32.PACK_AB R163, RZ, R163 ;  /* 0x000000a3ffa3223e */ /* 0x000fe400000010ff */
[----:B------:R-:W-:Y:S02]  /*3b10*/  @P2 F2FP.BF16.F32.PACK_AB R160, RZ, R160 ;  /* 0x000000a0ffa0223e */ /* 0x000fe400000010ff */
[----:B------:R-:W-:Y:S02]  /*3b20*/  @P2 PRMT R152, R152, 0x5410, R163 ;  /* 0x0000541098982816 */ /* 0x000fe400000000a3 */
[----:B------:R-:W-:Y:S02]  /*3b30*/  @P2 PRMT R153, R160, 0x7610, R153 ;  /* 0x00007610a0992816 */ /* 0x000fe40000000099 */
[----:B------:R-:W-:-:S04]  /*3b40*/  MOV R160, R186 ;  /* 0x000000ba00a07202 */ /* 0x000fc80000000f00 */
        /* <DEDUP_REMOVED lines=32> */
[----:B------:R-:W-:-:S03]  /*3d50*/  @P5 FADD.FTZ R5, R147, R5 ;  /* 0x0000000593055221 */ /* 0x000fc60000010000 */
[C---:B------:R-:W-:Y:S01]  /*3d60*/  FMUL.FTZ R163, R160.reuse, UR15 ;  /* 0x0000000fa0a37c20 */ /* 0x040fe20008410000 */
[----:B------:R-:W-:Y:S02]  /*3d70*/  SEL R158, R160, R158, P4 ;  /* 0x0000009ea09e7207 */ /* 0x000fe40002000000 */
[C---:B------:R-:W-:Y:S01]  /*3d80*/  SEL R159, R5.reuse, R159, P4 ;  /* 0x0000009f059f7207 */ /* 0x040fe20002000000 */
[----:B------:R-:W-:Y:S01]  /*3d90*/  FMUL.FTZ R5, R5, UR15 ;  /* 0x0000000f05057c20 */ /* 0x000fe20008410000 */
[----:B------:R-:W-:-:S04]  /*3da0*/  @P2 FSEL R160, R163, RZ, P6 ;  /* 0x000000ffa3a02208 */ /* 0x000fc80003000000 */
[----:B------:R-:W-:-:S04]  /*3db0*/  @P2 F2FP.BF16.F32.PACK_AB R160, RZ, R160 ;  /* 0x000000a0ffa0223e */ /* 0x000fc800000010ff */
[----:B------:R-:W-:Y:S02]  /*3dc0*/  @P2 PRMT R155, R160, 0x7610, R155 ;  /* 0x00007610a09b2816 */ /* 0x000fe4000000009b */
[----:B------:R-:W1:Y:S02]  /*3dd0*/  @P4 LDC.64 R160, c[0x0][0x308] ;  /* 0x0000c200ffa04b82 */ /* 0x000e640000000a00 */
[----:B-1----:R-:W-:-:S05]  /*3de0*/  @P4 IMAD.WIDE.U32 R160, R2, 0x20, R160 ;  /* 0x0000002002a04825 */ /* 0x002fca00078e00a0 */
[----:B------:R-:W-:Y:S04]  /*3df0*/  @P4 STG.E.128 desc[UR4][R160.64], R148 ;  /* 0x00000094a0004986 */ /* 0x000fe8000c101d04 */
[----:B------:R1:W-:Y:S01]  /*3e00*/  @P4 STG.E.128 desc[UR4][R160.64+0x10], R156 ;  /* 0x0000109ca0004986 */ /* 0x0003e2000c101d04 */
[----:B------:R-:W-:-:S04]  /*3e10*/  LOP3.LUT P4, RZ, R186, 0xff0000, RZ, 0xc0, !PT ;  /* 0x00ff0000baff7812 */ /* 0x000fc8000788c0ff */
[----:B-1----:R-:W-:Y:S02]  /*3e20*/  FSEL R161, R162, RZ, P4 ;  /* 0x000000ffa2a17208 */ /* 0x002fe40002000000 */
[----:B------:R-:W-:Y:S02]  /*3e30*/  LOP3.LUT P4, RZ, R187, 0xff, RZ, 0xc0, !PT ;  /* 0x000000ffbbff7812 */ /* 0x000fe4000788c0ff */
[----:B------:R-:W-:Y:S02]  /*3e40*/  FSEL R160, R165, RZ, P3 ;  /* 0x000000ffa5a07208 */ /* 0x000fe40001800000 */
[----:B------:R-:W-:Y:S02]  /*3e50*/  FSEL R162, R176, RZ, P4 ;  /* 0x000000ffb0a27208 */ /* 0x000fe40002000000 */
[C---:B------:R-:W-:Y:S02]  /*3e60*/  LOP3.LUT P4, RZ, R187.reuse, 0xff00, RZ, 0xc0, !PT ;  /* 0x0000ff00bbff7812 */ /* 0x040fe4000788c0ff */
[----:B------:R-:W-:-:S02]  /*3e70*/  LOP3.LUT P3, RZ, R187, 0xff0000, RZ, 0xc0, !PT ;  /* 0x00ff0000bbff7812 */ /* 0x000fc4000786c0ff */
[----:B------:R-:W-:Y:S02]  /*3e80*/  FSEL R177, R177, RZ, P4 ;  /* 0x000000ffb1b17208 */ /* 0x000fe40002000000 */
[----:B------:R-:W-:Y:S02]  /*3e90*/  LOP3.LUT P4, RZ, R186, 0xff000000, RZ, 0xc0, !PT ;  /* 0xff000000baff7812 */ /* 0x000fe4000788c0ff */
[----:B------:R-:W-:Y:S02]  /*3ea0*/  FSEL R163, R163, RZ, P3 ;  /* 0x000000ffa3a37208 */ /* 0x000fe40001800000 */
[----:B------:R-:W-:Y:S02]  /*3eb0*/  FSEL R166, R166, RZ, P4 ;  /* 0x000000ffa6a67208 */ /* 0x000fe40002000000 */
[----:B------:R-:W-:Y:S02]  /*3ec0*/  LOP3.LUT P4, RZ, R186, 0xff00, RZ, 0xc0, !PT ;  /* 0x0000ff00baff7812 */ /* 0x000fe4000788c0ff */
[----:B------:R-:W-:-:S02]  /*3ed0*/  F2FP.BF16.F32.PACK_AB R161, R166, R161 ;  /* 0x000000a1a6a1723e */ /* 0x000fc400000010ff */
[----:B------:R-:W1:Y:S01]  /*3ee0*/  LDC.64 R166, c[0x0][0x2f8] ;  /* 0x0000be00ffa67b82 */ /* 0x000e620000000a00 */
[----:B------:R-:W-:Y:S02]  /*3ef0*/  FSEL R164, R164, RZ, P4 ;  /* 0x000000ffa4a47208 */ /* 0x000fe40002000000 */
[----:B------:R-:W-:Y:S02]  /*3f00*/  LOP3.LUT P4, RZ, R187, 0xff000000, RZ, 0xc0, !PT ;  /* 0xff000000bbff7812 */ /* 0x000fe4000788c0ff */
[----:B------:R-:W-:Y:S02]  /*3f10*/  F2FP.BF16.F32.PACK_AB R160, R164, R160 ;  /* 0x000000a0a4a0723e */ /* 0x000fe400000010ff */
[----:B------:R-:W-:Y:S02]  /*3f20*/  FSEL R164, R5, RZ, P4 ;  /* 0x000000ff05a47208 */ /* 0x000fe40002000000 */
[----:B------:R-:W-:Y:S02]  /*3f30*/  @P2 LOP3.LUT P3, RZ, R185, 0xff000000, RZ, 0xc0, !PT ;  /* 0xff000000b9ff2812 */ /* 0x000fe4000786c0ff */
[----:B------:R-:W-:-:S02]  /*3f40*/  F2FP.BF16.F32.PACK_AB R163, R164, R163 ;  /* 0x000000a3a4a3723e */ /* 0x000fc400000010ff */
[----:B------:R-:W-:Y:S02]  /*3f50*/  F2FP.BF16.F32.PACK_AB R162, R177, R162 ;  /* 0x000000a2b1a2723e */ /* 0x000fe400000010ff */
[----:B------:R-:W-:-:S04]  /*3f60*/  @P2 FSEL R5, R5, RZ, P3 ;  /* 0x000000ff05052208 */ /* 0x000fc80001800000 */
[----:B------:R-:W-:-:S04]  /*3f70*/  @P2 F2FP.BF16.F32.PACK_AB R5, RZ, R5 ;  /* 0x00000005ff05223e */ /* 0x000fc800000010ff */
[----:B------:R-:W-:Y:S01]  /*3f80*/  @P2 PRMT R155, R155, 0x5410, R5 ;  /* 0x000054109b9b2816 */ /* 0x000fe20000000005 */
[----:B-1----:R-:W-:-:S05]  /*3f90*/  IMAD.WIDE.U32 R164, R2, 0x10, R166 ;  /* 0x0000001002a47825 */ /* 0x002fca00078e00a6 */
[----:B------:R1:W-:Y:S02]  /*3fa0*/  STG.E.128 desc[UR4][R164.64], R160 ;  /* 0x000000a0a4007986 */ /* 0x0003e4000c101d04 */
[----:B-1----:R-:W-:-:S04]  /*3fb0*/  @P2 LEA R160, P3, R2, UR12, 0x4 ;  /* 0x0000000c02a02c11 */ /* 0x002fc8000f8620ff */
[----:B------:R-:W-:-:S05]  /*3fc0*/  @P2 LEA.HI.X R161, R2, UR13, RZ, 0x4, P3 ;  /* 0x0000000d02a12c11 */ /* 0x000fca00098f24ff */
[----:B------:R4:W-:Y:S04]  /*3fd0*/  @P2 STG.E.128 desc[UR4][R160.64], R152 ;  /* 0x00000098a0002986 */ /* 0x0009e8000c101d04 */
.L_x_1108:
[----:B------:R-:W-:Y:S05]  /*3fe0*/  BSYNC B1 ;  /* 0x0000000000017941 */ /* 0x000fea0003800000 */
.L_x_1107:
[----:B-12-4-:R-:W1:Y:S02]  /*3ff0*/  LDC.64 R160, c[0x0][0x210] ;  /* 0x00008400ffa07b82 */ /* 0x016e640000000a00 */
[----:B-1----:R-:W-:-:S04]  /*4000*/  LEA R3, R160, R3, 0x2 ;  /* 0x00000003a0037211 */ /* 0x002fc800078e10ff */
[----:B------:R-:W-:-:S13]  /*4010*/  ISETP.GE.AND P2, PT, R3, R161, PT ;  /* 0x000000a10300720c */ /* 0x000fda0003f46270 */
[----:B------:R-:W-:Y:S05]  /*4020*/  @!P2 BRA `(.L_x_1109) ;  /* 0xffffffc800d4a947 */ /* 0x000fea000383ffff */
.L_x_1095:
[----:B------:R-:W-:Y:S05]  /*4030*/  BSYNC B0 ;  /* 0x0000000000007941 */ /* 0x000fea0003800000 */
.L_x_1094:
[----:B-----5:R-:W1:Y:S01]  /*4040*/  S2R R8, SR_TID.X ;  /* 0x0000000000087919 */ /* 0x020e620000002100 */
[----:B------:R-:W-:Y:S01]  /*4050*/  MOV R2, 0x400 ;  /* 0x0000040000027802 */ /* 0x000fe20000000f00 */
[----:B------:R-:W-:Y:S05]  /*4060*/  WARPSYNC.ALL ;  /* 0x0000000000007948 */ /* 0x000fea0003800000 */
[----:B------:R-:W2:Y:S01]  /*4070*/  S2R R3, SR_CgaCtaId ;  /* 0x0000000000037919 */ /* 0x000ea20000008800 */
[----:B------:R-:W-:Y:S01]  /*4080*/  ULDC.64 UR18, c[0x0][0x2d8] ;  /* 0x0000b60000127ab9 */ /* 0x000fe20000000a00 */
[----:B------:R-:W-:Y:S01]  /*4090*/  ULDC.64 UR20, c[0x0][0x2d0] ;  /* 0x0000b40000147ab9 */ /* 0x000fe20000000a00 */
[----:B------:R-:W-:Y:S01]  /*40a0*/  BSSY B0, `(.L_x_1110) ;  /* 0x000010e000007945 */ /* 0x000fe20003800000 */
[----:B------:R-:W4:Y:S01]  /*40b0*/  S2R R5, SR_CTAID.X ;  /* 0x0000000000057919 */ /* 0x000f220000002500 */
[----:B-1----:R-:W-:-:S02]  /*40c0*/  SHF.R.U32.HI R0, RZ, 0x5, R8 ;  /* 0x00000005ff007819 */ /* 0x002fc40000011608 */
[----:B------:R-:W-:Y:S02]  /*40d0*/  LOP3.LUT R7, R8, 0x1f, RZ, 0xc0, !PT ;  /* 0x0000001f08077812 */ /* 0x000fe400078ec0ff */
[----:B------:R-:W-:-:S03]  /*40e0*/  IADD3 R6, R4, 0x7f, -R8 ;  /* 0x0000007f04067810 */ /* 0x000fc60007ffe808 */
[----:B------:R-:W-:Y:S01]  /*40f0*/  IMAD R0, R0, 0x60, R7 ;  /* 0x0000006000007824 */ /* 0x000fe200078e0207 */
[----:B--2---:R-:W-:Y:S02]  /*4100*/  LEA R3, R3, R2, 0x18 ;  /* 0x0000000203037211 */ /* 0x004fe400078ec0ff */
[----:B------:R-:W-:Y:S01]  /*4110*/  LOP3.LUT P5, RZ, R6, 0xffffff80, RZ, 0xc0, !PT ;  /* 0xffffff8006ff7812 */ /* 0x000fe200078ac0ff */
[----:B----4-:R-:W-:Y:S01]  /*4120*/  IMAD R7, R5, R4, RZ ;  /* 0x0000000405077224 */ /* 0x010fe200078e02ff */
[----:B------:R-:W-:Y:S01]  /*4130*/  LEA R5, R0, R3, 0x5 ;  /* 0x0000000300057211 */ /* 0x000fe200078e28ff */
[----:B------:R-:W-:Y:S01]  /*4140*/  IMAD R0, R8, 0x4, R3 ;  /* 0x0000000408007824 */ /* 0x000fe200078e0203 */
[C---:B------:R-:W-:Y:S02]  /*4150*/  ISETP.GE.U32.AND P0, PT, R6.reuse, 0x100, PT ;  /* 0x000001000600780c */ /* 0x040fe40003f06070 */
[----:B------:R-:W-:Y:S01]  /*4160*/  IADD3 R2, P6, R7, R8, RZ ;  /* 0x0000000807027210 */ /* 0x000fe20007fde0ff */
[----:B------:R-:W-:Y:S01]  /*4170*/  STS.128 [R5], R72 ;  /* 0x0000004805007388 */ /* 0x000fe20000000c00 */
[----:B------:R-:W-:-:S02]  /*4180*/  ISETP.GE.U32.AND P1, PT, R6, 0x180, PT ;  /* 0x000001800600780c */ /* 0x000fc40003f26070 */
[C---:B------:R-:W-:Y:S01]  /*4190*/  ISETP.GE.U32.AND P2, PT, R6.reuse, 0x200, PT ;  /* 0x000002000600780c */ /* 0x040fe20003f46070 */
[----:B------:R-:W-:Y:S01]  /*41a0*/  STS.128 [R5+0x10], R76 ;  /* 0x0000104c05007388 */ /* 0x000fe20000000c00 */
[C---:B------:R-:W-:Y:S02]  /*41b0*/  ISETP.GE.U32.AND P3, PT, R6.reuse, 0x280, PT ;  /* 0x000002800600780c */ /* 0x040fe40003f66070 */
[----:B------:R-:W-:Y:S01]  /*41c0*/  ISETP.GE.U32.AND P4, PT, R6, 0x300, PT ;  /* 0x000003000600780c */ /* 0x000fe20003f86070 */
[----:B------:R-:W-:Y:S04]  /*41d0*/  STS.128 [R5+0x400], R40 ;  /* 0x0004002805007388 */ /* 0x000fe80000000c00 */
[----:B------:R-:W-:Y:S04]  /*41e0*/  STS.128 [R5+0x410], R60 ;  /* 0x0004103c05007388 */ /* 0x000fe80000000c00 */
[----:B------:R-:W-:Y:S04]  /*41f0*/  STS.128 [R5+0x800], R84 ;  /* 0x0008005405007388 */ /* 0x000fe80000000c00 */
[----:B------:R-:W-:Y:S01]  /*4200*/  STS.128 [R5+0x810], R88 ;  /* 0x0008105805007388 */ /* 0x000fe20000000c00 */
[----:B------:R-:W-:Y:S06]  /*4210*/  BAR.SYNC.DEFER_BLOCKING 0x0 ;  /* 0x0000000000007b1d */ /* 0x000fec0000010000 */
[----:B------:R-:W1:Y:S04]  /*4220*/  LDS R3, [R0] ;  /* 0x0000000000037984 */ /* 0x000e680000000800 */
[----:B------:R-:W2:Y:S04]  /*4230*/  LDS R4, [R0+0x200] ;  /* 0x0002000000047984 */ /* 0x000ea80000000800 */
[----:B------:R-:W4:Y:S04]  /*4240*/  LDS R10, [R0+0xc00] ;  /* 0x000c0000000a7984 */ /* 0x000f280000000800 */
[----:B------:R-:W0:Y:S04]  /*4250*/  LDS R11, [R0+0xe00] ;  /* 0x000e0000000b7984 */ /* 0x000e280000000800 */
[----:B------:R-:W3:Y:S04]  /*4260*/  LDS R6, [R0+0x400] ;  /* 0x0004000000067984 */ /* 0x000ee80000000800 */
[----:B------:R-:W3:Y:S04]  /*4270*/  LDS R13, [R0+0x1000] ;  /* 0x00100000000d7984 */ /* 0x000ee80000000800 */
[----:B------:R-:W3:Y:S04]  /*4280*/  LDS R7, [R0+0x600] ;  /* 0x0006000000077984 */ /* 0x000ee80000000800 */
[----:B------:R-:W3:Y:S04]  /*4290*/  LDS R12, [R0+0x1200] ;  /* 0x00120000000c7984 */ /* 0x000ee80000000800 */
[----:B------:R-:W3:Y:S04]  /*42a0*/  LDS R8, [R0+0x800] ;  /* 0x0008000000087984 */ /* 0x000ee80000000800 */
[----:B------:R-:W3:Y:S04]  /*42b0*/  LDS R15, [R0+0x1400] ;  /* 0x00140000000f7984 */ /* 0x000ee80000000800 */
[----:B------:R-:W3:Y:S01]  /*42c0*/  LDS R9, [R0+0xa00] ;  /* 0x000a000000097984 */ /* 0x000ee20000000800 */
[----:B-1----:R-:W-:-:S03]  /*42d0*/  FADD.FTZ R3, RZ, R3 ;  /* 0x00000003ff037221 */ /* 0x002fc60000010000 */
[----:B------:R-:W1:Y:S01]  /*42e0*/  LDS R14, [R0+0x1600] ;  /* 0x00160000000e7984 */ /* 0x000e620000000800 */
[----:B--2---:R-:W-:-:S03]  /*42f0*/  FADD.FTZ R4, RZ, R4 ;  /* 0x00000004ff047221 */ /* 0x004fc60000010000 */
[----:B------:R-:W2:Y:S01]  /*4300*/  LDS R16, [R0+0x1800] ;  /* 0x0018000000107984 */ /* 0x000ea20000000800 */
[----:B----4-:R-:W-:-:S03]  /*4310*/  FADD.FTZ R3, R3, R10 ;  /* 0x0000000a03037221 */ /* 0x010fc60000010000 */
[----:B------:R-:W4:Y:S01]  /*4320*/  LDS R17, [R0+0x1a00] ;  /* 0x001a000000117984 */ /* 0x000f220000000800 */
[----:B0-----:R-:W-:-:S03]  /*4330*/  FADD.FTZ R4, R4, R11 ;  /* 0x0000000b04047221 */ /* 0x001fc60000010000 */
[----:B------:R-:W0:Y:S01]  /*4340*/  LDS R19, [R0+0x1c00] ;  /* 0x001c000000137984 */ /* 0x000e220000000800 */
[----:B---3--:R-:W-:-:S03]  /*4350*/  FADD.FTZ R6, RZ, R6 ;  /* 0x00000006ff067221 */ /* 0x008fc60000010000 */
[----:B------:R-:W3:Y:S01]  /*4360*/  LDS R18, [R0+0x1e00] ;  /* 0x001e000000127984 */ /* 0x000ee20000000800 */
[----:B------:R-:W-:-:S03]  /*4370*/  FADD.FTZ R6, R6, R13 ;  /* 0x0000000d06067221 */ /* 0x000fc60000010000 */
[----:B------:R-:W3:Y:S01]  /*4380*/  LDS R21, [R0+0x2000] ;  /* 0x0020000000157984 */ /* 0x000ee20000000800 */
[----:B------:R-:W-:-:S03]  /*4390*/  FADD.FTZ R7, RZ, R7 ;  /* 0x00000007ff077221 */ /* 0x000fc60000010000 */
        /* <DEDUP_REMOVED lines=9> */
[----:B-1----:R-:W-:-:S03]  /*4430*/  FADD.FTZ R9, R9, R14 ;  /* 0x0000000e09097221 */ /* 0x002fc60000010000 */
[----:B------:R-:W1:Y:S01]  /*4440*/  LDS R27, [R0+0x2c00] ;  /* 0x002c0000001b7984 */ /* 0x000e620000000800 */
[----:B--2---:R-:W-:-:S03]  /*4450*/  FADD.FTZ R3, R3, R16 ;  /* 0x0000001003037221 */ /* 0x004fc60000010000 */
[----:B------:R-:W2:Y:S01]  /*4460*/  LDS R26, [R0+0x2e00] ;  /* 0x002e0000001a7984 */ /* 0x000ea20000000800 */
[----:B----4-:R-:W-:Y:S01]  /*4470*/  FADD.FTZ R4, R4, R17 ;  /* 0x0000001104047221 */ /* 0x010fe20000010000 */
[----:B------:R-:W-:Y:S01]  /*4480*/  BAR.SYNC.DEFER_BLOCKING 0x0 ;  /* 0x0000000000007b1d */ /* 0x000fe20000010000 */
[----:B0-----:R-:W-:Y:S01]  /*4490*/  FADD.FTZ R6, R6, R19 ;  /* 0x0000001306067221 */ /* 0x001fe20000010000 */
[----:B---3--:R-:W-:Y:S01]  /*44a0*/  FADD.FTZ R7, R7, R18 ;  /* 0x0000001207077221 */ /* 0x008fe20000010000 */
        /* <DEDUP_REMOVED lines=44> */
[----:B------:R-:W4:Y:S04]  /*4770*/  LDS R4, [R0+0x2600] ;  /* 0x0026000000047984 */ /* 0x000f280000000800 */
[----:B------:R-:W4:Y:S01]  /*4780*/  LDS R9, [R0+0x2800] ;  /* 0x0028000000097984 */ /* 0x000f220000000800 */
        /* <DEDUP_REMOVED lines=9> */
[----:B------:R-:W-:Y:S01]  /*4820*/  FADD.FTZ R10, R37, R10 ;  /* 0x0000000a250a7221 */ /* 0x000fe20000010000 */
        /* <DEDUP_REMOVED lines=71> */
[----:B------:R-:W0:Y:S04]  /*4ca0*/  LDS R24, [R0+0xa00] ;  /* 0x000a000000187984 */ /* 0x000e280000000800 */
[----:B------:R-:W1:Y:S04]  /*4cb0*/  LDS R73, [R0+0x1600] ;  /* 0x0016000000497984 */ /* 0x000e680000000800 */
[----:B------:R-:W2:Y:S04]  /*4cc0*/  LDS R5, [R0+0x200] ;  /* 0x0002000000057984 */ /* 0x000ea80000000800 */
[----:B------:R-:W3:Y:S04]  /*4cd0*/  LDS R37, [R0+0x2200] ;  /* 0x0022000000257984 */ /* 0x000ee80000000800 */
[----:B------:R-:W4:Y:S04]  /*4ce0*/  LDS R10, [R0+0xe00] ;  /* 0x000e0000000a7984 */ /* 0x000f280000000800 */
[----:B------:R-:W4:Y:S04]  /*4cf0*/  LDS R4, [R0] ;  /* 0x0000000000047984 */ /* 0x000f280000000800 */
        /* <DEDUP_REMOVED lines=11> */
[----:B---3--:R-:W-:Y:S01]  /*4db0*/  FADD.FTZ R24, R24, R37 ;  /* 0x0000002518187221 */ /* 0x008fe20000010000 */
[----:B------:R-:W-:Y:S02]  /*4dc0*/  IADD3.X R37, RZ, RZ, RZ, P6, !PT ;  /* 0x000000ffff257210 */ /* 0x000fe400037fe4ff */
[----:B------:R-:W3:Y:S01]  /*4dd0*/  LDS R75, [R0+0x2e00] ;  /* 0x002e0000004b7984 */ /* 0x000ee20000000800 */
[----:B----4-:R-:W-:Y:S01]  /*4de0*/  FADD.FTZ R5, R5, R10 ;  /* 0x0000000a05057221 */ /* 0x010fe20000010000 */
[C---:B------:R-:W-:Y:S02]  /*4df0*/  SHF.L.U32 R10, R2.reuse, 0x2, RZ ;  /* 0x00000002020a7819 */ /* 0x040fe400000006ff */
[----:B------:R-:W4:Y:S01]  /*4e00*/  LDS R28, [R0+0x1a00] ;  /* 0x001a0000001c7984 */ /* 0x000f220000000800 */
[----:B------:R-:W-:Y:S01]  /*4e10*/  SHF.L.U64.HI R20, R2, 0x2, R37 ;  /* 0x0000000202147819 */ /* 0x000fe20000010225 */
[----:B------:R-:W-:Y:S01]  /*4e20*/  FADD.FTZ R4, RZ, R4 ;  /* 0x00000004ff047221 */ /* 0x000fe20000010000 */
[----:B------:R-:W-:Y:S01]  /*4e30*/  IADD3 R18, P6, R10, UR18, RZ ;  /* 0x000000120a127c10 */ /* 0x000fe2000ffde0ff */
[----:B------:R-:W4:Y:S01]  /*4e40*/  LDS R35, [R0+0x1c00] ;  /* 0x001c000000237984 */ /* 0x000f220000000800 */
[----:B------:R-:W-:-:S02]  /*4e50*/  FADD.FTZ R7, RZ, R7 ;  /* 0x00000007ff077221 */ /* 0x000fc40000010000 */
[----:B------:R-:W-:Y:S01]  /*4e60*/  IADD3.X R49, R20, UR19, RZ, P6, !PT ;  /* 0x0000001314317c10 */ /* 0x000fe2000b7fe4ff */
[----:B------:R-:W4:Y:S01]  /*4e70*/  LDS R8, [R0+0x1e00] ;  /* 0x001e000000087984 */ /* 0x000f220000000800 */
[----:B------:R-:W-:Y:S01]  /*4e80*/  IADD3 R16, P6, R10, UR20, RZ ;  /* 0x000000140a107c10 */ /* 0x000fe2000ffde0ff */
[----:B------:R-:W-:Y:S01]  /*4e90*/  ULDC.64 UR18, c[0x0][0x2e8] ;  /* 0x0000ba0000127ab9 */ /* 0x000fe20000000a00 */
[----:B------:R-:W-:Y:S01]  /*4ea0*/  FADD.FTZ R4, R4, R29 ;  /* 0x0000001d04047221 */ /* 0x000fe20000010000 */
[----:B------:R-:W4:Y:S01]  /*4eb0*/  LDS R14, [R0+0x2000] ;  /* 0x00200000000e7984 */ /* 0x000f220000000800 */
[----:B------:R-:W-:Y:S01]  /*4ec0*/  FADD.FTZ R7, R7, R12 ;  /* 0x0000000c07077221 */ /* 0x000fe20000010000 */
[----:B------:R-:W-:Y:S01]  /*4ed0*/  IADD3.X R47, R20, UR21, RZ, P6, !PT ;  /* 0x00000015142f7c10 */ /* 0x000fe2000b7fe4ff */
[----:B------:R-:W-:Y:S01]  /*4ee0*/  ULDC.64 UR20, c[0x0][0x2e0] ;  /* 0x0000b80000147ab9 */ /* 0x000fe20000000a00 */
[----:B------:R-:W4:Y:S01]  /*4ef0*/  LDS R39, [R0+0x2400] ;  /* 0x0024000000277984 */ /* 0x000f220000000800 */
[----:B------:R-:W-:Y:S01]  /*4f00*/  IADD3 R12, P6, R10, UR18, RZ ;  /* 0x000000120a0c7c10 */ /* 0x000fe2000ffde0ff */
[----:B------:R-:W-:Y:S01]  /*4f10*/  FADD.FTZ R4, R4, R33 ;  /* 0x0000002104047221 */ /* 0x000fe20000010000 */
[----:B------:R-:W-:-:S02]  /*4f20*/  FADD.FTZ R6, RZ, R6 ;  /* 0x00000006ff067221 */ /* 0x000fc40000010000 */
[----:B------:R-:W-:Y:S01]  /*4f30*/  IADD3.X R33, R20, UR19, RZ, P6, !PT ;  /* 0x0000001314217c10 */ /* 0x000fe2000b7fe4ff */
[----:B------:R-:W4:Y:S01]  /*4f40*/  LDS R29, [R0+0x2600] ;  /* 0x00260000001d7984 */ /* 0x000f220000000800 */
[----:B------:R-:W-:Y:S01]  /*4f50*/  IADD3 R10, P6, R10, UR20, RZ ;  /* 0x000000140a0a7c10 */ /* 0x000fe2000ffde0ff */
[----:B0-----:R-:W-:Y:S02]  /*4f60*/  FADD.FTZ R9, RZ, R9 ;  /* 0x00000009ff097221 */ /* 0x001fe40000010000 */
[----:B------:R-:W0:Y:S01]  /*4f70*/  LDS R2, [R0+0x2800] ;  /* 0x0028000000027984 */ /* 0x000e220000000800 */
[----:B-1----:R-:W-:Y:S01]  /*4f80*/  FADD.FTZ R6, R6, R31 ;  /* 0x0000001f06067221 */ /* 0x002fe20000010000 */
[----:B------:R-:W-:Y:S02]  /*4f90*/  IADD3.X R31, R20, UR21, RZ, P6, !PT ;  /* 0x00000015141f7c10 */ /* 0x000fe4000b7fe4ff */
[----:B------:R-:W1:Y:S01]  /*4fa0*/  LDS R37, [R0+0x2a00] ;  /* 0x002a000000257984 */ /* 0x000e620000000800 */
[----:B--2---:R-:W-:-:S03]  /*4fb0*/  FADD.FTZ R9, R9, R26 ;  /* 0x0000001a09097221 */ /* 0x004fc60000010000 */
[----:B------:R2:W0:Y:S01]  /*4fc0*/  LDS R45, [R0+0x2c00] ;  /* 0x002c0000002d7984 */ /* 0x0004220000000800 */
[----:B---3--:R-:W-:Y:S01]  /*4fd0*/  FADD.FTZ R75, R24, R75 ;  /* 0x0000004b184b7221 */ /* 0x008fe20000010000 */
[----:B----4-:R-:W-:Y:S01]  /*4fe0*/  FADD.FTZ R28, R5, R28 ;  /* 0x0000001c051c7221 */ /* 0x010fe20000010000 */
[----:B------:R-:W-:Y:S01]  /*4ff0*/  FADD.FTZ R35, R6, R35 ;  /* 0x0000002306237221 */ /* 0x000fe20000010000 */
[----:B--2---:R-:W-:Y:S01]  /*5000*/  FADD.FTZ R0, R7, R8 ;  /* 0x0000000807007221 */ /* 0x004fe20000010000 */
        /* <DEDUP_REMOVED lines=21> */
[----:B------:R3:W-:Y:S01]  /*5160*/  STG.E desc[UR4][R4.64], R61 ;  /* 0x0000003d04007986 */ /* 0x0007e2000c101904 */
[----:B------:R-:W-:-:S09]  /*5170*/  IADD3.X R31, RZ, R31, RZ, P5, !PT ;  /* 0x0000001fff1f7210 */ /* 0x000fd20002ffe4ff */
.L_x_1111:
[----:B------:R-:W-:Y:S05]  /*5180*/  BSYNC B0 ;  /* 0x0000000000007941 */ /* 0x000fea0003800000 */
.L_x_1110:
[----:B------:R-:W-:Y:S01]  /*5190*/  BSSY B0, `(.L_x_1112) ;  /* 0x0000017000007945 */ /* 0x000fe20003800000 */
[----:B------:R-:W-:-:S03]  /*51a0*/  FADD.FTZ R29, R28, R29 ;  /* 0x0000001d1c1d7221 */ /* 0x000fc60000010000 */
[----:B------:R-:W-:Y:S05]  /*51b0*/  @!P0 BRA `(.L_x_1113) ;  /* 0x0000000000508947 */ /* 0x000fea0003800000 */
[----:B---3--:R-:W-:Y:S01]  /*51c0*/  MOV R4, R18 ;  /* 0x0000001200047202 */ /* 0x008fe20000000f00 */
        /* <DEDUP_REMOVED lines=13> */
[----:B------:R-:W-:Y:S02]  /*52a0*/  IADD3.X R33, RZ, R33, RZ, P0, !PT ;  /* 0x00000021ff217210 */ /* 0x000fe400007fe4ff */
[----:B--2---:R-:W-:Y:S02]  /*52b0*/  MOV R4, R10 ;  /* 0x0000000a00047202 */ /* 0x004fe40000000f00 */
[----:B------:R-:W-:Y:S02]  /*52c0*/  MOV R5, R31 ;  /* 0x0000001f00057202 */ /* 0x000fe40000000f00 */
[----:B------:R-:W-:-:S03]  /*52d0*/  IADD3 R10, P6, R10, 0x200, RZ ;  /* 0x000002000a0a7810 */ /* 0x000fc60007fde0ff */
[----:B------:R4:W-:Y:S01]  /*52e0*/  STG.E desc[UR4][R4.64], R63 ;  /* 0x0000003f04007986 */ /* 0x0009e2000c101904 */
[----:B------:R-:W-:-:S09]  /*52f0*/  IADD3.X R31, RZ, R31, RZ, P6, !PT ;  /* 0x0000001fff1f7210 */ /* 0x000fd200037fe4ff */
.L_x_1113:
[----:B------:R-:W-:Y:S05]  /*5300*/  BSYNC B0 ;  /* 0x0000000000007941 */ /* 0x000fea0003800000 */
.L_x_1112:
[----:B------:R-:W-:Y:S01]  /*5310*/  BSSY B0, `(.L_x_1114) ;  /* 0x0000017000007945 */ /* 0x000fe20003800000 */
[----:B0-----:R-:W-:-:S03]  /*5320*/  FADD.FTZ R35, R35, R2 ;  /* 0x0000000223237221 */ /* 0x001fc60000010000 */
[----:B------:R-:W-:Y:S05]  /*5330*/  @!P1 BRA `(.L_x_1115) ;  /* 0x0000000000509947 */ /* 0x000fea0003800000 */
[----:B---34-:R-:W-:Y:S01]  /*5340*/  MOV R4, R18 ;  /* 0x0000001200047202 */ /* 0x018fe20000000f00 */
        /* <DEDUP_REMOVED lines=17> */
[----:B------:R2:W-:Y:S01]  /*5460*/  STG.E desc[UR4][R4.64], R65 ;  /* 0x0000004104007986 */ /* 0x0005e2000c101904 */
[----:B------:R-:W-:-:S09]  /*5470*/  IADD3.X R31, RZ, R31, RZ, P6, !PT ;  /* 0x0000001fff1f7210 */ /* 0x000fd200037fe4ff */
.L_x_1115:
[----:B------:R-:W-:Y:S05]  /*5480*/  BSYNC B0 ;  /* 0x0000000000007941 */ /* 0x000fea0003800000 */
.L_x_1114:
[----:B------:R-:W-:Y:S01]  /*5490*/  BSSY B0, `(.L_x_1116) ;  /* 0x0000017000007945 */ /* 0x000fe20003800000 */
[----:B-1----:R-:W-:-:S03]  /*54a0*/  FADD.FTZ R37, R0, R37 ;  /* 0x0000002500257221 */ /* 0x002fc60000010000 */
        /* <DEDUP_REMOVED lines=21> */
.L_x_1117:
[----:B------:R-:W-:Y:S05]  /*5600*/  BSYNC B0 ;  /* 0x0000000000007941 */ /* 0x000fea0003800000 */
.L_x_1116:
        /* <DEDUP_REMOVED lines=23> */
.L_x_1119:
[----:B------:R-:W-:Y:S05]  /*5780*/  BSYNC B0 ;  /* 0x0000000000007941 */ /* 0x000fea0003800000 */
.L_x_1118:
        /* <DEDUP_REMOVED lines=9> */
[----:B------:R-:W-:Y:S02]  /*5820*/  MOV R4, R10 ;  /* 0x0000000a00047202 */ /* 0x000fe40000000f00 */
[----:B------:R-:W-:Y:S02]  /*5830*/  MOV R5, R31 ;  /* 0x0000001f00057202 */ /* 0x000fe40000000f00 */
[----:B------:R-:W-:Y:S04]  /*5840*/  STG.E desc[UR4][R2.64], R75 ;  /* 0x0000004b02007986 */ /* 0x000fe8000c101904 */
[----:B------:R-:W-:Y:S01]  /*5850*/  STG.E desc[UR4][R4.64], R71 ;  /* 0x0000004704007986 */ /* 0x000fe2000c101904 */
[----:B------:R-:W-:Y:S05]  /*5860*/  EXIT ;  /* 0x000000000000794d */ /* 0x000fea0003800000 */
.L_x_1102:
[----:B------:R-:W-:Y:S01]  /*5870*/  HFMA2.MMA R161, -RZ, RZ, 0, 1.847743988037109375e-06 ;  /* 0x0000001fffa17435 */ /* 0x000fe200000001ff */
[----:B------:R-:W-:Y:S01]  /*5880*/  BSSY B1, `(.L_x_1120) ;  /* 0x0000007000017945 */ /* 0x000fe20003800000 */
[----:B------:R-:W-:Y:S01]  /*5890*/  MOV R163, R220 ;  /* 0x000000dc00a37202 */ /* 0x000fe20000000f00 */
[----:B------:R-:W-:Y:S01]  /*58a0*/  IMAD.MOV.U32 R162, RZ, RZ, 0x1 ;  /* 0x00000001ffa27424 */ /* 0x000fe200078e00ff */
[----:B------:R-:W-:-:S07]  /*58b0*/  MOV R160, 0xffffffff ;  /* 0xffffffff00a07802 */ /* 0x000fce0000000f00 */
[----:B-----5:R-:W-:Y:S05]  /*58c0*/  WARPSYNC.COLLECTIVE R160, `(.L_x_1121) ;  /* 0x00000000a0087348 */ /* 0x020fea0003c00000 */
[----:B------:R0:W1:Y:S02]  /*58d0*/  SHFL.BFLY P2, R164, R163, R162, R161 ;  /* 0x0c0000a2a3a47389 */ /* 0x00006400000400a1 */
[----:B01---5:R-:W-:Y:S01]  /*58e0*/  ENDCOLLECTIVE ;  /* 0x000000000000791b */ /* 0x023fe20003800000 */
.L_x_1121:
[----:B------:R-:W-:Y:S05]  /*58f0*/  BSYNC B1 ;  /* 0x0000000000017941 */ /* 0x000fea0003800000 */
.L_x_1120:
[----:B------:R-:W-:Y:S01]  /*5900*/  HFMA2.MMA R161, -RZ, RZ, 0, 1.847743988037109375e-06 ;  /* 0x0000001fffa17435 */ /* 0x000fe200000001ff */
[----:B------:R-:W-:Y:S01]  /*5910*/  MOV R163, R221 ;  /* 0x000000dd00a37202 */ /* 0x000fe20000000f00 */
[----:B------:R-:W-:Y:S01]  /*5920*/  IMAD.MOV.U32 R162, RZ, RZ, 0x1 ;  /* 0x00000001ffa27424 */ /* 0x000fe200078e00ff */
[----:B------:R-:W-:Y:S01]  /*5930*/  MOV R160, 0xffffffff ;  /* 0xffffffff00a07802 */ /* 0x000fe20000000f00 */
[----:B------:R-:W-:-:S07]  /*5940*/  FADD.FTZ R220, R164, R220 ;  /* 0x000000dca4dc7221 */ /* 0x000fce0000010000 */
[----:B------:R-:W-:Y:S05]  /*5950*/  WARPSYNC.COLLECTIVE R160, `(.L_x_1122) ;  /* 0x00000000a0087348 */ /* 0x000fea0003c00000 */
[----:B------:R0:W1:Y:S02]  /*5960*/  SHFL.BFLY P2, R164, R163, R162, R161 ;  /* 0x0c0000a2a3a47389 */ /* 0x00006400000400a1 */
[----:B01----:R-:W-:Y:S01]  /*5970*/  ENDCOLLECTIVE ;  /* 0x000000000000791b */ /* 0x003fe20003800000 */
.L_x_1122:
[----:B------:R-:W-:Y:S01]  /*5980*/  HFMA2.MMA R162, -RZ, RZ, 0, 1.1920928955078125e-07 ;  /* 0x00000002ffa27435 */ /* 0x000fe200000001ff */
[----:B------:R-:W-:Y:S01]  /*5990*/  IMAD.MOV.U32 R163, RZ, RZ, R220 ;  /* 0x000000ffffa37224 */ /* 0x000fe200078e00dc */
[----:B------:R-:W-:-:S09]  /*59a0*/  MOV R166, R164 ;  /* 0x000000a400a67202 */ /* 0x000fd20000000f00 */
[----:B------:R-:W-:Y:S05]  /*59b0*/  WARPSYNC.COLLECTIVE R160, `(.L_x_1123) ;  /* 0x00000000a0087348 */ /* 0x000fea0003c00000 */
[----:B------:R0:W1:Y:S02]  /*59c0*/  SHFL.BFLY P2, R164, R163, R162, R161 ;  /* 0x0c0000a2a3a47389 */ /* 0x00006400000400a1 */
[----:B01----:R-:W-:Y:S01]  /*59d0*/  ENDCOLLECTIVE ;  /* 0x000000000000791b */ /* 0x003fe20003800000 */
.L_x_1123:
[----:B------:R-:W-:-:S05]  /*59e0*/  FADD.FTZ R221, R166, R221 ;  /* 0x000000dda6dd7221 */ /* 0x000fca0000010000 */
[----:B------:R-:W-:Y:S01]  /*59f0*/  MOV R163, R221 ;  /* 0x000000dd00a37202 */ /* 0x000fe20000000f00 */
[----:B------:R-:W-:-:S07]  /*5a00*/  FADD.FTZ R220, R220, R164 ;  /* 0x000000a4dcdc7221 */ /* 0x000fce0000010000 */
[----:B------:R-:W-:Y:S05]  /*5a10*/  WARPSYNC.COLLECTIVE R160, `(.L_x_1124) ;  /* 0x00000000a0087348 */ /* 0x000fea0003c00000 */
[----:B------:R0:W1:Y:S02]  /*5a20*/  SHFL.BFLY P2, R164, R163, R162, R161 ;  /* 0x0c0000a2a3a47389 */ /* 0x00006400000400a1 */
[----:B01----:R-:W-:Y:S01]  /*5a30*/  ENDCOLLECTIVE ;  /* 0x000000000000791b */ /* 0x003fe20003800000 */
.L_x_1124:
[----:B------:R-:W-:Y:S01]  /*5a40*/  HFMA2.MMA R162, -RZ, RZ, 0, 2.384185791015625e-07 ;  /* 0x00000004ffa27435 */ /* 0x000fe200000001ff */
[----:B------:R-:W-:Y:S01]  /*5a50*/  IMAD.MOV.U32 R163, RZ, RZ, R220 ;  /* 0x000000ffffa37224 */ /* 0x000fe200078e00dc */
[----:B------:R-:W-:-:S09]  /*5a60*/  MOV R166, R164 ;  /* 0x000000a400a67202 */ /* 0x000fd20000000f00 */
[----:B------:R-:W-:Y:S05]  /*5a70*/  WARPSYNC.COLLECTIVE R160, `(.L_x_1125) ;  /* 0x00000000a0087348 */ /* 0x000fea0003c00000 */
[----:B------:R0:W1:Y:S02]  /*5a80*/  SHFL.BFLY P2, R164, R163, R162, R161 ;  /* 0x0c0000a2a3a47389 */ /* 0x00006400000400a1 */
[----:B01----:R-:W-:Y:S01]  /*5a90*/  ENDCOLLECTIVE ;  /* 0x000000000000791b */ /* 0x003fe20003800000 */
.L_x_1125:
[----:B------:R-:W-:-:S05]  /*5aa0*/  FADD.FTZ R221, R221, R166 ;  /* 0x000000a6dddd7221 */ /* 0x000fca0000010000 */
[----:B------:R-:W-:Y:S01]  /*5ab0*/  MOV R163, R221 ;  /* 0x000000dd00a37202 */ /* 0x000fe20000000f00 */
[----:B------:R-:W-:-:S07]  /*5ac0*/  FADD.FTZ R220, R220, R164 ;  /* 0x000000a4dcdc7221 */ /* 0x000fce0000010000 */
[----:B------:R-:W-:Y:S05]  /*5ad0*/  WARPSYNC.COLLECTIVE R160, `(.L_x_1126) ;  /* 0x00000000a0087348 */ /* 0x000fea0003c00000 */
[----:B------:R0:W1:Y:S02]  /*5ae0*/  SHFL.BFLY P2, R164, R163, R162, R161 ;  /* 0x0c0000a2a3a47389 */ /* 0x00006400000400a1 */
[----:B01----:R-:W-:Y:S01]  /*5af0*/  ENDCOLLECTIVE ;  /* 0x000000000000791b */ /* 0x003fe20003800000 */
.L_x_1126:
[----:B------:R-:W-:Y:S01]  /*5b00*/  HFMA2.MMA R162, -RZ, RZ, 0, 4.76837158203125e-07 ;  /* 0x00000008ffa27435 */ /* 0x000fe200000001ff */
[----:B------:R-:W-:Y:S01]  /*5b10*/  IMAD.MOV.U32 R163, RZ, RZ, R220 ;  /* 0x000000ffffa37224 */ /* 0x000fe200078e00dc */
[----:B------:R-:W-:-:S09]  /*5b20*/  MOV R166, R164 ;  /* 0x000000a400a67202 */ /* 0x000fd20000000f00 */
[----:B------:R-:W-:Y:S05]  /*5b30*/  WARPSYNC.COLLECTIVE R160, `(.L_x_1127) ;  /* 0x00000000a0087348 */ /* 0x000fea0003c00000 */
[----:B------:R0:W1:Y:S02]  /*5b40*/  SHFL.BFLY P2, R164, R163, R162, R161 ;  /* 0x0c0000a2a3a47389 */ /* 0x00006400000400a1 */
[----:B01----:R-:W-:Y:S01]  /*5b50*/  ENDCOLLECTIVE ;  /* 0x000000000000791b */ /* 0x003fe20003800000 */
.L_x_1127:
[----:B------:R-:W-:-:S05]  /*5b60*/  FADD.FTZ R221, R221, R166 ;  /* 0x000000a6dddd7221 */ /* 0x000fca0000010000 */
[----:B------:R-:W-:Y:S01]  /*5b70*/  MOV R163, R221 ;  /* 0x000000dd00a37202 */ /* 0x000fe20000000f00 */
[----:B------:R-:W-:-:S07]  /*5b80*/  FADD.FTZ R220, R220, R164 ;  /* 0x000000a4dcdc7221 */ /* 0x000fce0000010000 */
[----:B------:R-:W-:Y:S05]  /*5b90*/  WARPSYNC.COLLECTIVE R160, `(.L_x_1128) ;  /* 0x00000000a0087348 */ /* 0x000fea0003c00000 */
[----:B------:R0:W1:Y:S02]  /*5ba0*/  SHFL.BFLY P2, R164, R163, R162, R161 ;  /* 0x0c0000a2a3a47389 */ /* 0x00006400000400a1 */
[----:B01----:R-:W-:Y:S01]  /*5bb0*/  ENDCOLLECTIVE ;  /* 0x000000000000791b */ /* 0x003fe20003800000 */
.L_x_1128:
[----:B------:R-:W-:Y:S01]  /*5bc0*/  HFMA2.MMA R162, -RZ, RZ, 0, 9.5367431640625e-07 ;  /* 0x00000010ffa27435 */ /* 0x000fe200000001ff */
[----:B------:R-:W-:Y:S01]  /*5bd0*/  IMAD.MOV.U32 R163, RZ, RZ, R220 ;  /* 0x000000ffffa37224 */ /* 0x000fe200078e00dc */
[----:B------:R-:W-:-:S09]  /*5be0*/  MOV R166, R164 ;  /* 0x000000a400a67202 */ /* 0x000fd20000000f00 */
[----:B------:R-:W-:Y:S05]  /*5bf0*/  WARPSYNC.COLLECTIVE R160, `(.L_x_1129) ;  /* 0x00000000a0087348 */ /* 0x000fea0003c00000 */
[----:B------:R0:W1:Y:S02]  /*5c00*/  SHFL.BFLY P2, R164, R163, R162, R161 ;  /* 0x0c0000a2a3a47389 */ /* 0x00006400000400a1 */
[----:B01----:R-:W-:Y:S01]  /*5c10*/  ENDCOLLECTIVE ;  /* 0x000000000000791b */ /* 0x003fe20003800000 */
.L_x_1129:
[----:B------:R-:W-:-:S05]  /*5c20*/  FADD.FTZ R221, R221, R166 ;  /* 0x000000a6dddd7221 */ /* 0x000fca0000010000 */
[----:B------:R-:W-:Y:S02]  /*5c30*/  MOV R163, R221 ;  /* 0x000000dd00a37202 */ /* 0x000fe40000000f00 */
[----:B------:R-:W-:-:S07]  /*5c40*/  MOV R165, R164 ;  /* 0x000000a400a57202 */ /* 0x000fce0000000f00 */
[----:B------:R-:W-:Y:S05]  /*5c50*/  WARPSYNC.COLLECTIVE R160, `(.L_x_1130) ;  /* 0x00000000a0087348 */ /* 0x000fea0003c00000 */
[----:B------:R0:W1:Y:S02]  /*5c60*/  SHFL.BFLY P2, R164, R163, R162, R161 ;  /* 0x0c0000a2a3a47389 */ /* 0x00006400000400a1 */
[----:B01----:R-:W-:Y:S01]  /*5c70*/  ENDCOLLECTIVE ;  /* 0x000000000000791b */ /* 0x003fe20003800000 */
.L_x_1130:
[----:B------:R-:W-:Y:S05]  /*5c80*/  BRA `(.L_x_1131) ;  /* 0xffffffc800f47947 */ /* 0x000fea000383ffff */
.L_x_1132:
        /* <DEDUP_REMOVED lines=15> */
.L_x_3470:


//--------------------- .text._ZN10layer_norm31ln_parallel_residual_bwd_kernelINS_13Kernel_traitsI13__nv_bfloat16S2_fS2_fjLj768ELj1ELj4ELj1ELj16ENS_18Kernel_traits_baseILj768ES2_S2_fS2_fjLj128EEEEELb1ELb0ELb1EEEvNS_9BwdParamsE --------------------------
	.section	.text._ZN10layer_norm31ln_parallel_residual_bwd_kernelINS_13Kernel_traitsI13__nv_bfloat16S2_fS2_fjLj768ELj1ELj4ELj1ELj16ENS_18Kernel_traits_baseILj768ES2_S2_fS2_fjLj128EEEEELb1ELb0ELb1EEEvNS_9BwdParamsE,"ax",@progbits
	.align	128
        .global         _ZN10layer_norm31ln_parallel_residual_bwd_kernelINS_13Kernel_traitsI13__nv_bfloat16S2_fS2_fjLj768ELj1ELj4ELj1ELj16ENS_18Kernel_traits_baseILj768ES2_S2_fS2_fjLj128EEEEELb1ELb0ELb1EEEvNS_9BwdParamsE
        .type           _ZN10layer_norm31ln_parallel_residual_bwd_kernelINS_13Kernel_traitsI13__nv_bfloat16S2_fS2_fjLj768ELj1ELj4ELj1ELj16ENS_18Kernel_traits_baseILj768ES2_S2_fS2_fjLj128EEEEELb1ELb0ELb1EEEvNS_9BwdParamsE,@function
        .size           _ZN10layer_norm31ln_parallel_residual_bwd_kernelINS_13Kernel_traitsI13__nv_bfloat16S2_fS2_fjLj768ELj1ELj4ELj1ELj16ENS_18Kernel_traits_baseILj768ES2_S2_fS2_fjLj128EEEEELb1ELb0ELb1EEEvNS_9BwdParamsE,(.L_x_3471 - _ZN10layer_norm31ln_parallel_residual_bwd_kernelINS_13Kernel_traitsI13__nv_bfloat16S2_fS2_fjLj768ELj1ELj4ELj1ELj16ENS_18Kernel_traits_baseILj768ES2_S2_fS2_fjLj128EEEEELb1ELb0ELb1EEEvNS_9BwdParamsE)
        .other          _ZN10layer_norm31ln_parallel_residual_bwd_kernelINS_13Kernel_traitsI13__nv_bfloat16S2_fS2_fjLj768ELj1ELj4ELj1ELj16ENS_18Kernel_traits_baseILj768ES2_S2_fS2_fjLj128EEEEELb1ELb0ELb1EEEvNS_9BwdParamsE,@"STO_CUDA_ENTRY STV_DEFAULT"
_ZN10layer_norm31ln_parallel_residual_bwd_kernelINS_13Kernel_traitsI13__nv_bfloat16S2_fS2_fjLj768ELj1ELj4ELj1ELj16ENS_18Kernel_traits_baseILj768ES2_S2_fS2_fjLj128EEEEELb1ELb0ELb1EEEvNS_9BwdParamsE:
.text._ZN10layer_norm31ln_parallel_residual_bwd_kernelINS_13Kernel_traitsI13__nv_bfloat16S2_fS2_fjLj768ELj1ELj4ELj1ELj16ENS_18Kernel_traits_baseILj768ES2_S2_fS2_fjLj128EEEEELb1ELb0ELb1EEEvNS_9BwdParamsE:
        /* <DEDUP_REMOVED lines=65> */
.L_x_1134:
        /* <DEDUP_REMOVED lines=26> */
[----:B------:R-:W-:Y:S01]  /*05b0*/  CS2R R24, SRZ ;  /* 0x0000000000187805 */ /* 0x000fe2000001ff00 */
[----:B------:R-:W-:Y:S01]  /*05c0*/  IMAD.MOV.U32 R189, RZ, RZ, RZ ;  /* 0x000000ffffbd7224 */ /* 0x000fe200078e00ff */
        /* <DEDUP_REMOVED lines=12> */
[----:B0-----:R-:W-:Y:S02]  /*0690*/  CS2R R2, SRZ ;  /* 0x0000000000027805 */ /* 0x001fe4000001ff00 */
[----:B-1----:R-:W-:Y:S02]  /*06a0*/  CS2R R4, SRZ ;  /* 0x0000000000047805 */ /* 0x002fe4000001ff00 */
        /* <DEDUP_REMOVED lines=22> */
[----:B------:R-:W-:Y:S02]  /*0810*/  LOP3.LUT R100, R104, 0x1f, RZ, 0xc0, !PT ;  /* 0x0000001f68647812 */ /* 0x000fe400078ec0ff */
[----:B--2---:R-:W-:Y:S01]  /*0820*/  PRMT R44, R228, 0x7632, R44 ;  /* 0x00007632e42c7816 */ /* 0x004fe2000000002c */
[----:B------:R-:W-:Y:S01]  /*0830*/  IMAD.U32 R225, R230, 0x10000, RZ ;  /* 0x00010000e6e17824 */ /* 0x000fe200078e00ff */
[----:B------:R-:W-:Y:S02]  /*0840*/  SHF.L.U32 R233, R228, 0x10, RZ ;  /* 0x00000010e4e97819 */ /* 0x000fe400000006ff */
[----:B------:R-:W-:Y:S02]  /*0850*/  PRMT R223, R230, 0x7632, R223 ;  /* 0x00007632e6df7816 */ /* 0x000fe400000000df */
[----:B---3--:R-:W-:-:S02]  /*0860*/  PRMT R246, R237, 0x7632, R246 ;  /* 0x00007632edf67816 */ /* 0x008fc400000000f6 */
[----:B------:R-:W-:Y:S02]  /*0870*/  SHF.L.U32 R248, R237, 0x10, RZ ;  /* 0x00000010edf87819 */ /* 0x000fe400000006ff */
[----:B------:R-:W-:Y:S02]  /*0880*/  PRMT R242, R238, 0x7632, R242 ;  /* 0x00007632eef27816 */ /* 0x000fe400000000f2 */
[----:B----4-:R-:W-:Y:S02]  /*0890*/  PRMT R234, R11, 0x7632, R234 ;  /* 0x000076320bea7816 */ /* 0x010fe400000000ea */
[----:B-----5:R-:W-:Y:S02]  /*08a0*/  PRMT R230, R212, 0x7632, R230 ;  /* 0x00007632d4e67816 */ /* 0x020fe400000000e6 */
[C---:B------:R-:W-:Y:S02]  /*08b0*/  PRMT R226, R213.reuse, 0x7632, R226 ;  /* 0x00007632d5e27816 */ /* 0x040fe400000000e2 */
[----:B------:R-:W-:-:S02]  /*08c0*/  SHF.L.U32 R228, R213, 0x10, RZ ;  /* 0x00000010d5e47819 */ /* 0x000fc400000006ff */
        /* <DEDUP_REMOVED lines=16> */
[----:B------:R-:W-:Y:S01]  /*09d0*/  PRMT R191, R199, 0x7632, R191 ;  /* 0x00007632c7bf7816 */ /* 0x000fe200000000bf */
[----:B------:R-:W-:Y:S01]  /*09e0*/  IMAD.U32 R247, R9, 0x10000, RZ ;  /* 0x0001000009f77824 */ /* 0x000fe200078e00ff */
[----:B------:R-:W-:-:S02]  /*09f0*/  SHF.L.U32 R244, R238, 0x10, RZ ;  /* 0x00000010eef47819 */ /* 0x000fc400000006ff */
[----:B------:R-:W-:Y:S01]  /*0a00*/  SHF.L.U32 R232, R212, 0x10, RZ ;  /* 0x00000010d4e87819 */ /* 0x000fe200000006ff */
[----:B------:R-:W-:Y:S01]  /*0a10*/  IMAD.U32 R252, R236, 0x10000, RZ ;  /* 0x00010000ecfc7824 */ /* 0x000fe200078e00ff */
[----:B------:R-:W-:Y:S01]  /*0a20*/  SHF.L.U32 R251, R8, 0x10, RZ ;  /* 0x0000001008fb7819 */ /* 0x000fe200000006ff */
[----:B------:R-:W-:Y:S01]  /*0a30*/  IMAD.U32 R215, R215, 0x10000, RZ ;  /* 0x00010000d7d77824 */ /* 0x000fe200078e00ff */
[----:B------:R-:W-:Y:S01]  /*0a40*/  SHF.L.U32 R243, R10, 0x10, RZ ;  /* 0x000000100af37819 */ /* 0x000fe200000006ff */
[----:B------:R-:W-:Y:S01]  /*0a50*/  IMAD.U32 R211, R196, 0x10000, RZ ;  /* 0x00010000c4d37824 */ /* 0x000fe200078e00ff */
[----:B------:R-:W-:Y:S02]  /*0a60*/  SHF.L.U32 R238, R11, 0x10, RZ ;  /* 0x000000100bee7819 */ /* 0x000fe400000006ff */
[----:B------:R-:W-:Y:S02]  /*0a70*/  CS2R R8, SRZ ;  /* 0x0000000000087805 */ /* 0x000fe4000001ff00 */
[----:B------:R-:W-:-:S02]  /*0a80*/  SHF.L.U32 R216, R231, 0x10, RZ ;  /* 0x00000010e7d87819 */ /* 0x000fc400000006ff */
[----:B------:R-:W-:Y:S02]  /*0a90*/  CS2R R10, SRZ ;  /* 0x00000000000a7805 */ /* 0x000fe4000001ff00 */
[----:B------:R-:W-:Y:S01]  /*0aa0*/  SHF.L.U32 R224, R214, 0x10, RZ ;  /* 0x00000010d6e07819 */ /* 0x000fe200000006ff */
[----:B------:R-:W-:Y:S01]  /*0ab0*/  IMAD.U32 R242, R242, 0x10000, RZ ;  /* 0x00010000f2f27824 */ /* 0x000fe200078e00ff */
[----:B------:R-:W-:Y:S01]  /*0ac0*/  SHF.L.U32 R212, R12, 0x10, RZ ;  /* 0x000000100cd47819 */ /* 0x000fe200000006ff */
[----:B------:R-:W-:Y:S01]  /*0ad0*/  IMAD.U32 R234, R234, 0x10000, RZ ;  /* 0x00010000eaea7824 */ /* 0x000fe200078e00ff */
        /* <DEDUP_REMOVED lines=8> */
[----:B------:R-:W-:Y:S01]  /*0b60*/  SHF.L.U32 R239, R239, 0x10, RZ ;  /* 0x00000010efef7819 */ /* 0x000fe200000006ff */
[----:B------:R-:W-:Y:S01]  /*0b70*/  IMAD.U32 R201, R201, 0x10000, RZ ;  /* 0x00010000c9c97824 */ /* 0x000fe200078e00ff */
        /* <DEDUP_REMOVED lines=21> */
[----:B------:R-:W-:-:S07]  /*0cd0*/  SHF.L.U32 R191, R191, 0x10, RZ ;  /* 0x00000010bfbf7819 */ /* 0x000fce00000006ff */
.L_x_1138:
        /* <DEDUP_REMOVED lines=8> */
[----:B0-----:R-:W-:-:S05]  /*0d60*/  IMAD.WIDE R80, R187, 0x4, R80 ;  /* 0x00000004bb507825 */ /* 0x001fca00078e0250 */
[----:B------:R-:W4:Y:S02]  /*0d70*/  LDG.E R218, desc[UR4][R80.64] ;  /* 0x0000000450da7981 */ /* 0x000f24000c1e1900 */
[----:B------:R-:W0:Y:S01]  /*0d80*/  LDC.64 R120, c[0x0][0x2b8] ;  /* 0x0000ae00ff787b82 */ /* 0x000e220000000a00 */
[----:B-1----:R-:W-:-:S04]  /*0d90*/  IMAD.WIDE.U32 R92, R188, 0x20, R124 ;  /* 0x00000020bc5c7825 */ /* 0x002fc800078e007c */
[----:B--2---:R-:W-:Y:S01]  /*0da0*/  IMAD.WIDE R196, R187, 0x4, R196 ;  /* 0x00000004bbc47825 */ /* 0x004fe200078e02c4 */
[----:B------:R-:W2:Y:S01]  /*0db0*/  LDG.E.128 R80, desc[UR4][R92.64] ;  /* 0x000000045c507981 */ /* 0x000ea2000c1e1d00 */
[----:B------:R-:W-:Y:S01]  /*0dc0*/  ISETP.NE.U32.AND P1, PT, RZ, UR10, PT ;  /* 0x0000000aff007c0c */ /* 0x000fe2000bf25070 */
[----:B------:R-:W1:Y:S03]  /*0dd0*/  @P0 LDC.64 R192, c[0x0][0x2c8] ;  /* 0x0000b200ffc00b82 */ /* 0x000e660000000a00 */
[----:B------:R0:W2:Y:S01]  /*0de0*/  LDG.E R196, desc[UR4][R196.64] ;  /* 0x00000004c4c47981 */ /* 0x0000a2000c1e1900 */
[----:B---3--:R-:W-:-:S03]  /*0df0*/  IMAD.WIDE.U32 R84, R188, 0x10, R116 ;  /* 0x00000010bc547825 */ /* 0x008fc600078e0074 */
[----:B------:R-:W3:Y:S01]  /*0e00*/  LDG.E.128 R92, desc[UR4][R92.64+0x10] ;  /* 0x000010045c5c7981 */ /* 0x000ee2000c1e1d00 */
[----:B------:R-:W1:Y:S03]  /*0e10*/  @P0 LDC.64 R194, c[0x0][0x2c8] ;  /* 0x0000b200ffc20b82 */ /* 0x000e660000000a00 */
[----:B------:R-:W3:Y:S01]  /*0e20*/  LDG.E.128 R84, desc[UR4][R84.64] ;  /* 0x0000000454547981 */ /* 0x000ee2000c1e1d00 */
[----:B0-----:R-:W-:-:S04]  /*0e30*/  IMAD.WIDE.U32 R88, R188, 0x10, R120 ;  /* 0x00000010bc587825 */ /* 0x001fc800078e0078 */
[----:B------:R-:W0:Y:S02]  /*0e40*/  LDC.U8 R220, c[0x0][0x2a0] ;  /* 0x0000a800ffdc7b82 */ /* 0x000e240000000000 */
[----:B------:R-:W3:Y:S01]  /*0e50*/  LDG.E.128 R88, desc[UR4][R88.64] ;  /* 0x0000000458587981 */ /* 0x000ee2000c1e1d00 */
[----:B------:R-:W-:-:S05]  /*0e60*/  IADD3 R197, R188, 0x20, RZ ;  /* 0x00000020bcc57810 */ /* 0x000fca0007ffe0ff */
[C---:B------:R-:W-:Y:S01]  /*0e70*/  IMAD.WIDE.U32 R108, R197.reuse, 0x20, R124 ;  /* 0x00000020c56c7825 */ /* 0x040fe200078e007c */
[----:B------:R-:W0:Y:S03]  /*0e80*/  @P0 LDC.64 R170, c[0x0][0x2c8] ;  /* 0x0000b200ffaa0b82 */ /* 0x000e260000000a00 */
[C---:B------:R-:W-:Y:S01]  /*0e90*/  IMAD.WIDE.U32 R100, R197.reuse, 0x10, R116 ;  /* 0x00000010c5647825 */ /* 0x040fe200078e0074 */
[----:B------:R-:W3:Y:S03]  /*0ea0*/  LDG.E.128 R96, desc[UR4][R108.64] ;  /* 0x000000046c607981 */ /* 0x000ee6000c1e1d00 */
[----:B------:R-:W-:Y:S02]  /*0eb0*/  IMAD.WIDE.U32 R104, R197, 0x10, R120 ;  /* 0x00000010c5687825 */ /* 0x000fe400078e0078 */
[----:B------:R-:W3:Y:S04]  /*0ec0*/  LDG.E.128 R100, desc[UR4][R100.64] ;  /* 0x0000000464647981 */ /* 0x000ee8000c1e1d00 */
[----:B------:R-:W3:Y:S01]  /*0ed0*/  LDG.E.128 R104, desc[UR4][R104.64] ;  /* 0x0000000468687981 */ /* 0x000ee2000c1e1d00 */
[----:B------:R-:W-:-:S03]  /*0ee0*/  ISETP.NE.AND.EX P1, PT, RZ, UR11, PT, P1 ;  /* 0x0000000bff007c0c */ /* 0x000fc6000bf25310 */
[----:B------:R-:W3:Y:S10]  /*0ef0*/  LDG.E.128 R108, desc[UR4][R108.64+0x10] ;  /* 0x000010046c6c7981 */ /* 0x000ef4000c1e1d00 */
[----:B------:R-:W1:Y:S08]  /*0f00*/  @P1 LDC.64 R112, c[0x0][0x248] ;  /* 0x00009200ff701b82 */ /* 0x000e700000000a00 */
[----:B------:R-:W0:Y:S01]  /*0f10*/  @P1 LDC.64 R114, c[0x0][0x248] ;  /* 0x00009200ff721b82 */ /* 0x000e220000000a00 */
[----:B------:R-:W-:-:S07]  /*0f20*/  IADD3 R217, R188, 0x40, RZ ;  /* 0x00000040bcd97810 */ /* 0x000fce0007ffe0ff */
[----:B------:R-:W0:Y:S01]  /*0f30*/  @P1 LDC.64 R126, c[0x0][0x248] ;  /* 0x00009200ff7e1b82 */ /* 0x000e220000000a00 */
[----:B------:R-:W-:Y:S01]  /*0f40*/  IADD3 R219, R188, 0x40, RZ ;  /* 0x00000040bcdb7810 */ /* 0x000fe20007ffe0ff */
[----:B-1----:R-:W-:-:S05]  /*0f50*/  @P1 IMAD.WIDE.U32 R112, R197, 0x8, R112 ;  /* 0x00000008c5701825 */ /* 0x002fca00078e0070 */
[----:B------:R0:W5:Y:S01]  /*0f60*/  @P1 LDG.E.64 R152, desc[UR4][R112.64] ;  /* 0x0000000470981981 */ /* 0x000162000c1e1b00 */
[----:B------:R-:W-:-:S04]  /*0f70*/  IMAD.WIDE.U32 R124, R217, 0x20, R124 ;  /* 0x00000020d97c7825 */ /* 0x000fc800078e007c */
[----:B0-----:R-:W-:-:S05]  /*0f80*/  @P1 IMAD.WIDE.U32 R112, R217, 0x8, R114 ;  /* 0x00000008d9701825 */ /* 0x001fca00078e0072 */
[----:B------:R0:W5:Y:S01]  /*0f90*/  @P1 LDG.E.64 R154, desc[UR4][R112.64] ;  /* 0x00000004709a1981 */ /* 0x000162000c1e1b00 */
[----:B------:R-:W-:-:S06]  /*0fa0*/  IMAD.WIDE.U32 R120, R219, 0x10, R120 ;  /* 0x00000010db787825 */ /* 0x000fcc00078e0078 */
[----:B------:R-:W3:Y:S01]  /*0fb0*/  LDG.E.128 R120, desc[UR4][R120.64] ;  /* 0x0000000478787981 */ /* 0x000ee2000c1e1d00 */
[----:B0-----:R-:W-:-:S03]  /*0fc0*/  IMAD.WIDE.U32 R112, R219, 0x10, R116 ;  /* 0x00000010db707825 */ /* 0x001fc600078e0074 */
[----:B------:R-:W3:Y:S04]  /*0fd0*/  LDG.E.128 R116, desc[UR4][R124.64] ;  /* 0x000000047c747981 */ /* 0x000ee8000c1e1d00 */
[----:B------:R-:W3:Y:S01]  /*0fe0*/  LDG.E.128 R112, desc[UR4][R112.64] ;  /* 0x0000000470707981 */ /* 0x000ee2000c1e1d00 */
[----:B------:R-:W-:-:S05]  /*0ff0*/  @P1 IMAD.WIDE.U32 R126, R188, 0x8, R126 ;  /* 0x00000008bc7e1825 */ /* 0x000fca00078e007e */
[----:B------:R0:W5:Y:S02]  /*1000*/  @P1 LDG.E.64 R156, desc[UR4][R126.64] ;  /* 0x000000047e9c1981 */ /* 0x000164000c1e1b00 */
[----:B0-----:R-:W-:-:S05]  /*1010*/  @P0 IMAD.WIDE.U32 R126, R197, 0x20, R192 ;  /* 0x00000020c57e0825 */ /* 0x001fca00078e00c0 */
[----:B------:R-:W5:Y:S04]  /*1020*/  @P0 LDG.E.128 R44, desc[UR4][R126.64] ;  /* 0x000000047e2c0981 */ /* 0x000f68000c1e1d00 */
[----:B------:R0:W5:Y:S02]  /*1030*/  @P0 LDG.E.128 R48, desc[UR4][R126.64+0x10] ;  /* 0x000010047e300981 */ /* 0x000164000c1e1d00 */
[----:B0-----:R-:W-:-:S05]  /*1040*/  @P0 IMAD.WIDE.U32 R126, R188, 0x20, R194 ;  /* 0x00000020bc7e0825 */ /* 0x001fca00078e00c2 */
[----:B------:R-:W5:Y:S04]  /*1050*/  @P0 LDG.E.128 R60, desc[UR4][R126.64] ;  /* 0x000000047e3c0981 */ /* 0x000f68000c1e1d00 */
[----:B------:R-:W5:Y:S04]  /*1060*/  @P0 LDG.E.128 R64, desc[UR4][R126.64+0x10] ;  /* 0x000010047e400981 */ /* 0x000f68000c1e1d00 */
[----:B------:R-:W3:Y:S01]  /*1070*/  LDG.E.128 R124, desc[UR4][R124.64+0x10] ;  /* 0x000010047c7c7981 */ /* 0x000ee2000c1e1d00 */
[----:B------:R-:W-:Y:S01]  /*1080*/  ISETP.NE.AND P2, PT, R220, RZ, PT ;  /* 0x000000ffdc00720c */ /* 0x000fe20003f45270 */
[----:B------:R-:W-:-:S05]  /*1090*/  @P0 IMAD.WIDE.U32 R170, R219, 0x20, R170 ;  /* 0x00000020dbaa0825 */ /* 0x000fca00078e00aa */
[----:B------:R-:W5:Y:S04]  /*10a0*/  @P0 LDG.E.128 R52, desc[UR4][R170.64] ;  /* 0x00000004aa340981 */ /* 0x000f68000c1e1d00 */
[----:B------:R0:W5:Y:S01]  /*10b0*/  @P0 LDG.E.128 R56, desc[UR4][R170.64+0x10] ;  /* 0x00001004aa380981 */ /* 0x000162000c1e1d00 */
[----:B----4-:R-:W-:-:S05]  /*10c0*/  FSEL R195, R218, RZ, !P2 ;  /* 0x000000ffdac37208 */ /* 0x010fca0005000000 */
[----:B--2---:R-:W-:-:S04]  /*10d0*/  FADD.FTZ R193, R80, -R195 ;  /* 0x800000c350c17221 */ /* 0x004fc80000010000 */
[----:B0-----:R-:W-:Y:S01]  /*10e0*/  FMUL.FTZ R170, R196, R193 ;  /* 0x000000c1c4aa7220 */ /* 0x001fe20000410000 */
[----:B---3--:R-:W-:-:S04]  /*10f0*/  IMAD.U32 R193, R84, 0x10000, RZ ;  /* 0x0001000054c17824 */ /* 0x008fc800078e00ff */
[----:B------:R-:W-:Y:S01]  /*1100*/  FADD.FTZ R172, R193, R172 ;  /* 0x000000acc1ac7221 */ /* 0x000fe20000010000 */
[-C--:B------:R-:W-:Y:S01]  /*1110*/  FFMA.FTZ R176, R170, R193.reuse, R176 ;  /* 0x000000c1aab07223 */ /* 0x080fe200000100b0 */
[----:B------:R-:W-:Y:S01]  /*1120*/  SHF.L.U32 R171, R88, 0x10, RZ ;  /* 0x0000001058ab7819 */ /* 0x000fe200000006ff */
[----:B------:R-:W-:-:S04]  /*1130*/  FMUL.FTZ R193, R251, R193 ;  /* 0x000000c1fbc17220 */ /* 0x000fc80000410000 */
[----:B------:R-:W-:Y:S01]  /*1140*/  FADD.FTZ R180, R171, R180 ;  /* 0x000000b4abb47221 */ /* 0x000fe20000010000 */
[-C--:B------:R-:W-:Y:S01]  /*1150*/  FFMA.FTZ R185, R170, R171.reuse, R185 ;  /* 0x000000abaab97223 */ /* 0x080fe200000100b9 */
[----:B------:R-:W-:Y:S01]  /*1160*/  FFMA.FTZ R171, R252, R171, R193 ;  /* 0x000000abfcab7223 */ /* 0x000fe200000100c1 */
[--C-:B------:R-:W-:Y:S01]  /*1170*/  FADD.FTZ R193, R82, -R195.reuse ;  /* 0x800000c352c17221 */ /* 0x100fe20000010000 */
[----:B------:R-:W-:Y:S02]  /*1180*/  SHF.L.U32 R219, R85, 0x10, RZ ;  /* 0x0000001055db7819 */ /* 0x000fe400000006ff */
[----:B------:R-:W-:Y:S01]  /*1190*/  PRMT R84, R84, 0x7632, R84 ;  /* 0x0000763254547816 */ /* 0x000fe20000000054 */
[----:B------:R-:W-:Y:S01]  /*11a0*/  FMUL.FTZ R192, R196, R193 ;  /* 0x000000c1c4c07220 */ /* 0x000fe20000410000 */
[----:B------:R-:W-:Y:S01]  /*11b0*/  SHF.L.U32 R82, R89, 0x10, RZ ;  /* 0x0000001059527819 */ /* 0x000fe200000006ff */
[----:B------:R-:W-:Y:S01]  /*11c0*/  FADD.FTZ R168, R219, R168 ;  /* 0x000000a8dba87221 */ /* 0x000fe20000010000 */
[----:B------:R-:W-:Y:S01]  /*11d0*/  FADD.FTZ R81, R81, -R195 ;  /* 0x800000c351517221 */ /* 0x000fe20000010000 */
[-C--:B------:R-:W-:Y:S01]  /*11e0*/  FFMA.FTZ R174, R192, R219.reuse, R174 ;  /* 0x000000dbc0ae7223 */ /* 0x080fe200000100ae */
[----:B------:R-:W-:Y:S01]  /*11f0*/  FMUL.FTZ R219, R247, R219 ;  /* 0x000000dbf7db7220 */ /* 0x000fe20000410000 */
[----:B------:R-:W-:-:S02]  /*1200*/  PRMT R88, R88, 0x7632, R88 ;  /* 0x0000763258587816 */ /* 0x000fc40000000058 */
[----:B------:R-:W-:Y:S02]  /*1210*/  SHF.L.U32 R84, R84, 0x10, RZ ;  /* 0x0000001054547819 */ /* 0x000fe400000006ff */
[----:B------:R-:W-:Y:S01]  /*1220*/  PRMT R85, R85, 0x7632, R85 ;  /* 0x0000763255557816 */ /* 0x000fe20000000055 */
[----:B------:R-:W-:Y:S01]  /*1230*/  FADD.FTZ R178, R82, R178 ;  /* 0x000000b252b27221 */ /* 0x000fe20000010000 */
[-C--:B------:R-:W-:Y:S01]  /*1240*/  FFMA.FTZ R183, R192, R82.reuse, R183 ;  /* 0x00000052c0b77223 */ /* 0x080fe200000100b7 */
[----:B------:R-:W-:Y:S01]  /*1250*/  FFMA.FTZ R82, R248, R82, R219 ;  /* 0x00000052f8527223 */ /* 0x000fe200000100db */
[----:B------:R-:W-:Y:S01]  /*1260*/  FMUL.FTZ R193, R196, R81 ;  /* 0x00000051c4c17220 */ /* 0x000fe20000410000 */
[----:B------:R-:W-:Y:S01]  /*1270*/  FADD.FTZ R83, R83, -R195 ;  /* 0x800000c353537221 */ /* 0x000fe20000010000 */
[----:B------:R-:W-:Y:S01]  /*1280*/  PRMT R89, R89, 0x7632, R89 ;  /* 0x0000763259597816 */ /* 0x000fe20000000059 */
[----:B------:R-:W-:Y:S01]  /*1290*/  IMAD.U32 R81, R88, 0x10000, RZ ;  /* 0x0001000058517824 */ /* 0x000fe200078e00ff */
[----:B------:R-:W-:Y:S01]  /*12a0*/  SHF.L.U32 R80, R85, 0x10, RZ ;  /* 0x0000001055507819 */ /* 0x000fe200000006ff */
[-C--:B------:R-:W-:Y:S01]  /*12b0*/  FMUL.FTZ R219, R249, R84.reuse ;  /* 0x00000054f9db7220 */ /* 0x080fe20000410000 */
[----:B------:R-:W-:Y:S01]  /*12c0*/  FFMA.FTZ R177, R193, R84, R177 ;  /* 0x00000054c1b17223 */ /* 0x000fe200000100b1 */
[----:B------:R-:W-:Y:S01]  /*12d0*/  FADD.FTZ R173, R84, R173 ;  /* 0x000000ad54ad7221 */ /* 0x000fe20000010000 */
[----:B------:R-:W-:Y:S01]  /*12e0*/  FMUL.FTZ R85, R196, R83 ;  /* 0x00000053c4557220 */ /* 0x000fe20000410000 */
[----:B------:R-:W-:Y:S01]  /*12f0*/  SHF.L.U32 R89, R89, 0x10, RZ ;  /* 0x0000001059597819 */ /* 0x000fe200000006ff */
[-C--:B------:R-:W-:Y:S01]  /*1300*/  FFMA.FTZ R186, R193, R81.reuse, R186 ;  /* 0x00000051c1ba7223 */ /* 0x080fe200000100ba */
[----:B------:R-:W-:Y:S01]  /*1310*/  FADD.FTZ R181, R81, R181 ;  /* 0x000000b551b57221 */ /* 0x000fe20000010000 */
[----:B------:R-:W-:Y:S01]  /*1320*/  FFMA.FTZ R84, R250, R81, R219 ;  /* 0x00000051fa547223 */ /* 0x000fe200000100db */
[----:B------:R-:W-:Y:S01]  /*1330*/  FMUL.FTZ R83, R245, R80 ;  /* 0x00000050f5537220 */ /* 0x000fe20000410000 */
[----:B------:R-:W-:Y:S01]  /*1340*/  FADD.FTZ R81, R92, -R195 ;  /* 0x800000c35c517221 */ /* 0x000fe20000010000 */
[----:B------:R-:W-:-:S02]  /*1350*/  SHF.L.U32 R219, R86, 0x10, RZ ;  /* 0x0000001056db7819 */ /* 0x000fc400000006ff */
[----:B------:R-:W-:Y:S01]  /*1360*/  PRMT R86, R86, 0x7632, R86 ;  /* 0x0000763256567816 */ /* 0x000fe20000000056 */
[-C--:B------:R-:W-:Y:S01]  /*1370*/  FFMA.FTZ R184, R85, R89.reuse, R184 ;  /* 0x0000005955b87223 */ /* 0x080fe200000100b8 */
[----:B------:R-:W-:Y:S01]  /*1380*/  FADD.FTZ R179, R89, R179 ;  /* 0x000000b359b37221 */ /* 0x000fe20000010000 */
[----:B------:R-:W-:Y:S01]  /*1390*/  FFMA.FTZ R83, R246, R89, R83 ;  /* 0x00000059f6537223 */ /* 0x000fe20000010053 */
[----:B------:R-:W-:Y:S01]  /*13a0*/  SHF.L.U32 R89, R90, 0x10, RZ ;  /* 0x000000105a597819 */ /* 0x000fe200000006ff */
[----:B------:R-:W-:Y:S01]  /*13b0*/  FMUL.FTZ R194, R196, R81 ;  /* 0x00000051c4c27220 */ /* 0x000fe20000410000 */
[----:B------:R-:W-:Y:S01]  /*13c0*/  FFMA.FTZ R175, R85, R80, R175 ;  /* 0x0000005055af7223 */ /* 0x000fe200000100af */
[----:B------:R-:W-:Y:S01]  /*13d0*/  FADD.FTZ R169, R80, R169 ;  /* 0x000000a950a97221 */ /* 0x000fe20000010000 */
[----:B------:R-:W-:Y:S01]  /*13e0*/  FMUL.FTZ R81, R243, R219 ;  /* 0x000000dbf3517220 */ /* 0x000fe20000410000 */
[----:B------:R-:W-:Y:S01]  /*13f0*/  PRMT R90, R90, 0x7632, R90 ;  /* 0x000076325a5a7816 */ /* 0x000fe2000000005a */
[----:B------:R-:W-:-:S02]  /*1400*/  IMAD.U32 R80, R86, 0x10000, RZ ;  /* 0x0001000056507824 */ /* 0x000fc400078e00ff */
[----:B------:R-:W-:Y:S01]  /*1410*/  FFMA.FTZ R92, R244, R89, R81 ;  /* 0x00000059f45c7223 */ /* 0x000fe20000010051 */
[----:B------:R-:W-:Y:S01]  /*1420*/  SHF.L.U32 R90, R90, 0x10, RZ ;  /* 0x000000105a5a7819 */ /* 0x000fe200000006ff */
[----:B------:R-:W-:Y:S01]  /*1430*/  FMUL.FTZ R81, R241, R80 ;  /* 0x00000050f1517220 */ /* 0x000fe20000410000 */
[----:B------:R-:W-:Y:S01]  /*1440*/  FADD.FTZ R165, R219, R165 ;  /* 0x000000a5dba57221 */ /* 0x000fe20000010000 */
[----:B------:R-:W-:Y:S01]  /*1450*/  FFMA.FTZ R166, R194, R219, R166 ;  /* 0x000000dbc2a67223 */ /* 0x000fe200000100a6 */
[--C-:B------:R-:W-:Y:S01]  /*1460*/  FADD.FTZ R93, R93, -R195.reuse ;  /* 0x800000c35d5d7221 */ /* 0x100fe20000010000 */
[----:B------:R-:W-:Y:S01]  /*1470*/  FADD.FTZ R219, R94, -R195 ;  /* 0x800000c35edb7221 */ /* 0x000fe20000010000 */
[----:B------:R-:W-:Y:S01]  /*1480*/  FFMA.FTZ R86, R242, R90, R81 ;  /* 0x0000005af2567223 */ /* 0x000fe20000010051 */
[C---:B------:R-:W-:Y:S01]  /*1490*/  SHF.L.U32 R81, R87.reuse, 0x10, RZ ;  /* 0x0000001057517819 */ /* 0x040fe200000006ff */
[C---:B------:R-:W-:Y:S01]  /*14a0*/  FMUL.FTZ R93, R196.reuse, R93 ;  /* 0x0000005dc45d7220 */ /* 0x040fe20000410000 */
[----:B------:R-:W-:Y:S01]  /*14b0*/  FMUL.FTZ R219, R196, R219 ;  /* 0x000000dbc4db7220 */ /* 0x000fe20000410000 */
[----:B------:R-:W-:Y:S01]  /*14c0*/  PRMT R87, R87, 0x7632, R87 ;  /* 0x0000763257577816 */ /* 0x000fe20000000057 */
[----:B------:R-:W-:Y:S01]  /*14d0*/  FADD.FTZ R95, R95, -R195 ;  /* 0x800000c35f5f7221 */ /* 0x000fe20000010000 */
[----:B------:R-:W-:Y:S01]  /*14e0*/  FADD.FTZ R161, R80, R161 ;  /* 0x000000a150a17221 */ /* 0x000fe20000010000 */
[----:B------:R-:W-:Y:S01]  /*14f0*/  FFMA.FTZ R162, R93, R80, R162 ;  /* 0x000000505da27223 */ /* 0x000fe200000100a2 */
[-C--:B------:R-:W-:Y:S01]  /*1500*/  FMUL.FTZ R80, R238, R81.reuse ;  /* 0x00000051ee507220 */ /* 0x080fe20000410000 */
[----:B------:R-:W-:Y:S01]  /*1510*/  FADD.FTZ R151, R81, R151 ;  /* 0x0000009751977221 */ /* 0x000fe20000010000 */
[----:B------:R-:W-:Y:S01]  /*1520*/  FFMA.FTZ R158, R219, R81, R158 ;  /* 0x00000051db9e7223 */ /* 0x000fe2000001009e */
[----:B------:R-:W-:Y:S01]  /*1530*/  SHF.L.U32 R81, R87, 0x10, RZ ;  /* 0x0000001057517819 */ /* 0x000fe200000006ff */
[----:B------:R-:W-:Y:S01]  /*1540*/  FMUL.FTZ R221, R196, R95 ;  /* 0x0000005fc4dd7220 */ /* 0x000fe20000410000 */
[----:B------:R-:W-:-:S02]  /*1550*/  SHF.L.U32 R218, R91, 0x10, RZ ;  /* 0x000000105bda7819 */ /* 0x000fc400000006ff */
[----:B------:R-:W-:Y:S01]  /*1560*/  PRMT R91, R91, 0x7632, R91 ;  /* 0x000076325b5b7816 */ /* 0x000fe2000000005b */
[-C--:B------:R-:W-:Y:S01]  /*1570*/  FMUL.FTZ R88, R234, R81.reuse ;  /* 0x00000051ea587220 */ /* 0x080fe20000410000 */
[----:B------:R-:W-:Y:S01]  /*1580*/  FADD.FTZ R147, R81, R147 ;  /* 0x0000009351937221 */ /* 0x000fe20000010000 */
[----:B------:R-:W-:Y:S01]  /*1590*/  FFMA.FTZ R148, R221, R81, R148 ;  /* 0x00000051dd947223 */ /* 0x000fe20000010094 */
[----:B------:R-:W-:Y:S01]  /*15a0*/  FADD.FTZ R81, -R195, R96 ;  /* 0x00000060c3517221 */ /* 0x000fe20000010100 */
[----:B------:R-:W-:Y:S01]  /*15b0*/  FADD.FTZ R159, R218, R159 ;  /* 0x0000009fda9f7221 */ /* 0x000fe20000010000 */
[-C--:B------:R-:W-:Y:S01]  /*15c0*/  FFMA.FTZ R160, R219, R218.reuse, R160 ;  /* 0x000000dadba07223 */ /* 0x080fe200000100a0 */
[----:B------:R-:W-:Y:S01]  /*15d0*/  FADD.FTZ R167, R89, R167 ;  /* 0x000000a759a77221 */ /* 0x000fe20000010000 */
[----:B------:R-:W-:Y:S01]  /*15e0*/  FFMA.FTZ R182, R194, R89, R182 ;  /* 0x00000059c2b67223 */ /* 0x000fe200000100b6 */
[----:B------:R-:W-:Y:S01]  /*15f0*/  FFMA.FTZ R218, R239, R218, R80 ;  /* 0x000000daefda7223 */ /* 0x000fe20000010050 */
[----:B------:R-:W-:Y:S01]  /*1600*/  IMAD.U32 R80, R91, 0x10000, RZ ;  /* 0x000100005b507824 */ /* 0x000fe200078e00ff */
[----:B------:R-:W-:Y:S01]  /*1610*/  SHF.L.U32 R89, R100, 0x10, RZ ;  /* 0x0000001064597819 */ /* 0x000fe200000006ff */
[----:B------:R-:W-:Y:S01]  /*1620*/  FMUL.FTZ R94, R196, R81 ;  /* 0x00000051c45e7220 */ /* 0x000fe20000410000 */
[----:B------:R-:W-:Y:S01]  /*1630*/  FADD.FTZ R81, -R195, R98 ;  /* 0x00000062c3517221 */ /* 0x000fe20000010100 */
[----:B------:R-:W-:Y:S01]  /*1640*/  FADD.FTZ R149, R80, R149 ;  /* 0x0000009550957221 */ /* 0x000fe20000010000 */
[-C--:B------:R-:W-:Y:S01]  /*1650*/  FFMA.FTZ R150, R221, R80.reuse, R150 ;  /* 0x00000050dd967223 */ /* 0x080fe20000010096 */
[----:B------:R-:W-:Y:S01]  /*1660*/  FFMA.FTZ R87, R237, R80, R88 ;  /* 0x00000050ed577223 */ /* 0x000fe20000010058 */
[----:B------:R-:W-:Y:S01]  /*1670*/  FADD.FTZ R143, R89, R143 ;  /* 0x0000008f598f7221 */ /* 0x000fe20000010000 */
[-C--:B------:R-:W-:Y:S01]  /*1680*/  FFMA.FTZ R144, R94, R89.reuse, R144 ;  /* 0x000000595e907223 */ /* 0x080fe20000010090 */
[----:B------:R-:W-:Y:S01]  /*1690*/  FMUL.FTZ R80, R232, R89 ;  /* 0x00000059e8507220 */ /* 0x000fe20000410000 */
[----:B------:R-:W-:-:S02]  /*16a0*/  SHF.L.U32 R89, R101, 0x10, RZ ;  /* 0x0000001065597819 */ /* 0x000fc400000006ff */
[----:B------:R-:W-:Y:S01]  /*16b0*/  SHF.L.U32 R95, R104, 0x10, RZ ;  /* 0x00000010685f7819 */ /* 0x000fe200000006ff */
[----:B------:R-:W-:Y:S01]  /*16c0*/  FMUL.FTZ R96, R196, R81 ;  /* 0x00000051c4607220 */ /* 0x000fe20000410000 */
[----:B------:R-:W-:Y:S01]  /*16d0*/  SHF.L.U32 R81, R105, 0x10, RZ ;  /* 0x0000001069517819 */ /* 0x000fe200000006ff */
[----:B------:R-:W-:Y:S01]  /*16e0*/  FMUL.FTZ R98, R228, R89 ;  /* 0x00000059e4627220 */ /* 0x000fe20000410000 */
[----:B------:R-:W-:Y:S01]  /*16f0*/  PRMT R100, R100, 0x7632, R100 ;  /* 0x0000763264647816 */ /* 0x000fe20000000064 */
[----:B------:R-:W-:Y:S01]  /*1700*/  FADD.FTZ R145, R95, R145 ;  /* 0x000000915f917221 */ /* 0x000fe20000010000 */
[-C--:B------:R-:W-:Y:S01]  /*1710*/  FFMA.FTZ R146, R94, R95.reuse, R146 ;  /* 0x0000005f5e927223 */ /* 0x080fe20000010092 */
[--C-:B------:R-:W-:Y:S01]  /*1720*/  FFMA.FTZ R95, R233, R95, R80.reuse ;  /* 0x0000005fe95f7223 */ /* 0x100fe20000010050 */
[----:B------:R-:W-:Y:S01]  /*1730*/  FADD.FTZ R97, -R195, R97 ;  /* 0x00000061c3617221 */ /* 0x000fe20000010100 */
[----:B------:R-:W-:Y:S01]  /*1740*/  PRMT R80, R104, 0x7632, R80 ;  /* 0x0000763268507816 */ /* 0x000fe20000000050 */
[----:B------:R-:W-:Y:S01]  /*1750*/  FADD.FTZ R137, R81, R137 ;  /* 0x0000008951897221 */ /* 0x000fe20000010000 */
[-C--:B------:R-:W-:Y:S01]  /*1760*/  FFMA.FTZ R138, R96, R81.reuse, R138 ;  /* 0x00000051608a7223 */ /* 0x080fe2000001008a */
[----:B------:R-:W-:Y:S01]  /*1770*/  FFMA.FTZ R98, R229, R81, R98 ;  /* 0x00000051e5627223 */ /* 0x000fe20000010062 */
[----:B------:R-:W-:-:S02]  /*1780*/  IMAD.U32 R81, R100, 0x10000, RZ ;  /* 0x0001000064517824 */ /* 0x000fc400078e00ff */
[----:B------:R-:W-:Y:S01]  /*1790*/  FMUL.FTZ R104, R196, R97 ;  /* 0x00000061c4687220 */ /* 0x000fe20000410000 */
[----:B------:R-:W-:Y:S01]  /*17a0*/  SHF.L.U32 R97, R80, 0x10, RZ ;  /* 0x0000001050617819 */ /* 0x000fe200000006ff */
[----:B------:R-:W-:Y:S01]  /*17b0*/  FMUL.FTZ R80, R230, R81 ;  /* 0x00000051e6507220 */ /* 0x000fe20000410000 */
[----:B------:R-:W-:Y:S01]  /*17c0*/  PRMT R101, R101, 0x7632, R101 ;  /* 0x0000763265657816 */ /* 0x000fe20000000065 */
[----:B------:R-:W-:Y:S02]  /*17d0*/  FADD.FTZ R99, -R195, R99 ;  /* 0x00000063c3637221 */ /* 0x000fe40000010100 */
[-C--:B------:R-:W-:Y:S01]  /*17e0*/  FFMA.FTZ R142, R104, R97.reuse, R142 ;  /* 0x00000061688e7223 */ /* 0x080fe2000001008e */
[----:B------:R-:W-:Y:S01]  /*17f0*/  FADD.FTZ R141, R97, R141 ;  /* 0x0000008d618d7221 */ /* 0x000fe20000010000 */
[----:B------:R-:W-:Y:S01]  /*1800*/  FFMA.FTZ R97, R231, R97, R80 ;  /* 0x00000061e7617223 */ /* 0x000fe20000010050 */
[----:B------:R-:W-:Y:S01]  /*1810*/  SHF.L.U32 R80, R101, 0x10, RZ ;  /* 0x0000001065507819 */ /* 0x000fe200000006ff */
[----:B------:R-:W-:Y:S01]  /*1820*/  FMUL.FTZ R101, R196, R99 ;  /* 0x00000063c4657220 */ /* 0x000fe20000410000 */
[----:B------:R-:W-:-:S03]  /*1830*/  PRMT R105, R105, 0x7632, R105 ;  /* 0x0000763269697816 */ /* 0x000fc60000000069 */
[-C--:B------:R-:W-:Y:S01]  /*1840*/  FFMA.FTZ R132, R101, R80.reuse, R132 ;  /* 0x0000005065847223 */ /* 0x080fe20000010084 */
[----:B------:R-:W-:Y:S01]  /*1850*/  SHF.L.U32 R105, R105, 0x10, RZ ;  /* 0x0000001069697819 */ /* 0x000fe200000006ff */
[----:B------:R-:W-:Y:S01]  /*1860*/  FADD.FTZ R131, R80, R131 ;  /* 0x0000008350837221 */ /* 0x000fe20000010000 */
[----:B------:R-:W-:-:S04]  /*1870*/  FMUL.FTZ R80, R226, R80 ;  /* 0x00000050e2507220 */ /* 0x000fc80000410000 */
[-C--:B------:R-:W-:Y:S01]  /*1880*/  FFMA.FTZ R99, R227, R105.reuse, R80 ;  /* 0x00000069e3637223 */ /* 0x080fe20000010050 */
[C---:B------:R-:W-:Y:S01]  /*1890*/  SHF.L.U32 R80, R102.reuse, 0x10, RZ ;  /* 0x0000001066507819 */ /* 0x040fe200000006ff */
[----:B------:R-:W-:Y:S01]  /*18a0*/  FFMA.FTZ R134, R101, R105, R134 ;  /* 0x0000006965867223 */ /* 0x000fe20000010086 */
[----:B------:R-:W-:Y:S01]  /*18b0*/  PRMT R102, R102, 0x7632, R102 ;  /* 0x0000763266667816 */ /* 0x000fe20000000066 */
[----:B------:R-:W-:Y:S01]  /*18c0*/  FADD.FTZ R133, R105, R133 ;  /* 0x0000008569857221 */ /* 0x000fe20000010000 */
[----:B------:R-:W-:Y:S01]  /*18d0*/  FADD.FTZ R105, -R195, R108 ;  /* 0x0000006cc3697221 */ /* 0x000fe20000010100 */
[----:B------:R-:W-:Y:S01]  /*18e0*/  FADD.FTZ R136, R89, R136 ;  /* 0x0000008859887221 */ /* 0x000fe20000010000 */
[----:B------:R-:W-:Y:S01]  /*18f0*/  FFMA.FTZ R135, R96, R89, R135 ;  /* 0x0000005960877223 */ /* 0x000fe20000010087 */
[C---:B------:R-:W-:Y:S01]  /*1900*/  IMAD.U32 R108, R106.reuse, 0x10000, RZ ;  /* 0x000100006a6c7824 */ /* 0x040fe200078e00ff */
[----:B------:R-:W-:Y:S01]  /*1910*/  PRMT R106, R106, 0x7632, R106 ;  /* 0x000076326a6a7816 */ /* 0x000fe2000000006a */
[----:B------:R-:W-:Y:S01]  /*1920*/  FADD.FTZ R109, -R195, R109 ;  /* 0x0000006dc36d7221 */ /* 0x000fe20000010100 */
[----:B------:R-:W-:Y:S01]  /*1930*/  SHF.L.U32 R89, R102, 0x10, RZ ;  /* 0x0000001066597819 */ /* 0x000fe200000006ff */
[----:B------:R-:W-:Y:S01]  /*1940*/  FFMA.FTZ R140, R104, R81, R140 ;  /* 0x00000051688c7223 */ /* 0x000fe2000001008c */
[----:B------:R-:W-:Y:S01]  /*1950*/  FADD.FTZ R139, R81, R139 ;  /* 0x0000008b518b7221 */ /* 0x000fe20000010000 */
[----:B------:R-:W-:Y:S01]  /*1960*/  SHF.L.U32 R81, R106, 0x10, RZ ;  /* 0x000000106a517819 */ /* 0x000fe200000006ff */
[----:B------:R-:W-:Y:S01]  /*1970*/  FMUL.FTZ R106, R196, R109 ;  /* 0x0000006dc46a7220 */ /* 0x000fe20000410000 */
[----:B------:R-:W-:Y:S01]  /*1980*/  FMUL.FTZ R102, R222, R89 ;  /* 0x00000059de667220 */ /* 0x000fe20000410000 */
[----:B------:R-:W-:-:S02]  /*1990*/  FADD.FTZ R14, R89, R14 ;  /* 0x0000000e590e7221 */ /* 0x000fc40000010000 */
[----:B------:R-:W-:Y:S01]  /*19a0*/  FADD.FTZ R12, R81, R12 ;  /* 0x0000000c510c7221 */ /* 0x000fe20000010000 */
[CC--:B------:R-:W-:Y:S01]  /*19b0*/  FFMA.FTZ R8, R106.reuse, R81.reuse, R8 ;  /* 0x000000516a087223 */ /* 0x0c0fe20000010008 */
[----:B------:R-:W-:Y:S01]  /*19c0*/  FFMA.FTZ R102, R223, R81, R102 ;  /* 0x00000051df667223 */ /* 0x000fe20000010066 */
[----:B------:R-:W-:Y:S01]  /*19d0*/  FFMA.FTZ R4, R106, R89, R4 ;  /* 0x000000596a047223 */ /* 0x000fe20000010004 */
[----:B------:R-:W-:Y:S01]  /*19e0*/  FADD.FTZ R81, -R195, R110 ;  /* 0x0000006ec3517221 */ /* 0x000fe20000010100 */
[C---:B------:R-:W-:Y:S01]  /*19f0*/  SHF.L.U32 R89, R103.reuse, 0x10, RZ ;  /* 0x0000001067597819 */ /* 0x040fe200000006ff */
[C---:B------:R-:W-:Y:S01]  /*1a00*/  FMUL.FTZ R105, R196.reuse, R105 ;  /* 0x00000069c4697220 */ /* 0x040fe20000410000 */
[----:B------:R-:W-:Y:S01]  /*1a10*/  PRMT R103, R103, 0x7632, R103 ;  /* 0x0000763267677816 */ /* 0x000fe20000000067 */
[----:B------:R-:W-:Y:S01]  /*1a20*/  FMUL.FTZ R110, R196, R81 ;  /* 0x00000051c46e7220 */ /* 0x000fe20000410000 */
[C---:B------:R-:W-:Y:S01]  /*1a30*/  SHF.L.U32 R109, R107.reuse, 0x10, RZ ;  /* 0x000000106b6d7819 */ /* 0x040fe200000006ff */
[-C--:B------:R-:W-:Y:S01]  /*1a40*/  FMUL.FTZ R88, R224, R80.reuse ;  /* 0x00000050e0587220 */ /* 0x080fe20000410000 */
[----:B------:R-:W-:Y:S01]  /*1a50*/  PRMT R107, R107, 0x7632, R107 ;  /* 0x000076326b6b7816 */ /* 0x000fe2000000006b */
[----:B------:R-:W-:Y:S01]  /*1a60*/  FADD.FTZ R13, R80, R13 ;  /* 0x0000000d500d7221 */ /* 0x000fe20000010000 */
[----:B------:R-:W-:Y:S01]  /*1a70*/  FFMA.FTZ R3, R105, R80, R3 ;  /* 0x0000005069037223 */ /* 0x000fe20000010003 */
[----:B------:R-:W-:Y:S01]  /*1a80*/  FMUL.FTZ R81, R215, R89 ;  /* 0x00000059d7517220 */ /* 0x000fe20000410000 */
[----:B------:R-:W-:Y:S01]  /*1a90*/  FADD.FTZ R111, -R195, R111 ;  /* 0x0000006fc36f7221 */ /* 0x000fe20000010100 */
[----:B------:R-:W-:-:S02]  /*1aa0*/  IMAD.U32 R80, R103, 0x10000, RZ ;  /* 0x0001000067507824 */ /* 0x000fc400078e00ff */
[----:B------:R-:W-:Y:S01]  /*1ab0*/  FADD.FTZ R9, R109, R9 ;  /* 0x000000096d097221 */ /* 0x000fe20000010000 */
[-C--:B------:R-:W-:Y:S01]  /*1ac0*/  FFMA.FTZ R5, R110, R109.reuse, R5 ;  /* 0x0000006d6e057223 */ /* 0x080fe20000010005 */
[----:B------:R-:W-:Y:S01]  /*1ad0*/  SHF.L.U32 R103, R107, 0x10, RZ ;  /* 0x000000106b677819 */ /* 0x000fe200000006ff */
[----:B------:R-:W-:Y:S01]  /*1ae0*/  FFMA.FTZ R109, R216, R109, R81 ;  /* 0x0000006dd86d7223 */ /* 0x000fe20000010051 */
[----:B------:R-:W-:Y:S01]  /*1af0*/  FMUL.FTZ R107, R196, R111 ;  /* 0x0000006fc46b7220 */ /* 0x000fe20000410000 */
[-C--:B------:R-:W-:Y:S01]  /*1b00*/  FMUL.FTZ R81, R213, R80.reuse ;  /* 0x00000050d5517220 */ /* 0x080fe20000410000 */
[----:B------:R-:W-:Y:S01]  /*1b10*/  FADD.FTZ R189, R80, R189 ;  /* 0x000000bd50bd7221 */ /* 0x000fe20000010000 */
[----:B------:R-:W-:Y:S01]  /*1b20*/  FADD.FTZ R10, R103, R10 ;  /* 0x0000000a670a7221 */ /* 0x000fe20000010000 */
[CC--:B------:R-:W-:Y:S01]  /*1b30*/  FFMA.FTZ R6, R107.reuse, R103.reuse, R6 ;  /* 0x000000676b067223 */ /* 0x0c0fe20000010006 */
[----:B------:R-:W-:Y:S01]  /*1b40*/  FFMA.FTZ R103, R214, R103, R81 ;  /* 0x00000067d6677223 */ /* 0x000fe20000010051 */
[----:B------:R-:W-:Y:S01]  /*1b50*/  FFMA.FTZ R2, R107, R80, R2 ;  /* 0x000000506b027223 */ /* 0x000fe20000010002 */
[----:B------:R-:W-:Y:S01]  /*1b60*/  FADD.FTZ R81, -R195, R116 ;  /* 0x00000074c3517221 */ /* 0x000fe20000010100 */
[----:B------:R-:W-:-:S02]  /*1b70*/  SHF.L.U32 R80, R112, 0x10, RZ ;  /* 0x0000001070507819 */ /* 0x000fc400000006ff */
[----:B------:R-:W-:Y:S01]  /*1b80*/  SHF.L.U32 R111, R120, 0x10, RZ ;  /* 0x00000010786f7819 */ /* 0x000fe200000006ff */
[----:B------:R-:W-:Y:S02]  /*1b90*/  FMUL.FTZ R116, R196, R81 ;  /* 0x00000051c4747220 */ /* 0x000fe40000410000 */
        /* <DEDUP_REMOVED lines=8> */
[----:B------:R-:W-:Y:S01]  /*1c20*/  PRMT R112, R112, 0x7632, R112 ;  /* 0x0000763270707816 */ /* 0x000fe20000000070 */
[----:B------:R-:W-:Y:S01]  /*1c30*/  FMUL.FTZ R220, R196, R81 ;  /* 0x00000051c4dc7220 */ /* 0x000fe20000410000 */
[----:B------:R-:W-:Y:S02]  /*1c40*/  IMAD.U32 R118, R121, 0x10000, RZ ;  /* 0x0001000079767824 */ /* 0x000fe400078e00ff */
[----:B------:R-:W-:Y:S01]  /*1c50*/  FMUL.FTZ R81, R207, R80 ;  /* 0x00000050cf517220 */ /* 0x000fe20000410000 */
[----:B------:R-:W-:Y:S01]  /*1c60*/  FADD.FTZ R117, -R195, R117 ;  /* 0x00000075c3757221 */ /* 0x000fe20000010100 */
[----:B------:R-:W-:Y:S02]  /*1c70*/  PRMT R120, R120, 0x7632, R120 ;  /* 0x0000763278787816 */ /* 0x000fe40000000078 */
[----:B------:R-:W-:Y:S02]  /*1c80*/  SHF.L.U32 R112, R112, 0x10, RZ ;  /* 0x0000001070707819 */ /* 0x000fe400000006ff */
[----:B------:R-:W-:Y:S01]  /*1c90*/  PRMT R113, R113, 0x7632, R113 ;  /* 0x0000763271717816 */ /* 0x000fe20000000071 */
[----:B------:R-:W-:Y:S01]  /*1ca0*/  FADD.FTZ R11, R108, R11 ;  /* 0x0000000b6c0b7221 */ /* 0x000fe20000010000 */
[-C--:B------:R-:W-:Y:S01]  /*1cb0*/  FFMA.FTZ R7, R105, R108.reuse, R7 ;  /* 0x0000006c69077223 */ /* 0x080fe20000010007 */
[----:B------:R-:W-:Y:S01]  /*1cc0*/  FFMA.FTZ R108, R225, R108, R88 ;  /* 0x0000006ce16c7223 */ /* 0x000fe20000010058 */
[----:B------:R-:W-:Y:S01]  /*1cd0*/  FADD.FTZ R24, R118, R24 ;  /* 0x0000001876187221 */ /* 0x000fe20000010000 */
[-C--:B------:R-:W-:Y:S01]  /*1ce0*/  FFMA.FTZ R23, R220, R118.reuse, R23 ;  /* 0x00000076dc177223 */ /* 0x080fe20000010017 */
[----:B------:R-:W-:Y:S01]  /*1cf0*/  FFMA.FTZ R118, R208, R118, R81 ;  /* 0x00000076d0767223 */ /* 0x000fe20000010051 */
[----:B------:R-:W-:Y:S01]  /*1d00*/  FMUL.FTZ R117, R196, R117 ;  /* 0x00000075c4757220 */ /* 0x000fe20000410000 */
[----:B------:R-:W-:Y:S01]  /*1d10*/  SHF.L.U32 R120, R120, 0x10, RZ ;  /* 0x0000001078787819 */ /* 0x000fe200000006ff */
[----:B------:R-:W-:Y:S01]  /*1d20*/  FADD.FTZ R119, -R195, R119 ;  /* 0x00000077c3777221 */ /* 0x000fe20000010100 */
[----:B------:R-:W-:Y:S01]  /*1d30*/  PRMT R121, R121, 0x7632, R121 ;  /* 0x0000763279797816 */ /* 0x000fe20000000079 */
[----:B------:R-:W-:Y:S01]  /*1d40*/  FMUL.FTZ R81, R209, R112 ;  /* 0x00000070d1517220 */ /* 0x000fe20000410000 */
[----:B------:R-:W-:Y:S01]  /*1d50*/  SHF.L.U32 R88, R113, 0x10, RZ ;  /* 0x0000001071587819 */ /* 0x000fe200000006ff */
[----:B------:R-:W-:Y:S01]  /*1d60*/  FADD.FTZ R20, R80, R20 ;  /* 0x0000001450147221 */ /* 0x000fe20000010000 */
[----:B------:R-:W-:Y:S01]  /*1d70*/  FFMA.FTZ R21, R220, R80, R21 ;  /* 0x00000050dc157223 */ /* 0x000fe20000010015 */
[----:B------:R-:W-:Y:S01]  /*1d80*/  FFMA.FTZ R22, R117, R112, R22 ;  /* 0x0000007075167223 */ /* 0x000fe20000010016 */
[----:B------:R-:W-:Y:S01]  /*1d90*/  FADD.FTZ R25, R112, R25 ;  /* 0x0000001970197221 */ /* 0x000fe20000010000 */
[----:B------:R-:W-:Y:S01]  /*1da0*/  FMUL.FTZ R113, R196, R119 ;  /* 0x00000077c4717220 */ /* 0x000fe20000410000 */
[----:B------:R-:W-:Y:S01]  /*1db0*/  SHF.L.U32 R80, R121, 0x10, RZ ;  /* 0x0000001079507819 */ /* 0x000fe200000006ff */
[----:B------:R-:W-:Y:S01]  /*1dc0*/  FFMA.FTZ R112, R210, R120, R81 ;  /* 0x00000078d2707223 */ /* 0x000fe20000010051 */
[----:B------:R-:W-:Y:S01]  /*1dd0*/  FMUL.FTZ R119, R205, R88 ;  /* 0x00000058cd777220 */ /* 0x000fe20000410000 */
[----:B------:R-:W-:Y:S01]  /*1de0*/  FADD.FTZ R81, -R195, R124 ;  /* 0x0000007cc3517221 */ /* 0x000fe20000010100 */
[----:B------:R-:W-:Y:S01]  /*1df0*/  FFMA.FTZ R27, R117, R120, R27 ;  /* 0x00000078751b7223 */ /* 0x000fe2000001001b */
[----:B------:R-:W-:Y:S01]  /*1e00*/  FADD.FTZ R26, R120, R26 ;  /* 0x0000001a781a7221 */ /* 0x000fe20000010000 */
[-C--:B------:R-:W-:Y:S01]  /*1e10*/  FFMA.FTZ R31, R113, R80.reuse, R31 ;  /* 0x00000050711f7223 */ /* 0x080fe2000001001f */
[----:B------:R-:W-:Y:S01]  /*1e20*/  FADD.FTZ R30, R80, R30 ;  /* 0x0000001e501e7221 */ /* 0x000fe20000010000 */
[----:B------:R-:W-:Y:S01]  /*1e30*/  FFMA.FTZ R119, R206, R80, R119 ;  /* 0x00000050ce777223 */ /* 0x000fe20000010077 */
[----:B------:R-:W-:-:S02]  /*1e40*/  IMAD.U32 R80, R114, 0x10000, RZ ;  /* 0x0001000072507824 */ /* 0x000fc400078e00ff */
[----:B------:R-:W-:Y:S01]  /*1e50*/  FMUL.FTZ R120, R196, R81 ;  /* 0x00000051c4787220 */ /* 0x000fe20000410000 */
[----:B------:R-:W-:Y:S02]  /*1e60*/  PRMT R114, R114, 0x7632, R114 ;  /* 0x0000763272727816 */ /* 0x000fe40000000072 */
[----:B------:R-:W-:Y:S01]  /*1e70*/  SHF.L.U32 R121, R122, 0x10, RZ ;  /* 0x000000107a797819 */ /* 0x000fe200000006ff */
[-C--:B------:R-:W-:Y:S01]  /*1e80*/  FMUL.FTZ R81, R203, R80.reuse ;  /* 0x00000050cb517220 */ /* 0x080fe20000410000 */
[----:B------:R-:W-:Y:S01]  /*1e90*/  FADD.FTZ R34, R80, R34 ;  /* 0x0000002250227221 */ /* 0x000fe20000010000 */
[----:B------:R-:W-:Y:S01]  /*1ea0*/  FFMA.FTZ R35, R120, R80, R35 ;  /* 0x0000005078237223 */ /* 0x000fe20000010023 */
[----:B------:R-:W-:Y:S01]  /*1eb0*/  PRMT R122, R122, 0x7632, R122 ;  /* 0x000076327a7a7816 */ /* 0x000fe2000000007a */
[----:B------:R-:W-:Y:S01]  /*1ec0*/  FADD.FTZ R125, -R195, R125 ;  /* 0x0000007dc37d7221 */ /* 0x000fe20000010100 */
[----:B------:R-:W-:Y:S01]  /*1ed0*/  SHF.L.U32 R80, R114, 0x10, RZ ;  /* 0x0000001072507819 */ /* 0x000fe200000006ff */
[----:B------:R-:W-:Y:S01]  /*1ee0*/  FADD.FTZ R33, R121, R33 ;  /* 0x0000002179217221 */ /* 0x000fe20000010000 */
[-C--:B------:R-:W-:Y:S01]  /*1ef0*/  FFMA.FTZ R32, R120, R121.reuse, R32 ;  /* 0x0000007978207223 */ /* 0x080fe20000010020 */
[----:B------:R-:W-:Y:S01]  /*1f00*/  FFMA.FTZ R121, R204, R121, R81 ;  /* 0x00000079cc797223 */ /* 0x000fe20000010051 */
[----:B------:R-:W-:Y:S01]  /*1f10*/  FADD.FTZ R190, R89, R190 ;  /* 0x000000be59be7221 */ /* 0x000fe20000010000 */
[----:B------:R-:W-:Y:S01]  /*1f20*/  FFMA.FTZ R0, R110, R89, R0 ;  /* 0x000000596e007223 */ /* 0x000fe20000010000 */
[----:B------:R-:W-:Y:S01]  /*1f30*/  SHF.L.U32 R81, R122, 0x10, RZ ;  /* 0x000000107a517819 */ /* 0x000fe200000006ff */
[----:B------:R-:W-:Y:S01]  /*1f40*/  FMUL.FTZ R114, R196, R125 ;  /* 0x0000007dc4727220 */ /* 0x000fe20000410000 */
[----:B------:R-:W-:Y:S01]  /*1f50*/  FMUL.FTZ R89, R201, R80 ;  /* 0x00000050c9597220 */ /* 0x000fe20000410000 */
[----:B------:R-:W-:-:S02]  /*1f60*/  FADD.FTZ R38, R80, R38 ;  /* 0x0000002650267221 */ /* 0x000fc40000010000 */
[----:B------:R-:W-:Y:S01]  /*1f70*/  FADD.FTZ R37, R81, R37 ;  /* 0x0000002551257221 */ /* 0x000fe20000010000 */
[-C--:B------:R-:W-:Y:S01]  /*1f80*/  FFMA.FTZ R36, R114, R81.reuse, R36 ;  /* 0x0000005172247223 */ /* 0x080fe20000010024 */
[----:B------:R-:W-:Y:S01]  /*1f90*/  FFMA.FTZ R122, R202, R81, R89 ;  /* 0x00000051ca7a7223 */ /* 0x000fe20000010059 */
[----:B------:R-:W-:Y:S02]  /*1fa0*/  FFMA.FTZ R39, R114, R80, R39 ;  /* 0x0000005072277223 */ /* 0x000fe40000010027 */
[----:B------:R-:W0:Y:S01]  /*1fb0*/  LDC.64 R80, c[0x0][0x240] ;  /* 0x00009000ff507b82 */ /* 0x000e220000000a00 */
[----:B------:R-:W-:Y:S01]  /*1fc0*/  FFMA.FTZ R17, R113, R88, R17 ;  /* 0x0000005871117223 */ /* 0x000fe20000010011 */
[----:B------:R-:W-:Y:S01]  /*1fd0*/  FADD.FTZ R28, R88, R28 ;  /* 0x0000001c581c7221 */ /* 0x000fe20000010000 */
[----:B------:R-:W-:Y:S01]  /*1fe0*/  FADD.FTZ R124, -R195, R126 ;  /* 0x0000007ec37c7221 */ /* 0x000fe20000010100 */
[C---:B------:R-:W-:Y:S02]  /*1ff0*/  SHF.L.U32 R88, R115.reuse, 0x10, RZ ;  /* 0x0000001073587819 */ /* 0x040fe400000006ff */
[----:B------:R-:W-:Y:S01]  /*2000*/  PRMT R100, R115, 0x7632, R100 ;  /* 0x0000763273647816 */ /* 0x000fe20000000064 */
[----:B------:R-:W-:-:S02]  /*2010*/  IMAD.U32 R125, R123, 0x10000, RZ ;  /* 0x000100007b7d7824 */ /* 0x000fc400078e00ff */
[----:B------:R-:W-:Y:S01]  /*2020*/  FMUL.FTZ R124, R196, R124 ;  /* 0x0000007cc47c7220 */ /* 0x000fe20000410000 */
[----:B------:R-:W-:Y:S01]  /*2030*/  PRMT R123, R123, 0x7632, R123 ;  /* 0x000076327b7b7816 */ /* 0x000fe2000000007b */
[----:B------:R-:W-:Y:S01]  /*2040*/  FADD.FTZ R127, -R195, R127 ;  /* 0x0000007fc37f7221 */ /* 0x000fe20000010100 */
[----:B------:R-:W-:Y:S01]  /*2050*/  FMUL.FTZ R89, R199, R88 ;  /* 0x00000058c7597220 */ /* 0x000fe20000410000 */
[----:B------:R-:W-:Y:S01]  /*2060*/  SHF.L.U32 R100, R100, 0x10, RZ ;  /* 0x0000001064647819 */ /* 0x000fe200000006ff */
[----:B------:R-:W-:Y:S01]  /*2070*/  FADD.FTZ R41, R125, R41 ;  /* 0x000000297d297221 */ /* 0x000fe20000010000 */
[-C--:B------:R-:W-:Y:S01]  /*2080*/  FFMA.FTZ R40, R124, R125.reuse, R40 ;  /* 0x0000007d7c287223 */ /* 0x080fe20000010028 */
[----:B------:R-:W-:Y:S01]  /*2090*/  SHF.L.U32 R123, R123, 0x10, RZ ;  /* 0x000000107b7b7819 */ /* 0x000fe200000006ff */
[----:B------:R-:W-:Y:S01]  /*20a0*/  FFMA.FTZ R125, R200, R125, R89 ;  /* 0x0000007dc87d7223 */ /* 0x000fe20000010059 */
[----:B------:R-:W-:Y:S01]  /*20b0*/  FMUL.FTZ R115, R196, R127 ;  /* 0x0000007fc4737220 */ /* 0x000fe20000410000 */
[----:B------:R-:W-:Y:S01]  /*20c0*/  FMUL.FTZ R89, R191, R100 ;  /* 0x00000064bf597220 */ /* 0x000fe20000410000 */
[----:B------:R-:W-:Y:S01]  /*20d0*/  FADD.FTZ R163, R90, R163 ;  /* 0x000000a35aa37221 */ /* 0x000fe20000010000 */
[----:B------:R-:W-:Y:S01]  /*20e0*/  FADD.FTZ R129, R123, R129 ;  /* 0x000000817b817221 */ /* 0x000fe20000010000 */
[-C--:B------:R-:W-:Y:S01]  /*20f0*/  FFMA.FTZ R128, R115, R123.reuse, R128 ;  /* 0x0000007b73807223 */ /* 0x080fe20000010080 */
[----:B------:R-:W-:Y:S01]  /*2100*/  FFMA.FTZ R164, R93, R90, R164 ;  /* 0x0000005a5da47223 */ /* 0x000fe200000100a4 */
[----:B------:R-:W-:Y:S01]  /*2110*/  FADD.FTZ R42, R88, R42 ;  /* 0x0000002a582a7221 */ /* 0x000fe20000010000 */
[----:B------:R-:W-:Y:S01]  /*2120*/  FFMA.FTZ R43, R124, R88, R43 ;  /* 0x000000587c2b7223 */ /* 0x000fe2000001002b */
[----:B------:R-:W-:Y:S01]  /*2130*/  FFMA.FTZ R123, R198, R123, R89 ;  /* 0x0000007bc67b7223 */ /* 0x000fe20000010059 */
[----:B0-----:R-:W-:-:S04]  /*2140*/  IMAD.WIDE.U32 R90, R197, 0x8, R80 ;  /* 0x00000008c55a7825 */ /* 0x001fc800078e0050 */
[--C-:B------:R-:W-:Y:S02]  /*2150*/  IMAD.WIDE.U32 R88, R217, 0x8, R80.reuse ;  /* 0x00000008d9587825 */ /* 0x100fe400078e0050 */
[----:B------:R-:W5:Y:S02]  /*2160*/  LDG.E.64 R90, desc[UR4][R90.64] ;  /* 0x000000045a5a7981 */ /* 0x000f64000c1e1b00 */
[----:B------:R-:W-:Y:S02]  /*2170*/  IMAD.WIDE.U32 R80, R188, 0x8, R80 ;  /* 0x00000008bc507825 */ /* 0x000fe400078e0050 */
[----:B------:R-:W5:Y:S04]  /*2180*/  LDG.E.64 R88, desc[UR4][R88.64] ;  /* 0x0000000458587981 */ /* 0x000f68000c1e1b00 */
[----:B------:R-:W5:Y:S01]  /*2190*/  LDG.E.64 R80, desc[UR4][R80.64] ;  /* 0x0000000450507981 */ /* 0x000f62000c1e1b00 */
[----:B------:R-:W-:Y:S01]  /*21a0*/  FADD.FTZ R130, R100, R130 ;  /* 0x0000008264827221 */ /* 0x000fe20000010000 */
        /* <DEDUP_REMOVED lines=31> */
[----:B------:R-:W0:Y:S02]  /*23a0*/  S2R R235, SR_TID.X ;  /* 0x0000000000eb7919 */ /* 0x000e240000002100 */
        /* <DEDUP_REMOVED lines=16> */
[----:B------:R-:W-:-:S03]  /*24b0*/  FFMA.FTZ R126, R124, R125, R127 ;  /* 0x0000007d7c7e7223 */ /* 0x000fc6000001007f */
[----:B------:R-:W-:Y:S01]  /*24c0*/  FADD.FTZ R195, R100, R123 ;  /* 0x0000007b64c37221 */ /* 0x000fe20000010000 */
[----:B------:R-:W-:Y:S01]  /*24d0*/  FFMA.FTZ R127, R115, R123, R126 ;  /* 0x0000007b737f7223 */ /* 0x000fe2000001007e */
[----:B0-----:R-:W-:Y:S01]  /*24e0*/  LOP3.LUT R100, R235, 0x1f, RZ, 0xc0, !PT ;  /* 0x0000001feb647812 */ /* 0x001fe200078ec0ff */
[----:B------:R-:W-:Y:S06]  /*24f0*/  BRA.DIV UR6, `(.L_x_1137) ;  /* 0x0000002e06907947 */ /* 0x000fec000b800000 */
[----:B------:R-:W0:Y:S02]  /*2500*/  SHFL.BFLY PT, R240, R195, 0x1, 0x1f ;  /* 0x0c201f00c3f07f89 */ /* 0x000e2400000e0000 */
[----:B0-----:R-:W-:Y:S02]  /*2510*/  FADD.FTZ R126, R195, R240 ;  /* 0x000000f0c37e7221 */ /* 0x001fe40000010000 */
[----:B------:R-:W0:Y:S02]  /*2520*/  SHFL.BFLY PT, R240, R127, 0x1, 0x1f ;  /* 0x0c201f007ff07f89 */ /* 0x000e2400000e0000 */
[----:B0-----:R-:W-:Y:S02]  /*2530*/  FADD.FTZ R127, R127, R240 ;  /* 0x000000f07f7f7221 */ /* 0x001fe40000010000 */
[----:B------:R-:W0:Y:S02]  /*2540*/  SHFL.BFLY PT, R240, R126, 0x2, 0x1f ;  /* 0x0c401f007ef07f89 */ /* 0x000e2400000e0000 */
[----:B0-----:R-:W-:-:S02]  /*2550*/  FADD.FTZ R126, R126, R240 ;  /* 0x000000f07e7e7221 */ /* 0x001fc40000010000 */
        /* <DEDUP_REMOVED lines=8> */
[----:B------:R-:W0:Y:S04]  /*25e0*/  SHFL.BFLY PT, R240, R127, 0x8, 0x1f ;  /* 0x0d001f007ff07f89 */ /* 0x000e2800000e0000 */
[----:B------:R1:W2:Y:S01]  /*25f0*/  SHFL.BFLY PT, R236, R126, 0x10, 0x1f ;  /* 0x0e001f007eec7f89 */ /* 0x0002a200000e0000 */
[----:B0-----:R-:W-:-:S05]  /*2600*/  FADD.FTZ R127, R127, R240 ;  /* 0x000000f07f7f7221 */ /* 0x001fca0000010000 */
[----:B--2---:R1:W0:Y:S02]  /*2610*/  SHFL.BFLY PT, R195, R127, 0x10, 0x1f ;  /* 0x0e001f007fc37f89 */ /* 0x00422400000e0000 */
.L_x_1150:
[----:B------:R-:W-:Y:S01]  /*2620*/  FADD.FTZ R236, R126, R236 ;  /* 0x000000ec7eec7221 */ /* 0x000fe20000010000 */
[----:B01----:R-:W-:Y:S01]  /*2630*/  FADD.FTZ R127, R127, R195 ;  /* 0x000000c37f7f7221 */ /* 0x003fe20000010000 */
[----:B------:R-:W-:Y:S02]  /*2640*/  ISETP.NE.U32.AND P3, PT, RZ, UR18, PT ;  /* 0x00000012ff007c0c */ /* 0x000fe4000bf65070 */
[----:B------:R-:W-:Y:S01]  /*2650*/  FMUL.FTZ R126, R236, UR9 ;  /* 0x00000009ec7e7c20 */ /* 0x000fe20008410000 */
[----:B------:R-:W-:Y:S01]  /*2660*/  FMUL.FTZ R127, R127, UR9 ;  /* 0x000000097f7f7c20 */ /* 0x000fe20008410000 */
[----:B------:R-:W-:Y:S02]  /*2670*/  ISETP.NE.AND.EX P3, PT, RZ, UR19, PT, P3 ;  /* 0x00000013ff007c0c */ /* 0x000fe4000bf65330 */
[----:B-----5:R-:W-:Y:S02]  /*2680*/  @P1 LOP3.LUT P4, RZ, R156, 0xff00, RZ, 0xc0, !PT ;  /* 0x0000ff009cff1812 */ /* 0x020fe4000788c0ff */
[----:B------:R-:W-:-:S02]  /*2690*/  FSEL R126, R126, RZ, !P2 ;  /* 0x000000ff7e7e7208 */ /* 0x000fc40005000000 */
[----:B------:R-:W-:Y:S02]  /*26a0*/  LOP3.LUT P5, RZ, R81, 0xff, RZ, 0xc0, !PT ;  /* 0x000000ff51ff7812 */ /* 0x000fe400078ac0ff */
[----:B------:R-:W-:Y:S01]  /*26b0*/  LOP3.LUT P6, RZ, R80, 0xff00, RZ, 0xc0, !PT ;  /* 0x0000ff0050ff7812 */ /* 0x000fe200078cc0ff */
[-CC-:B------:R-:W-:Y:S01]  /*26c0*/  FFMA.FTZ R170, R170, R127.reuse, R126.reuse ;  /* 0x0000007faaaa7223 */ /* 0x180fe2000001007e */
[-CC-:B------:R-:W-:Y:S01]  /*26d0*/  FFMA.FTZ R235, R192, R127.reuse, R126.reuse ;  /* 0x0000007fc0eb7223 */ /* 0x180fe2000001007e */
[-CC-:B------:R-:W-:Y:S01]  /*26e0*/  FFMA.FTZ R193, R193, R127.reuse, R126.reuse ;  /* 0x0000007fc1c17223 */ /* 0x180fe2000001007e */
[-C--:B------:R-:W-:Y:S01]  /*26f0*/  FFMA.FTZ R217, R194, R127.reuse, R126 ;  /* 0x0000007fc2d97223 */ /* 0x080fe2000001007e */
[----:B------:R-:W-:Y:S01]  /*2700*/  FADD.FTZ R195, R171, -R170 ;  /* 0x800000aaabc37221 */ /* 0x000fe20000010000 */
[----:B------:R-:W-:Y:S01]  /*2710*/  FADD.FTZ R235, R82, -R235 ;  /* 0x800000eb52eb7221 */ /* 0x000fe20000010000 */
[----:B------:R-:W-:Y:S01]  /*2720*/  FADD.FTZ R171, R84, -R193 ;  /* 0x800000c154ab7221 */ /* 0x000fe20000010000 */
[----:B------:R-:W-:Y:S01]  /*2730*/  FFMA.FTZ R82, R85, R127, R126 ;  /* 0x0000007f55527223 */ /* 0x000fe2000001007e */
[C---:B------:R-:W-:Y:S01]  /*2740*/  FMUL.FTZ R195, R196.reuse, R195 ;  /* 0x000000c3c4c37220 */ /* 0x040fe20000410000 */
[----:B------:R-:W-:Y:S01]  /*2750*/  @P1 MOV R84, R156 ;  /* 0x0000009c00541202 */ /* 0x000fe20000000f00 */
[----:B------:R-:W-:Y:S01]  /*2760*/  FMUL.FTZ R235, R196, R235 ;  /* 0x000000ebc4eb7220 */ /* 0x000fe20000410000 */
[----:B------:R-:W-:Y:S01]  /*2770*/  FADD.FTZ R83, R83, -R82 ;  /* 0x8000005253537221 */ /* 0x000fe20000010000 */
[----:B------:R-:W-:Y:S01]  /*2780*/  @P3 FADD.FTZ R195, R60, R195 ;  /* 0x000000c33cc33221 */ /* 0x000fe20000010000 */
[----:B------:R-:W-:Y:S01]  /*2790*/  FMUL.FTZ R82, R196, R171 ;  /* 0x000000abc4527220 */ /* 0x000fe20000410000 */
[----:B------:R-:W-:Y:S01]  /*27a0*/  @P1 LOP3.LUT P2, RZ, R84, 0xff, RZ, 0xc0, !PT ;  /* 0x000000ff54ff1812 */ /* 0x000fe2000784c0ff */
[----:B------:R-:W-:Y:S01]  /*27b0*/  @P3 FADD.FTZ R235, R62, R235 ;  /* 0x000000eb3eeb3221 */ /* 0x000fe20000010000 */
[----:B------:R-:W-:Y:S01]  /*27c0*/  FMUL.FTZ R192, R195, UR14 ;  /* 0x0000000ec3c07c20 */ /* 0x000fe20008410000 */
[----:B------:R-:W-:Y:S01]  /*27d0*/  @P3 FADD.FTZ R82, R61, R82 ;  /* 0x000000523d523221 */ /* 0x000fe20000010000 */
[----:B------:R-:W-:Y:S01]  /*27e0*/  FADD.FTZ R217, R92, -R217 ;  /* 0x800000d95cd97221 */ /* 0x000fe20000010000 */
[----:B------:R-:W-:Y:S01]  /*27f0*/  FMUL.FTZ R193, R235, UR14 ;  /* 0x0000000eebc17c20 */ /* 0x000fe20008410000 */
[----:B------:R-:W-:Y:S01]  /*2800*/  FMUL.FTZ R83, R196, R83 ;  /* 0x00000053c4537220 */ /* 0x000fe20000410000 */
[----:B------:R-:W-:Y:S01]  /*2810*/  @P1 FSEL R85, R192, RZ, P2 ;  /* 0x000000ffc0551208 */ /* 0x000fe20001000000 */
[----:B------:R-:W-:Y:S01]  /*2820*/  FMUL.FTZ R84, R82, UR14 ;  /* 0x0000000e52547c20 */ /* 0x000fe20008410000 */
[----:B------:R-:W-:Y:S01]  /*2830*/  FFMA.FTZ R197, R93, R127, R126 ;  /* 0x0000007f5dc57223 */ /* 0x000fe2000001007e */
[----:B------:R-:W-:Y:S01]  /*2840*/  @P3 FADD.FTZ R83, R63, R83 ;  /* 0x000000533f533221 */ /* 0x000fe20000010000 */
[----:B------:R-:W-:Y:S01]  /*2850*/  @P1 F2FP.BF16.F32.PACK_AB R85, RZ, R85 ;  /* 0x00000055ff55123e */ /* 0x000fe200000010ff */
[----:B------:R-:W-:Y:S01]  /*2860*/  FMUL.FTZ R217, R196, R217 ;  /* 0x000000d9c4d97220 */ /* 0x000fe20000410000 */
[----:B------:R-:W-:Y:S01]  /*2870*/  @P1 FSEL R92, R84, RZ, P4 ;  /* 0x000000ff545c1208 */ /* 0x000fe20002000000 */
[----:B------:R-:W-:Y:S01]  /*2880*/  FADD.FTZ R197, R86, -R197 ;  /* 0x800000c556c57221 */ /* 0x000fe20000010000 */
[----:B------:R-:W-:Y:S01]  /*2890*/  @P1 PRMT R76, R85, 0x7610, R76 ;  /* 0x00007610554c1816 */ /* 0x000fe2000000004c */
[----:B------:R-:W-:Y:S01]  /*28a0*/  @P3 FADD.FTZ R217, R64, R217 ;  /* 0x000000d940d93221 */ /* 0x000fe20000010000 */
[----:B------:R-:W-:Y:S01]  /*28b0*/  MOV R85, R80 ;  /* 0x0000005000557202 */ /* 0x000fe20000000f00 */
[----:B------:R-:W-:Y:S01]  /*28c0*/  FMUL.FTZ R197, R196, R197 ;  /* 0x000000c5c4c57220 */ /* 0x000fe20000410000 */
[----:B------:R-:W-:Y:S01]  /*28d0*/  @P1 LOP3.LUT P4, RZ, R156, 0xff0000, RZ, 0xc0, !PT ;  /* 0x00ff00009cff1812 */ /* 0x000fe2000788c0ff */
[-CC-:B------:R-:W-:Y:S01]  /*28e0*/  FFMA.FTZ R219, R219, R127.reuse, R126.reuse ;  /* 0x0000007fdbdb7223 */ /* 0x180fe2000001007e */
[----:B------:R-:W-:Y:S01]  /*28f0*/  LOP3.LUT P2, RZ, R85, 0xff, RZ, 0xc0, !PT ;  /* 0x000000ff55ff7812 */ /* 0x000fe2000784c0ff */
[----:B------:R-:W-:Y:S01]  /*2900*/  @P3 FADD.FTZ R197, R65, R197 ;  /* 0x000000c541c53221 */ /* 0x000fe20000010000 */
[----:B------:R-:W-:Y:S01]  /*2910*/  @P1 FSEL R85, R193, RZ, P4 ;  /* 0x000000ffc1551208 */ /* 0x000fe20002000000 */
[----:B------:R-:W-:Y:S01]  /*2920*/  FADD.FTZ R219, R218, -R219 ;  /* 0x800000dbdadb7221 */ /* 0x000fe20000010000 */
[----:B------:R-:W-:Y:S01]  /*2930*/  @P1 LOP3.LUT P4, RZ, R156, 0xff000000, RZ, 0xc0, !PT ;  /* 0xff0000009cff1812 */ /* 0x000fe2000788c0ff */
[--C-:B------:R-:W-:Y:S01]  /*2940*/  FFMA.FTZ R94, R94, R127, R126.reuse ;  /* 0x0000007f5e5e7223 */ /* 0x100fe2000001007e */
[----:B------:R-:W-:Y:S01]  /*2950*/  @P1 F2FP.BF16.F32.PACK_AB R85, RZ, R85 ;  /* 0x00000055ff55123e */ /* 0x000fe200000010ff */
[-C--:B------:R-:W-:Y:S01]  /*2960*/  FFMA.FTZ R104, R104, R127.reuse, R126 ;  /* 0x0000007f68687223 */ /* 0x080fe2000001007e */
[----:B------:R-:W-:Y:S01]  /*2970*/  @P1 F2FP.BF16.F32.PACK_AB R92, RZ, R92 ;  /* 0x0000005cff5c123e */ /* 0x000fe200000010ff */
[----:B------:R-:W-:Y:S01]  /*2980*/  FADD.FTZ R95, R95, -R94 ;  /* 0x8000005e5f5f7221 */ /* 0x000fe20000010000 */
[----:B------:R-:W-:Y:S01]  /*2990*/  @P1 PRMT R77, R85, 0x7610, R77 ;  /* 0x00007610554d1816 */ /* 0x000fe2000000004d */
[----:B------:R-:W-:Y:S01]  /*29a0*/  FMUL.FTZ R85, R83, UR14 ;  /* 0x0000000e53557c20 */ /* 0x000fe20008410000 */
[----:B------:R-:W-:Y:S01]  /*29b0*/  @P1 PRMT R76, R76, 0x5410, R92 ;  /* 0x000054104c4c1816 */ /* 0x000fe2000000005c */
[----:B------:R-:W-:Y:S01]  /*29c0*/  FADD.FTZ R97, R97, -R104 ;  /* 0x8000006861617221 */ /* 0x000fe20000010000 */
[----:B------:R-:W-:Y:S01]  /*29d0*/  FSEL R192, R192, RZ, P2 ;  /* 0x000000ffc0c07208 */ /* 0x000fe20001000000 */
[-CC-:B------:R-:W-:Y:S01]  /*29e0*/  FFMA.FTZ R105, R105, R127.reuse, R126.reuse ;  /* 0x0000007f69697223 */ /* 0x180fe2000001007e */
[----:B------:R-:W-:Y:S01]  /*29f0*/  @P1 FSEL R86, R85, RZ, P4 ;  /* 0x000000ff55561208 */ /* 0x000fe20002000000 */
[-C--:B------:R-:W-:Y:S01]  /*2a00*/  FFMA.FTZ R110, R110, R127.reuse, R126 ;  /* 0x0000007f6e6e7223 */ /* 0x080fe2000001007e */
[----:B------:R-:W-:Y:S01]  /*2a10*/  @P1 LOP3.LUT P4, RZ, R157, 0xff, RZ, 0xc0, !PT ;  /* 0x000000ff9dff1812 */ /* 0x000fe2000788c0ff */
[----:B------:R-:W-:Y:S01]  /*2a20*/  FADD.FTZ R105, R108, -R105 ;  /* 0x800000696c697221 */ /* 0x000fe20000010000 */
[----:B------:R-:W-:Y:S01]  /*2a30*/  @P1 F2FP.BF16.F32.PACK_AB R86, RZ, R86 ;  /* 0x00000056ff56123e */ /* 0x000fe200000010ff */
[----:B------:R-:W-:Y:S01]  /*2a40*/  FADD.FTZ R109, R109, -R110 ;  /* 0x8000006e6d6d7221 */ /* 0x000fe20000010000 */
[----:B------:R-:W-:Y:S01]  /*2a50*/  LOP3.LUT P2, RZ, R81, 0xff00, RZ, 0xc0, !PT ;  /* 0x0000ff0051ff7812 */ /* 0x000fe2000784c0ff */
[----:B------:R-:W-:Y:S01]  /*2a60*/  FFMA.FTZ R108, R113, R127, R126 ;  /* 0x0000007f716c7223 */ /* 0x000fe2000001007e */
[----:B------:R-:W-:Y:S01]  /*2a70*/  @P1 PRMT R77, R77, 0x5410, R86 ;  /* 0x000054104d4d1816 */ /* 0x000fe20000000056 */
[----:B------:R-:W-:Y:S01]  /*2a80*/  FMUL.FTZ R86, R217, UR14 ;  /* 0x0000000ed9567c20 */ /* 0x000fe20008410000 */
[----:B------:R-:W-:Y:S01]  /*2a90*/  FMUL.FTZ R113, R196, R109 ;  /* 0x0000006dc4717220 */ /* 0x000fe20000410000 */
[-CC-:B------:R-:W-:Y:S01]  /*2aa0*/  FFMA.FTZ R117, R117, R127.reuse, R126.reuse ;  /* 0x0000007f75757223 */ /* 0x180fe2000001007e */
[----:B------:R-:W-:-:S02]  /*2ab0*/  FFMA.FTZ R116, R116, R127, R126 ;  /* 0x0000007f74747223 */ /* 0x000fc4000001007e */
[----:B------:R-:W-:Y:S01]  /*2ac0*/  @P1 FSEL R92, R86, RZ, P4 ;  /* 0x000000ff565c1208 */ /* 0x000fe20002000000 */
[----:B------:R-:W-:Y:S01]  /*2ad0*/  @P3 FADD.FTZ R113, R50, R113 ;  /* 0x0000007132713221 */ /* 0x000fe20000010000 */
[----:B------:R-:W-:Y:S01]  /*2ae0*/  LOP3.LUT P4, RZ, R80, 0xff0000, RZ, 0xc0, !PT ;  /* 0x00ff000050ff7812 */ /* 0x000fe2000788c0ff */
[----:B------:R-:W-:Y:S01]  /*2af0*/  FADD.FTZ R117, R112, -R117 ;  /* 0x8000007570757221 */ /* 0x000fe20000010000 */
[----:B------:R-:W-:Y:S01]  /*2b00*/  @P1 F2FP.BF16.F32.PACK_AB R92, RZ, R92 ;  /* 0x0000005cff5c123e */ /* 0x000fe200000010ff */
[----:B------:R-:W-:Y:S01]  /*2b10*/  FADD.FTZ R111, R111, -R116 ;  /* 0x800000746f6f7221 */ /* 0x000fe20000010000 */
[----:B------:R-:W-:Y:S02]  /*2b20*/  FSEL R193, R193, RZ, P4 ;  /* 0x000000ffc1c17208 */ /* 0x000fe40002000000 */
[----:B------:R-:W-:Y:S01]  /*2b30*/  @P1 PRMT R78, R92, 0x7610, R78 ;  /* 0x000076105c4e1816 */ /* 0x000fe2000000004e */
[----:B------:R-:W-:Y:S01]  /*2b40*/  FMUL.FTZ R92, R197, UR14 ;  /* 0x0000000ec55c7c20 */ /* 0x000fe20008410000 */
[----:B------:R-:W-:Y:S01]  /*2b50*/  @P1 LOP3.LUT P4, RZ, R157, 0xff00, RZ, 0xc0, !PT ;  /* 0x0000ff009dff1812 */ /* 0x000fe2000788c0ff */
[----:B------:R-:W-:Y:S01]  /*2b60*/  FMUL.FTZ R111, R196, R111 ;  /* 0x0000006fc46f7220 */ /* 0x000fe20000410000 */
[----:B------:R-:W-:-:S02]  /*2b70*/  FSEL R86, R86, RZ, P5 ;  /* 0x000000ff56567208 */ /* 0x000fc40002800000 */
[----:B------:R-:W-:Y:S01]  /*2b80*/  LOP3.LUT P5, RZ, R80, 0xff000000, RZ, 0xc0, !PT ;  /* 0xff00000050ff7812 */ /* 0x000fe200078ac0ff */
[----:B------:R-:W-:Y:S01]  /*2b90*/  @P3 FADD.FTZ R111, R52, R111 ;  /* 0x0000006f346f3221 */ /* 0x000fe20000010000 */
[C---:B------:R-:W-:Y:S02]  /*2ba0*/  FSEL R194, R92.reuse, RZ, P2 ;  /* 0x000000ff5cc27208 */ /* 0x040fe40001000000 */
[----:B------:R-:W-:Y:S01]  /*2bb0*/  @P1 FSEL R80, R92, RZ, P4 ;  /* 0x000000ff5c501208 */ /* 0x000fe20002000000 */
[----:B------:R-:W-:Y:S01]  /*2bc0*/  FFMA.FTZ R92, R221, R127, R126 ;  /* 0x0000007fdd5c7223 */ /* 0x000fe2000001007e */
[----:B------:R-:W-:Y:S01]  /*2bd0*/  FMUL.FTZ R221, R196, R219 ;  /* 0x000000dbc4dd7220 */ /* 0x000fe20000410000 */
[----:B------:R-:W-:Y:S01]  /*2be0*/  LOP3.LUT P2, RZ, R81, 0xff0000, RZ, 0xc0, !PT ;  /* 0x00ff000051ff7812 */ /* 0x000fe2000784c0ff */
[----:B------:R-:W-:Y:S01]  /*2bf0*/  FMUL.FTZ R116, R111, UR14 ;  /* 0x0000000e6f747c20 */ /* 0x000fe20008410000 */
[----:B------:R-:W-:Y:S01]  /*2c00*/  FADD.FTZ R87, R87, -R92 ;  /* 0x8000005c57577221 */ /* 0x000fe20000010000 */
[----:B------:R-:W-:Y:S01]  /*2c10*/  @P3 FADD.FTZ R221, R66, R221 ;  /* 0x000000dd42dd3221 */ /* 0x000fe20000010000 */
[----:B------:R-:W-:-:S02]  /*2c20*/  LOP3.LUT P4, RZ, R81, 0xff000000, RZ, 0xc0, !PT ;  /* 0xff00000051ff7812 */ /* 0x000fc4000788c0ff */
[----:B------:R-:W-:Y:S01]  /*2c30*/  FMUL.FTZ R219, R196, R87 ;  /* 0x00000057c4db7220 */ /* 0x000fe20000410000 */
[----:B------:R-:W-:Y:S01]  /*2c40*/  FMUL.FTZ R170, R221, UR14 ;  /* 0x0000000eddaa7c20 */ /* 0x000fe20008410000 */
[----:B------:R-:W-:Y:S02]  /*2c50*/  @P1 F2FP.BF16.F32.PACK_AB R80, RZ, R80 ;  /* 0x00000050ff50123e */ /* 0x000fe400000010ff */
[----:B------:R-:W-:Y:S01]  /*2c60*/  @P3 FADD.FTZ R219, R67, R219 ;  /* 0x000000db43db3221 */ /* 0x000fe20000010000 */
[----:B------:R-:W-:Y:S02]  /*2c70*/  F2FP.BF16.F32.PACK_AB R86, R194, R86 ;  /* 0x00000056c256723e */ /* 0x000fe400000010ff */
[----:B------:R-:W-:Y:S01]  /*2c80*/  FSEL R87, R170, RZ, P2 ;  /* 0x000000ffaa577208 */ /* 0x000fe20001000000 */
[----:B------:R-:W-:Y:S01]  /*2c90*/  FMUL.FTZ R218, R219, UR14 ;  /* 0x0000000edbda7c20 */ /* 0x000fe20008410000 */
[----:B------:R-:W-:Y:S02]  /*2ca0*/  @P1 LOP3.LUT P2, RZ, R157, 0xff0000, RZ, 0xc0, !PT ;  /* 0x00ff00009dff1812 */ /* 0x000fe4000784c0ff */
[----:B------:R-:W-:-:S02]  /*2cb0*/  @P1 PRMT R78, R78, 0x5410, R80 ;  /* 0x000054104e4e1816 */ /* 0x000fc40000000050 */
[----:B------:R-:W-:Y:S02]  /*2cc0*/  @P1 FSEL R170, R170, RZ, P2 ;  /* 0x000000ffaaaa1208 */ /* 0x000fe40001000000 */
[----:B------:R-:W-:Y:S02]  /*2cd0*/  @P1 LOP3.LUT P2, RZ, R157, 0xff000000, RZ, 0xc0, !PT ;  /* 0xff0000009dff1812 */ /* 0x000fe4000784c0ff */
[----:B------:R-:W-:Y:S02]  /*2ce0*/  FSEL R194, R85, RZ, P5 ;  /* 0x000000ff55c27208 */ /* 0x000fe40002800000 */
[C---:B------:R-:W-:Y:S02]  /*2cf0*/  @P1 FSEL R171, R218.reuse, RZ, P2 ;  /* 0x000000ffdaab1208 */ /* 0x040fe40001000000 */
[----:B------:R-:W-:Y:S02]  /*2d00*/  ISETP.NE.U32.AND P2, PT, RZ, UR12, PT ;  /* 0x0000000cff007c0c */ /* 0x000fe4000bf45070 */
[----:B------:R-:W-:-:S02]  /*2d10*/  FSEL R218, R218, RZ, P4 ;  /* 0x000000ffdada7208 */ /* 0x000fc40002000000 */
[----:B------:R-:W-:Y:S02]  /*2d20*/  ISETP.NE.AND.EX P2, PT, RZ, UR13, PT, P2 ;  /* 0x0000000dff007c0c */ /* 0x000fe4000bf45320 */
[----:B------:R-:W-:Y:S02]  /*2d30*/  ISETP.NE.U32.AND P4, PT, RZ, UR12, PT ;  /* 0x0000000cff007c0c */ /* 0x000fe4000bf85070 */
[----:B------:R-:W-:Y:S02]  /*2d40*/  F2FP.BF16.F32.PACK_AB R87, R218, R87 ;  /* 0x00000057da57723e */ /* 0x000fe400000010ff */
[----:B------:R-:W-:Y:S02]  /*2d50*/  ISETP.NE.AND.EX P4, PT, RZ, UR13, PT, P4 ;  /* 0x0000000dff007c0c */ /* 0x000fe4000bf85340 */
[----:B------:R-:W-:Y:S01]  /*2d60*/  F2FP.BF16.F32.PACK_AB R85, R194, R193 ;  /* 0x000000c1c255723e */ /* 0x000fe200000010ff */
[----:B------:R-:W-:Y:S01]  /*2d70*/  FMUL.FTZ R193, R196, R95 ;  /* 0x0000005fc4c17220 */ /* 0x000fe20000410000 */
[----:B------:R-:W-:-:S02]  /*2d80*/  SEL R81, R82, R69, P4 ;  /* 0x0000004552517207 */ /* 0x000fc40002000000 */
[----:B------:R-:W-:Y:S01]  /*2d90*/  SEL R82, R235, R70, P4 ;  /* 0x00000046eb527207 */ /* 0x000fe20002000000 */
[----:B------:R-:W0:Y:S01]  /*2da0*/  @P2 LDC.64 R92, c[0x0][0x308] ;  /* 0x0000c200ff5c2b82 */ /* 0x000e220000000a00 */
[----:B------:R-:W-:Y:S01]  /*2db0*/  SEL R83, R83, R71, P4 ;  /* 0x0000004753537207 */ /* 0x000fe20002000000 */
[----:B------:R-:W-:Y:S01]  /*2dc0*/  @P3 FADD.FTZ R193, R44, R193 ;  /* 0x000000c12cc13221 */ /* 0x000fe20000010000 */
[----:B------:R-:W-:Y:S02]  /*2dd0*/  @P2 SEL R80, R195, R68, P4 ;  /* 0x00000044c3502207 */ /* 0x000fe40002000000 */
[----:B------:R-:W-:Y:S02]  /*2de0*/  FSEL R195, R84, RZ, P6 ;  /* 0x000000ff54c37208 */ /* 0x000fe40003000000 */
[----:B------:R-:W-:Y:S02]  /*2df0*/  @P1 F2FP.BF16.F32.PACK_AB R170, RZ, R170 ;  /* 0x000000aaffaa123e */ /* 0x000fe400000010ff */
[----:B------:R-:W-:-:S02]  /*2e00*/  F2FP.BF16.F32.PACK_AB R84, R195, R192 ;  /* 0x000000c0c354723e */ /* 0x000fc400000010ff */
[----:B------:R-:W-:Y:S02]  /*2e10*/  @P1 F2FP.BF16.F32.PACK_AB R171, RZ, R171 ;  /* 0x000000abffab123e */ /* 0x000fe400000010ff */
[----:B------:R-:W-:-:S04]  /*2e20*/  @P1 PRMT R79, R170, 0x7610, R79 ;  /* 0x00007610aa4f1816 */ /* 0x000fc8000000004f */
[----:B------:R-:W-:Y:S01]  /*2e30*/  @P1 PRMT R79, R79, 0x5410, R171 ;  /* 0x000054104f4f1816 */ /* 0x000fe200000000ab */
[----:B0-----:R-:W-:-:S05]  /*2e40*/  @P2 IMAD.WIDE.U32 R92, R188, 0x20, R92 ;  /* 0x00000020bc5c2825 */ /* 0x001fca00078e005c */
[----:B------:R0:W-:Y:S02]  /*2e50*/  @P2 STG.E.128 desc[UR4][R92.64], R80 ;  /* 0x000000505c002986 */ /* 0x0001e4000c101d04 */
[----:B0-----:R-:W-:Y:S02]  /*2e60*/  SEL R83, R219, R75, P4 ;  /* 0x0000004bdb537207 */ /* 0x001fe40002000000 */
[----:B------:R-:W0:Y:S01]  /*2e70*/  LDC.64 R218, c[0x0][0x2f8] ;  /* 0x0000be00ffda7b82 */ /* 0x000e220000000a00 */
[----:B------:R-:W-:Y:S02]  /*2e80*/  SEL R80, R217, R72, P4 ;  /* 0x00000048d9507207 */ /* 0x000fe40002000000 */
[----:B------:R-:W-:Y:S02]  /*2e90*/  SEL R81, R197, R73, P4 ;  /* 0x00000049c5517207 */ /* 0x000fe40002000000 */
[----:B------:R-:W-:-:S05]  /*2ea0*/  SEL R82, R221, R74, P4 ;  /* 0x0000004add527207 */ /* 0x000fca0002000000 */
[----:B------:R1:W-:Y:S02]  /*2eb0*/  @P2 STG.E.128 desc[UR4][R92.64+0x10], R80 ;  /* 0x000010505c002986 */ /* 0x0003e4000c101d04 */
[----:B-1----:R-:W-:Y:S01]  /*2ec0*/  IMAD.MOV.U32 R82, RZ, RZ, R90 ;  /* 0x000000ffff527224 */ /* 0x002fe200078e005a */
[----:B------:R-:W-:Y:S01]  /*2ed0*/  @P1 MOV R83, R152 ;  /* 0x0000009800531202 */ /* 0x000fe20000000f00 */
[----:B0-----:R-:W-:-:S03]  /*2ee0*/  IMAD.WIDE.U32 R80, R188, 0x10, R218 ;  /* 0x00000010bc507825 */ /* 0x001fc600078e00da */
[----:B------:R-:W-:Y:S01]  /*2ef0*/  LOP3.LUT P6, RZ, R82, 0xff, RZ, 0xc0, !PT ;  /* 0x000000ff52ff7812 */ /* 0x000fe200078cc0ff */
[-CC-:B------:R-:W-:Y:S01]  /*2f00*/  FFMA.FTZ R82, R101, R127.reuse, R126.reuse ;  /* 0x0000007f65527223 */ /* 0x180fe2000001007e */
[----:B------:R-:W-:Y:S01]  /*2f10*/  @P1 LOP3.LUT P5, RZ, R83, 0xff, RZ, 0xc0, !PT ;  /* 0x000000ff53ff1812 */ /* 0x000fe200078ac0ff */
[----:B------:R-:W-:Y:S01]  /*2f20*/  FFMA.FTZ R83, R96, R127, R126 ;  /* 0x0000007f60537223 */ /* 0x000fe2000001007e */
[----:B------:R0:W-:Y:S01]  /*2f30*/  STG.E.128 desc[UR4][R80.64], R84 ;  /* 0x0000005450007986 */ /* 0x0001e2000c101d04 */
[----:B------:R-:W-:Y:S01]  /*2f40*/  FADD.FTZ R99, R99, -R82 ;  /* 0x8000005263637221 */ /* 0x000fe20000010000 */
[----:B------:R-:W-:Y:S01]  /*2f50*/  FMUL.FTZ R82, R196, R97 ;  /* 0x00000061c4527220 */ /* 0x000fe20000410000 */
[----:B------:R-:W-:Y:S01]  /*2f60*/  FADD.FTZ R83, R98, -R83 ;  /* 0x8000005362537221 */ /* 0x000fe20000010000 */
[----:B------:R-:W-:Y:S02]  /*2f70*/  FMUL.FTZ R97, R193, UR14 ;  /* 0x0000000ec1617c20 */ /* 0x000fe40008410000 */
[----:B------:R-:W-:-:S03]  /*2f80*/  @P3 FADD.FTZ R82, R45, R82 ;  /* 0x000000522d523221 */ /* 0x000fc60000010000 */
[C---:B------:R-:W-:Y:S01]  /*2f90*/  FSEL R92, R97.reuse, RZ, P6 ;  /* 0x000000ff615c7208 */ /* 0x040fe20003000000 */
[----:B------:R-:W-:Y:S01]  /*2fa0*/  FMUL.FTZ R96, R82, UR14 ;  /* 0x0000000e52607c20 */ /* 0x000fe20008410000 */
[----:B------:R-:W-:Y:S02]  /*2fb0*/  LOP3.LUT P6, RZ, R90, 0xff00, RZ, 0xc0, !PT ;  /* 0x0000ff005aff7812 */ /* 0x000fe400078cc0ff */
[----:B------:R-:W-:Y:S02]  /*2fc0*/  @P1 FSEL R97, R97, RZ, P5 ;  /* 0x000000ff61611208 */ /* 0x000fe40002800000 */
[----:B------:R-:W-:Y:S02]  /*2fd0*/  @P1 LOP3.LUT P5, RZ, R152, 0xff00, RZ, 0xc0, !PT ;  /* 0x0000ff0098ff1812 */ /* 0x000fe400078ac0ff */
[----:B------:R-:W-:Y:S01]  /*2fe0*/  FSEL R93, R96, RZ, P6 ;  /* 0x000000ff605d7208 */ /* 0x000fe20003000000 */
[C---:B0-----:R-:W-:Y:S01]  /*2ff0*/  FMUL.FTZ R87, R196.reuse, R83 ;  /* 0x00000053c4577220 */ /* 0x041fe20000410000 */
[----:B------:R-:W-:Y:S01]  /*3000*/  FMUL.FTZ R83, R196, R99 ;  /* 0x00000063c4537220 */ /* 0x000fe20000410000 */
[--C-:B------:R-:W-:Y:S01]  /*3010*/  FFMA.FTZ R81, R106, R127, R126.reuse ;  /* 0x0000007f6a517223 */ /* 0x100fe2000001007e */
[----:B------:R-:W-:Y:S01]  /*3020*/  LOP3.LUT P6, RZ, R90, 0xff0000, RZ, 0xc0, !PT ;  /* 0x00ff00005aff7812 */ /* 0x000fe200078cc0ff */
[----:B------:R-:W-:Y:S01]  /*3030*/  @P3 FADD.FTZ R87, R46, R87 ;  /* 0x000000572e573221 */ /* 0x000fe20000010000 */
[----:B------:R-:W-:Y:S01]  /*3040*/  @P1 FSEL R96, R96, RZ, P5 ;  /* 0x000000ff60601208 */ /* 0x000fe20002800000 */
[----:B------:R-:W-:Y:S01]  /*3050*/  @P3 FADD.FTZ R83, R47, R83 ;  /* 0x000000532f533221 */ /* 0x000fe20000010000 */
[----:B------:R-:W-:Y:S01]  /*3060*/  @P1 LOP3.LUT P5, RZ, R152, 0xff0000, RZ, 0xc0, !PT ;  /* 0x00ff000098ff1812 */ /* 0x000fe200078ac0ff */
[----:B------:R-:W-:Y:S01]  /*3070*/  FMUL.FTZ R99, R87, UR14 ;  /* 0x0000000e57637c20 */ /* 0x000fe20008410000 */
[----:B------:R-:W-:Y:S01]  /*3080*/  FMUL.FTZ R85, R196, R105 ;  /* 0x00000069c4557220 */ /* 0x000fe20000410000 */
[----:B------:R-:W-:Y:S01]  /*3090*/  FADD.FTZ R81, R102, -R81 ;  /* 0x8000005166517221 */ /* 0x000fe20000010000 */
[----:B------:R-:W-:Y:S01]  /*30a0*/  FMUL.FTZ R98, R83, UR14 ;  /* 0x0000000e53627c20 */ /* 0x000fe20008410000 */
[----:B------:R-:W-:Y:S01]  /*30b0*/  FFMA.FTZ R106, R107, R127, R126 ;  /* 0x0000007f6b6a7223 */ /* 0x000fe2000001007e */
[C---:B------:R-:W-:Y:S01]  /*30c0*/  FSEL R94, R99.reuse, RZ, P6 ;  /* 0x000000ff635e7208 */ /* 0x040fe20003000000 */
[----:B------:R-:W-:Y:S01]  /*30d0*/  @P3 FADD.FTZ R85, R48, R85 ;  /* 0x0000005530553221 */ /* 0x000fe20000010000 */
[----:B------:R-:W-:Y:S01]  /*30e0*/  LOP3.LUT P6, RZ, R90, 0xff000000, RZ, 0xc0, !PT ;  /* 0xff0000005aff7812 */ /* 0x000fe200078cc0ff */
[----:B------:R-:W-:Y:S01]  /*30f0*/  FMUL.FTZ R86, R196, R81 ;  /* 0x00000051c4567220 */ /* 0x000fe20000410000 */
[----:B------:R-:W-:Y:S01]  /*3100*/  @P1 FSEL R99, R99, RZ, P5 ;  /* 0x000000ff63631208 */ /* 0x000fe20002800000 */
[----:B------:R-:W-:Y:S01]  /*3110*/  FMUL.FTZ R104, R85, UR14 ;  /* 0x0000000e55687c20 */ /* 0x000fe20008410000 */
[----:B------:R-:W-:Y:S01]  /*3120*/  @P1 LOP3.LUT P5, RZ, R152, 0xff000000, RZ, 0xc0, !PT ;  /* 0xff00000098ff1812 */ /* 0x000fe200078ac0ff */
[----:B------:R-:W-:Y:S01]  /*3130*/  @P3 FADD.FTZ R86, R49, R86 ;  /* 0x0000005631563221 */ /* 0x000fe20000010000 */
[----:B------:R-:W-:Y:S01]  /*3140*/  FSEL R95, R98, RZ, P6 ;  /* 0x000000ff625f7208 */ /* 0x000fe20003000000 */
[----:B------:R-:W-:Y:S01]  /*3150*/  FADD.FTZ R103, R103, -R106 ;  /* 0x8000006a67677221 */ /* 0x000fe20000010000 */
[----:B------:R-:W-:Y:S01]  /*3160*/  LOP3.LUT P6, RZ, R91, 0xff, RZ, 0xc0, !PT ;  /* 0x000000ff5bff7812 */ /* 0x000fe200078cc0ff */
[----:B------:R-:W-:Y:S01]  /*3170*/  FMUL.FTZ R105, R86, UR14 ;  /* 0x0000000e56697c20 */ /* 0x000fe20008410000 */
[----:B------:R-:W-:Y:S01]  /*3180*/  @P1 FSEL R98, R98, RZ, P5 ;  /* 0x000000ff62621208 */ /* 0x000fe20002800000 */
[----:B------:R-:W-:Y:S01]  /*3190*/  FMUL.FTZ R192, R196, R103 ;  /* 0x00000067c4c07220 */ /* 0x000fe20000410000 */
[----:B------:R-:W-:Y:S01]  /*31a0*/  @P1 LOP3.LUT P5, RZ, R153, 0xff, RZ, 0xc0, !PT ;  /* 0x000000ff99ff1812 */ /* 0x000fe200078ac0ff */
[-CC-:B------:R-:W-:Y:S01]  /*31b0*/  FFMA.FTZ R84, R124, R127.reuse, R126.reuse ;  /* 0x0000007f7c547223 */ /* 0x180fe2000001007e */
[----:B------:R-:W-:Y:S01]  /*31c0*/  FSEL R102, R104, RZ, P6 ;  /* 0x000000ff68667208 */ /* 0x000fe20003000000 */
[-C--:B------:R-:W-:Y:S01]  /*31d0*/  FFMA.FTZ R81, R114, R127.reuse, R126 ;  /* 0x0000007f72517223 */ /* 0x080fe2000001007e */
[----:B------:R-:W-:Y:S01]  /*31e0*/  LOP3.LUT P6, RZ, R91, 0xff00, RZ, 0xc0, !PT ;  /* 0x0000ff005bff7812 */ /* 0x000fe200078cc0ff */
[----:B------:R-:W-:Y:S01]  /*31f0*/  FMUL.FTZ R124, R113, UR14 ;  /* 0x0000000e717c7c20 */ /* 0x000fe20008410000 */
[----:B------:R-:W-:Y:S01]  /*3200*/  @P1 FSEL R104, R104, RZ, P5 ;  /* 0x000000ff68681208 */ /* 0x000fe20002800000 */
[----:B------:R-:W-:Y:S01]  /*3210*/  @P3 FADD.FTZ R192, R51, R192 ;  /* 0x000000c033c03221 */ /* 0x000fe20000010000 */
[----:B------:R-:W-:Y:S01]  /*3220*/  @P1 LOP3.LUT P5, RZ, R153, 0xff00, RZ, 0xc0, !PT ;  /* 0x0000ff0099ff1812 */ /* 0x000fe200078ac0ff */
[-CC-:B------:R-:W-:Y:S01]  /*3230*/  FFMA.FTZ R90, R115, R127.reuse, R126.reuse ;  /* 0x0000007f735a7223 */ /* 0x180fe2000001007e */
[C---:B------:R-:W-:Y:S01]  /*3240*/  FSEL R101, R105.reuse, RZ, P6 ;  /* 0x000000ff69657208 */ /* 0x040fe20003000000 */
[-C--:B------:R-:W-:Y:S01]  /*3250*/  FFMA.FTZ R80, R120, R127.reuse, R126 ;  /* 0x0000007f78507223 */ /* 0x080fe2000001007e */
[----:B------:R-:W-:Y:S01]  /*3260*/  @P1 FSEL R105, R105, RZ, P5 ;  /* 0x000000ff69691208 */ /* 0x000fe20002800000 */
[----:B------:R-:W-:Y:S01]  /*3270*/  FADD.FTZ R81, R122, -R81 ;  /* 0x800000517a517221 */ /* 0x000fe20000010000 */
[----:B------:R-:W-:Y:S01]  /*3280*/  LOP3.LUT P6, RZ, R91, 0xff0000, RZ, 0xc0, !PT ;  /* 0x00ff00005bff7812 */ /* 0x000fe200078cc0ff */
[----:B------:R-:W-:Y:S01]  /*3290*/  FADD.FTZ R125, R125, -R84 ;  /* 0x800000547d7d7221 */ /* 0x000fe20000010000 */
[----:B------:R-:W-:Y:S01]  /*32a0*/  LOP3.LUT P5, RZ, R91, 0xff000000, RZ, 0xc0, !PT ;  /* 0xff0000005bff7812 */ /* 0x000fe200078ac0ff */
[----:B------:R-:W-:Y:S01]  /*32b0*/  FFMA.FTZ R91, R220, R127, R126 ;  /* 0x0000007fdc5b7223 */ /* 0x000fe2000001007e */
[----:B------:R-:W-:Y:S01]  /*32c0*/  FSEL R120, R124, RZ, P6 ;  /* 0x000000ff7c787208 */ /* 0x000fe20003000000 */
[----:B------:R-:W-:Y:S01]  /*32d0*/  FMUL.FTZ R84, R196, R117 ;  /* 0x00000075c4547220 */ /* 0x000fe20000410000 */
[----:B------:R-:W-:Y:S01]  /*32e0*/  @P1 LOP3.LUT P6, RZ, R153, 0xff0000, RZ, 0xc0, !PT ;  /* 0x00ff000099ff1812 */ /* 0x000fe200078cc0ff */
[----:B------:R-:W-:Y:S01]  /*32f0*/  FADD.FTZ R103, R118, -R91 ;  /* 0x8000005b76677221 */ /* 0x000fe20000010000 */
[----:B------:R-:W-:Y:S01]  /*3300*/  FMUL.FTZ R126, R192, UR14 ;  /* 0x0000000ec07e7c20 */ /* 0x000fe20008410000 */
[----:B------:R-:W-:Y:S01]  /*3310*/  MOV R91, R88 ;  /* 0x00000058005b7202 */ /* 0x000fe20000000f00 */
[----:B------:R-:W-:Y:S01]  /*3320*/  FADD.FTZ R123, R123, -R90 ;  /* 0x8000005a7b7b7221 */ /* 0x000fe20000010000 */
[----:B------:R-:W-:Y:S01]  /*3330*/  FMUL.FTZ R90, R196, R81 ;  /* 0x00000051c45a7220 */ /* 0x000fe20000410000 */
[----:B------:R-:W-:Y:S01]  /*3340*/  FADD.FTZ R107, R119, -R108 ;  /* 0x8000006c776b7221 */ /* 0x000fe20000010000 */
[----:B------:R-:W-:Y:S01]  /*3350*/  @P3 FADD.FTZ R84, R53, R84 ;  /* 0x0000005435543221 */ /* 0x000fe20000010000 */
[----:B------:R-:W-:Y:S01]  /*3360*/  @P1 FSEL R124, R124, RZ, P6 ;  /* 0x000000ff7c7c1208 */ /* 0x000fe20003000000 */
[----:B------:R-:W-:Y:S01]  /*3370*/  @P3 FADD.FTZ R90, R57, R90 ;  /* 0x0000005a395a3221 */ /* 0x000fe20000010000 */
[----:B------:R-:W-:Y:S01]  /*3380*/  LOP3.LUT P6, RZ, R91, 0xff, RZ, 0xc0, !PT ;  /* 0x000000ff5bff7812 */ /* 0x000fe200078cc0ff */
[----:B------:R-:W-:Y:S01]  /*3390*/  FMUL.FTZ R106, R196, R107 ;  /* 0x0000006bc46a7220 */ /* 0x000fe20000410000 */
[----:B------:R-:W-:Y:S01]  /*33a0*/  FSEL R119, R126, RZ, P5 ;  /* 0x000000ff7e777208 */ /* 0x000fe20002800000 */
[----:B------:R-:W-:Y:S01]  /*33b0*/  FMUL.FTZ R107, R84, UR14 ;  /* 0x0000000e546b7c20 */ /* 0x000fe20008410000 */
[----:B------:R-:W-:Y:S01]  /*33c0*/  @P1 LOP3.LUT P5, RZ, R153, 0xff000000, RZ, 0xc0, !PT ;  /* 0xff00000099ff1812 */ /* 0x000fe200078ac0ff */
[----:B------:R-:W-:Y:S01]  /*33d0*/  FADD.FTZ R121, R121, -R80 ;  /* 0x8000005079797221 */ /* 0x000fe20000010000 */
[----:B------:R-:W-:Y:S01]  /*33e0*/  @P1 MOV R91, R154 ;  /* 0x0000009a005b1202 */ /* 0x000fe20000000f00 */
[----:B------:R-:W-:Y:S01]  /*33f0*/  FMUL.FTZ R112, R90, UR14 ;  /* 0x0000000e5a707c20 */ /* 0x000fe20008410000 */
[----:B------:R-:W-:Y:S01]  /*3400*/  SEL R81, R82, R69, P4 ;  /* 0x0000004552517207 */ /* 0x000fe20002000000 */
[----:B------:R-:W-:Y:S01]  /*3410*/  FMUL.FTZ R121, R196, R121 ;  /* 0x00000079c4797220 */ /* 0x000fe20000410000 */
[----:B------:R-:W-:Y:S01]  /*3420*/  SEL R69, R84, R69, P4 ;  /* 0x0000004554457207 */ /* 0x000fe20002000000 */
[----:B------:R-:W-:Y:S01]  /*3430*/  FMUL.FTZ R109, R196, R103 ;  /* 0x00000067c46d7220 */ /* 0x000fe20000410000 */
[----:B------:R-:W-:Y:S01]  /*3440*/  SEL R84, R85, R72, P4 ;  /* 0x0000004855547207 */ /* 0x000fe20002000000 */
[----:B------:R-:W-:Y:S01]  /*3450*/  @P3 FADD.FTZ R121, R56, R121 ;  /* 0x0000007938793221 */ /* 0x000fe20000010000 */
[----:B------:R-:W-:Y:S01]  /*3460*/  @P1 FSEL R126, R126, RZ, P5 ;  /* 0x000000ff7e7e1208 */ /* 0x000fe20002800000 */
[----:B------:R-:W-:Y:S01]  /*3470*/  @P3 FADD.FTZ R109, R54, R109 ;  /* 0x0000006d366d3221 */ /* 0x000fe20000010000 */
[----:B------:R-:W-:Y:S01]  /*3480*/  SEL R85, R86, R73, P4 ;  /* 0x0000004956557207 */ /* 0x000fe20002000000 */
[----:B------:R-:W-:Y:S01]  /*3490*/  FMUL.FTZ R125, R196, R125 ;  /* 0x0000007dc47d7220 */ /* 0x000fe20000410000 */
[----:B------:R-:W-:Y:S01]  /*34a0*/  @P1 LOP3.LUT P5, RZ, R91, 0xff, RZ, 0xc0, !PT ;  /* 0x000000ff5bff1812 */ /* 0x000fe200078ac0ff */
[----:B------:R-:W-:Y:S01]  /*34b0*/  @P3 FADD.FTZ R106, R55, R106 ;  /* 0x0000006a376a3221 */ /* 0x000fe20000010000 */
[----:B------:R-:W-:Y:S01]  /*34c0*/  SEL R73, R90, R73, P4 ;  /* 0x000000495a497207 */ /* 0x000fe20002000000 */
[----:B------:R-:W-:Y:S01]  /*34d0*/  @P3 FADD.FTZ R125, R58, R125 ;  /* 0x0000007d3a7d3221 */ /* 0x000fe20000010000 */
[----:B------:R-:W0:Y:S01]  /*34e0*/  @P1 LDC.64 R90, c[0x0][0x300] ;  /* 0x0000c000ff5a1b82 */ /* 0x000e220000000a00 */
[-C--:B------:R-:W-:Y:S01]  /*34f0*/  SEL R80, R193, R68.reuse, P4 ;  /* 0x00000044c1507207 */ /* 0x080fe20002000000 */
[----:B------:R-:W-:Y:S01]  /*3500*/  FMUL.FTZ R196, R196, R123 ;  /* 0x0000007bc4c47220 */ /* 0x000fe20000410000 */
[----:B------:R-:W-:Y:S01]  /*3510*/  SEL R68, R111, R68, P4 ;  /* 0x000000446f447207 */ /* 0x000fe20002000000 */
[C---:B------:R-:W-:Y:S01]  /*3520*/  FMUL.FTZ R111, R121.reuse, UR14 ;  /* 0x0000000e796f7c20 */ /* 0x040fe20008410000 */
[----:B------:R-:W-:Y:S01]  /*3530*/  SEL R72, R121, R72, P4 ;  /* 0x0000004879487207 */ /* 0x000fe20002000000 */
[----:B------:R-:W-:Y:S01]  /*3540*/  FMUL.FTZ R114, R125, UR14 ;  /* 0x0000000e7d727c20 */ /* 0x000fe20008410000 */
[----:B------:R-:W-:Y:S01]  /*3550*/  @P1 F2FP.BF16.F32.PACK_AB R121, RZ, R97 ;  /* 0x00000061ff79123e */ /* 0x000fe200000010ff */
[----:B------:R-:W-:Y:S01]  /*3560*/  @P3 FADD.FTZ R196, R59, R196 ;  /* 0x000000c43bc43221 */ /* 0x000fe20000010000 */
[----:B------:R-:W-:-:S02]  /*3570*/  @P1 F2FP.BF16.F32.PACK_AB R122, RZ, R96 ;  /* 0x00000060ff7a123e */ /* 0x000fc400000010ff */
[----:B------:R-:W1:Y:S01]  /*3580*/  @P2 LDC.64 R96, c[0x0][0x308] ;  /* 0x0000c200ff602b82 */ /* 0x000e620000000a00 */
[----:B------:R-:W-:Y:S02]  /*3590*/  FSEL R103, R116, RZ, P6 ;  /* 0x000000ff74677208 */ /* 0x000fe40003000000 */
[----:B------:R-:W-:Y:S02]  /*35a0*/  @P1 LOP3.LUT P6, RZ, R154, 0xff00, RZ, 0xc0, !PT ;  /* 0x0000ff009aff1812 */ /* 0x000fe400078cc0ff */
[-C--:B------:R-:W-:Y:S02]  /*35b0*/  SEL R82, R87, R70.reuse, P4 ;  /* 0x0000004657527207 */ /* 0x080fe40002000000 */
[C---:B------:R-:W-:Y:S01]  /*35c0*/  SEL R70, R109.reuse, R70, P4 ;  /* 0x000000466d467207 */ /* 0x040fe20002000000 */
[----:B------:R-:W-:Y:S01]  /*35d0*/  FMUL.FTZ R109, R109, UR14 ;  /* 0x0000000e6d6d7c20 */ /* 0x000fe20008410000 */
[----:B------:R-:W-:Y:S02]  /*35e0*/  @P1 FSEL R116, R116, RZ, P5 ;  /* 0x000000ff74741208 */ /* 0x000fe40002800000 */
[----:B------:R-:W-:-:S02]  /*35f0*/  @P1 FSEL R118, R107, RZ, P6 ;  /* 0x000000ff6b761208 */ /* 0x000fc40003000000 */
[----:B------:R-:W-:Y:S01]  /*3600*/  @P1 LOP3.LUT P5, RZ, R154, 0xff0000, RZ, 0xc0, !PT ;  /* 0x00ff00009aff1812 */ /* 0x000fe200078ac0ff */
[----:B0-----:R-:W-:Y:S01]  /*3610*/  @P1 IMAD.WIDE.U32 R90, R188, 0x10, R90 ;  /* 0x00000010bc5a1825 */ /* 0x001fe200078e005a */
[----:B------:R-:W-:Y:S02]  /*3620*/  LOP3.LUT P6, RZ, R89, 0xff, RZ, 0xc0, !PT ;  /* 0x000000ff59ff7812 */ /* 0x000fe400078cc0ff */
[----:B------:R-:W-:Y:S02]  /*3630*/  @P1 FSEL R117, R109, RZ, P5 ;  /* 0x000000ff6d751208 */ /* 0x000fe40002800000 */
[----:B------:R-:W-:Y:S01]  /*3640*/  FSEL R110, R111, RZ, P6 ;  /* 0x000000ff6f6e7208 */ /* 0x000fe20003000000 */
[----:B------:R0:W-:Y:S01]  /*3650*/  @P1 STG.E.128 desc[UR4][R90.64], R76 ;  /* 0x0000004c5a001986 */ /* 0x0001e2000c101d04 */
[----:B------:R-:W-:Y:S02]  /*3660*/  @P1 LOP3.LUT P5, RZ, R155, 0xff, RZ, 0xc0, !PT ;  /* 0x000000ff9bff1812 */ /* 0x000fe400078ac0ff */
[----:B------:R-:W-:-:S02]  /*3670*/  LOP3.LUT P6, RZ, R89, 0xff00, RZ, 0xc0, !PT ;  /* 0x0000ff0059ff7812 */ /* 0x000fc400078cc0ff */
[----:B------:R-:W-:Y:S02]  /*3680*/  @P1 FSEL R111, R111, RZ, P5 ;  /* 0x000000ff6f6f1208 */ /* 0x000fe40002800000 */
[----:B------:R-:W-:Y:S02]  /*3690*/  FSEL R108, R112, RZ, P6 ;  /* 0x000000ff706c7208 */ /* 0x000fe40003000000 */
[----:B------:R-:W-:Y:S02]  /*36a0*/  @P1 LOP3.LUT P5, RZ, R155, 0xff00, RZ, 0xc0, !PT ;  /* 0x0000ff009bff1812 */ /* 0x000fe400078ac0ff */
[----:B------:R-:W-:Y:S02]  /*36b0*/  LOP3.LUT P6, RZ, R89, 0xff0000, RZ, 0xc0, !PT ;  /* 0x00ff000059ff7812 */ /* 0x000fe400078cc0ff */
[----:B------:R-:W-:Y:S02]  /*36c0*/  SEL R86, R113, R74, P4 ;  /* 0x0000004a71567207 */ /* 0x000fe40002000000 */
[----:B------:R-:W-:-:S02]  /*36d0*/  SEL R83, R83, R71, P4 ;  /* 0x0000004753537207 */ /* 0x000fc40002000000 */
[----:B------:R-:W-:Y:S02]  /*36e0*/  SEL R74, R125, R74, P4 ;  /* 0x0000004a7d4a7207 */ /* 0x000fe40002000000 */
[----:B0-----:R-:W-:Y:S02]  /*36f0*/  F2FP.BF16.F32.PACK_AB R90, R101, R102 ;  /* 0x00000066655a723e */ /* 0x001fe400000010ff */
[----:B------:R-:W-:Y:S02]  /*3700*/  IADD3 R101, R188, 0x20, RZ ;  /* 0x00000020bc657810 */ /* 0x000fe40007ffe0ff */
[C---:B------:R-:W-:Y:S01]  /*3710*/  SEL R71, R106.reuse, R71, P4 ;  /* 0x000000476a477207 */ /* 0x040fe20002000000 */
[----:B------:R-:W-:Y:S01]  /*3720*/  FMUL.FTZ R106, R106, UR14 ;  /* 0x0000000e6a6a7c20 */ /* 0x000fe20008410000 */
[----:B------:R-:W-:Y:S01]  /*3730*/  @P1 FSEL R112, R112, RZ, P5 ;  /* 0x000000ff70701208 */ /* 0x000fe20002800000 */
[----:B-1----:R-:W-:Y:S01]  /*3740*/  @P2 IMAD.WIDE.U32 R96, R101, 0x20, R96 ;  /* 0x0000002065602825 */ /* 0x002fe200078e0060 */
[----:B------:R-:W-:-:S02]  /*3750*/  FSEL R113, R114, RZ, P6 ;  /* 0x000000ff72717208 */ /* 0x000fc40003000000 */
[----:B------:R-:W-:Y:S02]  /*3760*/  @P1 F2FP.BF16.F32.PACK_AB R123, RZ, R99 ;  /* 0x00000063ff7b123e */ /* 0x000fe400000010ff */
[----:B------:R-:W-:Y:S01]  /*3770*/  @P1 F2FP.BF16.F32.PACK_AB R125, RZ, R98 ;  /* 0x00000062ff7d123e */ /* 0x000fe200000010ff */
[----:B------:R-:W-:Y:S01]  /*3780*/  @P2 STG.E.128 desc[UR4][R96.64], R80 ;  /* 0x0000005060002986 */ /* 0x000fe2000c101d04 */
[----:B------:R-:W-:Y:S01]  /*3790*/  @P1 LOP3.LUT P5, RZ, R155, 0xff0000, RZ, 0xc0, !PT ;  /* 0x00ff00009bff1812 */ /* 0x000fe200078ac0ff */
[----:B------:R-:W0:Y:S01]  /*37a0*/  @P1 LDC.64 R98, c[0x0][0x300] ;  /* 0x0000c000ff621b82 */ /* 0x000e220000000a00 */
[----:B------:R-:W-:Y:S02]  /*37b0*/  @P1 LOP3.LUT P6, RZ, R154, 0xff000000, RZ, 0xc0, !PT ;  /* 0xff0000009aff1812 */ /* 0x000fe400078cc0ff */
[-C--:B------:R-:W-:Y:S02]  /*37c0*/  SEL R87, R192, R75.reuse, P4 ;  /* 0x0000004bc0577207 */ /* 0x080fe40002000000 */
[C---:B------:R-:W-:Y:S01]  /*37d0*/  SEL R75, R196.reuse, R75, P4 ;  /* 0x0000004bc44b7207 */ /* 0x040fe20002000000 */
[----:B------:R-:W-:Y:S01]  /*37e0*/  FMUL.FTZ R196, R196, UR14 ;  /* 0x0000000ec4c47c20 */ /* 0x000fe20008410000 */
[----:B------:R-:W-:Y:S01]  /*37f0*/  @P1 FSEL R114, R114, RZ, P5 ;  /* 0x000000ff72721208 */ /* 0x000fe20002800000 */
[----:B------:R1:W-:Y:S01]  /*3800*/  @P2 STG.E.128 desc[UR4][R96.64+0x10], R84 ;  /* 0x0000105460002986 */ /* 0x0003e2000c101d04 */
[----:B------:R-:W-:-:S02]  /*3810*/  @P1 FSEL R115, R106, RZ, P6 ;  /* 0x000000ff6a731208 */ /* 0x000fc40003000000 */
[----:B------:R-:W-:Y:S02]  /*3820*/  LOP3.LUT P4, RZ, R89, 0xff000000, RZ, 0xc0, !PT ;  /* 0xff00000059ff7812 */ /* 0x000fe4000788c0ff */
[C---:B------:R-:W-:Y:S02]  /*3830*/  LOP3.LUT P5, RZ, R88.reuse, 0xff00, RZ, 0xc0, !PT ;  /* 0x0000ff0058ff7812 */ /* 0x040fe400078ac0ff */
[C---:B------:R-:W-:Y:S02]  /*3840*/  LOP3.LUT P6, RZ, R88.reuse, 0xff0000, RZ, 0xc0, !PT ;  /* 0x00ff000058ff7812 */ /* 0x040fe400078cc0ff */
[----:B------:R-:W-:Y:S02]  /*3850*/  LOP3.LUT P3, RZ, R88, 0xff000000, RZ, 0xc0, !PT ;  /* 0xff00000058ff7812 */ /* 0x000fe4000786c0ff */
[----:B------:R-:W-:Y:S01]  /*3860*/  F2FP.BF16.F32.PACK_AB R89, R95, R94 ;  /* 0x0000005e5f59723e */ /* 0x000fe200000010ff */
[----:B------:R-:W-:Y:S01]  /*3870*/  IMAD.WIDE.U32 R94, R101, 0x10, R218 ;  /* 0x00000010655e7825 */ /* 0x000fe200078e00da */
[----:B------:R-:W-:-:S02]  /*3880*/  F2FP.BF16.F32.PACK_AB R91, R119, R120 ;  /* 0x00000078775b723e */ /* 0x000fc400000010ff */
[----:B------:R-:W-:Y:S01]  /*3890*/  F2FP.BF16.F32.PACK_AB R88, R93, R92 ;  /* 0x0000005c5d58723e */ /* 0x000fe200000010ff */
[----:B0-----:R-:W-:Y:S01]  /*38a0*/  @P1 IMAD.WIDE.U32 R98, R101, 0x10, R98 ;  /* 0x0000001065621825 */ /* 0x001fe200078e0062 */
[----:B------:R-:W-:Y:S01]  /*38b0*/  @P1 F2FP.BF16.F32.PACK_AB R104, RZ, R104 ;  /* 0x00000068ff68123e */ /* 0x000fe200000010ff */
[----:B-1----:R-:W0:Y:S01]  /*38c0*/  @P2 LDC.64 R84, c[0x0][0x308] ;  /* 0x0000c200ff542b82 */ /* 0x002e220000000a00 */
[----:B------:R-:W-:Y:S01]  /*38d0*/  @P1 F2FP.BF16.F32.PACK_AB R124, RZ, R124 ;  /* 0x0000007cff7c123e */ /* 0x000fe200000010ff */
[----:B------:R1:W-:Y:S01]  /*38e0*/  STG.E.128 desc[UR4][R94.64], R88 ;  /* 0x000000585e007986 */ /* 0x0003e2000c101d04 */
[----:B------:R-:W-:Y:S01]  /*38f0*/  FSEL R102, R196, RZ, P4 ;  /* 0x000000ffc4667208 */ /* 0x000fe20002000000 */
[----:B------:R-:W-:Y:S01]  /*3900*/  VIADD R92, R188, 0x40 ;  /* 0x00000040bc5c7836 */ /* 0x000fe20000000000 */
[----:B------:R-:W-:Y:S02]  /*3910*/  @P1 F2FP.BF16.F32.PACK_AB R105, RZ, R105 ;  /* 0x00000069ff69123e */ /* 0x000fe400000010ff */
[----:B------:R-:W-:Y:S01]  /*3920*/  @P1 F2FP.BF16.F32.PACK_AB R126, RZ, R126 ;  /* 0x0000007eff7e123e */ /* 0x000fe200000010ff */
[----:B------:R-:W2:Y:S01]  /*3930*/  @P1 LDC.64 R86, c[0x0][0x300] ;  /* 0x0000c000ff561b82 */ /* 0x000ea20000000a00 */
[----:B------:R-:W-:Y:S01]  /*3940*/  @P1 PRMT R76, R121, 0x7610, R76 ;  /* 0x00007610794c1816 */ /* 0x000fe2000000004c */
[----:B------:R-:W-:Y:S01]  /*3950*/  IMAD.WIDE.U32 R92, R92, 0x10, R218 ;  /* 0x000000105c5c7825 */ /* 0x000fe200078e00da */
[----:B------:R-:W-:-:S02]  /*3960*/  @P1 PRMT R77, R123, 0x7610, R77 ;  /* 0x000076107b4d1816 */ /* 0x000fc4000000004d */
[----:B------:R-:W-:Y:S02]  /*3970*/  @P1 PRMT R78, R104, 0x7610, R78 ;  /* 0x00007610684e1816 */ /* 0x000fe4000000004e */
[----:B------:R-:W-:Y:S02]  /*3980*/  @P1 PRMT R79, R124, 0x7610, R79 ;  /* 0x000076107c4f1816 */ /* 0x000fe4000000004f */
[----:B------:R-:W-:Y:S02]  /*3990*/  @P1 LOP3.LUT P4, RZ, R155, 0xff000000, RZ, 0xc0, !PT ;  /* 0xff0000009bff1812 */ /* 0x000fe4000788c0ff */
[----:B------:R-:W-:Y:S01]  /*39a0*/  @P1 PRMT R76, R76, 0x5410, R122 ;  /* 0x000054104c4c1816 */ /* 0x000fe2000000007a */
[----:B-1----:R-:W1:Y:S01]  /*39b0*/  LDC.64 R88, c[0x0][0x210] ;  /* 0x00008400ff587b82 */ /* 0x002e620000000a00 */
[----:B------:R-:W-:Y:S02]  /*39c0*/  @P1 PRMT R77, R77, 0x5410, R125 ;  /* 0x000054104d4d1816 */ /* 0x000fe4000000007d */
[----:B------:R-:W-:-:S02]  /*39d0*/  @P1 PRMT R78, R78, 0x5410, R105 ;  /* 0x000054104e4e1816 */ /* 0x000fc40000000069 */
[----:B------:R-:W-:Y:S02]  /*39e0*/  @P1 PRMT R79, R79, 0x5410, R126 ;  /* 0x000054104f4f1816 */ /* 0x000fe4000000007e */
[----:B------:R-:W-:Y:S02]  /*39f0*/  @P1 FSEL R80, R196, RZ, P4 ;  /* 0x000000ffc4501208 */ /* 0x000fe40002000000 */
[----:B------:R-:W-:Y:S01]  /*3a00*/  @P1 F2FP.BF16.F32.PACK_AB R116, RZ, R116 ;  /* 0x00000074ff74123e */ /* 0x000fe200000010ff */
[----:B------:R3:W-:Y:S01]  /*3a10*/  @P1 STG.E.128 desc[UR4][R98.64], R76 ;  /* 0x0000004c62001986 */ /* 0x0007e2000c101d04 */
[----:B------:R-:W-:Y:S02]  /*3a20*/  @P1 F2FP.BF16.F32.PACK_AB R117, RZ, R117 ;  /* 0x00000075ff75123e */ /* 0x000fe400000010ff */
[----:B------:R-:W-:Y:S02]  /*3a30*/  @P1 F2FP.BF16.F32.PACK_AB R111, RZ, R111 ;  /* 0x0000006fff6f123e */ /* 0x000fe400000010ff */
[----:B------:R-:W-:-:S02]  /*3a40*/  @P1 F2FP.BF16.F32.PACK_AB R114, RZ, R114 ;  /* 0x00000072ff72123e */ /* 0x000fc400000010ff */
[----:B------:R-:W-:Y:S02]  /*3a50*/  IADD3 R91, R188, 0x40, RZ ;  /* 0x00000040bc5b7810 */ /* 0x000fe40007ffe0ff */
[----:B------:R-:W-:Y:S02]  /*3a60*/  @P1 F2FP.BF16.F32.PACK_AB R90, RZ, R80 ;  /* 0x00000050ff5a123e */ /* 0x000fe400000010ff */
[----:B------:R-:W-:Y:S01]  /*3a70*/  FSEL R81, R109, RZ, P6 ;  /* 0x000000ff6d517208 */ /* 0x000fe20003000000 */
[----:B0-----:R-:W-:Y:S01]  /*3a80*/  @P2 IMAD.WIDE.U32 R84, R91, 0x20, R84 ;  /* 0x000000205b542825 */ /* 0x001fe200078e0054 */
[----:B------:R-:W-:Y:S02]  /*3a90*/  FSEL R106, R106, RZ, P3 ;  /* 0x000000ff6a6a7208 */ /* 0x000fe40001800000 */
[----:B------:R-:W-:Y:S01]  /*3aa0*/  FSEL R80, R107, RZ, P5 ;  /* 0x000000ff6b507208 */ /* 0x000fe20002800000 */
[----:B--2---:R-:W-:Y:S01]  /*3ab0*/  @P1 IMAD.WIDE.U32 R86, R91, 0x10, R86 ;  /* 0x000000105b561825 */ /* 0x004fe200078e0056 */
[----:B------:R-:W-:Y:S01]  /*3ac0*/  @P1 F2FP.BF16.F32.PACK_AB R118, RZ, R118 ;  /* 0x00000076ff76123e */ /* 0x000fe200000010ff */
[----:B------:R0:W-:Y:S01]  /*3ad0*/  @P2 STG.E.128 desc[UR4][R84.64], R68 ;  /* 0x0000004454002986 */ /* 0x0001e2000c101d04 */
[----:B------:R-:W-:-:S02]  /*3ae0*/  @P1 F2FP.BF16.F32.PACK_AB R115, RZ, R115 ;  /* 0x00000073ff73123e */ /* 0x000fc400000010ff */
[----:B------:R-:W-:Y:S01]  /*3af0*/  @P1 F2FP.BF16.F32.PACK_AB R112, RZ, R112 ;  /* 0x00000070ff70123e */ /* 0x000fe200000010ff */
[----:B------:R0:W-:Y:S01]  /*3b00*/  @P2 STG.E.128 desc[UR4][R84.64+0x10], R72 ;  /* 0x0000104854002986 */ /* 0x0001e2000c101d04 */
[----:B---3--:R-:W-:Y:S02]  /*3b10*/  @P1 PRMT R76, R116, 0x7610, R76 ;  /* 0x00007610744c1816 */ /* 0x008fe4000000004c */
[----:B------:R-:W-:Y:S02]  /*3b20*/  @P1 PRMT R77, R117, 0x7610, R77 ;  /* 0x00007610754d1816 */ /* 0x000fe4000000004d */
[----:B------:R-:W-:Y:S02]  /*3b30*/  @P1 PRMT R78, R111, 0x7610, R78 ;  /* 0x000076106f4e1816 */ /* 0x000fe4000000004e */
[----:B------:R-:W-:Y:S02]  /*3b40*/  @P1 PRMT R79, R114, 0x7610, R79 ;  /* 0x00007610724f1816 */ /* 0x000fe4000000004f */
[----:B------:R-:W-:-:S02]  /*3b50*/  F2FP.BF16.F32.PACK_AB R83, R102, R113 ;  /* 0x000000716653723e */ /* 0x000fc400000010ff */
[----:B------:R-:W-:Y:S02]  /*3b60*/  F2FP.BF16.F32.PACK_AB R82, R108, R110 ;  /* 0x0000006e6c52723e */ /* 0x000fe400000010ff */
[----:B------:R-:W-:Y:S02]  /*3b70*/  F2FP.BF16.F32.PACK_AB R81, R106, R81 ;  /* 0x000000516a51723e */ /* 0x000fe400000010ff */
[----:B------:R-:W-:Y:S02]  /*3b80*/  F2FP.BF16.F32.PACK_AB R80, R80, R103 ;  /* 0x000000675050723e */ /* 0x000fe400000010ff */
        /* <DEDUP_REMOVED lines=10> */
.L_x_1136:
        /* <DEDUP_REMOVED lines=91> */
.L_x_1135:
[----:B------:R-:W-:Y:S05]  /*41e0*/  BSYNC B0 ;  /* 0x0000000000007941 */ /* 0x000fea0003800000 */
.L_x_1133:
[----:B------:R-:W0:Y:S01]  /*41f0*/  S2R R104, SR_TID.X ;  /* 0x0000000000687919 */ /* 0x000e220000002100 */
[----:B------:R-:W-:Y:S01]  /*4200*/  MOV R2, 0x400 ;  /* 0x0000040000027802 */ /* 0x000fe20000000f00 */
[----:B------:R-:W-:Y:S05]  /*4210*/  WARPSYNC.ALL ;  /* 0x0000000000007948 */ /* 0x000fea0003800000 */
[----:B------:R-:W1:Y:S01]  /*4220*/  S2R R3, SR_CgaCtaId ;  /* 0x0000000000037919 */ /* 0x000e620000008800 */
[----:B------:R-:W-:Y:S01]  /*4230*/  ULDC UR6, c[0x0][0x218] ;  /* 0x0000860000067ab9 */ /* 0x000fe20000000800 */
[----:B------:R-:W-:Y:S01]  /*4240*/  ULDC.64 UR16, c[0x0][0x2d0] ;  /* 0x0000b40000107ab9 */ /* 0x000fe20000000a00 */
[----:B0-----:R-:W-:-:S02]  /*4250*/  SHF.R.U32.HI R0, RZ, 0x5, R104 ;  /* 0x00000005ff007819 */ /* 0x001fc40000011668 */
[----:B------:R-:W-:-:S05]  /*4260*/  LOP3.LUT R29, R104, 0x1f, RZ, 0xc0, !PT ;  /* 0x0000001f681d7812 */ /* 0x000fca00078ec0ff */
[----:B------:R-:W-:Y:S01]  /*4270*/  IMAD R0, R0, 0x60, R29 ;  /* 0x0000006000007824 */ /* 0x000fe200078e021d */
[----:B-1----:R-:W-:-:S04]  /*4280*/  LEA R3, R3, R2, 0x18 ;  /* 0x0000000203037211 */ /* 0x002fc800078ec0ff */
[----:B------:R-:W-:Y:S01]  /*4290*/  LEA R2, R0, R3, 0x5 ;  /* 0x0000000300027211 */ /* 0x000fe200078e28ff */
[----:B------:R-:W-:-:S04]  /*42a0*/  IMAD R0, R104, 0x4, R3 ;  /* 0x0000000468007824 */ /* 0x000fc800078e0203 */
[----:B------:R0:W-:Y:S04]  /*42b0*/  STS.128 [R2], R76 ;  /* 0x0000004c02007388 */ /* 0x0001e80000000c00 */
[----:B------:R-:W-:Y:S04]  /*42c0*/  STS.128 [R2+0x10], R52 ;  /* 0x0000103402007388 */ /* 0x000fe80000000c00 */
[----:B------:R-:W-:Y:S04]  /*42d0*/  STS.128 [R2+0x400], R56 ;  /* 0x0004003802007388 */ /* 0x000fe80000000c00 */
[----:B------:R-:W-:Y:S04]  /*42e0*/  STS.128 [R2+0x410], R88 ;  /* 0x0004105802007388 */ /* 0x000fe80000000c00 */
[----:B------:R-:W-:Y:S04]  /*42f0*/  STS.128 [R2+0x800], R100 ;  /* 0x0008006402007388 */ /* 0x000fe80000000c00 */
[----:B------:R-:W-:Y:S01]  /*4300*/  STS.128 [R2+0x810], R24 ;  /* 0x0008101802007388 */ /* 0x000fe20000000c00 */
[----:B------:R-:W-:Y:S06]  /*4310*/  BAR.SYNC.DEFER_BLOCKING 0x0 ;  /* 0x0000000000007b1d */ /* 0x000fec0000010000 */
[----:B0-----:R-:W0:Y:S01]  /*4320*/  S2R R76, SR_CTAID.X ;  /* 0x00000000004c7919 */ /* 0x001e220000002500 */
[----:B------:R-:W1:Y:S04]  /*4330*/  LDS R3, [R0] ;  /* 0x0000000000037984 */ /* 0x000e680000000800 */
[----:B------:R-:W2:Y:S04]  /*4340*/  LDS R28, [R0+0x200] ;  /* 0x00020000001c7984 */ /* 0x000ea80000000800 */
[----:B------:R-:W3:Y:S04]  /*4350*/  LDS R29, [R0+0x400] ;  /* 0x00040000001d7984 */ /* 0x000ee80000000800 */
[----:B------:R-:W4:Y:S04]  /*4360*/  LDS R24, [R0+0x800] ;  /* 0x0008000000187984 */ /* 0x000f280000000800 */
[----:B------:R-:W5:Y:S01]  /*4370*/  LDS R36, [R0+0xc00] ;  /* 0x000c000000247984 */ /* 0x000f620000000800 */
[----:B0-----:R-:W-:Y:S01]  /*4380*/  IMAD R77, R76, UR6, RZ ;  /* 0x000000064c4d7c24 */ /* 0x001fe2000f8e02ff */
[----:B------:R-:W-:-:S02]  /*4390*/  ULDC.64 UR6, c[0x0][0x2d8] ;  /* 0x0000b60000067ab9 */ /* 0x000fc40000000a00 */
        /* <DEDUP_REMOVED lines=21> */
[----:B------:R-:W-:Y:S01]  /*44f0*/  LDS R54, [R0+0x2400] ;  /* 0x0024000000367984 */ /* 0x000fe20000000800 */
[----:B------:R-:W-:-:S03]  /*4500*/  FADD.FTZ R26, R29, R26 ;  /* 0x0000001a1d1a7221 */ /* 0x000fc60000010000 */
[----:B------:R-:W0:Y:S01]  /*4510*/  LDS R53, [R0+0x2600] ;  /* 0x0026000000357984 */ /* 0x000e220000000800 */
[----:B------:R-:W-:-:S03]  /*4520*/  FADD.FTZ R27, R30, R27 ;  /* 0x0000001b1e1b7221 */ /* 0x000fc60000010000 */
[----:B------:R-:W0:Y:S01]  /*4530*/  LDS R55, [R0+0x2800] ;  /* 0x0028000000377984 */ /* 0x000e220000000800 */
[----:B------:R-:W-:-:S03]  /*4540*/  FADD.FTZ R24, R24, R37 ;  /* 0x0000002518187221 */ /* 0x000fc60000010000 */
        /* <DEDUP_REMOVED lines=9> */
[----:B0-----:R-:W-:Y:S01]  /*45e0*/  FADD.FTZ R24, R24, R43 ;  /* 0x0000002b18187221 */ /* 0x001fe20000010000 */
[----:B------:R-:W-:Y:S01]  /*45f0*/  FADD.FTZ R25, R25, R52 ;  /* 0x0000003419197221 */ /* 0x000fe20000010000 */
[----:B------:R-:W-:Y:S01]  /*4600*/  FADD.FTZ R53, R28, R53 ;  /* 0x000000351c357221 */ /* 0x000fe20000010000 */
[----:B------:R-:W-:Y:S01]  /*4610*/  STS.128 [R2], R80 ;  /* 0x0000005002007388 */ /* 0x000fe20000000c00 */
[----:B------:R-:W-:-:S03]  /*4620*/  FADD.FTZ R55, R26, R55 ;  /* 0x000000371a377221 */ /* 0x000fc60000010000 */
[----:B------:R-:W-:Y:S01]  /*4630*/  STS.128 [R2+0x10], R44 ;  /* 0x0000102c02007388 */ /* 0x000fe20000000c00 */
[----:B------:R-:W-:-:S03]  /*4640*/  FADD.FTZ R27, R27, R56 ;  /* 0x000000381b1b7221 */ /* 0x000fc60000010000 */
[----:B------:R0:W-:Y:S01]  /*4650*/  STS.128 [R2+0x400], R48 ;  /* 0x0004003002007388 */ /* 0x0001e20000000c00 */
[----:B-1----:R-:W-:-:S03]  /*4660*/  FADD.FTZ R57, R24, R57 ;  /* 0x0000003918397221 */ /* 0x002fc60000010000 */
[----:B------:R-:W-:Y:S01]  /*4670*/  STS.128 [R2+0x410], R84 ;  /* 0x0004105402007388 */ /* 0x000fe20000000c00 */
[----:B--2---:R-:W-:-:S03]  /*4680*/  FADD.FTZ R25, R25, R58 ;  /* 0x0000003a19197221 */ /* 0x004fc60000010000 */
[----:B------:R1:W-:Y:S04]  /*4690*/  STS.128 [R2+0x800], R4 ;  /* 0x0008000402007388 */ /* 0x0003e80000000c00 */
[----:B------:R-:W-:Y:S01]  /*46a0*/  STS.128 [R2+0x810], R32 ;  /* 0x0008102002007388 */ /* 0x000fe20000000c00 */
[----:B------:R-:W-:Y:S01]  /*46b0*/  BAR.SYNC.DEFER_BLOCKING 0x0 ;  /* 0x0000000000007b1d */ /* 0x000fe20000010000 */
[----:B0-----:R-:W-:Y:S01]  /*46c0*/  IADD3 R48, P0, R77, R104, RZ ;  /* 0x000000684d307210 */ /* 0x001fe20007f1e0ff */
[----:B-1----:R-:W-:-:S04]  /*46d0*/  FADD.FTZ R7, R3, R54 ;  /* 0x0000003603077221 */ /* 0x002fc80000010000 */
        /* <DEDUP_REMOVED lines=32> */
[----:B------:R-:W-:Y:S01]  /*48e0*/  LDS R36, [R0+0x2a00] ;  /* 0x002a000000247984 */ /* 0x000fe20000000800 */
        /* <DEDUP_REMOVED lines=14> */
[----:B------:R-:W-:Y:S04]  /*49d0*/  STS.128 [R2+0x10], R68 ;  /* 0x0000104402007388 */ /* 0x000fe80000000c00 */
[----:B------:R-:W-:Y:S04]  /*49e0*/  STS.128 [R2+0x400], R72 ;  /* 0x0004004802007388 */ /* 0x000fe80000000c00 */
[----:B------:R-:W-:Y:S01]  /*49f0*/  STS.128 [R2+0x410], R96 ;  /* 0x0004106002007388 */ /* 0x000fe20000000c00 */
[----:B0-----:R-:W-:-:S03]  /*4a00*/  FADD.FTZ R43, R6, R43 ;  /* 0x0000002b062b7221 */ /* 0x001fc60000010000 */
[----:B------:R0:W-:Y:S04]  /*4a10*/  STS.128 [R2+0x800], R12 ;  /* 0x0008000c02007388 */ /* 0x0001e80000000c00 */
[----:B------:R-:W-:Y:S01]  /*4a20*/  STS.128 [R2+0x810], R20 ;  /* 0x0008101402007388 */ /* 0x000fe20000000c00 */
[----:B------:R-:W-:Y:S01]  /*4a30*/  BAR.SYNC.DEFER_BLOCKING 0x0 ;  /* 0x0000000000007b1d */ /* 0x000fe20000010000 */
[----:B0-----:R-:W-:Y:S01]  /*4a40*/  FADD.FTZ R13, R5, R36 ;  /* 0x00000024050d7221 */ /* 0x001fe20000010000 */
[----:B------:R-:W-:Y:S01]  /*4a50*/  FADD.FTZ R15, R3, R38 ;  /* 0x00000026030f7221 */ /* 0x000fe20000010000 */
[----:B------:R-:W-:-:S03]  /*4a60*/  IADD3.X R3, RZ, RZ, RZ, P0, !PT ;  /* 0x000000ffff037210 */ /* 0x000fc600007fe4ff */
        /* <DEDUP_REMOVED lines=32> */
[----:B------:R-:W-:Y:S01]  /*4c70*/  LDS R5, [R0+0x2a00] ;  /* 0x002a000000057984 */ /* 0x000fe20000000800 */
[----:B-1----:R-:W-:-:S03]  /*4c80*/  FADD.FTZ R14, R14, R23 ;  /* 0x000000170e0e7221 */ /* 0x002fc60000010000 */
[----:B------:R-:W0:Y:S01]  /*4c90*/  LDS R47, [R0+0x2c00] ;  /* 0x002c0000002f7984 */ /* 0x000e220000000800 */
[----:B--2---:R-:W-:-:S03]  /*4ca0*/  FADD.FTZ R29, R40, R29 ;  /* 0x0000001d281d7221 */ /* 0x004fc60000010000 */
[----:B------:R-:W1:Y:S01]  /*4cb0*/  LDS R49, [R0+0x2e00] ;  /* 0x002e000000317984 */ /* 0x000e620000000800 */
[----:B---3--:R-:W-:Y:S01]  /*4cc0*/  FADD.FTZ R31, R42, R31 ;  /* 0x0000001f2a1f7221 */ /* 0x008fe20000010000 */
[----:B------:R-:W-:Y:S01]  /*4cd0*/  BAR.SYNC.DEFER_BLOCKING 0x0 ;  /* 0x0000000000007b1d */ /* 0x000fe20000010000 */
[----:B----4-:R-:W-:Y:S01]  /*4ce0*/  FADD.FTZ R35, R46, R35 ;  /* 0x000000232e237221 */ /* 0x010fe20000010000 */
[----:B-----5:R-:W-:Y:S01]  /*4cf0*/  FADD.FTZ R20, R20, R37 ;  /* 0x0000002514147221 */ /* 0x020fe20000010000 */
[----:B------:R-:W-:Y:S01]  /*4d00*/  FADD.FTZ R12, R12, R45 ;  /* 0x0000002d0c0c7221 */ /* 0x000fe20000010000 */
[----:B------:R-:W-:Y:S01]  /*4d10*/  FADD.FTZ R14, R14, R69 ;  /* 0x000000450e0e7221 */ /* 0x000fe20000010000 */
[----:B------:R-:W-:Y:S01]  /*4d20*/  FADD.FTZ R29, R29, R22 ;  /* 0x000000161d1d7221 */ /* 0x000fe20000010000 */
[C---:B------:R-:W-:Y:S01]  /*4d30*/  SHF.L.U32 R22, R48.reuse, 0x2, RZ ;  /* 0x0000000230167819 */ /* 0x040fe200000006ff */
[----:B------:R-:W-:Y:S01]  /*4d40*/  FADD.FTZ R31, R31, R24 ;  /* 0x000000181f1f7221 */ /* 0x000fe20000010000 */
[----:B------:R-:W-:Y:S01]  /*4d50*/  SHF.L.U64.HI R24, R48, 0x2, R3 ;  /* 0x0000000230187819 */ /* 0x000fe20000010203 */
[----:B------:R-:W-:Y:S01]  /*4d60*/  STS.128 [R2], R176 ;  /* 0x000000b002007388 */ /* 0x000fe20000000c00 */
[----:B------:R-:W-:Y:S01]  /*4d70*/  FADD.FTZ R35, R35, R4 ;  /* 0x0000000423237221 */ /* 0x000fe20000010000 */
[----:B------:R-:W-:-:S02]  /*4d80*/  IADD3 R4, P1, R22, UR16, RZ ;  /* 0x0000001016047c10 */ /* 0x000fc4000ff3e0ff */
        /* <DEDUP_REMOVED lines=8> */
[----:B0-----:R-:W-:Y:S01]  /*4e10*/  FADD.FTZ R11, R20, R5 ;  /* 0x00000005140b7221 */ /* 0x001fe20000010000 */
[----:B------:R-:W-:-:S04]  /*4e20*/  IADD3.X R5, R24, UR17, RZ, P1, !PT ;  /* 0x0000001118057c10 */ /* 0x000fc80008ffe4ff */
[----:B------:R-:W-:Y:S01]  /*4e30*/  ULDC.64 UR16, c[0x0][0x2e0] ;  /* 0x0000b80000107ab9 */ /* 0x000fe20000000a00 */
[----:B-1----:R-:W-:-:S04]  /*4e40*/  IADD3 R2, P0, R22, UR6, RZ ;  /* 0x0000000616027c10 */ /* 0x002fc8000ff1e0ff */
        /* <DEDUP_REMOVED lines=18> */
[----:B------:R-:W-:Y:S01]  /*4f70*/  IADD3 R6, P0, R22, UR6, RZ ;  /* 0x0000000616067c10 */ /* 0x000fe2000ff1e0ff */
[----:B---3--:R-:W-:Y:S02]  /*4f80*/  FADD.FTZ R8, RZ, R8 ;  /* 0x00000008ff087221 */ /* 0x008fe40000010000 */
[----:B------:R-:W3:Y:S02]  /*4f90*/  LDS R14, [R0+0x800] ;  /* 0x00080000000e7984 */ /* 0x000ee40000000800 */
[----:B----4-:R-:W-:Y:S02]  /*4fa0*/  FADD.FTZ R9, R8, R9 ;  /* 0x0000000908097221 */ /* 0x010fe40000010000 */
[----:B------:R-:W4:Y:S01]  /*4fb0*/  LDS R63, [R0+0x2800] ;  /* 0x00280000003f7984 */ /* 0x000f220000000800 */
[----:B------:R-:W-:Y:S01]  /*4fc0*/  IADD3 R8, P1, R22, UR16, RZ ;  /* 0x0000001016087c10 */ /* 0x000fe2000ff3e0ff */
[----:B-----5:R-:W-:-:S02]  /*4fd0*/  FADD.FTZ R10, RZ, R10 ;  /* 0x0000000aff0a7221 */ /* 0x020fc40000010000 */
        /* <DEDUP_REMOVED lines=54> */
.L_x_1137:
[----:B------:R-:W-:Y:S01]  /*5340*/  HFMA2.MMA R197, -RZ, RZ, 0, 5.9604644775390625e-08 ;  /* 0x00000001ffc57435 */ /* 0x000fe200000001ff */
[----:B------:R-:W-:Y:S01]  /*5350*/  BSSY B2, `(.L_x_1139) ;  /* 0x0000006000027945 */ /* 0x000fe20003800000 */
[----:B------:R-:W-:Y:S02]  /*5360*/  MOV R217, 0x1f ;  /* 0x0000001f00d97802 */ /* 0x000fe40000000f00 */
[----:B------:R-:W-:-:S07]  /*5370*/  MOV R235, 0xffffffff ;  /* 0xffffffff00eb7802 */ /* 0x000fce0000000f00 */
[----:B-----5:R-:W-:Y:S05]  /*5380*/  WARPSYNC.COLLECTIVE R235, `(.L_x_1140) ;  /* 0x00000000eb087348 */ /* 0x020fea0003c00000 */
[----:B------:R0:W1:Y:S02]  /*5390*/  SHFL.BFLY P3, R240, R195, R197, R217 ;  /* 0x0c0000c5c3f07389 */ /* 0x00006400000600d9 */
[----:B01---5:R-:W-:Y:S01]  /*53a0*/  ENDCOLLECTIVE ;  /* 0x000000000000791b */ /* 0x023fe20003800000 */
.L_x_1140:
[----:B------:R-:W-:Y:S05]  /*53b0*/  BSYNC B2 ;  /* 0x0000000000027941 */ /* 0x000fea0003800000 */
.L_x_1139:
[----:B------:R-:W-:Y:S01]  /*53c0*/  HFMA2.MMA R197, -RZ, RZ, 0, 5.9604644775390625e-08 ;  /* 0x00000001ffc57435 */ /* 0x000fe200000001ff */
[----:B------:R-:W-:Y:S01]  /*53d0*/  FADD.FTZ R126, R195, R240 ;  /* 0x000000f0c37e7221 */ /* 0x000fe20000010000 */
[----:B------:R-:W-:Y:S01]  /*53e0*/  IMAD.MOV.U32 R195, RZ, RZ, R127 ;  /* 0x000000ffffc37224 */ /* 0x000fe200078e007f */
[----:B------:R-:W-:Y:S02]  /*53f0*/  MOV R217, 0x1f ;  /* 0x0000001f00d97802 */ /* 0x000fe40000000f00 */
[----:B------:R-:W-:-:S07]  /*5400*/  MOV R235, 0xffffffff ;  /* 0xffffffff00eb7802 */ /* 0x000fce0000000f00 */
[----:B------:R-:W-:Y:S05]  /*5410*/  WARPSYNC.COLLECTIVE R235, `(.L_x_1141) ;  /* 0x00000000eb087348 */ /* 0x000fea0003c00000 */
[----:B------:R0:W1:Y:S02]  /*5420*/  SHFL.BFLY P3, R240, R195, R197, R217 ;  /* 0x0c0000c5c3f07389 */ /* 0x00006400000600d9 */
[----:B01----:R-:W-:Y:S01]  /*5430*/  ENDCOLLECTIVE ;  /* 0x000000000000791b */ /* 0x003fe20003800000 */
.L_x_1141:
[----:B------:R-:W-:Y:S01]  /*5440*/  HFMA2.MMA R197, -RZ, RZ, 0, 1.1920928955078125e-07 ;  /* 0x00000002ffc57435 */ /* 0x000fe200000001ff */
[----:B------:R-:W-:Y:S01]  /*5450*/  MOV R195, R126 ;  /* 0x0000007e00c37202 */ /* 0x000fe20000000f00 */
[----:B------:R-:W-:-:S09]  /*5460*/  FADD.FTZ R127, R127, R240 ;  /* 0x000000f07f7f7221 */ /* 0x000fd20000010000 */
[----:B------:R-:W-:Y:S05]  /*5470*/  WARPSYNC.COLLECTIVE R235, `(.L_x_1142) ;  /* 0x00000000eb087348 */ /* 0x000fea0003c00000 */
[----:B------:R0:W1:Y:S02]  /*5480*/  SHFL.BFLY P3, R240, R195, R197, R217 ;  /* 0x0c0000c5c3f07389 */ /* 0x00006400000600d9 */
[----:B01----:R-:W-:Y:S01]  /*5490*/  ENDCOLLECTIVE ;  /* 0x000000000000791b */ /* 0x003fe20003800000 */
.L_x_1142:
[----:B------:R-:W-:Y:S02]  /*54a0*/  IMAD.MOV.U32 R195, RZ, RZ, R127 ;  /* 0x000000ffffc37224 */ /* 0x000fe400078e007f */
[----:B------:R-:W-:-:S07]  /*54b0*/  FADD.FTZ R126, R126, R240 ;  /* 0x000000f07e7e7221 */ /* 0x000fce0000010000 */
[----:B------:R-:W-:Y:S05]  /*54c0*/  WARPSYNC.COLLECTIVE R235, `(.L_x_1143) ;  /* 0x00000000eb087348 */ /* 0x000fea0003c00000 */
[----:B------:R0:W1:Y:S02]  /*54d0*/  SHFL.BFLY P3, R240, R195, R197, R217 ;  /* 0x0c0000c5c3f07389 */ /* 0x00006400000600d9 */
[----:B01----:R-:W-:Y:S01]  /*54e0*/  ENDCOLLECTIVE ;  /* 0x000000000000791b */ /* 0x003fe20003800000 */
.L_x_1143:
[----:B------:R-:W-:Y:S01]  /*54f0*/  HFMA2.MMA R197, -RZ, RZ, 0, 2.384185791015625e-07 ;  /* 0x00000004ffc57435 */ /* 0x000fe200000001ff */
[----:B------:R-:W-:Y:S01]  /*5500*/  MOV R195, R126 ;  /* 0x0000007e00c37202 */ /* 0x000fe20000000f00 */
[----:B------:R-:W-:-:S09]  /*5510*/  FADD.FTZ R127, R127, R240 ;  /* 0x000000f07f7f7221 */ /* 0x000fd20000010000 */
[----:B------:R-:W-:Y:S05]  /*5520*/  WARPSYNC.COLLECTIVE R235, `(.L_x_1144) ;  /* 0x00000000eb087348 */ /* 0x000fea0003c00000 */
[----:B------:R0:W1:Y:S02]  /*5530*/  SHFL.BFLY P3, R240, R195, R197, R217 ;  /* 0x0c0000c5c3f07389 */ /* 0x00006400000600d9 */
[----:B01----:R-:W-:Y:S01]  /*5540*/  ENDCOLLECTIVE ;  /* 0x000000000000791b */ /* 0x003fe20003800000 */
.L_x_1144:
[----:B------:R-:W-:Y:S01]  /*5550*/  MOV R195, R127 ;  /* 0x0000007f00c37202 */ /* 0x000fe20000000f00 */
[----:B------:R-:W-:-:S07]  /*5560*/  FADD.FTZ R126, R126, R240 ;  /* 0x000000f07e7e7221 */ /* 0x000fce0000010000 */
[----:B------:R-:W-:Y:S05]  /*5570*/  WARPSYNC.COLLECTIVE R235, `(.L_x_1145) ;  /* 0x00000000eb087348 */ /* 0x000fea0003c00000 */
[----:B------:R0:W1:Y:S02]  /*5580*/  SHFL.BFLY P3, R240, R195, R197, R217 ;  /* 0x0c0000c5c3f07389 */ /* 0x00006400000600d9 */
[----:B01----:R-:W-:Y:S01]  /*5590*/  ENDCOLLECTIVE ;  /* 0x000000000000791b */ /* 0x003fe20003800000 */
.L_x_1145:
[----:B------:R-:W-:Y:S01]  /*55a0*/  HFMA2.MMA R197, -RZ, RZ, 0, 4.76837158203125e-07 ;  /* 0x00000008ffc57435 */ /* 0x000fe200000001ff */
[----:B------:R-:W-:Y:S01]  /*55b0*/  MOV R195, R126 ;  /* 0x0000007e00c37202 */ /* 0x000fe20000000f00 */
[----:B------:R-:W-:-:S09]  /*55c0*/  FADD.FTZ R127, R127, R240 ;  /* 0x000000f07f7f7221 */ /* 0x000fd20000010000 */
[----:B------:R-:W-:Y:S05]  /*55d0*/  WARPSYNC.COLLECTIVE R235, `(.L_x_1146) ;  /* 0x00000000eb087348 */ /* 0x000fea0003c00000 */
[----:B------:R0:W1:Y:S02]  /*55e0*/  SHFL.BFLY P3, R240, R195, R197, R217 ;  /* 0x0c0000c5c3f07389 */ /* 0x00006400000600d9 */
[----:B01----:R-:W-:Y:S01]  /*55f0*/  ENDCOLLECTIVE ;  /* 0x000000000000791b */ /* 0x003fe20003800000 */
.L_x_1146:
[----:B------:R-:W-:Y:S02]  /*5600*/  IMAD.MOV.U32 R195, RZ, RZ, R127 ;  /* 0x000000ffffc37224 */ /* 0x000fe400078e007f */
[----:B------:R-:W-:-:S07]  /*5610*/  FADD.FTZ R126, R126, R240 ;  /* 0x000000f07e7e7221 */ /* 0x000fce0000010000 */
[----:B------:R-:W-:Y:S05]  /*5620*/  WARPSYNC.COLLECTIVE R235, `(.L_x_1147) ;  /* 0x00000000eb087348 */ /* 0x000fea0003c00000 */
[----:B------:R0:W1:Y:S02]  /*5630*/  SHFL.BFLY P3, R240, R195, R197, R217 ;  /* 0x0c0000c5c3f07389 */ /* 0x00006400000600d9 */
[----:B01----:R-:W-:Y:S01]  /*5640*/  ENDCOLLECTIVE ;  /* 0x000000000000791b */ /* 0x003fe20003800000 */
.L_x_1147:
[----:B------:R-:W-:Y:S01]  /*5650*/  HFMA2.MMA R197, -RZ, RZ, 0, 9.5367431640625e-07 ;  /* 0x00000010ffc57435 */ /* 0x000fe200000001ff */
[----:B------:R-:W-:Y:S01]  /*5660*/  MOV R195, R126 ;  /* 0x0000007e00c37202 */ /* 0x000fe20000000f00 */
[----:B------:R-:W-:-:S09]  /*5670*/  FADD.FTZ R127, R127, R240 ;  /* 0x000000f07f7f7221 */ /* 0x000fd20000010000 */
[----:B------:R-:W-:Y:S05]  /*5680*/  WARPSYNC.COLLECTIVE R235, `(.L_x_1148) ;  /* 0x00000000eb087348 */ /* 0x000fea0003c00000 */
[----:B------:R0:W1:Y:S02]  /*5690*/  SHFL.BFLY P3, R240, R195, R197, R217 ;  /* 0x0c0000c5c3f07389 */ /* 0x00006400000600d9 */
[----:B01----:R-:W-:Y:S01]  /*56a0*/  ENDCOLLECTIVE ;  /* 0x000000000000791b */ /* 0x003fe20003800000 */
.L_x_1148:
[----:B------:R-:W-:Y:S02]  /*56b0*/  MOV R195, R127 ;  /* 0x0000007f00c37202 */ /* 0x000fe40000000f00 */
[----:B------:R-:W-:-:S07]  /*56c0*/  MOV R236, R240 ;  /* 0x000000f000ec7202 */ /* 0x000fce0000000f00 */
[----:B------:R-:W-:Y:S05]  /*56d0*/  WARPSYNC.COLLECTIVE R235, `(.L_x_1149) ;  /* 0x00000000eb087348 */ /* 0x000fea0003c00000 */
[----:B------:R0:W1:Y:S02]  /*56e0*/  SHFL.BFLY P3, R240, R195, R197, R217 ;  /* 0x0c0000c5c3f07389 */ /* 0x00006400000600d9 */
[----:B01----:R-:W-:Y:S01]  /*56f0*/  ENDCOLLECTIVE ;  /* 0x000000000000791b */ /* 0x003fe20003800000 */
.L_x_1149:
[----:B------:R-:W-:Y:S01]  /*5700*/  MOV R195, R240 ;  /* 0x000000f000c37202 */ /* 0x000fe20000000f00 */
[----:B------:R-:W-:Y:S06]  /*5710*/  BRA `(.L_x_1150) ;  /* 0xffffffcc00c07947 */ /* 0x000fec000383ffff */
.L_x_1151:
        /* <DEDUP_REMOVED lines=14> */
.L_x_3471:


//--------------------- .text._ZN10layer_norm22ln_bwd_finalize_kernelINS_22Kernel_traits_finalizeILj768E13__nv_bfloat16S2_fS2_fjLb0ELj1024ELj4ENS_18Kernel_traits_baseILj768ES2_S2_fS2_fjLj1024EEEEELb0ELb0EEEvNS_9BwdParamsE --------------------------
	.section	.text._ZN10layer_norm22ln_bwd_finalize_kernelINS_22Kernel_traits_finalizeILj768E13__nv_bfloat16S2_fS2_fjLb0ELj1024ELj4ENS_18Kernel_traits_baseILj768ES2_S2_fS2_fjLj1024EEEEELb0ELb0EEEvNS_9BwdParamsE,"ax",@progbits
	.align	128
        .global         _ZN10layer_norm22ln_bwd_finalize_kernelINS_22Kernel_traits_finalizeILj768E13__nv_bfloat16S2_fS2_fjLb0ELj1024ELj4ENS_18Kernel_traits_baseILj768ES2_S2_fS2_fjLj1024EEEEELb0ELb0EEEvNS_9BwdParamsE
        .type           _ZN10layer_norm22ln_bwd_finalize_kernelINS_22Kernel_traits_finalizeILj768E13__nv_bfloat16S2_fS2_fjLb0ELj1024ELj4ENS_18Kernel_traits_baseILj768ES2_S2_fS2_fjLj1024EEEEELb0ELb0EEEvNS_9BwdParamsE,@function
        .size           _ZN10layer_norm22ln_bwd_finalize_kernelINS_22Kernel_traits_finalizeILj768E13__nv_bfloat16S2_fS2_fjLb0ELj1024ELj4ENS_18Kernel_traits_baseILj768ES2_S2_fS2_fjLj1024EEEEELb0ELb0EEEvNS_9BwdParamsE,(.L_x_3472 - _ZN10layer_norm22ln_bwd_finalize_kernelINS_22Kernel_traits_finalizeILj768E13__nv_bfloat16S2_fS2_fjLb0ELj1024ELj4ENS_18Kernel_traits_baseILj768ES2_S2_fS2_fjLj1024EEEEELb0ELb0EEEvNS_9BwdParamsE)
        .other          _ZN10layer_norm22ln_bwd_finalize_kernelINS_22Kernel_traits_finalizeILj768E13__nv_bfloat16S2_fS2_fjLb0ELj1024ELj4ENS_18Kernel_traits_baseILj768ES2_S2_fS2_fjLj1024EEEEELb0ELb0EEEvNS_9BwdParamsE,@"STO_CUDA_ENTRY STV_DEFAULT"
_ZN10layer_norm22ln_bwd_finalize_kernelINS_22Kernel_traits_finalizeILj768E13__nv_bfloat16S2_fS2_fjLb0ELj1024ELj4ENS_18Kernel_traits_baseILj768ES2_S2_fS2_fjLj1024EEEEELb0ELb0EEEvNS_9BwdParamsE:
.text._ZN10layer_norm22ln_bwd_finalize_kernelINS_22Kernel_traits_finalizeILj768E13__nv_bfloat16S2_fS2_fjLb0ELj1024ELj4ENS_18Kernel_traits_baseILj768ES2_S2_fS2_fjLj1024EEEEELb0ELb0EEEvNS_9BwdParamsE:
        /* <DEDUP_REMOVED lines=25> */
.L_x_1164:
        /* <DEDUP_REMOVED lines=30> */
.L_x_1156:
        /* <DEDUP_REMOVED lines=36> */
.L_x_1155:
[----:B------:R-:W-:Y:S05]  /*05b0*/  BSYNC B1 ;  /* 0x0000000000017941 */ /* 0x000fea0003800000 */
.L_x_1154:
        /* <DEDUP_REMOVED lines=24> */
.L_x_1158:
[----:B------:R-:W-:Y:S05]  /*0740*/  BSYNC B1 ;  /* 0x0000000000017941 */ /* 0x000fea0003800000 */
.L_x_1157:
        /* <DEDUP_REMOVED lines=12> */
.L_x_1159:
[----:B------:R-:W-:Y:S05]  /*0810*/  BSYNC B1 ;  /* 0x0000000000017941 */ /* 0x000fea0003800000 */
.L_x_1153:
[----:B------:R-:W-:Y:S05]  /*0820*/  BSYNC B0 ;  /* 0x0000000000007941 */ /* 0x000fea0003800000 */
.L_x_1152:
        /* <DEDUP_REMOVED lines=29> */
.L_x_1175:
[----:B---3--:R-:W-:Y:S01]  /*0a00*/  FADD.FTZ R9, R18, R9 ;  /* 0x0000000912097221 */ /* 0x008fe20000010000 */
[----:B--2---:R-:W-:-:S04]  /*0a10*/  FADD.FTZ R11, R10, R11 ;  /* 0x0000000b0a0b7221 */ /* 0x004fc80000010000 */
[----:B------:R2:W-:Y:S04]  /*0a20*/  @!P1 STS [R6+0x2000], R9 ;  /* 0x0020000906009388 */ /* 0x0005e80000000800 */
[----:B------:R2:W-:Y:S02]  /*0a30*/  @!P1 STS [R6+0x2080], R11 ;  /* 0x0020800b06009388 */ /* 0x0005e40000000800 */
.L_x_1160:
        /* <DEDUP_REMOVED lines=18> */
.L_x_1163:
[----:B------:R-:W-:Y:S05]  /*0b60*/  BSYNC B0 ;  /* 0x0000000000007941 */ /* 0x000fea0003800000 */
.L_x_1162:
[C---:B------:R-:W-:Y:S01]  /*0b70*/  ISETP.GT.U32.AND P1, PT, R3.reuse, -0x301, PT ;  /* 0xfffffcff0300780c */ /* 0x040fe20003f24070 */
[----:B------:R-:W-:Y:S01]  /*0b80*/  VIADD R4, R4, 0x180 ;  /* 0x0000018004047836 */ /* 0x000fe20000000000 */
[----:B------:R-:W-:-:S11]  /*0b90*/  IADD3 R3, R3, 0x300, RZ ;  /* 0x0000030003037810 */ /* 0x000fd60007ffe0ff */
[----:B------:R-:W-:Y:S05]  /*0ba0*/  @P1 BRA `(.L_x_1164) ;  /* 0xfffffff400781947 */ /* 0x000fea000383ffff */
[----:B------:R-:W-:Y:S05]  /*0bb0*/  EXIT ;  /* 0x000000000000794d */ /* 0x000fea0003800000 */
.L_x_1161:
[----:B------:R-:W-:Y:S01]  /*0bc0*/  HFMA2.MMA R21, -RZ, RZ, 0, 5.9604644775390625e-08 ;  /* 0x00000001ff157435 */ /* 0x000fe200000001ff */
[----:B0--3--:R-:W-:Y:S01]  /*0bd0*/  MOV R22, R10 ;  /* 0x0000000a00167202 */ /* 0x009fe20000000f00 */
[----:B------:R-:W-:Y:S01]  /*0be0*/  IMAD.MOV.U32 R19, RZ, RZ, -0x1 ;  /* 0xffffffffff137424 */ /* 0x000fe200078e00ff */
[----:B------:R-:W-:-:S08]  /*0bf0*/  MOV R24, 0x1f ;  /* 0x0000001f00187802 */ /* 0x000fd00000000f00 */
[----:B-12---:R-:W-:Y:S05]  /*0c00*/  WARPSYNC.COLLECTIVE R19, `(.L_x_1165) ;  /* 0x0000000013087348 */ /* 0x006fea0003c00000 */
[----:B------:R0:W3:Y:S02]  /*0c10*/  SHFL.BFLY P2, R20, R22, R21, R24 ;  /* 0x0c00001516147389 */ /* 0x0000e40000040018 */
[----:B0123--:R-:W-:Y:S01]  /*0c20*/  ENDCOLLECTIVE ;  /* 0x000000000000791b */ /* 0x00ffe20003800000 */
.L_x_1165:
[----:B------:R-:W-:Y:S01]  /*0c30*/  HFMA2.MMA R21, -RZ, RZ, 0, 1.1920928955078125e-07 ;  /* 0x00000002ff157435 */ /* 0x000fe200000001ff */
[----:B------:R-:W-:-:S05]  /*0c40*/  MOV R11, R20 ;  /* 0x00000014000b7202 */ /* 0x000fca0000000f00 */
[----:B------:R-:W-:-:S05]  /*0c50*/  FADD.FTZ R11, R10, R11 ;  /* 0x0000000b0a0b7221 */ /* 0x000fca0000010000 */
[----:B------:R-:W-:-:S07]  /*0c60*/  MOV R22, R11 ;  /* 0x0000000b00167202 */ /* 0x000fce0000000f00 */
[----:B------:R-:W-:Y:S05]  /*0c70*/  WARPSYNC.COLLECTIVE R19, `(.L_x_1166) ;  /* 0x0000000013087348 */ /* 0x000fea0003c00000 */
[----:B------:R0:W1:Y:S02]  /*0c80*/  SHFL.BFLY P2, R20, R22, R21, R24 ;  /* 0x0c00001516147389 */ /* 0x0000640000040018 */
[----:B01----:R-:W-:Y:S01]  /*0c90*/  ENDCOLLECTIVE ;  /* 0x000000000000791b */ /* 0x003fe20003800000 */
.L_x_1166:
[----:B------:R-:W-:Y:S01]  /*0ca0*/  HFMA2.MMA R21, -RZ, RZ, 0, 2.384185791015625e-07 ;  /* 0x00000004ff157435 */ /* 0x000fe200000001ff */
[----:B------:R-:W-:-:S04]  /*0cb0*/  IMAD.MOV.U32 R14, RZ, RZ, R20 ;  /* 0x000000ffff0e7224 */ /* 0x000fc800078e0014 */
[----:B------:R-:W-:-:S05]  /*0cc0*/  FADD.FTZ R14, R11, R14 ;  /* 0x0000000e0b0e7221 */ /* 0x000fca0000010000 */
[----:B------:R-:W-:-:S07]  /*0cd0*/  MOV R22, R14 ;  /* 0x0000000e00167202 */ /* 0x000fce0000000f00 */
[----:B------:R-:W-:Y:S05]  /*0ce0*/  WARPSYNC.COLLECTIVE R19, `(.L_x_1167) ;  /* 0x0000000013087348 */ /* 0x000fea0003c00000 */
[----:B------:R0:W1:Y:S02]  /*0cf0*/  SHFL.BFLY P2, R20, R22, R21, R24 ;  /* 0x0c00001516147389 */ /* 0x0000640000040018 */
[----:B01----:R-:W-:Y:S01]  /*0d00*/  ENDCOLLECTIVE ;  /* 0x000000000000791b */ /* 0x003fe20003800000 */
.L_x_1167:
[----:B------:R-:W-:Y:S01]  /*0d10*/  HFMA2.MMA R21, -RZ, RZ, 0, 4.76837158203125e-07 ;  /* 0x00000008ff157435 */ /* 0x000fe200000001ff */
[----:B------:R-:W-:-:S05]  /*0d20*/  MOV R13, R20 ;  /* 0x00000014000d7202 */ /* 0x000fca0000000f00 */
[----:B------:R-:W-:-:S04]  /*0d30*/  FADD.FTZ R13, R14, R13 ;  /* 0x0000000d0e0d7221 */ /* 0x000fc80000010000 */
[----:B------:R-:W-:-:S07]  /*0d40*/  IMAD.MOV.U32 R22, RZ, RZ, R13 ;  /* 0x000000ffff167224 */ /* 0x000fce00078e000d */
[----:B------:R-:W-:Y:S05]  /*0d50*/  WARPSYNC.COLLECTIVE R19, `(.L_x_1168) ;  /* 0x0000000013087348 */ /* 0x000fea0003c00000 */
[----:B------:R0:W1:Y:S02]  /*0d60*/  SHFL.BFLY P2, R20, R22, R21, R24 ;  /* 0x0c00001516147389 */ /* 0x0000640000040018 */
[----:B01----:R-:W-:Y:S01]  /*0d70*/  ENDCOLLECTIVE ;  /* 0x000000000000791b */ /* 0x003fe20003800000 */
.L_x_1168:
[----:B------:R-:W-:Y:S01]  /*0d80*/  IMAD.MOV.U32 R21, RZ, RZ, 0x10 ;  /* 0x00000010ff157424 */ /* 0x000fe200078e00ff */
[----:B------:R-:W-:-:S05]  /*0d90*/  MOV R10, R20 ;  /* 0x00000014000a7202 */ /* 0x000fca0000000f00 */
[----:B------:R-:W-:-:S05]  /*0da0*/  FADD.FTZ R10, R13, R10 ;  /* 0x0000000a0d0a7221 */ /* 0x000fca0000010000 */
[----:B------:R-:W-:-:S07]  /*0db0*/  MOV R22, R10 ;  /* 0x0000000a00167202 */ /* 0x000fce0000000f00 */
[----:B------:R-:W-:Y:S05]  /*0dc0*/  WARPSYNC.COLLECTIVE R19, `(.L_x_1169) ;  /* 0x0000000013087348 */ /* 0x000fea0003c00000 */
[----:B------:R0:W1:Y:S02]  /*0dd0*/  SHFL.BFLY P2, R20, R22, R21, R24 ;  /* 0x0c00001516147389 */ /* 0x0000640000040018 */
[----:B01----:R-:W-:Y:S01]  /*0de0*/  ENDCOLLECTIVE ;  /* 0x000000000000791b */ /* 0x003fe20003800000 */
.L_x_1169:
[----:B------:R-:W-:Y:S01]  /*0df0*/  HFMA2.MMA R21, -RZ, RZ, 0, 5.9604644775390625e-08 ;  /* 0x00000001ff157435 */ /* 0x000fe200000001ff */
[----:B------:R-:W-:Y:S02]  /*0e00*/  MOV R22, R9 ;  /* 0x0000000900167202 */ /* 0x000fe40000000f00 */
[----:B------:R-:W-:-:S08]  /*0e10*/  MOV R11, R20 ;  /* 0x00000014000b7202 */ /* 0x000fd00000000f00 */
[----:B------:R-:W-:Y:S05]  /*0e20*/  WARPSYNC.COLLECTIVE R19, `(.L_x_1170) ;  /* 0x0000000013087348 */ /* 0x000fea0003c00000 */
[----:B------:R0:W1:Y:S02]  /*0e30*/  SHFL.BFLY P2, R20, R22, R21, R24 ;  /* 0x0c00001516147389 */ /* 0x0000640000040018 */
[----:B01----:R-:W-:Y:S01]  /*0e40*/  ENDCOLLECTIVE ;  /* 0x000000000000791b */ /* 0x003fe20003800000 */
.L_x_1170:
[----:B------:R-:W-:Y:S01]  /*0e50*/  HFMA2.MMA R21, -RZ, RZ, 0, 1.1920928955078125e-07 ;  /* 0x00000002ff157435 */ /* 0x000fe200000001ff */
[----:B------:R-:W-:-:S04]  /*0e60*/  IMAD.MOV.U32 R14, RZ, RZ, R20 ;  /* 0x000000ffff0e7224 */ /* 0x000fc800078e0014 */
[----:B------:R-:W-:-:S05]  /*0e70*/  FADD.FTZ R15, R9, R14 ;  /* 0x0000000e090f7221 */ /* 0x000fca0000010000 */
[----:B------:R-:W-:-:S07]  /*0e80*/  MOV R22, R15 ;  /* 0x0000000f00167202 */ /* 0x000fce0000000f00 */
[----:B------:R-:W-:Y:S05]  /*0e90*/  WARPSYNC.COLLECTIVE R19, `(.L_x_1171) ;  /* 0x0000000013087348 */ /* 0x000fea0003c00000 */
[----:B------:R0:W1:Y:S02]  /*0ea0*/  SHFL.BFLY P2, R20, R22, R21, R24 ;  /* 0x0c00001516147389 */ /* 0x0000640000040018 */
[----:B01----:R-:W-:Y:S01]  /*0eb0*/  ENDCOLLECTIVE ;  /* 0x000000000000791b */ /* 0x003fe20003800000 */
.L_x_1171:
[----:B------:R-:W-:Y:S01]  /*0ec0*/  HFMA2.MMA R21, -RZ, RZ, 0, 2.384185791015625e-07 ;  /* 0x00000004ff157435 */ /* 0x000fe200000001ff */
[----:B------:R-:W-:-:S05]  /*0ed0*/  MOV R16, R20 ;  /* 0x0000001400107202 */ /* 0x000fca0000000f00 */
[----:B------:R-:W-:-:S04]  /*0ee0*/  FADD.FTZ R16, R15, R16 ;  /* 0x000000100f107221 */ /* 0x000fc80000010000 */
[----:B------:R-:W-:-:S07]  /*0ef0*/  IMAD.MOV.U32 R22, RZ, RZ, R16 ;  /* 0x000000ffff167224 */ /* 0x000fce00078e0010 */
[----:B------:R-:W-:Y:S05]  /*0f00*/  WARPSYNC.COLLECTIVE R19, `(.L_x_1172) ;  /* 0x0000000013087348 */ /* 0x000fea0003c00000 */
[----:B------:R0:W1:Y:S02]  /*0f10*/  SHFL.BFLY P2, R20, R22, R21, R24 ;  /* 0x0c00001516147389 */ /* 0x0000640000040018 */
[----:B01----:R-:W-:Y:S01]  /*0f20*/  ENDCOLLECTIVE ;  /* 0x000000000000791b */ /* 0x003fe20003800000 */
.L_x_1172:
[----:B------:R-:W-:Y:S01]  /*0f30*/  IMAD.MOV.U32 R21, RZ, RZ, 0x8 ;  /* 0x00000008ff157424 */ /* 0x000fe200078e00ff */
[----:B------:R-:W-:-:S05]  /*0f40*/  MOV R17, R20 ;  /* 0x0000001400117202 */ /* 0x000fca0000000f00 */
[----:B------:R-:W-:-:S05]  /*0f50*/  FADD.FTZ R17, R16, R17 ;  /* 0x0000001110117221 */ /* 0x000fca0000010000 */
[----:B------:R-:W-:-:S07]  /*0f60*/  MOV R22, R17 ;  /* 0x0000001100167202 */ /* 0x000fce0000000f00 */
[----:B------:R-:W-:Y:S05]  /*0f70*/  WARPSYNC.COLLECTIVE R19, `(.L_x_1173) ;  /* 0x0000000013087348 */ /* 0x000fea0003c00000 */
[----:B------:R0:W1:Y:S02]  /*0f80*/  SHFL.BFLY P2, R20, R22, R21, R24 ;  /* 0x0c00001516147389 */ /* 0x0000640000040018 */
[----:B01----:R-:W-:Y:S01]  /*0f90*/  ENDCOLLECTIVE ;  /* 0x000000000000791b */ /* 0x003fe20003800000 */
.L_x_1173:
[----:B------:R-:W-:Y:S01]  /*0fa0*/  HFMA2.MMA R21, -RZ, RZ, 0, 9.5367431640625e-07 ;  /* 0x00000010ff157435 */ /* 0x000fe200000001ff */
[----:B------:R-:W-:-:S05]  /*0fb0*/  MOV R18, R20 ;  /* 0x0000001400127202 */ /* 0x000fca0000000f00 */
[----:B------:R-:W-:-:S05]  /*0fc0*/  FADD.FTZ R18, R17, R18 ;  /* 0x0000001211127221 */ /* 0x000fca0000010000 */
[----:B------:R-:W-:-:S07]  /*0fd0*/  MOV R22, R18 ;  /* 0x0000001200167202 */ /* 0x000fce0000000f00 */
[----:B------:R-:W-:Y:S05]  /*0fe0*/  WARPSYNC.COLLECTIVE R19, `(.L_x_1174) ;  /* 0x0000000013087348 */ /* 0x000fea0003c00000 */
[----:B------:R0:W1:Y:S02]  /*0ff0*/  SHFL.BFLY P2, R20, R22, R21, R24 ;  /* 0x0c00001516147389 */ /* 0x0000640000040018 */
[----:B01----:R-:W-:Y:S01]  /*1000*/  ENDCOLLECTIVE ;  /* 0x000000000000791b */ /* 0x003fe20003800000 */
.L_x_1174:
[----:B------:R-:W-:Y:S01]  /*1010*/  MOV R9, R20 ;  /* 0x0000001400097202 */ /* 0x000fe20000000f00 */
[----:B------:R-:W-:Y:S06]  /*1020*/  BRA `(.L_x_1175) ;  /* 0xfffffff800747947 */ /* 0x000fec000383ffff */
.L_x_1176:
        /* <DEDUP_REMOVED lines=13> */
.L_x_3472:


//--------------------- .text._ZN10layer_norm40ln_parallel_residual_bwd_finalize_kernelINS_22Kernel_traits_finalizeILj768E13__nv_bfloat16S2_fS2_fjLb0ELj1024ELj4ENS_18Kernel_traits_baseILj768ES2_S2_fS2_fjLj1024EEEEELb0EEEvNS_9BwdParamsE --------------------------
	.section	.text._ZN10layer_norm40ln_parallel_residual_bwd_finalize_kernelINS_22Kernel_traits_finalizeILj768E13__nv_bfloat16S2_fS2_fjLb0ELj1024ELj4ENS_18Kernel_traits_baseILj768ES2_S2_fS2_fjLj1024EEEEELb0EEEvNS_9BwdParamsE,"ax",@progbits
	.align	128
        .global         _ZN10layer_norm40ln_parallel_residual_bwd_finalize_kernelINS_22Kernel_traits_finalizeILj768E13__nv_bfloat16S2_fS2_fjLb0ELj1024ELj4ENS_18Kernel_traits_baseILj768ES2_S2_fS2_fjLj1024EEEEELb0EEEvNS_9BwdParamsE
        .type           _ZN10layer_norm40ln_parallel_residual_bwd_finalize_kernelINS_22Kernel_traits_finalizeILj768E13__nv_bfloat16S2_fS2_fjLb0ELj1024ELj4ENS_18Kernel_traits_baseILj768ES2_S2_fS2_fjLj1024EEEEELb0EEEvNS_9BwdParamsE,@function
        .size           _ZN10layer_norm40ln_parallel_residual_bwd_finalize_kernelINS_22Kernel_traits_finalizeILj768E13__nv_bfloat16S2_fS2_fjLb0ELj1024ELj4ENS_18Kernel_traits_baseILj768ES2_S2_fS2_fjLj1024EEEEELb0EEEvNS_9BwdParamsE,(.L_x_3473 - _ZN10layer_norm40ln_parallel_residual_bwd_finalize_kernelINS_22Kernel_traits_finalizeILj768E13__nv_bfloat16S2_fS2_fjLb0ELj1024ELj4ENS_18Kernel_traits_baseILj768ES2_S2_fS2_fjLj1024EEEEELb0EEEvNS_9BwdParamsE)
        .other          _ZN10layer_norm40ln_parallel_residual_bwd_finalize_kernelINS_22Kernel_traits_finalizeILj768E13__nv_bfloat16S2_fS2_fjLb0ELj1024ELj4ENS_18Kernel_traits_baseILj768ES2_S2_fS2_fjLj1024EEEEELb0EEEvNS_9BwdParamsE,@"STO_CUDA_ENTRY STV_DEFAULT"
_ZN10layer_norm40ln_parallel_residual_bwd_finalize_kernelINS_22Kernel_traits_finalizeILj768E13__nv_bfloat16S2_fS2_fjLb0ELj1024ELj4ENS_18Kernel_traits_baseILj768ES2_S2_fS2_fjLj1024EEEEELb0EEEvNS_9BwdParamsE:
.text._ZN10layer_norm40ln_parallel_residual_bwd_finalize_kernelINS_22Kernel_traits_finalizeILj768E13__nv_bfloat16S2_fS2_fjLb0ELj1024ELj4ENS_18Kernel_traits_baseILj768ES2_S2_fS2_fjLj1024EEEEELb0EEEvNS_9BwdParamsE:
        /* <DEDUP_REMOVED lines=22> */
.L_x_1189:
        /* <DEDUP_REMOVED lines=42> */
.L_x_1181:
        /* <DEDUP_REMOVED lines=62> */
.L_x_1180:
[----:B------:R-:W-:Y:S05]  /*07e0*/  BSYNC B1 ;  /* 0x0000000000017941 */ /* 0x000fea0003800000 */
.L_x_1179:
        /* <DEDUP_REMOVED lines=38> */
.L_x_1183:
[----:B------:R-:W-:Y:S05]  /*0a50*/  BSYNC B1 ;  /* 0x0000000000017941 */ /* 0x000fea0003800000 */
.L_x_1182:
        /* <DEDUP_REMOVED lines=20> */
.L_x_1184:
[----:B------:R-:W-:Y:S05]  /*0ba0*/  BSYNC B1 ;  /* 0x0000000000017941 */ /* 0x000fea0003800000 */
.L_x_1178:
[----:B------:R-:W-:Y:S05]  /*0bb0*/  BSYNC B0 ;  /* 0x0000000000007941 */ /* 0x000fea0003800000 */
.L_x_1177:
        /* <DEDUP_REMOVED lines=54> */
.L_x_1210:
        /* <DEDUP_REMOVED lines=10> */
.L_x_1185:
        /* <DEDUP_REMOVED lines=28> */
.L_x_1188:
[----:B------:R-:W-:Y:S05]  /*1180*/  BSYNC B0 ;  /* 0x0000000000007941 */ /* 0x000fea0003800000 */
.L_x_1187:
[C---:B------:R-:W-:Y:S02]  /*1190*/  ISETP.GT.U32.AND P1, PT, R4.reuse, -0x301, PT ;  /* 0xfffffcff0400780c */ /* 0x040fe40003f24070 */
[----:B------:R-:W-:Y:S02]  /*11a0*/  IADD3 R4, R4, 0x300, RZ ;  /* 0x0000030004047810 */ /* 0x000fe40007ffe0ff */
[----:B------:R-:W-:-:S09]  /*11b0*/  IADD3 R5, R5, 0x180, RZ ;  /* 0x0000018005057810 */ /* 0x000fd20007ffe0ff */
[----:B------:R-:W-:Y:S05]  /*11c0*/  @P1 BRA `(.L_x_1189) ;  /* 0xffffffec00e41947 */ /* 0x000fea000383ffff */
[----:B------:R-:W-:Y:S05]  /*11d0*/  EXIT ;  /* 0x000000000000794d */ /* 0x000fea0003800000 */
.L_x_1186:
[----:B------:R-:W-:Y:S01]  /*11e0*/  HFMA2.MMA R14, -RZ, RZ, 0, 5.9604644775390625e-08 ;  /* 0x00000001ff0e7435 */ /* 0x000fe200000001ff */
[----:B----4-:R-:W-:Y:S02]  /*11f0*/  MOV R27, R10 ;  /* 0x0000000a001b7202 */ /* 0x010fe40000000f00 */
[----:B------:R-:W-:Y:S02]  /*1200*/  MOV R13, 0x1f ;  /* 0x0000001f000d7802 */ /* 0x000fe40000000f00 */
[----:B------:R-:W-:-:S07]  /*1210*/  MOV R12, 0xffffffff ;  /* 0xffffffff000c7802 */ /* 0x000fce0000000f00 */
[----:B0123--:R-:W-:Y:S05]  /*1220*/  WARPSYNC.COLLECTIVE R12, `(.L_x_1190) ;  /* 0x000000000c087348 */ /* 0x00ffea0003c00000 */
[----:B------:R4:W0:Y:S02]  /*1230*/  SHFL.BFLY P2, R17, R27, R14, R13 ;  /* 0x0c00000e1b117389 */ /* 0x000824000004000d */
[----:B01234-:R-:W-:Y:S01]  /*1240*/  ENDCOLLECTIVE ;  /* 0x000000000000791b */ /* 0x01ffe20003800000 */
.L_x_1190:
[----:B------:R-:W-:Y:S01]  /*1250*/  HFMA2.MMA R14, -RZ, RZ, 0, 1.1920928955078125e-07 ;  /* 0x00000002ff0e7435 */ /* 0x000fe200000001ff */
[----:B------:R-:W-:-:S05]  /*1260*/  FADD.FTZ R11, R10, R17 ;  /* 0x000000110a0b7221 */ /* 0x000fca0000010000 */
[----:B------:R-:W-:-:S07]  /*1270*/  MOV R27, R11 ;  /* 0x0000000b001b7202 */ /* 0x000fce0000000f00 */
[----:B------:R-:W-:Y:S05]  /*1280*/  WARPSYNC.COLLECTIVE R12, `(.L_x_1191) ;  /* 0x000000000c087348 */ /* 0x000fea0003c00000 */
[----:B------:R0:W1:Y:S02]  /*1290*/  SHFL.BFLY P2, R17, R27, R14, R13 ;  /* 0x0c00000e1b117389 */ /* 0x000064000004000d */
[----:B01----:R-:W-:Y:S01]  /*12a0*/  ENDCOLLECTIVE ;  /* 0x000000000000791b */ /* 0x003fe20003800000 */
.L_x_1191:
[----:B------:R-:W-:Y:S01]  /*12b0*/  HFMA2.MMA R14, -RZ, RZ, 0, 2.384185791015625e-07 ;  /* 0x00000004ff0e7435 */ /* 0x000fe200000001ff */
[----:B------:R-:W-:-:S05]  /*12c0*/  FADD.FTZ R10, R11, R17 ;  /* 0x000000110b0a7221 */ /* 0x000fca0000010000 */
[----:B------:R-:W-:-:S07]  /*12d0*/  MOV R27, R10 ;  /* 0x0000000a001b7202 */ /* 0x000fce0000000f00 */
[----:B------:R-:W-:Y:S05]  /*12e0*/  WARPSYNC.COLLECTIVE R12, `(.L_x_1192) ;  /* 0x000000000c087348 */ /* 0x000fea0003c00000 */
[----:B------:R0:W1:Y:S02]  /*12f0*/  SHFL.BFLY P2, R17, R27, R14, R13 ;  /* 0x0c00000e1b117389 */ /* 0x000064000004000d */
[----:B01----:R-:W-:Y:S01]  /*1300*/  ENDCOLLECTIVE ;  /* 0x000000000000791b */ /* 0x003fe20003800000 */
.L_x_1192:
[----:B------:R-:W-:Y:S01]  /*1310*/  MOV R14, 0x8 ;  /* 0x00000008000e7802 */ /* 0x000fe20000000f00 */
[----:B------:R-:W-:-:S04]  /*1320*/  FADD.FTZ R19, R10, R17 ;  /* 0x000000110a137221 */ /* 0x000fc80000010000 */
[----:B------:R-:W-:-:S07]  /*1330*/  IMAD.MOV.U32 R27, RZ, RZ, R19 ;  /* 0x000000ffff1b7224 */ /* 0x000fce00078e0013 */
[----:B------:R-:W-:Y:S05]  /*1340*/  WARPSYNC.COLLECTIVE R12, `(.L_x_1193) ;  /* 0x000000000c087348 */ /* 0x000fea0003c00000 */
[----:B------:R0:W1:Y:S02]  /*1350*/  SHFL.BFLY P2, R17, R27, R14, R13 ;  /* 0x0c00000e1b117389 */ /* 0x000064000004000d */
[----:B01----:R-:W-:Y:S01]  /*1360*/  ENDCOLLECTIVE ;  /* 0x000000000000791b */ /* 0x003fe20003800000 */
.L_x_1193:
[----:B------:R-:W-:Y:S01]  /*1370*/  HFMA2.MMA R14, -RZ, RZ, 0, 9.5367431640625e-07 ;  /* 0x00000010ff0e7435 */ /* 0x000fe200000001ff */
[----:B------:R-:W-:-:S05]  /*1380*/  FADD.FTZ R11, R19, R17 ;  /* 0x00000011130b7221 */ /* 0x000fca0000010000 */
[----:B------:R-:W-:-:S07]  /*1390*/  MOV R27, R11 ;  /* 0x0000000b001b7202 */ /* 0x000fce0000000f00 */
[----:B------:R-:W-:Y:S05]  /*13a0*/  WARPSYNC.COLLECTIVE R12, `(.L_x_1194) ;  /* 0x000000000c087348 */ /* 0x000fea0003c00000 */
[----:B------:R0:W1:Y:S02]  /*13b0*/  SHFL.BFLY P2, R17, R27, R14, R13 ;  /* 0x0c00000e1b117389 */ /* 0x000064000004000d */
[----:B01----:R-:W-:Y:S01]  /*13c0*/  ENDCOLLECTIVE ;  /* 0x000000000000791b */ /* 0x003fe20003800000 */
.L_x_1194:
[----:B------:R-:W-:Y:S01]  /*13d0*/  HFMA2.MMA R14, -RZ, RZ, 0, 5.9604644775390625e-08 ;  /* 0x00000001ff0e7435 */ /* 0x000fe200000001ff */
[----:B------:R-:W-:Y:S02]  /*13e0*/  MOV R27, R15 ;  /* 0x0000000f001b7202 */ /* 0x000fe40000000f00 */
[----:B------:R-:W-:-:S08]  /*13f0*/  MOV R10, R17 ;  /* 0x00000011000a7202 */ /* 0x000fd00000000f00 */
[----:B------:R-:W-:Y:S05]  /*1400*/  WARPSYNC.COLLECTIVE R12, `(.L_x_1195) ;  /* 0x000000000c087348 */ /* 0x000fea0003c00000 */
[----:B------:R0:W1:Y:S02]  /*1410*/  SHFL.BFLY P2, R17, R27, R14, R13 ;  /* 0x0c00000e1b117389 */ /* 0x000064000004000d */
[----:B01----:R-:W-:Y:S01]  /*1420*/  ENDCOLLECTIVE ;  /* 0x000000000000791b */ /* 0x003fe20003800000 */
.L_x_1195:
[----:B------:R-:W-:Y:S01]  /*1430*/  HFMA2.MMA R14, -RZ, RZ, 0, 1.1920928955078125e-07 ;  /* 0x00000002ff0e7435 */ /* 0x000fe200000001ff */
[----:B------:R-:W-:-:S05]  /*1440*/  MOV R16, R17 ;  /* 0x0000001100107202 */ /* 0x000fca0000000f00 */
[----:B------:R-:W-:-:S05]  /*1450*/  FADD.FTZ R16, R15, R16 ;  /* 0x000000100f107221 */ /* 0x000fca0000010000 */
[----:B------:R-:W-:-:S07]  /*1460*/  MOV R27, R16 ;  /* 0x00000010001b7202 */ /* 0x000fce0000000f00 */
[----:B------:R-:W-:Y:S05]  /*1470*/  WARPSYNC.COLLECTIVE R12, `(.L_x_1196) ;  /* 0x000000000c087348 */ /* 0x000fea0003c00000 */
[----:B------:R0:W1:Y:S02]  /*1480*/  SHFL.BFLY P2, R17, R27, R14, R13 ;  /* 0x0c00000e1b117389 */ /* 0x000064000004000d */
[----:B01----:R-:W-:Y:S01]  /*1490*/  ENDCOLLECTIVE ;  /* 0x000000000000791b */ /* 0x003fe20003800000 */
.L_x_1196:
[----:B------:R-:W-:Y:S01]  /*14a0*/  HFMA2.MMA R14, -RZ, RZ, 0, 2.384185791015625e-07 ;  /* 0x00000004ff0e7435 */ /* 0x000fe200000001ff */
[----:B------:R-:W-:-:S05]  /*14b0*/  MOV R19, R17 ;  /* 0x0000001100137202 */ /* 0x000fca0000000f00 */
[----:B------:R-:W-:-:S05]  /*14c0*/  FADD.FTZ R15, R16, R19 ;  /* 0x00000013100f7221 */ /* 0x000fca0000010000 */
[----:B------:R-:W-:-:S07]  /*14d0*/  MOV R27, R15 ;  /* 0x0000000f001b7202 */ /* 0x000fce0000000f00 */
[----:B------:R-:W-:Y:S05]  /*14e0*/  WARPSYNC.COLLECTIVE R12, `(.L_x_1197) ;  /* 0x000000000c087348 */ /* 0x000fea0003c00000 */
[----:B------:R0:W1:Y:S02]  /*14f0*/  SHFL.BFLY P2, R17, R27, R14, R13 ;  /* 0x0c00000e1b117389 */ /* 0x000064000004000d */
[----:B01----:R-:W-:Y:S01]  /*1500*/  ENDCOLLECTIVE ;  /* 0x000000000000791b */ /* 0x003fe20003800000 */
.L_x_1197:
[----:B------:R-:W-:Y:S01]  /*1510*/  HFMA2.MMA R14, -RZ, RZ, 0, 4.76837158203125e-07 ;  /* 0x00000008ff0e7435 */ /* 0x000fe200000001ff */
[----:B------:R-:W-:-:S05]  /*1520*/  MOV R18, R17 ;  /* 0x0000001100127202 */ /* 0x000fca0000000f00 */
[----:B------:R-:W-:-:S05]  /*1530*/  FADD.FTZ R20, R15, R18 ;  /* 0x000000120f147221 */ /* 0x000fca0000010000 */
[----:B------:R-:W-:-:S07]  /*1540*/  MOV R27, R20 ;  /* 0x00000014001b7202 */ /* 0x000fce0000000f00 */
[----:B------:R-:W-:Y:S05]  /*1550*/  WARPSYNC.COLLECTIVE R12, `(.L_x_1198) ;  /* 0x000000000c087348 */ /* 0x000fea0003c00000 */
[----:B------:R0:W1:Y:S02]  /*1560*/  SHFL.BFLY P2, R17, R27, R14, R13 ;  /* 0x0c00000e1b117389 */ /* 0x000064000004000d */
[----:B01----:R-:W-:Y:S01]  /*1570*/  ENDCOLLECTIVE ;  /* 0x000000000000791b */ /* 0x003fe20003800000 */
.L_x_1198:
[----:B------:R-:W-:Y:S01]  /*1580*/  HFMA2.MMA R14, -RZ, RZ, 0, 9.5367431640625e-07 ;  /* 0x00000010ff0e7435 */ /* 0x000fe200000001ff */
[----:B------:R-:W-:-:S04]  /*1590*/  IMAD.MOV.U32 R21, RZ, RZ, R17 ;  /* 0x000000ffff157224 */ /* 0x000fc800078e0011 */
[----:B------:R-:W-:-:S05]  /*15a0*/  FADD.FTZ R16, R20, R21 ;  /* 0x0000001514107221 */ /* 0x000fca0000010000 */
[----:B------:R-:W-:-:S07]  /*15b0*/  MOV R27, R16 ;  /* 0x00000010001b7202 */ /* 0x000fce0000000f00 */
[----:B------:R-:W-:Y:S05]  /*15c0*/  WARPSYNC.COLLECTIVE R12, `(.L_x_1199) ;  /* 0x000000000c087348 */ /* 0x000fea0003c00000 */
[----:B------:R0:W1:Y:S02]  /*15d0*/  SHFL.BFLY P2, R17, R27, R14, R13 ;  /* 0x0c00000e1b117389 */ /* 0x000064000004000d */
[----:B01----:R-:W-:Y:S01]  /*15e0*/  ENDCOLLECTIVE ;  /* 0x000000000000791b */ /* 0x003fe20003800000 */
.L_x_1199:
[----:B------:R-:W-:Y:S01]  /*15f0*/  HFMA2.MMA R14, -RZ, RZ, 0, 5.9604644775390625e-08 ;  /* 0x00000001ff0e7435 */ /* 0x000fe200000001ff */
[----:B------:R-:W-:Y:S02]  /*1600*/  MOV R27, R9 ;  /* 0x00000009001b7202 */ /* 0x000fe40000000f00 */
[----:B------:R-:W-:-:S08]  /*1610*/  MOV R15, R17 ;  /* 0x00000011000f7202 */ /* 0x000fd00000000f00 */
[----:B------:R-:W-:Y:S05]  /*1620*/  WARPSYNC.COLLECTIVE R12, `(.L_x_1200) ;  /* 0x000000000c087348 */ /* 0x000fea0003c00000 */
[----:B------:R0:W1:Y:S02]  /*1630*/  SHFL.BFLY P2, R17, R27, R14, R13 ;  /* 0x0c00000e1b117389 */ /* 0x000064000004000d */
[----:B01----:R-:W-:Y:S01]  /*1640*/  ENDCOLLECTIVE ;  /* 0x000000000000791b */ /* 0x003fe20003800000 */
.L_x_1200:
[----:B------:R-:W-:Y:S01]  /*1650*/  HFMA2.MMA R14, -RZ, RZ, 0, 1.1920928955078125e-07 ;  /* 0x00000002ff0e7435 */ /* 0x000fe200000001ff */
[----:B------:R-:W-:-:S05]  /*1660*/  MOV R18, R17 ;  /* 0x0000001100127202 */ /* 0x000fca0000000f00 */
[----:B------:R-:W-:-:S05]  /*1670*/  FADD.FTZ R20, R9, R18 ;  /* 0x0000001209147221 */ /* 0x000fca0000010000 */
[----:B------:R-:W-:-:S07]  /*1680*/  MOV R27, R20 ;  /* 0x00000014001b7202 */ /* 0x000fce0000000f00 */
[----:B------:R-:W-:Y:S05]  /*1690*/  WARPSYNC.COLLECTIVE R12, `(.L_x_1201) ;  /* 0x000000000c087348 */ /* 0x000fea0003c00000 */
[----:B------:R0:W1:Y:S02]  /*16a0*/  SHFL.BFLY P2, R17, R27, R14, R13 ;  /* 0x0c00000e1b117389 */ /* 0x000064000004000d */
[----:B01----:R-:W-:Y:S01]  /*16b0*/  ENDCOLLECTIVE ;  /* 0x000000000000791b */ /* 0x003fe20003800000 */
.L_x_1201:
[----:B------:R-:W-:Y:S01]  /*16c0*/  HFMA2.MMA R14, -RZ, RZ, 0, 2.384185791015625e-07 ;  /* 0x00000004ff0e7435 */ /* 0x000fe200000001ff */
[----:B------:R-:W-:-:S05]  /*16d0*/  MOV R21, R17 ;  /* 0x0000001100157202 */ /* 0x000fca0000000f00 */
[----:B------:R-:W-:-:S05]  /*16e0*/  FADD.FTZ R9, R20, R21 ;  /* 0x0000001514097221 */ /* 0x000fca0000010000 */
[----:B------:R-:W-:-:S07]  /*16f0*/  MOV R27, R9 ;  /* 0x00000009001b7202 */ /* 0x000fce0000000f00 */
[----:B------:R-:W-:Y:S05]  /*1700*/  WARPSYNC.COLLECTIVE R12, `(.L_x_1202) ;  /* 0x000000000c087348 */ /* 0x000fea0003c00000 */
[----:B------:R0:W1:Y:S02]  /*1710*/  SHFL.BFLY P2, R17, R27, R14, R13 ;  /* 0x0c00000e1b117389 */ /* 0x000064000004000d */
[----:B01----:R-:W-:Y:S01]  /*1720*/  ENDCOLLECTIVE ;  /* 0x000000000000791b */ /* 0x003fe20003800000 */
.L_x_1202:
[----:B------:R-:W-:Y:S01]  /*1730*/  HFMA2.MMA R14, -RZ, RZ, 0, 4.76837158203125e-07 ;  /* 0x00000008ff0e7435 */ /* 0x000fe200000001ff */
[----:B------:R-:W-:-:S05]  /*1740*/  MOV R22, R17 ;  /* 0x0000001100167202 */ /* 0x000fca0000000f00 */
[----:B------:R-:W-:-:S05]  /*1750*/  FADD.FTZ R22, R9, R22 ;  /* 0x0000001609167221 */ /* 0x000fca0000010000 */
[----:B------:R-:W-:-:S07]  /*1760*/  MOV R27, R22 ;  /* 0x00000016001b7202 */ /* 0x000fce0000000f00 */
[----:B------:R-:W-:Y:S05]  /*1770*/  WARPSYNC.COLLECTIVE R12, `(.L_x_1203) ;  /* 0x000000000c087348 */ /* 0x000fea0003c00000 */
[----:B------:R0:W1:Y:S02]  /*1780*/  SHFL.BFLY P2, R17, R27, R14, R13 ;  /* 0x0c00000e1b117389 */ /* 0x000064000004000d */
[----:B01----:R-:W-:Y:S01]  /*1790*/  ENDCOLLECTIVE ;  /* 0x000000000000791b */ /* 0x003fe20003800000 */
.L_x_1203:
[----:B------:R-:W-:Y:S01]  /*17a0*/  HFMA2.MMA R14, -RZ, RZ, 0, 9.5367431640625e-07 ;  /* 0x00000010ff0e7435 */ /* 0x000fe200000001ff */
[----:B------:R-:W-:-:S05]  /*17b0*/  MOV R23, R17 ;  /* 0x0000001100177202 */ /* 0x000fca0000000f00 */
[----:B------:R-:W-:-:S04]  /*17c0*/  FADD.FTZ R18, R22, R23 ;  /* 0x0000001716127221 */ /* 0x000fc80000010000 */
[----:B------:R-:W-:-:S07]  /*17d0*/  IMAD.MOV.U32 R27, RZ, RZ, R18 ;  /* 0x000000ffff1b7224 */ /* 0x000fce00078e0012 */
[----:B------:R-:W-:Y:S05]  /*17e0*/  WARPSYNC.COLLECTIVE R12, `(.L_x_1204) ;  /* 0x000000000c087348 */ /* 0x000fea0003c00000 */
[----:B------:R0:W1:Y:S02]  /*17f0*/  SHFL.BFLY P2, R17, R27, R14, R13 ;  /* 0x0c00000e1b117389 */ /* 0x000064000004000d */
[----:B01----:R-:W-:Y:S01]  /*1800*/  ENDCOLLECTIVE ;  /* 0x000000000000791b */ /* 0x003fe20003800000 */
.L_x_1204:
[----:B------:R-:W-:Y:S01]  /*1810*/  HFMA2.MMA R14, -RZ, RZ, 0, 5.9604644775390625e-08 ;  /* 0x00000001ff0e7435 */ /* 0x000fe200000001ff */
[----:B------:R-:W-:Y:S02]  /*1820*/  MOV R27, R8 ;  /* 0x00000008001b7202 */ /* 0x000fe40000000f00 */
[----:B------:R-:W-:-:S08]  /*1830*/  MOV R9, R17 ;  /* 0x0000001100097202 */ /* 0x000fd00000000f00 */
[----:B------:R-:W-:Y:S05]  /*1840*/  WARPSYNC.COLLECTIVE R12, `(.L_x_1205) ;  /* 0x000000000c087348 */ /* 0x000fea0003c00000 */
[----:B------:R0:W1:Y:S02]  /*1850*/  SHFL.BFLY P2, R17, R27, R14, R13 ;  /* 0x0c00000e1b117389 */ /* 0x000064000004000d */
[----:B01----:R-:W-:Y:S01]  /*1860*/  ENDCOLLECTIVE ;  /* 0x000000000000791b */ /* 0x003fe20003800000 */
.L_x_1205:
[----:B------:R-:W-:Y:S01]  /*1870*/  HFMA2.MMA R14, -RZ, RZ, 0, 1.1920928955078125e-07 ;  /* 0x00000002ff0e7435 */ /* 0x000fe200000001ff */
[----:B------:R-:W-:-:S05]  /*1880*/  MOV R19, R17 ;  /* 0x0000001100137202 */ /* 0x000fca0000000f00 */
[----:B------:R-:W-:-:S05]  /*1890*/  FADD.FTZ R23, R8, R19 ;  /* 0x0000001308177221 */ /* 0x000fca0000010000 */
[----:B------:R-:W-:-:S07]  /*18a0*/  MOV R27, R23 ;  /* 0x00000017001b7202 */ /* 0x000fce0000000f00 */
[----:B------:R-:W-:Y:S05]  /*18b0*/  WARPSYNC.COLLECTIVE R12, `(.L_x_1206) ;  /* 0x000000000c087348 */ /* 0x000fea0003c00000 */
[----:B------:R0:W1:Y:S02]  /*18c0*/  SHFL.BFLY P2, R17, R27, R14, R13 ;  /* 0x0c00000e1b117389 */ /* 0x000064000004000d */
[----:B01----:R-:W-:Y:S01]  /*18d0*/  ENDCOLLECTIVE ;  /* 0x000000000000791b */ /* 0x003fe20003800000 */
.L_x_1206:
[----:B------:R-:W-:Y:S01]  /*18e0*/  HFMA2.MMA R14, -RZ, RZ, 0, 2.384185791015625e-07 ;  /* 0x00000004ff0e7435 */ /* 0x000fe200000001ff */
[----:B------:R-:W-:-:S05]  /*18f0*/  MOV R22, R17 ;  /* 0x0000001100167202 */ /* 0x000fca0000000f00 */
[----:B------:R-:W-:-:S05]  /*1900*/  FADD.FTZ R8, R23, R22 ;  /* 0x0000001617087221 */ /* 0x000fca0000010000 */
[----:B------:R-:W-:-:S07]  /*1910*/  MOV R27, R8 ;  /* 0x00000008001b7202 */ /* 0x000fce0000000f00 */
[----:B------:R-:W-:Y:S05]  /*1920*/  WARPSYNC.COLLECTIVE R12, `(.L_x_1207) ;  /* 0x000000000c087348 */ /* 0x000fea0003c00000 */
[----:B------:R0:W1:Y:S02]  /*1930*/  SHFL.BFLY P2, R17, R27, R14, R13 ;  /* 0x0c00000e1b117389 */ /* 0x000064000004000d */
[----:B01----:R-:W-:Y:S01]  /*1940*/  ENDCOLLECTIVE ;  /* 0x000000000000791b */ /* 0x003fe20003800000 */
.L_x_1207:
[----:B------:R-:W-:Y:S01]  /*1950*/  HFMA2.MMA R14, -RZ, RZ, 0, 4.76837158203125e-07 ;  /* 0x00000008ff0e7435 */ /* 0x000fe200000001ff */
[----:B------:R-:W-:-:S05]  /*1960*/  MOV R21, R17 ;  /* 0x0000001100157202 */ /* 0x000fca0000000f00 */
[----:B------:R-:W-:-:S05]  /*1970*/  FADD.FTZ R24, R8, R21 ;  /* 0x0000001508187221 */ /* 0x000fca0000010000 */
[----:B------:R-:W-:-:S07]  /*1980*/  MOV R27, R24 ;  /* 0x00000018001b7202 */ /* 0x000fce0000000f00 */
[----:B------:R-:W-:Y:S05]  /*1990*/  WARPSYNC.COLLECTIVE R12, `(.L_x_1208) ;  /* 0x000000000c087348 */ /* 0x000fea0003c00000 */
[----:B------:R0:W1:Y:S02]  /*19a0*/  SHFL.BFLY P2, R17, R27, R14, R13 ;  /* 0x0c00000e1b117389 */ /* 0x000064000004000d */
[----:B01----:R-:W-:Y:S01]  /*19b0*/  ENDCOLLECTIVE ;  /* 0x000000000000791b */ /* 0x003fe20003800000 */
.L_x_1208:
[----:B------:R-:W-:Y:S01]  /*19c0*/  HFMA2.MMA R14, -RZ, RZ, 0, 9.5367431640625e-07 ;  /* 0x00000010ff0e7435 */ /* 0x000fe200000001ff */
[----:B------:R-:W-:-:S05]  /*19d0*/  MOV R25, R17 ;  /* 0x0000001100197202 */ /* 0x000fca0000000f00 */
[----:B------:R-:W-:-:S05]  /*19e0*/  FADD.FTZ R25, R24, R25 ;  /* 0x0000001918197221 */ /* 0x000fca0000010000 */
[----:B------:R-:W-:-:S07]  /*19f0*/  MOV R27, R25 ;  /* 0x00000019001b7202 */ /* 0x000fce0000000f00 */
[----:B------:R-:W-:Y:S05]  /*1a00*/  WARPSYNC.COLLECTIVE R12, `(.L_x_1209) ;  /* 0x000000000c087348 */ /* 0x000fea0003c00000 */
[----:B------:R0:W1:Y:S02]  /*1a10*/  SHFL.BFLY P2, R17, R27, R14, R13 ;  /* 0x0c00000e1b117389 */ /* 0x000064000004000d */
[----:B01----:R-:W-:Y:S01]  /*1a20*/  ENDCOLLECTIVE ;  /* 0x000000000000791b */ /* 0x003fe20003800000 */
.L_x_1209:
[----:B------:R-:W-:Y:S05]  /*1a30*/  BRA `(.L_x_1210) ;  /* 0xfffffff400387947 */ /* 0x000fea000383ffff */
.L_x_1211:
        /* <DEDUP_REMOVED lines=12> */
.L_x_3473:


//--------------------- .text._ZN10layer_norm31ln_parallel_residual_bwd_kernelINS_13Kernel_traitsI13__nv_bfloat16S2_fS2_fjLj768ELj1ELj4ELj1ELj16ENS_18Kernel_traits_baseILj768ES2_S2_fS2_fjLj128EEEEELb1ELb1ELb0EEEvNS_9BwdParamsE --------------------------
	.section	.text._ZN10layer_norm31ln_parallel_residual_bwd_kernelINS_13Kernel_traitsI13__nv_bfloat16S2_fS2_fjLj768ELj1ELj4ELj1ELj16ENS_18Kernel_traits_baseILj768ES2_S2_fS2_fjLj128EEEEELb1ELb1ELb0EEEvNS_9BwdParamsE,"ax",@progbits
	.align	128
        .global         _ZN10layer_norm31ln_parallel_residual_bwd_kernelINS_13Kernel_traitsI13__nv_bfloat16S2_fS2_fjLj768ELj1ELj4ELj1ELj16ENS_18Kernel_traits_baseILj768ES2_S2_fS2_fjLj128EEEEELb1ELb1ELb0EEEvNS_9BwdParamsE
        .type           _ZN10layer_norm31ln_parallel_residual_bwd_kernelINS_13Kernel_traitsI13__nv_bfloat16S2_fS2_fjLj768ELj1ELj4ELj1ELj16ENS_18Kernel_traits_baseILj768ES2_S2_fS2_fjLj128EEEEELb1ELb1ELb0EEEvNS_9BwdParamsE,@function
        .size           _ZN10layer_norm31ln_parallel_residual_bwd_kernelINS_13Kernel_traitsI13__nv_bfloat16S2_fS2_fjLj768ELj1ELj4ELj1ELj16ENS_18Kernel_traits_baseILj768ES2_S2_fS2_fjLj128EEEEELb1ELb1ELb0EEEvNS_9BwdParamsE,(.L_x_3474 - _ZN10layer_norm31ln_parallel_residual_bwd_kernelINS_13Kernel_traitsI13__nv_bfloat16S2_fS2_fjLj768ELj1ELj4ELj1ELj16ENS_18Kernel_traits_baseILj768ES2_S2_fS2_fjLj128EEEEELb1ELb1ELb0EEEvNS_9BwdParamsE)
        .other          _ZN10layer_norm31ln_parallel_residual_bwd_kernelINS_13Kernel_traitsI13__nv_bfloat16S2_fS2_fjLj768ELj1ELj4ELj1ELj16ENS_18Kernel_traits_baseILj768ES2_S2_fS2_fjLj128EEEEELb1ELb1ELb0EEEvNS_9BwdParamsE,@"STO_CUDA_ENTRY STV_DEFAULT"
_ZN10layer_norm31ln_parallel_residual_bwd_kernelINS_13Kernel_traitsI13__nv_bfloat16S2_fS2_fjLj768ELj1ELj4ELj1ELj16ENS_18Kernel_traits_baseILj768ES2_S2_fS2_fjLj128EEEEELb1ELb1ELb0EEEvNS_9BwdParamsE:
.text._ZN10layer_norm31ln_parallel_residual_bwd_kernelINS_13Kernel_traitsI13__nv_bfloat16S2_fS2_fjLj768ELj1ELj4ELj1ELj16ENS_18Kernel_traits_baseILj768ES2_S2_fS2_fjLj128EEEEELb1ELb1ELb0EEEvNS_9BwdParamsE:
        /* <DEDUP_REMOVED lines=10> */
[----:B------:R-:W-:Y:S01]  /*00a0*/  ULDC UR7, c[0x0][0x290] ;  /* 0x0000a40000077ab9 */ /* 0x000fe20000000800 */
[----:B------:R-:W-:Y:S01]  /*00b0*/  ULDC.64 UR8, c[0x0][0x2c8] ;  /* 0x0000b20000087ab9 */ /* 0x000fe20000000a00 */
[----:B------:R-:W-:Y:S01]  /*00c0*/  LEA.HI R3, R3, R138, RZ, 0x3 ;  /* 0x0000008a03037211 */ /* 0x000fe200078f18ff */
[----:B------:R-:W-:Y:S01]  /*00d0*/  ULDC.64 UR14, c[0x0][0x300] ;  /* 0x0000c000000e7ab9 */ /* 0x000fe20000000a00 */
[----:B------:R-:W-:Y:S01]  /*00e0*/  ULDC.64 UR10, c[0x0][0x238] ;  /* 0x00008e00000a7ab9 */ /* 0x000fe20000000a00 */
        /* <DEDUP_REMOVED lines=10> */
[----:B------:R-:W2:Y:S01]  /*0190*/  @P3 LDC.64 R4, c[0x0][0x260] ;  /* 0x00009800ff043b82 */ /* 0x000ea20000000a00 */
[----:B------:R-:W-:-:S07]  /*01a0*/  SHF.R.U32.HI R0, RZ, 0x5, R10 ;  /* 0x00000005ff007819 */ /* 0x000fce000001160a */
[----:B------:R-:W3:Y:S01]  /*01b0*/  @P4 LDC.64 R8, c[0x0][0x260] ;  /* 0x00009800ff084b82 */ /* 0x000ee20000000a00 */
[C---:B0-----:R-:W-:Y:S01]  /*01c0*/  @P2 IMAD.WIDE.U32 R2, R11.reuse, 0x10, R2 ;  /* 0x000000100b022825 */ /* 0x041fe200078e0002 */
[----:B------:R-:W-:-:S04]  /*01d0*/  @P2 LOP3.LUT R11, R11, 0x20, RZ, 0xfc, !PT ;  /* 0x000000200b0b2812 */ /* 0x000fc800078efcff */
[----:B------:R-:W5:Y:S01]  /*01e0*/  @P2 LDG.E.128 R52, desc[UR4][R2.64] ;  /* 0x0000000402342981 */ /* 0x000f62000c1e1d00 */
[----:B-1----:R-:W-:Y:S02]  /*01f0*/  IMAD R123, R123, 0x4, R0 ;  /* 0x000000047b7b7824 */ /* 0x002fe400078e0200 */
[C---:B--2---:R-:W-:Y:S01]  /*0200*/  @P3 IMAD.WIDE.U32 R6, R11.reuse, 0x10, R4 ;  /* 0x000000100b063825 */ /* 0x044fe200078e0004 */
[----:B------:R-:W-:Y:S02]  /*0210*/  @P3 IADD3 R11, R11, 0x20, RZ ;  /* 0x000000200b0b3810 */ /* 0x000fe40007ffe0ff */
[----:B------:R-:W-:Y:S01]  /*0220*/  ISETP.GE.AND P0, PT, R123, UR6, PT ;  /* 0x000000067b007c0c */ /* 0x000fe2000bf06270 */
[----:B------:R-:W-:Y:S01]  /*0230*/  BSSY B0, `(.L_x_1212) ;  /* 0x00002fd000007945 */ /* 0x000fe20003800000 */
[----:B------:R-:W5:Y:S01]  /*0240*/  @P3 LDG.E.128 R56, desc[UR4][R6.64] ;  /* 0x0000000406383981 */ /* 0x000f62000c1e1d00 */
[----:B---3--:R-:W-:Y:S01]  /*0250*/  @P4 IMAD.WIDE.U32 R4, R11, 0x10, R8 ;  /* 0x000000100b044825 */ /* 0x008fe200078e0008 */
[----:B------:R-:W-:-:S02]  /*0260*/  CS2R R48, SRZ ;  /* 0x0000000000307805 */ /* 0x000fc4000001ff00 */
[----:B------:R-:W-:Y:S02]  /*0270*/  CS2R R50, SRZ ;  /* 0x0000000000327805 */ /* 0x000fe4000001ff00 */
        /* <DEDUP_REMOVED lines=21> */
[----:B0-----:R-:W-:Y:S02]  /*03d0*/  CS2R R4, SRZ ;  /* 0x0000000000047805 */ /* 0x001fe4000001ff00 */
[----:B------:R-:W-:Y:S01]  /*03e0*/  CS2R R6, SRZ ;  /* 0x0000000000067805 */ /* 0x000fe2000001ff00 */
[----:B------:R-:W-:Y:S06]  /*03f0*/  @P0 BRA `(.L_x_1213) ;  /* 0x0000002c00800947 */ /* 0x000fec0003800000 */
[----:B-----5:R-:W-:Y:S01]  /*0400*/  @P2 PRMT R122, R52, 0x7632, R122 ;  /* 0x00007632347a2816 */ /* 0x020fe2000000007a */
[----:B------:R-:W-:Y:S01]  /*0410*/  ULDC.U8 UR6, c[0x0][0x2a0] ;  /* 0x0000a80000067ab9 */ /* 0x000fe20000000000 */
[----:B------:R-:W-:Y:S01]  /*0420*/  @P2 PRMT R120, R54, 0x7632, R120 ;  /* 0x0000763236782816 */ /* 0x000fe20000000078 */
[----:B------:R-:W-:Y:S01]  /*0430*/  HFMA2.MMA R49, -RZ, RZ, 0, 0 ;  /* 0x00000000ff317435 */ /* 0x000fe200000001ff */
[----:B------:R-:W-:Y:S01]  /*0440*/  @P3 PRMT R118, R56, 0x7632, R118 ;  /* 0x0000763238763816 */ /* 0x000fe20000000076 */
[----:B------:R-:W-:Y:S01]  /*0450*/  IMAD.U32 R134, R53, 0x10000, RZ ;  /* 0x0001000035867824 */ /* 0x000fe200078e00ff */
        /* <DEDUP_REMOVED lines=32> */
[----:B------:R-:W-:-:S07]  /*0660*/  SHF.L.U32 R0, R0, 0x10, RZ ;  /* 0x0000001000007819 */ /* 0x000fce00000006ff */
.L_x_1227:
        /* <DEDUP_REMOVED lines=8> */
[----:B------:R-:W-:Y:S02]  /*06f0*/  CS2R R188, SRZ ;  /* 0x0000000000bc7805 */ /* 0x000fe4000001ff00 */
        /* <DEDUP_REMOVED lines=16> */
[----:B------:R-:W0:Y:S01]  /*0800*/  @P0 LDC.64 R176, c[0x0][0x248] ;  /* 0x00009200ffb00b82 */ /* 0x000e220000000a00 */
[----:B------:R-:W-:Y:S02]  /*0810*/  ISETP.NE.U32.AND P1, PT, RZ, UR8, PT ;  /* 0x00000008ff007c0c */ /* 0x000fe4000bf25070 */
[C---:B------:R-:W-:Y:S02]  /*0820*/  SHF.L.U32 R3, R113.reuse, 0x3, RZ ;  /* 0x0000000371037819 */ /* 0x040fe400000006ff */
[----:B------:R-:W-:Y:S02]  /*0830*/  ISETP.NE.AND.EX P1, PT, RZ, UR9, PT, P1 ;  /* 0x00000009ff007c0c */ /* 0x000fe4000bf25310 */
[----:B------:R-:W-:Y:S02]  /*0840*/  SHF.L.U64.HI R172, R113, 0x3, RZ ;  /* 0x0000000371ac7819 */ /* 0x000fe400000102ff */
[----:B------:R-:W-:-:S04]  /*0850*/  IADD3 R174, P6, R3, UR12, RZ ;  /* 0x0000000c03ae7c10 */ /* 0x000fc8000ffde0ff */
[----:B------:R-:W-:-:S05]  /*0860*/  IADD3.X R175, R172, UR13, RZ, P6, !PT ;  /* 0x0000000dacaf7c10 */ /* 0x000fca000b7fe4ff */
[----:B------:R-:W5:Y:S01]  /*0870*/  LDG.E.64 R104, desc[UR4][R174.64] ;  /* 0x00000004ae687981 */ /* 0x000f62000c1e1b00 */
[----:B0-----:R-:W-:-:S05]  /*0880*/  @P0 IADD3 R176, P6, R3, R176, RZ ;  /* 0x000000b003b00210 */ /* 0x001fca0007fde0ff */
[----:B------:R-:W-:Y:S01]  /*0890*/  @P0 IMAD.X R177, R172, 0x1, R177, P6 ;  /* 0x00000001acb10824 */ /* 0x000fe200030e06b1 */
[----:B------:R-:W-:-:S04]  /*08a0*/  @P1 LEA R172, P6, R113, UR8, 0x5 ;  /* 0x0000000871ac1c11 */ /* 0x000fc8000f8c28ff */
[C---:B------:R-:W-:Y:S01]  /*08b0*/  @P1 LEA.HI.X R173, R113.reuse, UR9, RZ, 0x5, P6 ;  /* 0x0000000971ad1c11 */ /* 0x040fe2000b0f2cff */
[----:B------:R-:W5:Y:S04]  /*08c0*/  @P0 LDG.E.64 R106, desc[UR4][R176.64] ;  /* 0x00000004b06a0981 */ /* 0x000f68000c1e1b00 */
[----:B------:R-:W5:Y:S04]  /*08d0*/  @P1 LDG.E.128 R52, desc[UR4][R172.64] ;  /* 0x00000004ac341981 */ /* 0x000f68000c1e1d00 */
[----:B------:R0:W5:Y:S01]  /*08e0*/  @P1 LDG.E.128 R56, desc[UR4][R172.64+0x10] ;  /* 0x00001004ac381981 */ /* 0x000162000c1e1d00 */
[----:B------:R-:W-:-:S02]  /*08f0*/  VIADD R187, R113, 0x20 ;  /* 0x0000002071bb7836 */ /* 0x000fc40000000000 */
[C---:B--2---:R-:W-:Y:S01]  /*0900*/  FADD.FTZ R178, -R185.reuse, R93 ;  /* 0x0000005db9b27221 */ /* 0x044fe20000010100 */
[C---:B------:R-:W-:Y:S01]  /*0910*/  FADD.FTZ R92, -R185.reuse, R92 ;  /* 0x0000005cb95c7221 */ /* 0x040fe20000010100 */
[----:B---3--:R-:W-:-:S03]  /*0920*/  FADD.FTZ R88, -R185, R88 ;  /* 0x00000058b9587221 */ /* 0x008fc60000010100 */
[----:B-----5:R-:W-:Y:S01]  /*0930*/  FMUL.FTZ R3, R169, R92 ;  /* 0x0000005ca9037220 */ /* 0x020fe20000410000 */
[C---:B------:R-:W-:Y:S01]  /*0940*/  FADD.FTZ R180, -R185.reuse, R95 ;  /* 0x0000005fb9b47221 */ /* 0x040fe20000010100 */
[----:B------:R-:W-:Y:S01]  /*0950*/  FADD.FTZ R182, -R185, R89 ;  /* 0x00000059b9b67221 */ /* 0x000fe20000010100 */
[----:B0-----:R-:W-:Y:S01]  /*0960*/  FMUL.FTZ R173, R169, R88 ;  /* 0x00000058a9ad7220 */ /* 0x001fe20000410000 */
[----:B------:R-:W-:Y:S01]  /*0970*/  FADD.FTZ R94, -R185, R94 ;  /* 0x0000005eb95e7221 */ /* 0x000fe20000010100 */
[C---:B----4-:R-:W-:Y:S02]  /*0980*/  PRMT R93, R96.reuse, 0x7632, R93 ;  /* 0x00007632605d7816 */ /* 0x050fe4000000005d */
[----:B------:R-:W-:Y:S02]  /*0990*/  SHF.L.U32 R96, R96, 0x10, RZ ;  /* 0x0000001060607819 */ /* 0x000fe400000006ff */
[----:B------:R-:W-:Y:S02]  /*09a0*/  PRMT R175, R99, 0x7632, R175 ;  /* 0x0000763263af7816 */ /* 0x000fe400000000af */
[----:B------:R-:W-:Y:S01]  /*09b0*/  SHF.L.U32 R93, R93, 0x10, RZ ;  /* 0x000000105d5d7819 */ /* 0x000fe200000006ff */
[----:B------:R-:W-:Y:S01]  /*09c0*/  FMUL.FTZ R172, R135, R96 ;  /* 0x0000006087ac7220 */ /* 0x000fe20000410000 */
[----:B------:R-:W-:-:S02]  /*09d0*/  PRMT R95, R97, 0x7632, R95 ;  /* 0x00007632615f7816 */ /* 0x000fc4000000005f */
[----:B------:R-:W-:Y:S01]  /*09e0*/  SHF.L.U32 R92, R175, 0x10, RZ ;  /* 0x00000010af5c7819 */ /* 0x000fe200000006ff */
[----:B------:R-:W-:Y:S01]  /*09f0*/  FMUL.FTZ R175, R122, R93 ;  /* 0x0000005d7aaf7220 */ /* 0x000fe20000410000 */
[----:B------:R-:W-:Y:S01]  /*0a00*/  SHF.L.U32 R97, R97, 0x10, RZ ;  /* 0x0000001061617819 */ /* 0x000fe200000006ff */
[----:B------:R-:W-:Y:S01]  /*0a10*/  FADD.FTZ R88, RZ, R172 ;  /* 0x000000acff587221 */ /* 0x000fe20000010000 */
[----:B------:R-:W-:Y:S01]  /*0a20*/  FMUL.FTZ R178, R169, R178 ;  /* 0x000000b2a9b27220 */ /* 0x000fe20000410000 */
[----:B------:R-:W-:Y:S01]  /*0a30*/  FFMA.FTZ R89, R3, R172, RZ ;  /* 0x000000ac03597223 */ /* 0x000fe200000100ff */
[C---:B------:R-:W-:Y:S01]  /*0a40*/  FADD.FTZ R184, -R185.reuse, R90 ;  /* 0x0000005ab9b87221 */ /* 0x040fe20000010100 */
[----:B------:R-:W-:Y:S01]  /*0a50*/  FADD.FTZ R186, -R185, R91 ;  /* 0x0000005bb9ba7221 */ /* 0x000fe20000010100 */
[----:B------:R-:W-:Y:S02]  /*0a60*/  IMAD.U32 R90, R95, 0x10000, RZ ;  /* 0x000100005f5a7824 */ /* 0x000fe400078e00ff */
        /* <DEDUP_REMOVED lines=45> */
.L_x_1215:
[----:B------:R-:W-:Y:S05]  /*0d40*/  BSYNC B1 ;  /* 0x0000000000017941 */ /* 0x000fea0003800000 */
.L_x_1214:
        /* <DEDUP_REMOVED lines=19> */
[----:B0-----:R-:W-:-:S04]  /*0e80*/  @P0 IADD3 R144, P6, R145, R146, RZ ;  /* 0x0000009291900210 */ /* 0x001fc80007fde0ff */
[----:B------:R-:W-:Y:S02]  /*0e90*/  @P0 IADD3.X R145, R140, R147, RZ, P6, !PT ;  /* 0x000000938c910210 */ /* 0x000fe400037fe4ff */
[----:B------:R-:W-:-:S03]  /*0ea0*/  @P1 LEA R140, P6, R187, UR8, 0x5 ;  /* 0x00000008bb8c1c11 */ /* 0x000fc6000f8c28ff */
[----:B------:R-:W5:Y:S01]  /*0eb0*/  @P0 LDG.E.64 R102, desc[UR4][R144.64] ;  /* 0x0000000490660981 */ /* 0x000f62000c1e1b00 */
[----:B------:R-:W-:-:S05]  /*0ec0*/  @P1 LEA.HI.X R141, R187, UR9, RZ, 0x5, P6 ;  /* 0x00000009bb8d1c11 */ /* 0x000fca000b0f2cff */
[----:B------:R-:W5:Y:S04]  /*0ed0*/  @P1 LDG.E.128 R60, desc[UR4][R140.64] ;  /* 0x000000048c3c1981 */ /* 0x000f68000c1e1d00 */
[----:B------:R0:W5:Y:S01]  /*0ee0*/  @P1 LDG.E.128 R64, desc[UR4][R140.64+0x10] ;  /* 0x000010048c401981 */ /* 0x000162000c1e1d00 */
[----:B------:R-:W-:Y:S01]  /*0ef0*/  IADD3 R187, R187, 0x20, RZ ;  /* 0x00000020bbbb7810 */ /* 0x000fe20007ffe0ff */
        /* <DEDUP_REMOVED lines=8> */
[----:B------:R-:W-:Y:S01]  /*0f80*/  FMUL.FTZ R146, R169, R146 ;  /* 0x00000092a9927220 */ /* 0x000fe20000410000 */
[C---:B----4-:R-:W-:Y:S01]  /*0f90*/  PRMT R93, R96.reuse, 0x7632, R93 ;  /* 0x00007632605d7816 */ /* 0x050fe2000000005d */
[----:B------:R-:W-:Y:S01]  /*0fa0*/  IMAD.U32 R96, R96, 0x10000, RZ ;  /* 0x0001000060607824 */ /* 0x000fe200078e00ff */
[----:B------:R-:W-:Y:S02]  /*0fb0*/  PRMT R143, R99, 0x7632, R143 ;  /* 0x00007632638f7816 */ /* 0x000fe4000000008f */
[----:B------:R-:W-:Y:S01]  /*0fc0*/  SHF.L.U32 R93, R93, 0x10, RZ ;  /* 0x000000105d5d7819 */ /* 0x000fe200000006ff */
[----:B------:R-:W-:Y:S01]  /*0fd0*/  FMUL.FTZ R140, R131, R96 ;  /* 0x00000060838c7220 */ /* 0x000fe20000410000 */
[----:B------:R-:W-:-:S02]  /*0fe0*/  PRMT R95, R97, 0x7632, R95 ;  /* 0x00007632615f7816 */ /* 0x000fc4000000005f */
[----:B------:R-:W-:Y:S01]  /*0ff0*/  SHF.L.U32 R92, R143, 0x10, RZ ;  /* 0x000000108f5c7819 */ /* 0x000fe200000006ff */
[----:B------:R-:W-:Y:S01]  /*1000*/  FADD.FTZ R88, R189, R140 ;  /* 0x0000008cbd587221 */ /* 0x000fe20000010000 */
[----:B------:R-:W-:Y:S01]  /*1010*/  SHF.L.U32 R97, R97, 0x10, RZ ;  /* 0x0000001061617819 */ /* 0x000fe200000006ff */
[----:B------:R-:W-:Y:S01]  /*1020*/  FMUL.FTZ R143, R118, R93 ;  /* 0x0000005d768f7220 */ /* 0x000fe20000410000 */
[----:B------:R-:W-:Y:S01]  /*1030*/  FFMA.FTZ R89, R137, R140, R188 ;  /* 0x0000008c89597223 */ /* 0x000fe200000100bc */
[C---:B------:R-:W-:Y:S01]  /*1040*/  FADD.FTZ R152, -R185.reuse, R90 ;  /* 0x0000005ab9987221 */ /* 0x040fe20000010100 */
[----:B------:R-:W-:Y:S01]  /*1050*/  FADD.FTZ R154, -R185, R91 ;  /* 0x0000005bb99a7221 */ /* 0x000fe20000010100 */
[----:B------:R-:W-:Y:S01]  /*1060*/  SHF.L.U32 R90, R95, 0x10, RZ ;  /* 0x000000105f5a7819 */ /* 0x000fe200000006ff */
[C---:B------:R-:W-:Y:S01]  /*1070*/  FMUL.FTZ R148, R169.reuse, R148 ;  /* 0x00000094a9947220 */ /* 0x040fe20000410000 */
[----:B------:R-:W-:Y:S01]  /*1080*/  FADD.FTZ R91, R88, R143 ;  /* 0x0000008f585b7221 */ /* 0x000fe20000010000 */
[----:B------:R-:W-:Y:S01]  /*1090*/  FMUL.FTZ R139, R169, R94 ;  /* 0x0000005ea98b7220 */ /* 0x000fe20000410000 */
[----:B------:R-:W-:Y:S01]  /*10a0*/  FMUL.FTZ R142, R130, R97 ;  /* 0x00000061828e7220 */ /* 0x000fe20000410000 */
        /* <DEDUP_REMOVED lines=14> */
[-C--:B------:R-:W-:Y:S01]  /*1190*/  FFMA.FTZ R37, R150, R149.reuse, R37 ;  /* 0x0000009596257223 */ /* 0x080fe20000010025 */
[----:B------:R-:W-:Y:S02]  /*11a0*/  IMAD.U32 R99, R99, 0x10000, RZ ;  /* 0x0001000063637824 */ /* 0x000fe400078e00ff */
        /* <DEDUP_REMOVED lines=25> */
.L_x_1217:
[----:B------:R-:W-:Y:S05]  /*1340*/  BSYNC B1 ;  /* 0x0000000000017941 */ /* 0x000fea0003800000 */
.L_x_1216:
[----:B------:R-:W-:Y:S04]  /*1350*/  BSSY B1, `(.L_x_1218) ;  /* 0x000005e000017945 */ /* 0x000fe80003800000 */
[----:B------:R-:W-:Y:S05]  /*1360*/  @!P4 BRA `(.L_x_1219) ;  /* 0x000000040070c947 */ /* 0x000fea0003800000 */
[----:B------:R-:W0:Y:S01]  /*1370*/  LDC.64 R96, c[0x0][0x2b8] ;  /* 0x0000ae00ff607b82 */ /* 0x000e220000000a00 */
[----:B------:R-:W-:-:S04]  /*1380*/  LEA R110, P0, R187, UR10, 0x5 ;  /* 0x0000000abb6e7c11 */ /* 0x000fc8000f8028ff */
[----:B------:R-:W-:-:S05]  /*1390*/  LEA.HI.X R111, R187, UR11, RZ, 0x5, P0 ;  /* 0x0000000bbb6f7c11 */ /* 0x000fca00080f2cff */
[----:B------:R-:W2:Y:S01]  /*13a0*/  LDG.E.128 R88, desc[UR4][R110.64] ;  /* 0x000000046e587981 */ /* 0x000ea2000c1e1d00 */
[----:B------:R-:W-:-:S03]  /*13b0*/  ISETP.NE.U32.AND P1, PT, RZ, UR8, PT ;  /* 0x00000008ff007c0c */ /* 0x000fc6000bf25070 */
[----:B------:R1:W3:Y:S01]  /*13c0*/  LDG.E.128 R92, desc[UR4][R110.64+0x10] ;  /* 0x000010046e5c7981 */ /* 0x0002e2000c1e1d00 */
[----:B0-----:R-:W-:-:S06]  /*13d0*/  IMAD.WIDE.U32 R96, R187, 0x10, R96 ;  /* 0x00000010bb607825 */ /* 0x001fcc00078e0060 */
[----:B------:R-:W4:Y:S01]  /*13e0*/  LDG.E.128 R96, desc[UR4][R96.64] ;  /* 0x0000000460607981 */ /* 0x000f22000c1e1d00 */
[----:B------:R-:W-:Y:S01]  /*13f0*/  ISETP.NE.AND.EX P1, PT, RZ, UR9, PT, P1 ;  /* 0x00000009ff007c0c */ /* 0x000fe2000bf25310 */
[----:B------:R-:W-:Y:S01]  /*1400*/  IMAD.SHL.U32 R159, R187, 0x8, RZ ;  /* 0x00000008bb9f7824 */ /* 0x000fe200078e00ff */
[----:B------:R-:W-:-:S11]  /*1410*/  SHF.R.U32.HI R160, RZ, 0x1d, R187 ;  /* 0x0000001dffa07819 */ /* 0x000fd600000116bb */
[----:B------:R-:W-:-:S04]  /*1420*/  @P1 LEA R156, P6, R187, UR8, 0x5 ;  /* 0x00000008bb9c1c11 */ /* 0x000fc8000f8c28ff */
[----:B------:R-:W-:Y:S02]  /*1430*/  @P1 LEA.HI.X R157, R187, UR9, RZ, 0x5, P6 ;  /* 0x00000009bb9d1c11 */ /* 0x000fe4000b0f2cff */
[----:B-1----:R-:W-:Y:S02]  /*1440*/  IADD3 R110, P6, R159, UR12, RZ ;  /* 0x0000000c9f6e7c10 */ /* 0x002fe4000ffde0ff */
[----:B------:R-:W-:Y:S01]  /*1450*/  ISETP.NE.U32.AND P0, PT, RZ, UR14, PT ;  /* 0x0000000eff007c0c */ /* 0x000fe2000bf05070 */
[----:B------:R-:W5:Y:S01]  /*1460*/  @P1 LDG.E.128 R68, desc[UR4][R156.64] ;  /* 0x000000049c441981 */ /* 0x000f62000c1e1d00 */
[----:B------:R-:W-:-:S03]  /*1470*/  IADD3.X R111, R160, UR13, RZ, P6, !PT ;  /* 0x0000000da06f7c10 */ /* 0x000fc6000b7fe4ff */
[----:B------:R0:W5:Y:S04]  /*1480*/  @P1 LDG.E.128 R72, desc[UR4][R156.64+0x10] ;  /* 0x000010049c481981 */ /* 0x000168000c1e1d00 */
[----:B------:R-:W5:Y:S01]  /*1490*/  LDG.E.64 R110, desc[UR4][R110.64] ;  /* 0x000000046e6e7981 */ /* 0x000f62000c1e1b00 */
[----:B------:R-:W-:-:S13]  /*14a0*/  ISETP.NE.AND.EX P0, PT, RZ, UR15, PT, P0 ;  /* 0x0000000fff007c0c */ /* 0x000fda000bf05300 */
[----:B------:R-:W1:Y:S02]  /*14b0*/  @P0 LDC.64 R162, c[0x0][0x248] ;  /* 0x00009200ffa20b82 */ /* 0x000e640000000a00 */
[----:B-1----:R-:W-:-:S04]  /*14c0*/  @P0 IADD3 R158, P6, R159, R162, RZ ;  /* 0x000000a29f9e0210 */ /* 0x002fc80007fde0ff */
[----:B------:R-:W-:-:S05]  /*14d0*/  @P0 IADD3.X R159, R160, R163, RZ, P6, !PT ;  /* 0x000000a3a09f0210 */ /* 0x000fca00037fe4ff */
[----:B------:R1:W5:Y:S01]  /*14e0*/  @P0 LDG.E.64 R108, desc[UR4][R158.64] ;  /* 0x000000049e6c0981 */ /* 0x000362000c1e1b00 */
[C---:B--2---:R-:W-:Y:S01]  /*14f0*/  FADD.FTZ R162, -R185.reuse, R89 ;  /* 0x00000059b9a27221 */ /* 0x044fe20000010100 */
[C---:B------:R-:W-:Y:S01]  /*1500*/  FADD.FTZ R88, -R185.reuse, R88 ;  /* 0x00000058b9587221 */ /* 0x040fe20000010100 */
[----:B------:R-:W-:Y:S02]  /*1510*/  FADD.FTZ R164, -R185, R91 ;  /* 0x0000005bb9a47221 */ /* 0x000fe40000010100 */
[C---:B-----5:R-:W-:Y:S01]  /*1520*/  FMUL.FTZ R162, R169.reuse, R162 ;  /* 0x000000a2a9a27220 */ /* 0x060fe20000410000 */
[----:B------:R-:W-:Y:S01]  /*1530*/  FMUL.FTZ R153, R169, R88 ;  /* 0x00000058a9997220 */ /* 0x000fe20000410000 */
[----:B------:R-:W-:Y:S01]  /*1540*/  FADD.FTZ R90, -R185, R90 ;  /* 0x0000005ab95a7221 */ /* 0x000fe20000010100 */
[C---:B----4-:R-:W-:Y:S02]  /*1550*/  PRMT R89, R96.reuse, 0x7632, R89 ;  /* 0x0000763260597816 */ /* 0x050fe40000000059 */
[----:B------:R-:W-:-:S03]  /*1560*/  SHF.L.U32 R96, R96, 0x10, RZ ;  /* 0x0000001060607819 */ /* 0x000fc600000006ff */
[----:B------:R-:W-:Y:S02]  /*1570*/  IMAD.U32 R89, R89, 0x10000, RZ ;  /* 0x0001000059597824 */ /* 0x000fe400078e00ff */
[----:B0-----:R-:W-:Y:S01]  /*1580*/  FMUL.FTZ R156, R127, R96 ;  /* 0x000000607f9c7220 */ /* 0x001fe20000410000 */
[----:B------:R-:W-:Y:S01]  /*1590*/  PRMT R91, R97, 0x7632, R91 ;  /* 0x00007632615b7816 */ /* 0x000fe2000000005b */
[----:B------:R-:W-:Y:S01]  /*15a0*/  FADD.FTZ R9, R9, R89 ;  /* 0x0000005909097221 */ /* 0x000fe20000010000 */
[-C--:B------:R-:W-:Y:S01]  /*15b0*/  FFMA.FTZ R33, R162, R89.reuse, R33 ;  /* 0x00000059a2217223 */ /* 0x080fe20000010021 */
[----:B------:R-:W-:Y:S01]  /*15c0*/  FADD.FTZ R88, R189, R156 ;  /* 0x0000009cbd587221 */ /* 0x000fe20000010000 */
[----:B-1----:R-:W-:Y:S01]  /*15d0*/  FMUL.FTZ R159, R114, R89 ;  /* 0x00000059729f7220 */ /* 0x002fe20000410000 */
[----:B------:R-:W-:Y:S02]  /*15e0*/  IMAD.U32 R97, R97, 0x10000, RZ ;  /* 0x0001000061617824 */ /* 0x000fe400078e00ff */
[----:B------:R-:W-:Y:S01]  /*15f0*/  FFMA.FTZ R89, R153, R156, R188 ;  /* 0x0000009c99597223 */ /* 0x000fe200000100bc */
[----:B------:R-:W-:Y:S01]  /*1600*/  SHF.L.U32 R161, R91, 0x10, RZ ;  /* 0x000000105ba17819 */ /* 0x000fe200000006ff */
[C---:B------:R-:W-:Y:S01]  /*1610*/  FMUL.FTZ R164, R169.reuse, R164 ;  /* 0x000000a4a9a47220 */ /* 0x040fe20000410000 */
[----:B------:R-:W-:Y:S01]  /*1620*/  FADD.FTZ R91, R88, R159 ;  /* 0x0000009f585b7221 */ /* 0x000fe20000010000 */
[----:B------:R-:W-:Y:S01]  /*1630*/  FMUL.FTZ R155, R169, R90 ;  /* 0x0000005aa99b7220 */ /* 0x000fe20000410000 */
[----:B------:R-:W-:Y:S01]  /*1640*/  FMUL.FTZ R158, R126, R97 ;  /* 0x000000617e9e7220 */ /* 0x000fe20000410000 */
[----:B------:R-:W-:Y:S01]  /*1650*/  FFMA.FTZ R88, R162, R159, R89 ;  /* 0x0000009fa2587223 */ /* 0x000fe20000010059 */
[--C-:B---3--:R-:W-:Y:S01]  /*1660*/  FADD.FTZ R166, -R185, R93.reuse ;  /* 0x0000005db9a67221 */ /* 0x108fe20000010100 */
[C---:B------:R-:W-:Y:S01]  /*1670*/  PRMT R93, R98.reuse, 0x7632, R93 ;  /* 0x00007632625d7816 */ /* 0x040fe2000000005d */
[----:B------:R-:W-:Y:S01]  /*1680*/  FADD.FTZ R11, R11, R161 ;  /* 0x000000a10b0b7221 */ /* 0x000fe20000010000 */
[----:B------:R-:W-:Y:S01]  /*1690*/  SHF.L.U32 R98, R98, 0x10, RZ ;  /* 0x0000001062627819 */ /* 0x000fe200000006ff */
[-C--:B------:R-:W-:Y:S01]  /*16a0*/  FFMA.FTZ R35, R164, R161.reuse, R35 ;  /* 0x000000a1a4237223 */ /* 0x080fe20000010023 */
[----:B------:R-:W-:Y:S01]  /*16b0*/  FADD.FTZ R92, -R185, R92 ;  /* 0x0000005cb95c7221 */ /* 0x000fe20000010100 */
        /* <DEDUP_REMOVED lines=8> */
[--C-:B------:R-:W-:Y:S01]  /*1740*/  FADD.FTZ R170, -R185, R95.reuse ;  /* 0x0000005fb9aa7221 */ /* 0x100fe20000010100 */
[----:B------:R-:W-:Y:S01]  /*1750*/  PRMT R95, R99, 0x7632, R95 ;  /* 0x00007632635f7816 */ /* 0x000fe2000000005f */
[----:B------:R-:W-:Y:S01]  /*1760*/  FADD.FTZ R94, -R185, R94 ;  /* 0x0000005eb95e7221 */ /* 0x000fe20000010100 */
[----:B------:R-:W-:Y:S01]  /*1770*/  SHF.L.U32 R99, R99, 0x10, RZ ;  /* 0x0000001063637819 */ /* 0x000fe200000006ff */
[----:B------:R-:W-:Y:S01]  /*1780*/  FMUL.FTZ R166, R169, R166 ;  /* 0x000000a6a9a67220 */ /* 0x000fe20000410000 */
[----:B------:R-:W-:Y:S01]  /*1790*/  FMUL.FTZ R165, R2, R93 ;  /* 0x0000005d02a57220 */ /* 0x000fe20000410000 */
[----:B------:R-:W-:Y:S01]  /*17a0*/  FADD.FTZ R90, R91, R160 ;  /* 0x000000a05b5a7221 */ /* 0x000fe20000010000 */
[----:B------:R-:W-:Y:S01]  /*17b0*/  FFMA.FTZ R89, R157, R160, R88 ;  /* 0x000000a09d597223 */ /* 0x000fe20000010058 */
[----:B------:R-:W-:-:S02]  /*17c0*/  IMAD.U32 R95, R95, 0x10000, RZ ;  /* 0x000100005f5f7824 */ /* 0x000fc400078e00ff */
[C---:B------:R-:W-:Y:S01]  /*17d0*/  FMUL.FTZ R163, R169.reuse, R94 ;  /* 0x0000005ea9a37220 */ /* 0x040fe20000410000 */
        /* <DEDUP_REMOVED lines=21> */
.L_x_1219:
[----:B------:R-:W-:Y:S05]  /*1930*/  BSYNC B1 ;  /* 0x0000000000017941 */ /* 0x000fea0003800000 */
.L_x_1218:
        /* <DEDUP_REMOVED lines=20> */
.L_x_1239:
        /* <DEDUP_REMOVED lines=12> */
[-C--:B------:R-:W-:Y:S01]  /*1b40*/  FFMA.FTZ R91, R171, R99.reuse, R190 ;  /* 0x00000063ab5b7223 */ /* 0x080fe200000100be */
[----:B------:R-:W-:Y:S01]  /*1b50*/  ISETP.NE.AND.EX P0, PT, RZ, UR15, PT, P0 ;  /* 0x0000000fff007c0c */ /* 0x000fe2000bf05300 */
[----:B------:R-:W-:Y:S01]  /*1b60*/  FADD.FTZ R88, R172, -R89 ;  /* 0x80000059ac587221 */ /* 0x000fe20000010000 */
[----:B------:R-:W-:Y:S01]  /*1b70*/  FADD.FTZ R90, R175, -R90 ;  /* 0x8000005aaf5a7221 */ /* 0x000fe20000010000 */
[----:B------:R-:W-:Y:S01]  /*1b80*/  FADD.FTZ R92, R174, -R91 ;  /* 0x8000005bae5c7221 */ /* 0x000fe20000010000 */
[-C--:B------:R-:W-:Y:S01]  /*1b90*/  FFMA.FTZ R96, R182, R99.reuse, R190 ;  /* 0x00000063b6607223 */ /* 0x080fe200000100be */
[C---:B-----5:R-:W-:Y:S01]  /*1ba0*/  FMUL.FTZ R89, R169.reuse, R88 ;  /* 0x00000058a9597220 */ /* 0x060fe20000410000 */
[----:B------:R-:W-:Y:S01]  /*1bb0*/  MOV R88, R104 ;  /* 0x0000006800587202 */ /* 0x000fe20000000f00 */
[C---:B------:R-:W-:Y:S01]  /*1bc0*/  FMUL.FTZ R90, R169.reuse, R90 ;  /* 0x0000005aa95a7220 */ /* 0x040fe20000410000 */
[----:B------:R-:W-:Y:S01]  /*1bd0*/  FMUL.FTZ R185, R169, R92 ;  /* 0x0000005ca9b97220 */ /* 0x000fe20000410000 */
[----:B------:R-:W-:Y:S01]  /*1be0*/  @P6 FADD.FTZ R89, R52, R89 ;  /* 0x0000005934596221 */ /* 0x000fe20000010000 */
[----:B------:R-:W-:Y:S01]  /*1bf0*/  LOP3.LUT P1, RZ, R88, 0xff, RZ, 0xc0, !PT ;  /* 0x000000ff58ff7812 */ /* 0x000fe2000782c0ff */
[----:B------:R-:W-:Y:S01]  /*1c00*/  @P6 FADD.FTZ R90, R53, R90 ;  /* 0x0000005a355a6221 */ /* 0x000fe20000010000 */
[-C--:B------:R-:W-:Y:S01]  /*1c10*/  FFMA.FTZ R92, R180, R99.reuse, R190 ;  /* 0x00000063b45c7223 */ /* 0x080fe200000100be */
[----:B------:R-:W-:Y:S01]  /*1c20*/  FMUL.FTZ R93, R89, UR18 ;  /* 0x00000012595d7c20 */ /* 0x000fe20008410000 */
[----:B------:R-:W-:Y:S01]  /*1c30*/  @P0 MOV R88, R106 ;  /* 0x0000006a00580202 */ /* 0x000fe20000000f00 */
[----:B------:R-:W-:Y:S01]  /*1c40*/  FMUL.FTZ R91, R90, UR18 ;  /* 0x000000125a5b7c20 */ /* 0x000fe20008410000 */
[----:B------:R-:W-:Y:S01]  /*1c50*/  @P6 FADD.FTZ R185, R54, R185 ;  /* 0x000000b936b96221 */ /* 0x000fe20000010000 */
[----:B------:R-:W-:Y:S01]  /*1c60*/  FADD.FTZ R92, R177, -R92 ;  /* 0x8000005cb15c7221 */ /* 0x000fe20000010000 */
[----:B------:R-:W-:Y:S01]  /*1c70*/  FSEL R198, R93, RZ, P1 ;  /* 0x000000ff5dc67208 */ /* 0x000fe20000800000 */
[----:B------:R-:W-:Y:S01]  /*1c80*/  FADD.FTZ R96, R181, -R96 ;  /* 0x80000060b5607221 */ /* 0x000fe20000010000 */
[----:B------:R-:W-:Y:S01]  /*1c90*/  @P0 LOP3.LUT P1, RZ, R88, 0xff, RZ, 0xc0, !PT ;  /* 0x000000ff58ff0812 */ /* 0x000fe2000782c0ff */
[----:B0-----:R-:W-:Y:S01]  /*1ca0*/  FMUL.FTZ R94, R185, UR18 ;  /* 0x00000012b95e7c20 */ /* 0x001fe20008410000 */
[C---:B------:R-:W-:Y:S01]  /*1cb0*/  FMUL.FTZ R188, R169.reuse, R92 ;  /* 0x0000005ca9bc7220 */ /* 0x040fe20000410000 */
[----:B------:R-:W-:Y:S01]  /*1cc0*/  FMUL.FTZ R192, R169, R96 ;  /* 0x00000060a9c07220 */ /* 0x000fe20000410000 */
[----:B------:R-:W-:Y:S01]  /*1cd0*/  @P0 FSEL R88, R93, RZ, P1 ;  /* 0x000000ff5d580208 */ /* 0x000fe20000800000 */
[-C--:B------:R-:W-:Y:S01]  /*1ce0*/  FFMA.FTZ R93, R173, R99.reuse, R190 ;  /* 0x00000063ad5d7223 */ /* 0x080fe200000100be */
[----:B------:R-:W-:Y:S01]  /*1cf0*/  LOP3.LUT P1, RZ, R104, 0xff00, RZ, 0xc0, !PT ;  /* 0x0000ff0068ff7812 */ /* 0x000fe2000782c0ff */
[----:B------:R-:W-:Y:S01]  /*1d00*/  @P6 FADD.FTZ R188, R55, R188 ;  /* 0x000000bc37bc6221 */ /* 0x000fe20000010000 */
[----:B------:R-:W-:Y:S01]  /*1d10*/  @P6 FADD.FTZ R192, R57, R192 ;  /* 0x000000c039c06221 */ /* 0x000fe20000010000 */
[----:B------:R-:W-:Y:S01]  /*1d20*/  FADD.FTZ R92, R176, -R93 ;  /* 0x8000005db05c7221 */ /* 0x000fe20000010000 */
[----:B------:R-:W-:Y:S01]  /*1d30*/  FSEL R199, R91, RZ, P1 ;  /* 0x000000ff5bc77208 */ /* 0x000fe20000800000 */
[----:B------:R-:W-:Y:S01]  /*1d40*/  FMUL.FTZ R95, R188, UR18 ;  /* 0x00000012bc5f7c20 */ /* 0x000fe20008410000 */
[----:B------:R-:W-:Y:S01]  /*1d50*/  @P0 LOP3.LUT P1, RZ, R106, 0xff00, RZ, 0xc0, !PT ;  /* 0x0000ff006aff0812 */ /* 0x000fe2000782c0ff */
[----:B------:R-:W-:Y:S01]  /*1d60*/  FMUL.FTZ R191, R169, R92 ;  /* 0x0000005ca9bf7220 */ /* 0x000fe20000410000 */
[-CC-:B------:R-:W-:Y:S01]  /*1d70*/  FFMA.FTZ R93, R179, R99.reuse, R190.reuse ;  /* 0x00000063b35d7223 */ /* 0x180fe200000100be */
[----:B------:R-:W-:Y:S01]  /*1d80*/  FFMA.FTZ R190, R186, R99, R190 ;  /* 0x00000063babe7223 */ /* 0x000fe200000100be */
[----:B------:R-:W-:Y:S01]  /*1d90*/  @P0 FSEL R91, R91, RZ, P1 ;  /* 0x000000ff5b5b0208 */ /* 0x000fe20000800000 */
[----:B------:R-:W-:Y:S01]  /*1da0*/  @P6 FADD.FTZ R191, R56, R191 ;  /* 0x000000bf38bf6221 */ /* 0x000fe20000010000 */
[----:B------:R-:W-:Y:S01]  /*1db0*/  LOP3.LUT P1, RZ, R104, 0xff0000, RZ, 0xc0, !PT ;  /* 0x00ff000068ff7812 */ /* 0x000fe2000782c0ff */
[----:B------:R-:W-:Y:S01]  /*1dc0*/  FADD.FTZ R92, R184, -R93 ;  /* 0x8000005db85c7221 */ /* 0x000fe20000010000 */
[----:B------:R-:W-:Y:S01]  /*1dd0*/  FADD.FTZ R190, R183, -R190 ;  /* 0x800000beb7be7221 */ /* 0x000fe20000010000 */
[----:B------:R-:W-:Y:S01]  /*1de0*/  FMUL.FTZ R97, R191, UR18 ;  /* 0x00000012bf617c20 */ /* 0x000fe20008410000 */
[----:B------:R-:W-:Y:S01]  /*1df0*/  FSEL R200, R94, RZ, P1 ;  /* 0x000000ff5ec87208 */ /* 0x000fe20000800000 */
[C---:B------:R-:W-:Y:S01]  /*1e00*/  FMUL.FTZ R195, R169.reuse, R92 ;  /* 0x0000005ca9c37220 */ /* 0x040fe20000410000 */
[----:B------:R-:W-:Y:S01]  /*1e10*/  @P0 LOP3.LUT P1, RZ, R106, 0xff0000, RZ, 0xc0, !PT ;  /* 0x00ff00006aff0812 */ /* 0x000fe2000782c0ff */
[----:B------:R-:W-:Y:S01]  /*1e20*/  FMUL.FTZ R202, R192, UR18 ;  /* 0x00000012c0ca7c20 */ /* 0x000fe20008410000 */
[----:B------:R-:W-:Y:S01]  /*1e30*/  FMUL.FTZ R196, R169, R190 ;  /* 0x000000bea9c47220 */ /* 0x000fe20000410000 */
[----:B------:R-:W-:Y:S01]  /*1e40*/  @P6 FADD.FTZ R195, R58, R195 ;  /* 0x000000c33ac36221 */ /* 0x000fe20000010000 */
[----:B------:R-:W-:-:S02]  /*1e50*/  @P0 FSEL R94, R94, RZ, P1 ;  /* 0x000000ff5e5e0208 */ /* 0x000fc40000800000 */
[----:B------:R-:W-:Y:S01]  /*1e60*/  LOP3.LUT P1, RZ, R104, 0xff000000, RZ, 0xc0, !PT ;  /* 0xff00000068ff7812 */ /* 0x000fe2000782c0ff */
[----:B------:R-:W-:Y:S01]  /*1e70*/  @P6 FADD.FTZ R196, R59, R196 ;  /* 0x000000c43bc46221 */ /* 0x000fe20000010000 */
[----:B------:R-:W-:Y:S01]  /*1e80*/  @P0 F2FP.BF16.F32.PACK_AB R92, RZ, R88 ;  /* 0x00000058ff5c023e */ /* 0x000fe200000010ff */
[----:B------:R-:W-:Y:S01]  /*1e90*/  FMUL.FTZ R203, R195, UR18 ;  /* 0x00000012c3cb7c20 */ /* 0x000fe20008410000 */
[----:B------:R-:W-:Y:S01]  /*1ea0*/  FSEL R201, R95, RZ, P1 ;  /* 0x000000ff5fc97208 */ /* 0x000fe20000800000 */
[----:B------:R-:W-:Y:S01]  /*1eb0*/  FMUL.FTZ R204, R196, UR18 ;  /* 0x00000012c4cc7c20 */ /* 0x000fe20008410000 */
[----:B------:R-:W-:Y:S02]  /*1ec0*/  @P0 LOP3.LUT P1, RZ, R106, 0xff000000, RZ, 0xc0, !PT ;  /* 0xff0000006aff0812 */ /* 0x000fe4000782c0ff */
[----:B------:R-:W-:Y:S02]  /*1ed0*/  @P0 LOP3.LUT P6, RZ, R107, 0xff0000, RZ, 0xc0, !PT ;  /* 0x00ff00006bff0812 */ /* 0x000fe400078cc0ff */
[----:B------:R-:W-:-:S02]  /*1ee0*/  @P0 FSEL R95, R95, RZ, P1 ;  /* 0x000000ff5f5f0208 */ /* 0x000fc40000800000 */
[----:B------:R-:W-:Y:S02]  /*1ef0*/  @P0 LOP3.LUT P1, RZ, R107, 0xff, RZ, 0xc0, !PT ;  /* 0x000000ff6bff0812 */ /* 0x000fe4000782c0ff */
[----:B------:R-:W-:Y:S02]  /*1f00*/  @P0 F2FP.BF16.F32.PACK_AB R93, RZ, R91 ;  /* 0x0000005bff5d023e */ /* 0x000fe400000010ff */
[----:B------:R-:W-:Y:S02]  /*1f10*/  @P0 FSEL R96, R97, RZ, P1 ;  /* 0x000000ff61600208 */ /* 0x000fe40000800000 */
[----:B------:R-:W-:Y:S02]  /*1f20*/  @P0 LOP3.LUT P1, RZ, R107, 0xff00, RZ, 0xc0, !PT ;  /* 0x0000ff006bff0812 */ /* 0x000fe4000782c0ff */
[----:B------:R-:W-:Y:S02]  /*1f30*/  @P0 FSEL R91, R203, RZ, P6 ;  /* 0x000000ffcb5b0208 */ /* 0x000fe40003000000 */
[----:B------:R-:W-:-:S02]  /*1f40*/  @P0 FSEL R88, R202, RZ, P1 ;  /* 0x000000ffca580208 */ /* 0x000fc40000800000 */
[----:B------:R-:W-:Y:S02]  /*1f50*/  ISETP.NE.U32.AND P1, PT, RZ, UR16, PT ;  /* 0x00000010ff007c0c */ /* 0x000fe4000bf25070 */
[----:B------:R-:W-:Y:S02]  /*1f60*/  @P0 LOP3.LUT P6, RZ, R107, 0xff000000, RZ, 0xc0, !PT ;  /* 0xff0000006bff0812 */ /* 0x000fe400078cc0ff */
[----:B------:R-:W-:Y:S02]  /*1f70*/  ISETP.NE.AND.EX P1, PT, RZ, UR17, PT, P1 ;  /* 0x00000011ff007c0c */ /* 0x000fe4000bf25310 */
[----:B------:R-:W-:Y:S02]  /*1f80*/  @P0 F2FP.BF16.F32.PACK_AB R187, RZ, R94 ;  /* 0x0000005effbb023e */ /* 0x000fe400000010ff */
[----:B------:R-:W-:Y:S02]  /*1f90*/  @P0 FSEL R94, R204, RZ, P6 ;  /* 0x000000ffcc5e0208 */ /* 0x000fe40003000000 */
[----:B------:R-:W-:-:S02]  /*1fa0*/  LOP3.LUT P6, RZ, R105, 0xff, RZ, 0xc0, !PT ;  /* 0x000000ff69ff7812 */ /* 0x000fc400078cc0ff */
[----:B------:R-:W-:Y:S02]  /*1fb0*/  @P0 F2FP.BF16.F32.PACK_AB R193, RZ, R88 ;  /* 0x00000058ffc1023e */ /* 0x000fe400000010ff */
[----:B------:R-:W-:Y:S02]  /*1fc0*/  @P0 F2FP.BF16.F32.PACK_AB R190, RZ, R96 ;  /* 0x00000060ffbe023e */ /* 0x000fe400000010ff */
[----:B------:R-:W-:Y:S02]  /*1fd0*/  FSEL R88, R97, RZ, P6 ;  /* 0x000000ff61587208 */ /* 0x000fe40003000000 */
[----:B------:R-:W-:Y:S01]  /*1fe0*/  @P0 F2FP.BF16.F32.PACK_AB R189, RZ, R95 ;  /* 0x0000005fffbd023e */ /* 0x000fe200000010ff */
[----:B------:R-:W0:Y:S01]  /*1ff0*/  @P1 LDC.64 R96, c[0x0][0x308] ;  /* 0x0000c200ff601b82 */ /* 0x000e220000000a00 */
[----:B------:R-:W-:Y:S02]  /*2000*/  @P0 F2FP.BF16.F32.PACK_AB R197, RZ, R94 ;  /* 0x0000005effc5023e */ /* 0x000fe400000010ff */
[----:B------:R-:W-:-:S02]  /*2010*/  LOP3.LUT P6, RZ, R105, 0xff00, RZ, 0xc0, !PT ;  /* 0x0000ff0069ff7812 */ /* 0x000fc400078cc0ff */
[----:B------:R-:W-:Y:S02]  /*2020*/  SEL R76, R89, R76, P1 ;  /* 0x0000004c594c7207 */ /* 0x000fe40000800000 */
[----:B------:R-:W-:Y:S01]  /*2030*/  FSEL R89, R202, RZ, P6 ;  /* 0x000000ffca597208 */ /* 0x000fe20003000000 */
[----:B------:R-:W1:Y:S01]  /*2040*/  LDC.64 R94, c[0x0][0x2f8] ;  /* 0x0000be00ff5e7b82 */ /* 0x000e620000000a00 */
[----:B------:R-:W-:Y:S02]  /*2050*/  LOP3.LUT P6, RZ, R105, 0xff0000, RZ, 0xc0, !PT ;  /* 0x00ff000069ff7812 */ /* 0x000fe400078cc0ff */
[----:B------:R-:W-:Y:S02]  /*2060*/  @P0 F2FP.BF16.F32.PACK_AB R194, RZ, R91 ;  /* 0x0000005bffc2023e */ /* 0x000fe400000010ff */
[----:B------:R-:W-:Y:S02]  /*2070*/  FSEL R91, R203, RZ, P6 ;  /* 0x000000ffcb5b7208 */ /* 0x000fe40003000000 */
[----:B------:R-:W-:-:S02]  /*2080*/  LOP3.LUT P6, RZ, R105, 0xff000000, RZ, 0xc0, !PT ;  /* 0xff00000069ff7812 */ /* 0x000fc400078cc0ff */
[----:B------:R-:W-:Y:S02]  /*2090*/  @P0 PRMT R84, R92, 0x7610, R84 ;  /* 0x000076105c540816 */ /* 0x000fe40000000054 */
[----:B------:R-:W-:Y:S02]  /*20a0*/  FSEL R204, R204, RZ, P6 ;  /* 0x000000ffcccc7208 */ /* 0x000fe40003000000 */
[----:B------:R-:W-:Y:S02]  /*20b0*/  @P0 PRMT R85, R187, 0x7610, R85 ;  /* 0x00007610bb550816 */ /* 0x000fe40000000055 */
[----:B------:R-:W-:Y:S01]  /*20c0*/  @P0 PRMT R86, R190, 0x7610, R86 ;  /* 0x00007610be560816 */ /* 0x000fe20000000056 */
[C---:B0-----:R-:W-:Y:S01]  /*20d0*/  @P1 IMAD.WIDE.U32 R96, R113.reuse, 0x20, R96 ;  /* 0x0000002071601825 */ /* 0x041fe200078e0060 */
[----:B------:R-:W-:Y:S02]  /*20e0*/  @P0 PRMT R87, R194, 0x7610, R87 ;  /* 0x00007610c2570816 */ /* 0x000fe40000000057 */
[----:B------:R-:W-:-:S02]  /*20f0*/  @P0 LEA R92, P6, R113, UR14, 0x4 ;  /* 0x0000000e715c0c11 */ /* 0x000fc4000f8c20ff */
[----:B------:R-:W-:Y:S02]  /*2100*/  SEL R77, R90, R77, P1 ;  /* 0x0000004d5a4d7207 */ /* 0x000fe40000800000 */
[----:B------:R-:W-:Y:S01]  /*2110*/  SEL R78, R185, R78, P1 ;  /* 0x0000004eb94e7207 */ /* 0x000fe20000800000 */
[----:B-1----:R-:W-:Y:S01]  /*2120*/  IMAD.WIDE.U32 R94, R113, 0x10, R94 ;  /* 0x00000010715e7825 */ /* 0x002fe200078e005e */
[----:B------:R-:W-:Y:S02]  /*2130*/  SEL R79, R188, R79, P1 ;  /* 0x0000004fbc4f7207 */ /* 0x000fe40000800000 */
[----:B------:R-:W-:Y:S02]  /*2140*/  SEL R80, R191, R80, P1 ;  /* 0x00000050bf507207 */ /* 0x000fe40000800000 */
[----:B------:R-:W-:Y:S01]  /*2150*/  SEL R81, R192, R81, P1 ;  /* 0x00000051c0517207 */ /* 0x000fe20000800000 */
[----:B------:R1:W-:Y:S01]  /*2160*/  @P1 STG.E.128 desc[UR4][R96.64], R76 ;  /* 0x0000004c60001986 */ /* 0x0003e2000c101d04 */
[----:B------:R-:W-:-:S02]  /*2170*/  SEL R82, R195, R82, P1 ;  /* 0x00000052c3527207 */ /* 0x000fc40000800000 */
[----:B------:R-:W-:Y:S02]  /*2180*/  SEL R83, R196, R83, P1 ;  /* 0x00000053c4537207 */ /* 0x000fe40000800000 */
[----:B------:R-:W-:Y:S02]  /*2190*/  F2FP.BF16.F32.PACK_AB R90, R89, R88 ;  /* 0x00000058595a723e */ /* 0x000fe400000010ff */
[----:B------:R-:W-:Y:S01]  /*21a0*/  F2FP.BF16.F32.PACK_AB R89, R201, R200 ;  /* 0x000000c8c959723e */ /* 0x000fe200000010ff */
[----:B------:R1:W-:Y:S01]  /*21b0*/  @P1 STG.E.128 desc[UR4][R96.64+0x10], R80 ;  /* 0x0000105060001986 */ /* 0x0003e2000c101d04 */
[----:B------:R-:W-:Y:S02]  /*21c0*/  F2FP.BF16.F32.PACK_AB R88, R199, R198 ;  /* 0x000000c6c758723e */ /* 0x000fe400000010ff */
[----:B------:R-:W-:Y:S02]  /*21d0*/  F2FP.BF16.F32.PACK_AB R91, R204, R91 ;  /* 0x0000005bcc5b723e */ /* 0x000fe400000010ff */
[----:B------:R-:W-:-:S02]  /*21e0*/  @P0 PRMT R84, R84, 0x5410, R93 ;  /* 0x0000541054540816 */ /* 0x000fc4000000005d */
[----:B------:R-:W-:Y:S01]  /*21f0*/  @P0 PRMT R85, R85, 0x5410, R189 ;  /* 0x0000541055550816 */ /* 0x000fe200000000bd */
[----:B------:R1:W-:Y:S01]  /*2200*/  STG.E.128 desc[UR4][R94.64], R88 ;  /* 0x000000585e007986 */ /* 0x0003e2000c101d04 */
[----:B------:R-:W-:Y:S02]  /*2210*/  @P0 PRMT R86, R86, 0x5410, R193 ;  /* 0x0000541056560816 */ /* 0x000fe400000000c1 */
[C---:B------:R-:W-:Y:S01]  /*2220*/  @P0 LEA.HI.X R93, R113.reuse, UR15, RZ, 0x4, P6 ;  /* 0x0000000f715d0c11 */ /* 0x040fe2000b0f24ff */
[----:B------:R-:W-:Y:S01]  /*2230*/  VIADD R113, R113, 0x20 ;  /* 0x0000002071717836 */ /* 0x000fe20000000000 */
[----:B------:R-:W-:-:S05]  /*2240*/  @P0 PRMT R87, R87, 0x5410, R197 ;  /* 0x0000541057570816 */ /* 0x000fca00000000c5 */
[----:B------:R1:W-:Y:S02]  /*2250*/  @P0 STG.E.128 desc[UR4][R92.64], R84 ;  /* 0x000000545c000986 */ /* 0x0003e4000c101d04 */
.L_x_1222:
[----:B------:R-:W-:Y:S05]  /*2260*/  BSYNC B1 ;  /* 0x0000000000017941 */ /* 0x000fea0003800000 */
.L_x_1221:
[----:B------:R-:W-:Y:S04]  /*2270*/  BSSY B1, `(.L_x_1223) ;  /* 0x000007a000017945 */ /* 0x000fe80003800000 */
[----:B------:R-:W-:Y:S05]  /*2280*/  @!P3 BRA `(.L_x_1224) ;  /* 0x0000000400e0b947 */ /* 0x000fea0003800000 */
[----:B------:R-:W-:Y:S02]  /*2290*/  ISETP.NE.U32.AND P6, PT, RZ, UR8, PT ;  /* 0x00000008ff007c0c */ /* 0x000fe4000bfc5070 */
[----:B------:R-:W-:Y:S02]  /*22a0*/  FSEL R190, R98, RZ, !P5 ;  /* 0x000000ff62be7208 */ /* 0x000fe40006800000 */
[----:B------:R-:W-:Y:S02]  /*22b0*/  ISETP.NE.AND.EX P6, PT, RZ, UR9, PT, P6 ;  /* 0x00000009ff007c0c */ /* 0x000fe4000bfc5360 */
[----:B------:R-:W-:Y:S01]  /*22c0*/  ISETP.NE.U32.AND P0, PT, RZ, UR14, PT ;  /* 0x0000000eff007c0c */ /* 0x000fe2000bf05070 */
[-CC-:B-1----:R-:W-:Y:S01]  /*22d0*/  FFMA.FTZ R89, R137, R99.reuse, R190.reuse ;  /* 0x0000006389597223 */ /* 0x182fe200000100be */
        /* <DEDUP_REMOVED lines=115> */
.L_x_1224:
[----:B------:R-:W-:Y:S05]  /*2a10*/  BSYNC B1 ;  /* 0x0000000000017941 */ /* 0x000fea0003800000 */
.L_x_1223:
[----:B------:R-:W-:Y:S04]  /*2a20*/  BSSY B1, `(.L_x_1225) ;  /* 0x0000079000017945 */ /* 0x000fe80003800000 */
[----:B------:R-:W-:Y:S05]  /*2a30*/  @!P4 BRA `(.L_x_1226) ;  /* 0x0000000400dcc947 */ /* 0x000fea0003800000 */
[----:B------:R-:W-:Y:S02]  /*2a40*/  FSEL R98, R98, RZ, !P5 ;  /* 0x000000ff62627208 */ /* 0x000fe40006800000 */
[----:B------:R-:W-:Y:S02]  /*2a50*/  ISETP.NE.U32.AND P6, PT, RZ, UR8, PT ;  /* 0x00000008ff007c0c */ /* 0x000fe4000bfc5070 */
[----:B------:R-:W-:Y:S01]  /*2a60*/  ISETP.NE.U32.AND P0, PT, RZ, UR14, PT ;  /* 0x0000000eff007c0c */ /* 0x000fe2000bf05070 */
[-CC-:B-12---:R-:W-:Y:S01]  /*2a70*/  FFMA.FTZ R89, R153, R99.reuse, R98.reuse ;  /* 0x0000006399597223 */ /* 0x186fe20000010062 */
[----:B------:R-:W-:Y:S01]  /*2a80*/  ISETP.NE.AND.EX P6, PT, RZ, UR9, PT, P6 ;  /* 0x00000009ff007c0c */ /* 0x000fe2000bfc5360 */
[-CC-:B------:R-:W-:Y:S01]  /*2a90*/  FFMA.FTZ R90, R162, R99.reuse, R98.reuse ;  /* 0x00000063a25a7223 */ /* 0x180fe20000010062 */
[----:B------:R-:W-:Y:S01]  /*2aa0*/  ISETP.NE.AND.EX P0, PT, RZ, UR15, PT, P0 ;  /* 0x0000000fff007c0c */ /* 0x000fe2000bf05300 */
[----:B------:R-:W-:Y:S01]  /*2ab0*/  FADD.FTZ R88, R156, -R89 ;  /* 0x800000599c587221 */ /* 0x000fe20000010000 */
[-C--:B------:R-:W-:Y:S01]  /*2ac0*/  FFMA.FTZ R91, R155, R99.reuse, R98 ;  /* 0x000000639b5b7223 */ /* 0x080fe20000010062 */
[----:B------:R-:W-:Y:S01]  /*2ad0*/  FADD.FTZ R90, R159, -R90 ;  /* 0x8000005a9f5a7221 */ /* 0x000fe20000010000 */
[-C--:B------:R-:W-:Y:S01]  /*2ae0*/  FFMA.FTZ R96, R166, R99.reuse, R98 ;  /* 0x00000063a6607223 */ /* 0x080fe20000010062 */
[C---:B-----5:R-:W-:Y:S01]  /*2af0*/  FMUL.FTZ R89, R169.reuse, R88 ;  /* 0x00000058a9597220 */ /* 0x060fe20000410000 */
[----:B------:R-:W-:Y:S01]  /*2b00*/  MOV R88, R110 ;  /* 0x0000006e00587202 */ /* 0x000fe20000000f00 */
[----:B------:R-:W-:Y:S01]  /*2b10*/  FMUL.FTZ R90, R169, R90 ;  /* 0x0000005aa95a7220 */ /* 0x000fe20000410000 */
[----:B------:R-:W-:Y:S01]  /*2b20*/  FADD.FTZ R92, R158, -R91 ;  /* 0x8000005b9e5c7221 */ /* 0x000fe20000010000 */
[----:B------:R-:W-:Y:S01]  /*2b30*/  FADD.FTZ R96, R165, -R96 ;  /* 0x80000060a5607221 */ /* 0x000fe20000010000 */
[----:B------:R-:W-:Y:S01]  /*2b40*/  LOP3.LUT P1, RZ, R88, 0xff, RZ, 0xc0, !PT ;  /* 0x000000ff58ff7812 */ /* 0x000fe2000782c0ff */
[----:B------:R-:W-:Y:S01]  /*2b50*/  @P6 FADD.FTZ R89, R68, R89 ;  /* 0x0000005944596221 */ /* 0x000fe20000010000 */
[----:B------:R-:W-:Y:S01]  /*2b60*/  @P6 FADD.FTZ R90, R69, R90 ;  /* 0x0000005a455a6221 */ /* 0x000fe20000010000 */
[----:B------:R-:W-:Y:S01]  /*2b70*/  @P0 MOV R88, R108 ;  /* 0x0000006c00580202 */ /* 0x000fe20000000f00 */
[----:B------:R-:W-:Y:S01]  /*2b80*/  FMUL.FTZ R185, R169, R92 ;  /* 0x0000005ca9b97220 */ /* 0x000fe20000410000 */
[----:B------:R-:W-:Y:S01]  /*2b90*/  FMUL.FTZ R93, R89, UR18 ;  /* 0x00000012595d7c20 */ /* 0x000fe20008410000 */
[----:B------:R-:W-:Y:S01]  /*2ba0*/  FMUL.FTZ R91, R90, UR18 ;  /* 0x000000125a5b7c20 */ /* 0x000fe20008410000 */
[-C--:B------:R-:W-:Y:S01]  /*2bb0*/  FFMA.FTZ R92, R164, R99.reuse, R98 ;  /* 0x00000063a45c7223 */ /* 0x080fe20000010062 */
[----:B------:R-:W-:Y:S01]  /*2bc0*/  @P6 FADD.FTZ R185, R70, R185 ;  /* 0x000000b946b96221 */ /* 0x000fe20000010000 */
[----:B------:R-:W-:Y:S01]  /*2bd0*/  FMUL.FTZ R190, R169, R96 ;  /* 0x00000060a9be7220 */ /* 0x000fe20000410000 */
[----:B------:R-:W-:Y:S01]  /*2be0*/  FSEL R195, R93, RZ, P1 ;  /* 0x000000ff5dc37208 */ /* 0x000fe20000800000 */
[----:B------:R-:W-:Y:S01]  /*2bf0*/  FADD.FTZ R92, R161, -R92 ;  /* 0x8000005ca15c7221 */ /* 0x000fe20000010000 */
[----:B------:R-:W-:Y:S01]  /*2c00*/  @P0 LOP3.LUT P1, RZ, R88, 0xff, RZ, 0xc0, !PT ;  /* 0x000000ff58ff0812 */ /* 0x000fe2000782c0ff */
[----:B0-----:R-:W-:Y:S01]  /*2c10*/  FMUL.FTZ R94, R185, UR18 ;  /* 0x00000012b95e7c20 */ /* 0x001fe20008410000 */
[----:B------:R-:W-:Y:S01]  /*2c20*/  @P6 FADD.FTZ R190, R73, R190 ;  /* 0x000000be49be6221 */ /* 0x000fe20000010000 */
[----:B------:R-:W-:Y:S01]  /*2c30*/  FMUL.FTZ R188, R169, R92 ;  /* 0x0000005ca9bc7220 */ /* 0x000fe20000410000 */
[----:B------:R-:W-:Y:S01]  /*2c40*/  @P0 FSEL R88, R93, RZ, P1 ;  /* 0x000000ff5d580208 */ /* 0x000fe20000800000 */
[-C--:B------:R-:W-:Y:S01]  /*2c50*/  FFMA.FTZ R93, R157, R99.reuse, R98 ;  /* 0x000000639d5d7223 */ /* 0x080fe20000010062 */
[----:B------:R-:W-:Y:S01]  /*2c60*/  LOP3.LUT P1, RZ, R110, 0xff00, RZ, 0xc0, !PT ;  /* 0x0000ff006eff7812 */ /* 0x000fe2000782c0ff */
[----:B------:R-:W-:Y:S01]  /*2c70*/  @P6 FADD.FTZ R188, R71, R188 ;  /* 0x000000bc47bc6221 */ /* 0x000fe20000010000 */
[----:B------:R-:W-:Y:S01]  /*2c80*/  FMUL.FTZ R199, R190, UR18 ;  /* 0x00000012bec77c20 */ /* 0x000fe20008410000 */
        /* <DEDUP_REMOVED lines=16> */
[----:B------:R-:W-:Y:S01]  /*2d90*/  FMUL.FTZ R194, R169, R98 ;  /* 0x00000062a9c27220 */ /* 0x000fe20000410000 */
[----:B------:R-:W-:Y:S01]  /*2da0*/  @P0 F2FP.BF16.F32.PACK_AB R92, RZ, R88 ;  /* 0x00000058ff5c023e */ /* 0x000fe200000010ff */
[----:B------:R-:W-:Y:S01]  /*2db0*/  @P6 FADD.FTZ R191, R74, R191 ;  /* 0x000000bf4abf6221 */ /* 0x000fe20000010000 */
[----:B------:R-:W-:Y:S01]  /*2dc0*/  @P0 FSEL R94, R94, RZ, P1 ;  /* 0x000000ff5e5e0208 */ /* 0x000fe20000800000 */
[----:B------:R-:W-:Y:S01]  /*2dd0*/  @P6 FADD.FTZ R194, R75, R194 ;  /* 0x000000c24bc26221 */ /* 0x000fe20000010000 */
[----:B------:R-:W-:Y:S01]  /*2de0*/  LOP3.LUT P1, RZ, R110, 0xff000000, RZ, 0xc0, !PT ;  /* 0xff0000006eff7812 */ /* 0x000fe2000782c0ff */
[----:B------:R-:W-:Y:S01]  /*2df0*/  FMUL.FTZ R200, R191, UR18 ;  /* 0x00000012bfc87c20 */ /* 0x000fe20008410000 */
[----:B------:R-:W-:Y:S01]  /*2e00*/  @P0 LOP3.LUT P6, RZ, R109, 0xff0000, RZ, 0xc0, !PT ;  /* 0x00ff00006dff0812 */ /* 0x000fe200078cc0ff */
[----:B------:R-:W-:Y:S01]  /*2e10*/  FMUL.FTZ R201, R194, UR18 ;  /* 0x00000012c2c97c20 */ /* 0x000fe20008410000 */
[----:B------:R-:W-:-:S02]  /*2e20*/  FSEL R198, R95, RZ, P1 ;  /* 0x000000ff5fc67208 */ /* 0x000fc40000800000 */
[----:B------:R-:W-:Y:S02]  /*2e30*/  @P0 LOP3.LUT P1, RZ, R108, 0xff000000, RZ, 0xc0, !PT ;  /* 0xff0000006cff0812 */ /* 0x000fe4000782c0ff */
[----:B------:R-:W-:Y:S02]  /*2e40*/  @P0 F2FP.BF16.F32.PACK_AB R93, RZ, R91 ;  /* 0x0000005bff5d023e */ /* 0x000fe400000010ff */
[----:B------:R-:W-:Y:S02]  /*2e50*/  @P0 FSEL R95, R95, RZ, P1 ;  /* 0x000000ff5f5f0208 */ /* 0x000fe40000800000 */
[----:B------:R-:W-:Y:S02]  /*2e60*/  @P0 LOP3.LUT P1, RZ, R109, 0xff, RZ, 0xc0, !PT ;  /* 0x000000ff6dff0812 */ /* 0x000fe4000782c0ff */
[----:B------:R-:W-:Y:S02]  /*2e70*/  @P0 FSEL R91, R200, RZ, P6 ;  /* 0x000000ffc85b0208 */ /* 0x000fe40003000000 */
[----:B------:R-:W-:-:S02]  /*2e80*/  @P0 FSEL R96, R97, RZ, P1 ;  /* 0x000000ff61600208 */ /* 0x000fc40000800000 */
[C---:B------:R-:W-:Y:S02]  /*2e90*/  @P0 LOP3.LUT P1, RZ, R109.reuse, 0xff00, RZ, 0xc0, !PT ;  /* 0x0000ff006dff0812 */ /* 0x040fe4000782c0ff */
[----:B------:R-:W-:Y:S02]  /*2ea0*/  @P0 LOP3.LUT P6, RZ, R109, 0xff000000, RZ, 0xc0, !PT ;  /* 0xff0000006dff0812 */ /* 0x000fe400078cc0ff */
[----:B------:R-:W-:Y:S02]  /*2eb0*/  @P0 FSEL R88, R199, RZ, P1 ;  /* 0x000000ffc7580208 */ /* 0x000fe40000800000 */
[----:B------:R-:W-:Y:S02]  /*2ec0*/  ISETP.NE.U32.AND P1, PT, RZ, UR16, PT ;  /* 0x00000010ff007c0c */ /* 0x000fe4000bf25070 */
[----:B------:R-:W-:Y:S02]  /*2ed0*/  @P0 F2FP.BF16.F32.PACK_AB R98, RZ, R94 ;  /* 0x0000005eff62023e */ /* 0x000fe400000010ff */
[----:B------:R-:W-:-:S02]  /*2ee0*/  ISETP.NE.AND.EX P1, PT, RZ, UR17, PT, P1 ;  /* 0x00000011ff007c0c */ /* 0x000fc4000bf25310 */
[----:B------:R-:W-:Y:S02]  /*2ef0*/  @P0 FSEL R94, R201, RZ, P6 ;  /* 0x000000ffc95e0208 */ /* 0x000fe40003000000 */
[----:B------:R-:W-:Y:S02]  /*2f00*/  LOP3.LUT P6, RZ, R111, 0xff, RZ, 0xc0, !PT ;  /* 0x000000ff6fff7812 */ /* 0x000fe400078cc0ff */
[----:B------:R-:W-:Y:S02]  /*2f10*/  @P0 F2FP.BF16.F32.PACK_AB R189, RZ, R88 ;  /* 0x00000058ffbd023e */ /* 0x000fe400000010ff */
[----:B------:R-:W-:Y:S02]  /*2f20*/  @P0 F2FP.BF16.F32.PACK_AB R169, RZ, R96 ;  /* 0x00000060ffa9023e */ /* 0x000fe400000010ff */
[----:B------:R-:W-:Y:S02]  /*2f30*/  FSEL R88, R97, RZ, P6 ;  /* 0x000000ff61587208 */ /* 0x000fe40003000000 */
[----:B------:R-:W-:Y:S01]  /*2f40*/  @P0 F2FP.BF16.F32.PACK_AB R99, RZ, R95 ;  /* 0x0000005fff63023e */ /* 0x000fe200000010ff */
[----:B------:R-:W0:Y:S01]  /*2f50*/  @P1 LDC.64 R96, c[0x0][0x308] ;  /* 0x0000c200ff601b82 */ /* 0x000e220000000a00 */
[----:B------:R-:W-:-:S02]  /*2f60*/  @P0 F2FP.BF16.F32.PACK_AB R193, RZ, R94 ;  /* 0x0000005effc1023e */ /* 0x000fc400000010ff */
[----:B------:R-:W-:Y:S02]  /*2f70*/  LOP3.LUT P6, RZ, R111, 0xff00, RZ, 0xc0, !PT ;  /* 0x0000ff006fff7812 */ /* 0x000fe400078cc0ff */
[----:B------:R-:W-:Y:S02]  /*2f80*/  @P0 F2FP.BF16.F32.PACK_AB R192, RZ, R91 ;  /* 0x0000005bffc0023e */ /* 0x000fe400000010ff */
[----:B------:R-:W-:Y:S01]  /*2f90*/  FSEL R199, R199, RZ, P6 ;  /* 0x000000ffc7c77208 */ /* 0x000fe20003000000 */
[----:B------:R-:W1:Y:S01]  /*2fa0*/  LDC.64 R94, c[0x0][0x2f8] ;  /* 0x0000be00ff5e7b82 */ /* 0x000e620000000a00 */
[----:B------:R-:W-:Y:S02]  /*2fb0*/  LOP3.LUT P6, RZ, R111, 0xff0000, RZ, 0xc0, !PT ;  /* 0x00ff00006fff7812 */ /* 0x000fe400078cc0ff */
[----:B------:R-:W-:Y:S02]  /*2fc0*/  SEL R79, R188, R79, P1 ;  /* 0x0000004fbc4f7207 */ /* 0x000fe40000800000 */
[----:B------:R-:W-:-:S02]  /*2fd0*/  FSEL R91, R200, RZ, P6 ;  /* 0x000000ffc85b7208 */ /* 0x000fc40003000000 */
[----:B------:R-:W-:Y:S02]  /*2fe0*/  LOP3.LUT P6, RZ, R111, 0xff000000, RZ, 0xc0, !PT ;  /* 0xff0000006fff7812 */ /* 0x000fe400078cc0ff */
[----:B------:R-:W-:Y:S02]  /*2ff0*/  @P0 PRMT R84, R92, 0x7610, R84 ;  /* 0x000076105c540816 */ /* 0x000fe40000000054 */
[----:B------:R-:W-:Y:S02]  /*3000*/  FSEL R188, R201, RZ, P6 ;  /* 0x000000ffc9bc7208 */ /* 0x000fe40003000000 */
[----:B------:R-:W-:Y:S02]  /*3010*/  @P0 PRMT R85, R98, 0x7610, R85 ;  /* 0x0000761062550816 */ /* 0x000fe40000000055 */
[----:B------:R-:W-:Y:S01]  /*3020*/  @P0 PRMT R86, R169, 0x7610, R86 ;  /* 0x00007610a9560816 */ /* 0x000fe20000000056 */
[----:B0-----:R-:W-:Y:S01]  /*3030*/  @P1 IMAD.WIDE.U32 R96, R113, 0x20, R96 ;  /* 0x0000002071601825 */ /* 0x001fe200078e0060 */
[----:B------:R-:W-:-:S02]  /*3040*/  @P0 PRMT R87, R192, 0x7610, R87 ;  /* 0x00007610c0570816 */ /* 0x000fc40000000057 */
[----:B------:R-:W-:Y:S02]  /*3050*/  @P0 LEA R92, P6, R113, UR14, 0x4 ;  /* 0x0000000e715c0c11 */ /* 0x000fe4000f8c20ff */
        /* <DEDUP_REMOVED lines=18> */
[----:B------:R-:W-:Y:S02]  /*3180*/  @P0 LEA.HI.X R93, R113, UR15, RZ, 0x4, P6 ;  /* 0x0000000f715d0c11 */ /* 0x000fe4000b0f24ff */
[----:B------:R-:W-:-:S05]  /*3190*/  @P0 PRMT R87, R87, 0x5410, R193 ;  /* 0x0000541057570816 */ /* 0x000fca00000000c1 */
[----:B------:R3:W-:Y:S02]  /*31a0*/  @P0 STG.E.128 desc[UR4][R92.64], R84 ;  /* 0x000000545c000986 */ /* 0x0007e4000c101d04 */
.L_x_1226:
[----:B------:R-:W-:Y:S05]  /*31b0*/  BSYNC B1 ;  /* 0x0000000000017941 */ /* 0x000fea0003800000 */
.L_x_1225:
[----:B-123--:R-:W1:Y:S02]  /*31c0*/  LDC.64 R88, c[0x0][0x210] ;  /* 0x00008400ff587b82 */ /* 0x00ee640000000a00 */
[----:B-1----:R-:W-:-:S05]  /*31d0*/  IMAD R123, R88, 0x4, R123 ;  /* 0x00000004587b7824 */ /* 0x002fca00078e027b */
[----:B------:R-:W-:-:S13]  /*31e0*/  ISETP.GE.AND P0, PT, R123, R89, PT ;  /* 0x000000597b00720c */ /* 0x000fda0003f06270 */
[----:B------:R-:W-:Y:S05]  /*31f0*/  @!P0 BRA `(.L_x_1227) ;  /* 0xffffffd4001c8947 */ /* 0x000fea000383ffff */
.L_x_1213:
[----:B------:R-:W-:Y:S05]  /*3200*/  BSYNC B0 ;  /* 0x0000000000007941 */ /* 0x000fea0003800000 */
.L_x_1212:
[----:B-----5:R-:W1:Y:S01]  /*3210*/  S2R R54, SR_TID.X ;  /* 0x0000000000367919 */ /* 0x020e620000002100 */
        /* <DEDUP_REMOVED lines=12> */
[----:B------:R-:W-:Y:S04]  /*32e0*/  STS.128 [R0], R24 ;  /* 0x0000001800007388 */ /* 0x000fe80000000c00 */
[----:B------:R-:W-:Y:S04]  /*32f0*/  STS.128 [R0+0x10], R20 ;  /* 0x0000101400007388 */ /* 0x000fe80000000c00 */
[----:B------:R-:W-:Y:S04]  /*3300*/  STS.128 [R0+0x400], R16 ;  /* 0x0004001000007388 */ /* 0x000fe80000000c00 */
[----:B------:R-:W-:Y:S04]  /*3310*/  STS.128 [R0+0x410], R12 ;  /* 0x0004100c00007388 */ /* 0x000fe80000000c00 */
[----:B------:R-:W-:Y:S04]  /*3320*/  STS.128 [R0+0x800], R8 ;  /* 0x0008000800007388 */ /* 0x000fe80000000c00 */
[----:B------:R-:W-:Y:S01]  /*3330*/  STS.128 [R0+0x810], R4 ;  /* 0x0008100400007388 */ /* 0x000fe20000000c00 */
[----:B------:R-:W-:Y:S01]  /*3340*/  BAR.SYNC.DEFER_BLOCKING 0x0 ;  /* 0x0000000000007b1d */ /* 0x000fe20000010000 */
[----:B-1----:R-:W-:Y:S01]  /*3350*/  IMAD R53, R53, R138, RZ ;  /* 0x0000008a35357224 */ /* 0x002fe200078e02ff */
[----:B------:R-:W-:-:S04]  /*3360*/  IADD3 R138, R138, 0x7f, -R54 ;  /* 0x0000007f8a8a7810 */ /* 0x000fc80007ffe836 */
        /* <DEDUP_REMOVED lines=66> */
[----:B------:R-:W-:Y:S02]  /*3790*/  SHF.L.U64.HI R41, R48, 0x2, R41 ;  /* 0x0000000230297819 */ /* 0x000fe40000010229 */
[----:B------:R-:W-:Y:S02]  /*37a0*/  @P5 MOV R2, R14 ;  /* 0x0000000e00025202 */ /* 0x000fe40000000f00 */
[----:B------:R-:W-:Y:S02]  /*37b0*/  IADD3.X R43, R41, UR21, RZ, P6, !PT ;  /* 0x00000015292b7c10 */ /* 0x000fe4000b7fe4ff */
[----:B------:R-:W-:-:S03]  /*37c0*/  IADD3 R12, P6, R12, UR22, RZ ;  /* 0x000000160c0c7c10 */ /* 0x000fc6000ffde0ff */
[----:B------:R-:W-:Y:S01]  /*37d0*/  @P5 IMAD.MOV.U32 R3, RZ, RZ, R43 ;  /* 0x000000ffff035224 */ /* 0x000fe200078e002b */
[----:B------:R-:W-:Y:S02]  /*37e0*/  IADD3.X R41, R41, UR23, RZ, P6, !PT ;  /* 0x0000001729297c10 */ /* 0x000fe4000b7fe4ff */
[----:B------:R-:W-:-:S05]  /*37f0*/  @P5 IADD3 R14, P6, R14, 0x200, RZ ;  /* 0x000002000e0e5810 */ /* 0x000fca0007fde0ff */
[----:B------:R-:W-:Y:S01]  /*3800*/  @P5 IMAD.X R43, RZ, RZ, R43, P6 ;  /* 0x000000ffff2b5224 */ /* 0x000fe200030e062b */
        /* <DEDUP_REMOVED lines=31> */
[----:B------:R-:W-:-:S03]  /*3a00*/  FADD.FTZ R8, R8, R25 ;  /* 0x0000001908087221 */ /* 0x000fc60000010000 */
[----:B------:R-:W4:Y:S01]  /*3a10*/  LDS R17, [R52+0x1600] ;  /* 0x0016000034117984 */ /* 0x000f220000000800 */
[----:B0-----:R-:W-:-:S03]  /*3a20*/  FADD.FTZ R35, R8, R35 ;  /* 0x0000002308237221 */ /* 0x001fc60000010000 */
[----:B------:R-:W0:Y:S01]  /*3a30*/  LDS R39, [R52+0x2c00] ;  /* 0x002c000034277984 */ /* 0x000e220000000800 */
[----:B-1----:R-:W-:Y:S01]  /*3a40*/  FADD.FTZ R4, RZ, R4 ;  /* 0x00000004ff047221 */ /* 0x002fe20000010000 */
[----:B--2---:R-:W-:Y:S02]  /*3a50*/  @P5 MOV R2, R12 ;  /* 0x0000000c00025202 */ /* 0x004fe40000000f00 */
[----:B------:R-:W1:Y:S01]  /*3a60*/  LDS R10, [R52+0x2200] ;  /* 0x00220000340a7984 */ /* 0x000e620000000800 */
[-C--:B------:R-:W-:Y:S01]  /*3a70*/  @P5 MOV R3, R41.reuse ;  /* 0x0000002900035202 */ /* 0x080fe20000000f00 */
[----:B------:R-:W-:Y:S01]  /*3a80*/  FADD.FTZ R4, R4, R5 ;  /* 0x0000000504047221 */ /* 0x000fe20000010000 */
[----:B------:R-:W-:Y:S01]  /*3a90*/  @P5 IADD3 R12, P6, R12, 0x200, RZ ;  /* 0x000002000c0c5810 */ /* 0x000fe20007fde0ff */
[----:B------:R-:W2:Y:S02]  /*3aa0*/  LDS R13, [R52+0x2e00] ;  /* 0x002e0000340d7984 */ /* 0x000ea40000000800 */
[----:B---3--:R-:W-:Y:S01]  /*3ab0*/  FADD.FTZ R4, R4, R27 ;  /* 0x0000001b04047221 */ /* 0x008fe20000010000 */
[----:B------:R-:W-:Y:S01]  /*3ac0*/  @P5 IADD3.X R41, RZ, R41, RZ, P6, !PT ;  /* 0x00000029ff295210 */ /* 0x000fe200037fe4ff */
[----:B------:R3:W-:Y:S01]  /*3ad0*/  @P5 STG.E desc[UR4][R2.64], R19 ;  /* 0x0000001302005986 */ /* 0x0007e2000c101904 */
[----:B----4-:R-:W-:Y:S01]  /*3ae0*/  FADD.FTZ R0, RZ, R0 ;  /* 0x00000000ff007221 */ /* 0x010fe20000010000 */
[----:B------:R-:W-:-:S03]  /*3af0*/  FADD.FTZ R37, R4, R37 ;  /* 0x0000002504257221 */ /* 0x000fc60000010000 */
[----:B------:R-:W-:Y:S01]  /*3b00*/  FADD.FTZ R0, R0, R15 ;  /* 0x0000000f00007221 */ /* 0x000fe20000010000 */
[----:B------:R-:W-:Y:S01]  /*3b10*/  FADD.FTZ R6, RZ, R6 ;  /* 0x00000006ff067221 */ /* 0x000fe20000010000 */
[----:B---3--:R-:W-:Y:S01]  /*3b20*/  @P4 MOV R2, R14 ;  /* 0x0000000e00024202 */ /* 0x008fe20000000f00 */
[----:B------:R-:W-:Y:S01]  /*3b30*/  @P4 IMAD.MOV.U32 R3, RZ, RZ, R43 ;  /* 0x000000ffff034224 */ /* 0x000fe200078e002b */
[----:B------:R-:W-:Y:S01]  /*3b40*/  @P4 IADD3 R14, P5, R14, 0x200, RZ ;  /* 0x000002000e0e4810 */ /* 0x000fe20007fbe0ff */
[----:B------:R-:W-:-:S03]  /*3b50*/  FADD.FTZ R0, R0, R29 ;  /* 0x0000001d00007221 */ /* 0x000fc60000010000 */
[----:B------:R3:W-:Y:S01]  /*3b60*/  @P4 STG.E desc[UR4][R2.64], R33 ;  /* 0x0000002102004986 */ /* 0x0007e2000c101904 */
[----:B------:R-:W-:Y:S02]  /*3b70*/  @P4 IMAD.X R43, RZ, RZ, R43, P5 ;  /* 0x000000ffff2b4224 */ /* 0x000fe400028e062b */
[----:B------:R-:W-:Y:S01]  /*3b80*/  FADD.FTZ R17, R6, R17 ;  /* 0x0000001106117221 */ /* 0x000fe20000010000 */
[----:B0-----:R-:W-:Y:S01]  /*3b90*/  FADD.FTZ R39, R0, R39 ;  /* 0x0000002700277221 */ /* 0x001fe20000010000 */
[----:B---3--:R-:W-:Y:S02]  /*3ba0*/  @P4 MOV R2, R12 ;  /* 0x0000000c00024202 */ /* 0x008fe40000000f00 */
[----:B------:R-:W-:Y:S01]  /*3bb0*/  @P4 MOV R3, R41 ;  /* 0x0000002900034202 */ /* 0x000fe20000000f00 */
[----:B-1----:R-:W-:Y:S01]  /*3bc0*/  FADD.FTZ R10, R17, R10 ;  /* 0x0000000a110a7221 */ /* 0x002fe20000010000 */
[----:B------:R-:W-:-:S03]  /*3bd0*/  @P4 IADD3 R12, P6, R12, 0x200, RZ ;  /* 0x000002000c0c4810 */ /* 0x000fc60007fde0ff */
[----:B------:R0:W-:Y:S01]  /*3be0*/  @P4 STG.E desc[UR4][R2.64], R7 ;  /* 0x0000000702004986 */ /* 0x0001e2000c101904 */
[----:B------:R-:W-:Y:S01]  /*3bf0*/  @P4 IADD3.X R41, RZ, R41, RZ, P6, !PT ;  /* 0x00000029ff294210 */ /* 0x000fe200037fe4ff */
[----:B--2---:R-:W-:Y:S01]  /*3c00*/  FADD.FTZ R13, R10, R13 ;  /* 0x0000000d0a0d7221 */ /* 0x004fe20000010000 */
[----:B0-----:R-:W-:Y:S01]  /*3c10*/  @P3 MOV R2, R14 ;  /* 0x0000000e00023202 */ /* 0x001fe20000000f00 */
[----:B------:R-:W-:Y:S01]  /*3c20*/  @P3 IMAD.MOV.U32 R3, RZ, RZ, R43 ;  /* 0x000000ffff033224 */ /* 0x000fe200078e002b */
[----:B------:R-:W-:-:S04]  /*3c30*/  @P3 IADD3 R14, P4, R14, 0x200, RZ ;  /* 0x000002000e0e3810 */ /* 0x000fc80007f9e0ff */
[----:B------:R0:W-:Y:S01]  /*3c40*/  @P3 STG.E desc[UR4][R2.64], R35 ;  /* 0x0000002302003986 */ /* 0x0001e2000c101904 */
[----:B------:R-:W-:Y:S01]  /*3c50*/  @P3 IMAD.X R43, RZ, RZ, R43, P4 ;  /* 0x000000ffff2b3224 */ /* 0x000fe200020e062b */
        /* <DEDUP_REMOVED lines=9> */
[----:B------:R-:W-:Y:S01]  /*3cf0*/  @P1 MOV R6, R12 ;  /* 0x0000000c00061202 */ /* 0x000fe20000000f00 */
[----:B0-----:R-:W-:Y:S01]  /*3d00*/  @P2 IMAD.MOV.U32 R3, RZ, RZ, R43 ;  /* 0x000000ffff032224 */ /* 0x001fe200078e002b */
[----:B------:R-:W-:-:S02]  /*3d10*/  @P2 MOV R2, R14 ;  /* 0x0000000e00022202 */ /* 0x000fc40000000f00 */
[----:B------:R-:W-:Y:S02]  /*3d20*/  @P2 IADD3 R14, P3, R14, 0x200, RZ ;  /* 0x000002000e0e2810 */ /* 0x000fe40007f7e0ff */
[-C--:B------:R-:W-:Y:S01]  /*3d30*/  @P1 MOV R7, R41.reuse ;  /* 0x0000002900071202 */ /* 0x080fe20000000f00 */
[----:B------:R0:W-:Y:S01]  /*3d40*/  @P2 STG.E desc[UR4][R2.64], R37 ;  /* 0x0000002502002986 */ /* 0x0001e2000c101904 */
[----:B------:R-:W-:Y:S01]  /*3d50*/  @P1 IADD3 R12, P4, R12, 0x200, RZ ;  /* 0x000002000c0c1810 */ /* 0x000fe20007f9e0ff */
[----:B------:R-:W-:Y:S02]  /*3d60*/  @P2 IMAD.X R43, RZ, RZ, R43, P3 ;  /* 0x000000ffff2b2224 */ /* 0x000fe400018e062b */
[----:B------:R1:W-:Y:S01]  /*3d70*/  @P2 STG.E desc[UR4][R4.64], R21 ;  /* 0x0000001504002986 */ /* 0x0003e2000c101904 */
[----:B------:R-:W-:Y:S02]  /*3d80*/  @P1 IADD3.X R41, RZ, R41, RZ, P4, !PT ;  /* 0x00000029ff291210 */ /* 0x000fe400027fe4ff */
[----:B0-----:R-:W-:Y:S01]  /*3d90*/  @P1 MOV R2, R14 ;  /* 0x0000000e00021202 */ /* 0x001fe20000000f00 */
[----:B------:R-:W-:Y:S01]  /*3da0*/  @P1 IMAD.MOV.U32 R3, RZ, RZ, R43 ;  /* 0x000000ffff031224 */ /* 0x000fe200078e002b */
[----:B------:R-:W-:-:S02]  /*3db0*/  @P1 IADD3 R14, P3, R14, 0x200, RZ ;  /* 0x000002000e0e1810 */ /* 0x000fc40007f7e0ff */
[----:B-1----:R-:W-:Y:S02]  /*3dc0*/  MOV R4, R12 ;  /* 0x0000000c00047202 */ /* 0x002fe40000000f00 */
[----:B------:R0:W-:Y:S01]  /*3dd0*/  @P1 STG.E desc[UR4][R2.64], R39 ;  /* 0x0000002702001986 */ /* 0x0001e2000c101904 */
[----:B------:R-:W-:Y:S01]  /*3de0*/  @P1 IMAD.X R43, RZ, RZ, R43, P3 ;  /* 0x000000ffff2b1224 */ /* 0x000fe200018e062b */
[----:B------:R-:W-:Y:S02]  /*3df0*/  MOV R5, R41 ;  /* 0x0000002900057202 */ /* 0x000fe40000000f00 */
[----:B------:R1:W-:Y:S01]  /*3e00*/  @P1 STG.E desc[UR4][R6.64], R11 ;  /* 0x0000000b06001986 */ /* 0x0003e2000c101904 */
[----:B0-----:R-:W-:Y:S01]  /*3e10*/  MOV R2, R14 ;  /* 0x0000000e00027202 */ /* 0x001fe20000000f00 */
[----:B------:R-:W-:Y:S01]  /*3e20*/  IMAD.MOV.U32 R3, RZ, RZ, R43 ;  /* 0x000000ffff037224 */ /* 0x000fe200078e002b */
[----:B------:R-:W-:Y:S06]  /*3e30*/  @!P0 EXIT ;  /* 0x000000000000894d */ /* 0x000fec0003800000 */
[----:B------:R-:W-:Y:S04]  /*3e40*/  STG.E desc[UR4][R2.64], R13 ;  /* 0x0000000d02007986 */ /* 0x000fe8000c101904 */
[----:B------:R-:W-:Y:S01]  /*3e50*/  STG.E desc[UR4][R4.64], R23 ;  /* 0x0000001704007986 */ /* 0x000fe2000c101904 */
[----:B------:R-:W-:Y:S05]  /*3e60*/  EXIT ;  /* 0x000000000000794d */ /* 0x000fea0003800000 */
.L_x_1220:
        /* <DEDUP_REMOVED lines=8> */
.L_x_1229:
[----:B------:R-:W-:Y:S05]  /*3ef0*/  BSYNC B1 ;  /* 0x0000000000017941 */ /* 0x000fea0003800000 */
.L_x_1228:
        /* <DEDUP_REMOVED lines=8> */
.L_x_1230:
[----:B------:R-:W-:Y:S01]  /*3f80*/  FADD.FTZ R88, R88, R189 ;  /* 0x000000bd58587221 */ /* 0x000fe20000010000 */
[----:B------:R-:W-:-:S04]  /*3f90*/  HFMA2.MMA R98, -RZ, RZ, 0, 1.1920928955078125e-07 ;  /* 0x00000002ff627435 */ /* 0x000fc800000001ff */
[----:B------:R-:W-:Y:S01]  /*3fa0*/  MOV R99, R88 ;  /* 0x0000005800637202 */ /* 0x000fe20000000f00 */
[----:B------:R-:W-:-:S07]  /*3fb0*/  IMAD.MOV.U32 R89, RZ, RZ, R97 ;  /* 0x000000ffff597224 */ /* 0x000fce00078e0061 */
[----:B------:R-:W-:Y:S05]  /*3fc0*/  WARPSYNC.COLLECTIVE R96, `(.L_x_1231) ;  /* 0x0000000060087348 */ /* 0x000fea0003c00000 */
[----:B------:R0:W1:Y:S02]  /*3fd0*/  SHFL.BFLY P0, R97, R99, R98, R185 ;  /* 0x0c00006263617389 */ /* 0x00006400000000b9 */
[----:B01----:R-:W-:Y:S01]  /*3fe0*/  ENDCOLLECTIVE ;  /* 0x000000000000791b */ /* 0x003fe20003800000 */
.L_x_1231:
[----:B------:R-:W-:-:S05]  /*3ff0*/  FADD.FTZ R89, R89, R188 ;  /* 0x000000bc59597221 */ /* 0x000fca0000010000 */
[----:B------:R-:W-:Y:S01]  /*4000*/  MOV R99, R89 ;  /* 0x0000005900637202 */ /* 0x000fe20000000f00 */
[----:B------:R-:W-:-:S07]  /*4010*/  IMAD.MOV.U32 R91, RZ, RZ, R97 ;  /* 0x000000ffff5b7224 */ /* 0x000fce00078e0061 */
[----:B------:R-:W-:Y:S05]  /*4020*/  WARPSYNC.COLLECTIVE R96, `(.L_x_1232) ;  /* 0x0000000060087348 */ /* 0x000fea0003c00000 */
[----:B------:R0:W1:Y:S02]  /*4030*/  SHFL.BFLY P0, R97, R99, R98, R185 ;  /* 0x0c00006263617389 */ /* 0x00006400000000b9 */
[----:B01----:R-:W-:Y:S01]  /*4040*/  ENDCOLLECTIVE ;  /* 0x000000000000791b */ /* 0x003fe20003800000 */
.L_x_1232:
[----:B------:R-:W-:Y:S01]  /*4050*/  FADD.FTZ R91, R88, R91 ;  /* 0x0000005b585b7221 */ /* 0x000fe20000010000 */
[----:B------:R-:W-:-:S03]  /*4060*/  HFMA2.MMA R98, -RZ, RZ, 0, 2.384185791015625e-07 ;  /* 0x00000004ff627435 */ /* 0x000fc600000001ff */
[----:B------:R-:W-:Y:S01]  /*4070*/  IMAD.MOV.U32 R99, RZ, RZ, R91 ;  /* 0x000000ffff637224 */ /* 0x000fe200078e005b */
[----:B------:R-:W-:-:S07]  /*4080*/  MOV R90, R97 ;  /* 0x00000061005a7202 */ /* 0x000fce0000000f00 */
[----:B------:R-:W-:Y:S05]  /*4090*/  WARPSYNC.COLLECTIVE R96, `(.L_x_1233) ;  /* 0x0000000060087348 */ /* 0x000fea0003c00000 */
[----:B------:R0:W1:Y:S02]  /*40a0*/  SHFL.BFLY P0, R97, R99, R98, R185 ;  /* 0x0c00006263617389 */ /* 0x00006400000000b9 */
[----:B01----:R-:W-:Y:S01]  /*40b0*/  ENDCOLLECTIVE ;  /* 0x000000000000791b */ /* 0x003fe20003800000 */
.L_x_1233:
[----:B------:R-:W-:-:S04]  /*40c0*/  FADD.FTZ R90, R89, R90 ;  /* 0x0000005a595a7221 */ /* 0x000fc80000010000 */
[----:B------:R-:W-:Y:S01]  /*40d0*/  IMAD.MOV.U32 R99, RZ, RZ, R90 ;  /* 0x000000ffff637224 */ /* 0x000fe200078e005a */
[----:B------:R-:W-:-:S07]  /*40e0*/  MOV R92, R97 ;  /* 0x00000061005c7202 */ /* 0x000fce0000000f00 */
[----:B------:R-:W-:Y:S05]  /*40f0*/  WARPSYNC.COLLECTIVE R96, `(.L_x_1234) ;  /* 0x0000000060087348 */ /* 0x000fea0003c00000 */
[----:B------:R0:W1:Y:S02]  /*4100*/  SHFL.BFLY P0, R97, R99, R98, R185 ;  /* 0x0c00006263617389 */ /* 0x00006400000000b9 */
[----:B01----:R-:W-:Y:S01]  /*4110*/  ENDCOLLECTIVE ;  /* 0x000000000000791b */ /* 0x003fe20003800000 */
.L_x_1234:
[----:B------:R-:W-:-:S05]  /*4120*/  FADD.FTZ R92, R91, R92 ;  /* 0x0000005c5b5c7221 */ /* 0x000fca0000010000 */
[----:B------:R-:W-:Y:S01]  /*4130*/  MOV R99, R92 ;  /* 0x0000005c00637202 */ /* 0x000fe20000000f00 */
[----:B------:R-:W-:Y:S01]  /*4140*/  IMAD.MOV.U32 R98, RZ, RZ, 0x8 ;  /* 0x00000008ff627424 */ /* 0x000fe200078e00ff */
[----:B------:R-:W-:-:S07]  /*4150*/  MOV R93, R97 ;  /* 0x00000061005d7202 */ /* 0x000fce0000000f00 */
[----:B------:R-:W-:Y:S05]  /*4160*/  WARPSYNC.COLLECTIVE R96, `(.L_x_1235) ;  /* 0x0000000060087348 */ /* 0x000fea0003c00000 */
[----:B------:R0:W1:Y:S02]  /*4170*/  SHFL.BFLY P0, R97, R99, R98, R185 ;  /* 0x0c00006263617389 */ /* 0x00006400000000b9 */
[----:B01----:R-:W-:Y:S01]  /*4180*/  ENDCOLLECTIVE ;  /* 0x000000000000791b */ /* 0x003fe20003800000 */
.L_x_1235:
[----:B------:R-:W-:-:S05]  /*4190*/  FADD.FTZ R93, R90, R93 ;  /* 0x0000005d5a5d7221 */ /* 0x000fca0000010000 */
[----:B------:R-:W-:Y:S02]  /*41a0*/  MOV R99, R93 ;  /* 0x0000005d00637202 */ /* 0x000fe40000000f00 */
[----:B------:R-:W-:-:S07]  /*41b0*/  MOV R95, R97 ;  /* 0x00000061005f7202 */ /* 0x000fce0000000f00 */
[----:B------:R-:W-:Y:S05]  /*41c0*/  WARPSYNC.COLLECTIVE R96, `(.L_x_1236) ;  /* 0x0000000060087348 */ /* 0x000fea0003c00000 */
[----:B------:R0:W1:Y:S02]  /*41d0*/  SHFL.BFLY P0, R97, R99, R98, R185 ;  /* 0x0c00006263617389 */ /* 0x00006400000000b9 */
[----:B01----:R-:W-:Y:S01]  /*41e0*/  ENDCOLLECTIVE ;  /* 0x000000000000791b */ /* 0x003fe20003800000 */
.L_x_1236:
[----:B------:R-:W-:Y:S01]  /*41f0*/  FADD.FTZ R95, R92, R95 ;  /* 0x0000005f5c5f7221 */ /* 0x000fe20000010000 */
[----:B------:R-:W-:-:S04]  /*4200*/  HFMA2.MMA R98, -RZ, RZ, 0, 9.5367431640625e-07 ;  /* 0x00000010ff627435 */ /* 0x000fc800000001ff */
[----:B------:R-:W-:Y:S01]  /*4210*/  MOV R99, R95 ;  /* 0x0000005f00637202 */ /* 0x000fe20000000f00 */
[----:B------:R-:W-:-:S07]  /*4220*/  IMAD.MOV.U32 R94, RZ, RZ, R97 ;  /* 0x000000ffff5e7224 */ /* 0x000fce00078e0061 */
[----:B------:R-:W-:Y:S05]  /*4230*/  WARPSYNC.COLLECTIVE R96, `(.L_x_1237) ;  /* 0x0000000060087348 */ /* 0x000fea0003c00000 */
[----:B------:R0:W1:Y:S02]  /*4240*/  SHFL.BFLY P0, R97, R99, R98, R185 ;  /* 0x0c00006263617389 */ /* 0x00006400000000b9 */
[----:B01----:R-:W-:Y:S01]  /*4250*/  ENDCOLLECTIVE ;  /* 0x000000000000791b */ /* 0x003fe20003800000 */
.L_x_1237:
[----:B------:R-:W-:-:S05]  /*4260*/  FADD.FTZ R94, R93, R94 ;  /* 0x0000005e5d5e7221 */ /* 0x000fca0000010000 */
[----:B------:R-:W-:Y:S01]  /*4270*/  MOV R99, R94 ;  /* 0x0000005e00637202 */ /* 0x000fe20000000f00 */
[----:B------:R-:W-:-:S07]  /*4280*/  IMAD.MOV.U32 R88, RZ, RZ, R97 ;  /* 0x000000ffff587224 */ /* 0x000fce00078e0061 */
[----:B------:R-:W-:Y:S05]  /*4290*/  WARPSYNC.COLLECTIVE R96, `(.L_x_1238) ;  /* 0x0000000060087348 */ /* 0x000fea0003c00000 */
[----:B------:R0:W1:Y:S02]  /*42a0*/  SHFL.BFLY P0, R97, R99, R98, R185 ;  /* 0x0c00006263617389 */ /* 0x00006400000000b9 */
[----:B01----:R-:W-:Y:S01]  /*42b0*/  ENDCOLLECTIVE ;  /* 0x000000000000791b */ /* 0x003fe20003800000 */
.L_x_1238:
[----:B------:R-:W-:Y:S01]  /*42c0*/  MOV R89, R97 ;  /* 0x0000006100597202 */ /* 0x000fe20000000f00 */
[----:B------:R-:W-:Y:S06]  /*42d0*/  BRA `(.L_x_1239) ;  /* 0xffffffd400e87947 */ /* 0x000fec000383ffff */
.L_x_1240:
        /* <DEDUP_REMOVED lines=10> */
.L_x_3474:


//--------------------- .text._ZN10layer_norm22ln_bwd_finalize_kernelINS_22Kernel_traits_finalizeILj768E13__nv_bfloat16S2_fS2_fjLb0ELj1024ELj4ENS_18Kernel_traits_baseILj768ES2_S2_fS2_fjLj1024EEEEELb0ELb1EEEvNS_9BwdParamsE --------------------------
	.section	.text._ZN10layer_norm22ln_bwd_finalize_kernelINS_22Kernel_traits_finalizeILj768E13__nv_bfloat16S2_fS2_fjLb0ELj1024ELj4ENS_18Kernel_traits_baseILj768ES2_S2_fS2_fjLj1024EEEEELb0ELb1EEEvNS_9BwdParamsE,"ax",@progbits
	.align	128
        .global         _ZN10layer_norm22ln_bwd_finalize_kernelINS_22Kernel_traits_finalizeILj768E13__nv_bfloat16S2_fS2_fjLb0ELj1024ELj4ENS_18Kernel_traits_baseILj768ES2_S2_fS2_fjLj1024EEEEELb0ELb1EEEvNS_9BwdParamsE
        .type           _ZN10layer_norm22ln_bwd_finalize_kernelINS_22Kernel_traits_finalizeILj768E13__nv_bfloat16S2_fS2_fjLb0ELj1024ELj4ENS_18Kernel_traits_baseILj768ES2_S2_fS2_fjLj1024EEEEELb0ELb1EEEvNS_9BwdParamsE,@function
        .size           _ZN10layer_norm22ln_bwd_finalize_kernelINS_22Kernel_traits_finalizeILj768E13__nv_bfloat16S2_fS2_fjLb0ELj1024ELj4ENS_18Kernel_traits_baseILj768ES2_S2_fS2_fjLj1024EEEEELb0ELb1EEEvNS_9BwdParamsE,(.L_x_3475 - _ZN10layer_norm22ln_bwd_finalize_kernelINS_22Kernel_traits_finalizeILj768E13__nv_bfloat16S2_fS2_fjLb0ELj1024ELj4ENS_18Kernel_traits_baseILj768ES2_S2_fS2_fjLj1024EEEEELb0ELb1EEEvNS_9BwdParamsE)
        .other          _ZN10layer_norm22ln_bwd_finalize_kernelINS_22Kernel_traits_finalizeILj768E13__nv_bfloat16S2_fS2_fjLb0ELj1024ELj4ENS_18Kernel_traits_baseILj768ES2_S2_fS2_fjLj1024EEEEELb0ELb1EEEvNS_9BwdParamsE,@"STO_CUDA_ENTRY STV_DEFAULT"
_ZN10layer_norm22ln_bwd_finalize_kernelINS_22Kernel_traits_finalizeILj768E13__nv_bfloat16S2_fS2_fjLb0ELj1024ELj4ENS_18Kernel_traits_baseILj768ES2_S2_fS2_fjLj1024EEEEELb0ELb1EEEvNS_9BwdParamsE:
.text._ZN10layer_norm22ln_bwd_finalize_kernelINS_22Kernel_traits_finalizeILj768E13__nv_bfloat16S2_fS2_fjLb0ELj1024ELj4ENS_18Kernel_traits_baseILj768ES2_S2_fS2_fjLj1024EEEEELb0ELb1EEEvNS_9BwdParamsE:
        /* <DEDUP_REMOVED lines=26> */
.L_x_1252:
        /* <DEDUP_REMOVED lines=31> */
.L_x_1245:
        /* <DEDUP_REMOVED lines=34> */
.L_x_1244:
[----:B------:R-:W-:Y:S05]  /*05b0*/  BSYNC B1 ;  /* 0x0000000000017941 */ /* 0x000fea0003800000 */
.L_x_1243:
        /* <DEDUP_REMOVED lines=25> */
.L_x_1247:
[----:B------:R-:W-:Y:S05]  /*0750*/  BSYNC B1 ;  /* 0x0000000000017941 */ /* 0x000fea0003800000 */
.L_x_1246:
        /* <DEDUP_REMOVED lines=12> */
.L_x_1242:
[----:B------:R-:W-:Y:S05]  /*0820*/  BSYNC B0 ;  /* 0x0000000000007941 */ /* 0x000fea0003800000 */
.L_x_1241:
        /* <DEDUP_REMOVED lines=29> */
.L_x_1263:
[----:B------:R-:W-:Y:S01]  /*0a00*/  @!P1 SHF.R.U32.HI R12, RZ, 0x3, R0 ;  /* 0x00000003ff0c9819 */ /* 0x000fe20000011600 */
[----:B----4-:R-:W-:Y:S01]  /*0a10*/  FADD.FTZ R14, R9, R14 ;  /* 0x0000000e090e7221 */ /* 0x010fe20000010000 */
[----:B---3--:R-:W-:Y:S02]  /*0a20*/  FADD.FTZ R11, R10, R11 ;  /* 0x0000000b0a0b7221 */ /* 0x008fe40000010000 */
[----:B------:R-:W-:-:S05]  /*0a30*/  @!P1 LOP3.LUT R12, R12, 0x1ffffffc, RZ, 0xc0, !PT ;  /* 0x1ffffffc0c0c9812 */ /* 0x000fca00078ec0ff */
[----:B------:R3:W-:Y:S04]  /*0a40*/  @!P1 STS [R12+UR4+0x2000], R14 ;  /* 0x0020000e0c009988 */ /* 0x0007e80008000804 */
[----:B------:R3:W-:Y:S02]  /*0a50*/  @!P1 STS [R12+UR4+0x2080], R11 ;  /* 0x0020800b0c009988 */ /* 0x0007e40008000804 */
.L_x_1248:
        /* <DEDUP_REMOVED lines=14> */
.L_x_1251:
[----:B------:R-:W-:Y:S05]  /*0b40*/  BSYNC B0 ;  /* 0x0000000000007941 */ /* 0x000fea0003800000 */
.L_x_1250:
[C---:B------:R-:W-:Y:S02]  /*0b50*/  ISETP.GT.U32.AND P1, PT, R3.reuse, -0x301, PT ;  /* 0xfffffcff0300780c */ /* 0x040fe40003f24070 */
[----:B------:R-:W-:Y:S02]  /*0b60*/  IADD3 R3, R3, 0x300, RZ ;  /* 0x0000030003037810 */ /* 0x000fe40007ffe0ff */
[----:B------:R-:W-:-:S09]  /*0b70*/  IADD3 R4, R4, 0x180, RZ ;  /* 0x0000018004047810 */ /* 0x000fd20007ffe0ff */
[----:B------:R-:W-:Y:S05]  /*0b80*/  @P1 BRA `(.L_x_1252) ;  /* 0xfffffff400841947 */ /* 0x000fea000383ffff */
[----:B------:R-:W-:Y:S05]  /*0b90*/  EXIT ;  /* 0x000000000000794d */ /* 0x000fea0003800000 */
.L_x_1249:
[----:B------:R-:W-:Y:S01]  /*0ba0*/  HFMA2.MMA R22, -RZ, RZ, 0, 1.847743988037109375e-06 ;  /* 0x0000001fff167435 */ /* 0x000fe200000001ff */
[----:B0--3--:R-:W-:Y:S01]  /*0bb0*/  MOV R20, R10 ;  /* 0x0000000a00147202 */ /* 0x009fe20000000f00 */
[----:B------:R-:W-:Y:S01]  /*0bc0*/  IMAD.MOV.U32 R19, RZ, RZ, 0x1 ;  /* 0x00000001ff137424 */ /* 0x000fe200078e00ff */
[----:B------:R-:W-:-:S08]  /*0bd0*/  MOV R17, 0xffffffff ;  /* 0xffffffff00117802 */ /* 0x000fd00000000f00 */
[----:B-12---:R-:W-:Y:S05]  /*0be0*/  WARPSYNC.COLLECTIVE R17, `(.L_x_1253) ;  /* 0x0000000011087348 */ /* 0x006fea0003c00000 */
[----:B------:R0:W3:Y:S02]  /*0bf0*/  SHFL.BFLY P2, R18, R20, R19, R22 ;  /* 0x0c00001314127389 */ /* 0x0000e40000040016 */
[----:B0123--:R-:W-:Y:S01]  /*0c00*/  ENDCOLLECTIVE ;  /* 0x000000000000791b */ /* 0x00ffe20003800000 */
.L_x_1253:
[----:B------:R-:W-:Y:S01]  /*0c10*/  HFMA2.MMA R19, -RZ, RZ, 0, 1.1920928955078125e-07 ;  /* 0x00000002ff137435 */ /* 0x000fe200000001ff */
[----:B------:R-:W-:-:S05]  /*0c20*/  MOV R11, R18 ;  /* 0x00000012000b7202 */ /* 0x000fca0000000f00 */
[----:B------:R-:W-:-:S04]  /*0c30*/  FADD.FTZ R11, R10, R11 ;  /* 0x0000000b0a0b7221 */ /* 0x000fc80000010000 */
[----:B------:R-:W-:-:S07]  /*0c40*/  IMAD.MOV.U32 R20, RZ, RZ, R11 ;  /* 0x000000ffff147224 */ /* 0x000fce00078e000b */
[----:B------:R-:W-:Y:S05]  /*0c50*/  WARPSYNC.COLLECTIVE R17, `(.L_x_1254) ;  /* 0x0000000011087348 */ /* 0x000fea0003c00000 */
[----:B------:R0:W1:Y:S02]  /*0c60*/  SHFL.BFLY P2, R18, R20, R19, R22 ;  /* 0x0c00001314127389 */ /* 0x0000640000040016 */
[----:B01----:R-:W-:Y:S01]  /*0c70*/  ENDCOLLECTIVE ;  /* 0x000000000000791b */ /* 0x003fe20003800000 */
.L_x_1254:
[----:B------:R-:W-:Y:S01]  /*0c80*/  IMAD.MOV.U32 R19, RZ, RZ, 0x4 ;  /* 0x00000004ff137424 */ /* 0x000fe200078e00ff */
[----:B------:R-:W-:-:S05]  /*0c90*/  MOV R12, R18 ;  /* 0x00000012000c7202 */ /* 0x000fca0000000f00 */
[----:B------:R-:W-:-:S05]  /*0ca0*/  FADD.FTZ R12, R11, R12 ;  /* 0x0000000c0b0c7221 */ /* 0x000fca0000010000 */
[----:B------:R-:W-:-:S07]  /*0cb0*/  MOV R20, R12 ;  /* 0x0000000c00147202 */ /* 0x000fce0000000f00 */
[----:B------:R-:W-:Y:S05]  /*0cc0*/  WARPSYNC.COLLECTIVE R17, `(.L_x_1255) ;  /* 0x0000000011087348 */ /* 0x000fea0003c00000 */
[----:B------:R0:W1:Y:S02]  /*0cd0*/  SHFL.BFLY P2, R18, R20, R19, R22 ;  /* 0x0c00001314127389 */ /* 0x0000640000040016 */
[----:B01----:R-:W-:Y:S01]  /*0ce0*/  ENDCOLLECTIVE ;  /* 0x000000000000791b */ /* 0x003fe20003800000 */
.L_x_1255:
[----:B------:R-:W-:Y:S01]  /*0cf0*/  HFMA2.MMA R19, -RZ, RZ, 0, 4.76837158203125e-07 ;  /* 0x00000008ff137435 */ /* 0x000fe200000001ff */
[----:B------:R-:W-:-:S05]  /*0d00*/  MOV R13, R18 ;  /* 0x00000012000d7202 */ /* 0x000fca0000000f00 */
[----:B------:R-:W-:-:S05]  /*0d10*/  FADD.FTZ R13, R12, R13 ;  /* 0x0000000d0c0d7221 */ /* 0x000fca0000010000 */
[----:B------:R-:W-:-:S07]  /*0d20*/  MOV R20, R13 ;  /* 0x0000000d00147202 */ /* 0x000fce0000000f00 */
[----:B------:R-:W-:Y:S05]  /*0d30*/  WARPSYNC.COLLECTIVE R17, `(.L_x_1256) ;  /* 0x0000000011087348 */ /* 0x000fea0003c00000 */
[----:B------:R0:W1:Y:S02]  /*0d40*/  SHFL.BFLY P2, R18, R20, R19, R22 ;  /* 0x0c00001314127389 */ /* 0x0000640000040016 */
[----:B01----:R-:W-:Y:S01]  /*0d50*/  ENDCOLLECTIVE ;  /* 0x000000000000791b */ /* 0x003fe20003800000 */
.L_x_1256:
[----:B------:R-:W-:Y:S01]  /*0d60*/  HFMA2.MMA R19, -RZ, RZ, 0, 9.5367431640625e-07 ;  /* 0x00000010ff137435 */ /* 0x000fe200000001ff */
[----:B------:R-:W-:-:S04]  /*0d70*/  IMAD.MOV.U32 R10, RZ, RZ, R18 ;  /* 0x000000ffff0a7224 */ /* 0x000fc800078e0012 */
[----:B------:R-:W-:-:S05]  /*0d80*/  FADD.FTZ R10, R13, R10 ;  /* 0x0000000a0d0a7221 */ /* 0x000fca0000010000 */
[----:B------:R-:W-:-:S07]  /*0d90*/  MOV R20, R10 ;  /* 0x0000000a00147202 */ /* 0x000fce0000000f00 */
[----:B------:R-:W-:Y:S05]  /*0da0*/  WARPSYNC.COLLECTIVE R17, `(.L_x_1257) ;  /* 0x0000000011087348 */ /* 0x000fea0003c00000 */
[----:B------:R0:W1:Y:S02]  /*0db0*/  SHFL.BFLY P2, R18, R20, R19, R22 ;  /* 0x0c00001314127389 */ /* 0x0000640000040016 */
[----:B01----:R-:W-:Y:S01]  /*0dc0*/  ENDCOLLECTIVE ;  /* 0x000000000000791b */ /* 0x003fe20003800000 */
.L_x_1257:
[----:B------:R-:W-:Y:S01]  /*0dd0*/  HFMA2.MMA R19, -RZ, RZ, 0, 5.9604644775390625e-08 ;  /* 0x00000001ff137435 */ /* 0x000fe200000001ff */
[----:B------:R-:W-:Y:S01]  /*0de0*/  IMAD.MOV.U32 R20, RZ, RZ, R9 ;  /* 0x000000ffff147224 */ /* 0x000fe200078e0009 */
[----:B------:R-:W-:-:S09]  /*0df0*/  MOV R11, R18 ;  /* 0x00000012000b7202 */ /* 0x000fd20000000f00 */
[----:B------:R-:W-:Y:S05]  /*0e00*/  WARPSYNC.COLLECTIVE R17, `(.L_x_1258) ;  /* 0x0000000011087348 */ /* 0x000fea0003c00000 */
[----:B------:R0:W1:Y:S02]  /*0e10*/  SHFL.BFLY P2, R18, R20, R19, R22 ;  /* 0x0c00001314127389 */ /* 0x0000640000040016 */
[----:B01----:R-:W-:Y:S01]  /*0e20*/  ENDCOLLECTIVE ;  /* 0x000000000000791b */ /* 0x003fe20003800000 */
.L_x_1258:
[----:B------:R-:W-:Y:S01]  /*0e30*/  HFMA2.MMA R19, -RZ, RZ, 0, 1.1920928955078125e-07 ;  /* 0x00000002ff137435 */ /* 0x000fe200000001ff */
[----:B------:R-:W-:-:S05]  /*0e40*/  MOV R12, R18 ;  /* 0x00000012000c7202 */ /* 0x000fca0000000f00 */
[----:B------:R-:W-:-:S05]  /*0e50*/  FADD.FTZ R14, R9, R12 ;  /* 0x0000000c090e7221 */ /* 0x000fca0000010000 */
[----:B------:R-:W-:-:S07]  /*0e60*/  MOV R20, R14 ;  /* 0x0000000e00147202 */ /* 0x000fce0000000f00 */
[----:B------:R-:W-:Y:S05]  /*0e70*/  WARPSYNC.COLLECTIVE R17, `(.L_x_1259) ;  /* 0x0000000011087348 */ /* 0x000fea0003c00000 */
[----:B------:R0:W1:Y:S02]  /*0e80*/  SHFL.BFLY P2, R18, R20, R19, R22 ;  /* 0x0c00001314127389 */ /* 0x0000640000040016 */
[----:B01----:R-:W-:Y:S01]  /*0e90*/  ENDCOLLECTIVE ;  /* 0x000000000000791b */ /* 0x003fe20003800000 */
.L_x_1259:
[----:B------:R-:W-:Y:S01]  /*0ea0*/  HFMA2.MMA R19, -RZ, RZ, 0, 2.384185791015625e-07 ;  /* 0x00000004ff137435 */ /* 0x000fe200000001ff */
[----:B------:R-:W-:-:S04]  /*0eb0*/  IMAD.MOV.U32 R13, RZ, RZ, R18 ;  /* 0x000000ffff0d7224 */ /* 0x000fc800078e0012 */
[----:B------:R-:W-:-:S05]  /*0ec0*/  FADD.FTZ R15, R14, R13 ;  /* 0x0000000d0e0f7221 */ /* 0x000fca0000010000 */
[----:B------:R-:W-:-:S07]  /*0ed0*/  MOV R20, R15 ;  /* 0x0000000f00147202 */ /* 0x000fce0000000f00 */
[----:B------:R-:W-:Y:S05]  /*0ee0*/  WARPSYNC.COLLECTIVE R17, `(.L_x_1260) ;  /* 0x0000000011087348 */ /* 0x000fea0003c00000 */
[----:B------:R0:W1:Y:S02]  /*0ef0*/  SHFL.BFLY P2, R18, R20, R19, R22 ;  /* 0x0c00001314127389 */ /* 0x0000640000040016 */
[----:B01----:R-:W-:Y:S01]  /*0f00*/  ENDCOLLECTIVE ;  /* 0x000000000000791b */ /* 0x003fe20003800000 */
.L_x_1260:
[----:B------:R-:W-:Y:S01]  /*0f10*/  IMAD.MOV.U32 R19, RZ, RZ, 0x8 ;  /* 0x00000008ff137424 */ /* 0x000fe200078e00ff */
[----:B------:R-:W-:-:S05]  /*0f20*/  MOV R16, R18 ;  /* 0x0000001200107202 */ /* 0x000fca0000000f00 */
[----:B------:R-:W-:-:S05]  /*0f30*/  FADD.FTZ R16, R15, R16 ;  /* 0x000000100f107221 */ /* 0x000fca0000010000 */
[----:B------:R-:W-:-:S07]  /*0f40*/  MOV R20, R16 ;  /* 0x0000001000147202 */ /* 0x000fce0000000f00 */
[----:B------:R-:W-:Y:S05]  /*0f50*/  WARPSYNC.COLLECTIVE R17, `(.L_x_1261) ;  /* 0x0000000011087348 */ /* 0x000fea0003c00000 */
[----:B------:R0:W1:Y:S02]  /*0f60*/  SHFL.BFLY P2, R18, R20, R19, R22 ;  /* 0x0c00001314127389 */ /* 0x0000640000040016 */
[----:B01----:R-:W-:Y:S01]  /*0f70*/  ENDCOLLECTIVE ;  /* 0x000000000000791b */ /* 0x003fe20003800000 */
.L_x_1261:
[----:B------:R-:W-:Y:S01]  /*0f80*/  HFMA2.MMA R19, -RZ, RZ, 0, 9.5367431640625e-07 ;  /* 0x00000010ff137435 */ /* 0x000fe200000001ff */
[----:B------:R-:W-:-:S05]  /*0f90*/  MOV R9, R18 ;  /* 0x0000001200097202 */ /* 0x000fca0000000f00 */
[----:B------:R-:W-:-:S05]  /*0fa0*/  FADD.FTZ R9, R16, R9 ;  /* 0x0000000910097221 */ /* 0x000fca0000010000 */
[----:B------:R-:W-:-:S07]  /*0fb0*/  MOV R20, R9 ;  /* 0x0000000900147202 */ /* 0x000fce0000000f00 */
[----:B------:R-:W-:Y:S05]  /*0fc0*/  WARPSYNC.COLLECTIVE R17, `(.L_x_1262) ;  /* 0x0000000011087348 */ /* 0x000fea0003c00000 */
[----:B------:R0:W1:Y:S02]  /*0fd0*/  SHFL.BFLY P2, R18, R20, R19, R22 ;  /* 0x0c00001314127389 */ /* 0x0000640000040016 */
[----:B01----:R-:W-:Y:S01]  /*0fe0*/  ENDCOLLECTIVE ;  /* 0x000000000000791b */ /* 0x003fe20003800000 */
.L_x_1262:
[----:B------:R-:W-:Y:S01]  /*0ff0*/  MOV R14, R18 ;  /* 0x00000012000e7202 */ /* 0x000fe20000000f00 */
[----:B------:R-:W-:Y:S06]  /*1000*/  BRA `(.L_x_1263) ;  /* 0xfffffff8007c7947 */ /* 0x000fec000383ffff */
.L_x_1264:
        /* <DEDUP_REMOVED lines=15> */
.L_x_3475:


//--------------------- .text._ZN10layer_norm40ln_parallel_residual_bwd_finalize_kernelINS_22Kernel_traits_finalizeILj768E13__nv_bfloat16S2_fS2_fjLb0ELj1024ELj4ENS_18Kernel_traits_baseILj768ES2_S2_fS2_fjLj1024EEEEELb1EEEvNS_9BwdParamsE --------------------------
	.section	.text._ZN10layer_norm40ln_parallel_residual_bwd_finalize_kernelINS_22Kernel_traits_finalizeILj768E13__nv_bfloat16S2_fS2_fjLb0ELj1024ELj4ENS_18Kernel_traits_baseILj768ES2_S2_fS2_fjLj1024EEEEELb1EEEvNS_9BwdParamsE,"ax",@progbits
	.align	128
        .global         _ZN10layer_norm40ln_parallel_residual_bwd_finalize_kernelINS_22Kernel_traits_finalizeILj768E13__nv_bfloat16S2_fS2_fjLb0ELj1024ELj4ENS_18Kernel_traits_baseILj768ES2_S2_fS2_fjLj1024EEEEELb1EEEvNS_9BwdParamsE
        .type           _ZN10layer_norm40ln_parallel_residual_bwd_finalize_kernelINS_22Kernel_traits_finalizeILj768E13__nv_bfloat16S2_fS2_fjLb0ELj1024ELj4ENS_18Kernel_traits_baseILj768ES2_S2_fS2_fjLj1024EEEEELb1EEEvNS_9BwdParamsE,@function
        .size           _ZN10layer_norm40ln_parallel_residual_bwd_finalize_kernelINS_22Kernel_traits_finalizeILj768E13__nv_bfloat16S2_fS2_fjLb0ELj1024ELj4ENS_18Kernel_traits_baseILj768ES2_S2_fS2_fjLj1024EEEEELb1EEEvNS_9BwdParamsE,(.L_x_3476 - _ZN10layer_norm40ln_parallel_residual_bwd_finalize_kernelINS_22Kernel_traits_finalizeILj768E13__nv_bfloat16S2_fS2_fjLb0ELj1024ELj4ENS_18Kernel_traits_baseILj768ES2_S2_fS2_fjLj1024EEEEELb1EEEvNS_9BwdParamsE)
        .other          _ZN10layer_norm40ln_parallel_residual_bwd_finalize_kernelINS_22Kernel_traits_finalizeILj768E13__nv_bfloat16S2_fS2_fjLb0ELj1024ELj4ENS_18Kernel_traits_baseILj768ES2_S2_fS2_fjLj1024EEEEELb1EEEvNS_9BwdParamsE,@"STO_CUDA_ENTRY STV_DEFAULT"
_ZN10layer_norm40ln_parallel_residual_bwd_finalize_kernelINS_22Kernel_traits_finalizeILj768E13__nv_bfloat16S2_fS2_fjLb0ELj1024ELj4ENS_18Kernel_traits_baseILj768ES2_S2_fS2_fjLj1024EEEEELb1EEEvNS_9BwdParamsE:
.text._ZN10layer_norm40ln_parallel_residual_bwd_finalize_kernelINS_22Kernel_traits_finalizeILj768E13__nv_bfloat16S2_fS2_fjLb0ELj1024ELj4ENS_18Kernel_traits_baseILj768ES2_S2_fS2_fjLj1024EEEEELb1EEEvNS_9BwdParamsE:
        /* <DEDUP_REMOVED lines=23> */
.L_x_1276:
        /* <DEDUP_REMOVED lines=41> */
.L_x_1269:
        /* <DEDUP_REMOVED lines=62> */
.L_x_1268:
[----:B------:R-:W-:Y:S05]  /*07e0*/  BSYNC B1 ;  /* 0x0000000000017941 */ /* 0x000fea0003800000 */
.L_x_1267:
        /* <DEDUP_REMOVED lines=39> */
.L_x_1271:
[----:B------:R-:W-:Y:S05]  /*0a60*/  BSYNC B1 ;  /* 0x0000000000017941 */ /* 0x000fea0003800000 */
.L_x_1270:
        /* <DEDUP_REMOVED lines=20> */
.L_x_1266:
[----:B------:R-:W-:Y:S05]  /*0bb0*/  BSYNC B0 ;  /* 0x0000000000007941 */ /* 0x000fea0003800000 */
.L_x_1265:
        /* <DEDUP_REMOVED lines=54> */
.L_x_1297:
        /* <DEDUP_REMOVED lines=10> */
.L_x_1272:
        /* <DEDUP_REMOVED lines=26> */
.L_x_1275:
[----:B------:R-:W-:Y:S05]  /*1160*/  BSYNC B0 ;  /* 0x0000000000007941 */ /* 0x000fea0003800000 */
.L_x_1274:
[C---:B------:R-:W-:Y:S02]  /*1170*/  ISETP.GT.U32.AND P1, PT, R4.reuse, -0x301, PT ;  /* 0xfffffcff0400780c */ /* 0x040fe40003f24070 */
[----:B------:R-:W-:Y:S02]  /*1180*/  IADD3 R4, R4, 0x300, RZ ;  /* 0x0000030004047810 */ /* 0x000fe40007ffe0ff */
[----:B------:R-:W-:-:S09]  /*1190*/  IADD3 R5, R5, 0x180, RZ ;  /* 0x0000018005057810 */ /* 0x000fd20007ffe0ff */
[----:B------:R-:W-:Y:S05]  /*11a0*/  @P1 BRA `(.L_x_1276) ;  /* 0xffffffec00f01947 */ /* 0x000fea000383ffff */
[----:B------:R-:W-:Y:S05]  /*11b0*/  EXIT ;  /* 0x000000000000794d */ /* 0x000fea0003800000 */
.L_x_1273:
[----:B------:R-:W-:Y:S01]  /*11c0*/  HFMA2.MMA R13, -RZ, RZ, 0, 5.9604644775390625e-08 ;  /* 0x00000001ff0d7435 */ /* 0x000fe200000001ff */
[----:B0-----:R-:W-:Y:S02]  /*11d0*/  MOV R26, R9 ;  /* 0x00000009001a7202 */ /* 0x001fe40000000f00 */
[----:B------:R-:W-:Y:S02]  /*11e0*/  MOV R12, 0x1f ;  /* 0x0000001f000c7802 */ /* 0x000fe40000000f00 */
[----:B------:R-:W-:-:S07]  /*11f0*/  MOV R11, 0xffffffff ;  /* 0xffffffff000b7802 */ /* 0x000fce0000000f00 */
[----:B-1234-:R-:W-:Y:S05]  /*1200*/  WARPSYNC.COLLECTIVE R11, `(.L_x_1277) ;  /* 0x000000000b087348 */ /* 0x01efea0003c00000 */
[----:B------:R0:W0:Y:S02]  /*1210*/  SHFL.BFLY P2, R16, R26, R13, R12 ;  /* 0x0c00000d1a107389 */ /* 0x000024000004000c */
[----:B01234-:R-:W-:Y:S01]  /*1220*/  ENDCOLLECTIVE ;  /* 0x000000000000791b */ /* 0x01ffe20003800000 */
.L_x_1277:
[----:B------:R-:W-:Y:S01]  /*1230*/  HFMA2.MMA R13, -RZ, RZ, 0, 1.1920928955078125e-07 ;  /* 0x00000002ff0d7435 */ /* 0x000fe200000001ff */
[----:B------:R-:W-:-:S05]  /*1240*/  FADD.FTZ R10, R9, R16 ;  /* 0x00000010090a7221 */ /* 0x000fca0000010000 */
[----:B------:R-:W-:-:S07]  /*1250*/  MOV R26, R10 ;  /* 0x0000000a001a7202 */ /* 0x000fce0000000f00 */
[----:B------:R-:W-:Y:S05]  /*1260*/  WARPSYNC.COLLECTIVE R11, `(.L_x_1278) ;  /* 0x000000000b087348 */ /* 0x000fea0003c00000 */
[----:B------:R0:W1:Y:S02]  /*1270*/  SHFL.BFLY P2, R16, R26, R13, R12 ;  /* 0x0c00000d1a107389 */ /* 0x000064000004000c */
[----:B01----:R-:W-:Y:S01]  /*1280*/  ENDCOLLECTIVE ;  /* 0x000000000000791b */ /* 0x003fe20003800000 */
.L_x_1278:
[----:B------:R-:W-:Y:S01]  /*1290*/  HFMA2.MMA R13, -RZ, RZ, 0, 2.384185791015625e-07 ;  /* 0x00000004ff0d7435 */ /* 0x000fe200000001ff */
[----:B------:R-:W-:-:S05]  /*12a0*/  FADD.FTZ R9, R10, R16 ;  /* 0x000000100a097221 */ /* 0x000fca0000010000 */
[----:B------:R-:W-:-:S07]  /*12b0*/  MOV R26, R9 ;  /* 0x00000009001a7202 */ /* 0x000fce0000000f00 */
[----:B------:R-:W-:Y:S05]  /*12c0*/  WARPSYNC.COLLECTIVE R11, `(.L_x_1279) ;  /* 0x000000000b087348 */ /* 0x000fea0003c00000 */
[----:B------:R0:W1:Y:S02]  /*12d0*/  SHFL.BFLY P2, R16, R26, R13, R12 ;  /* 0x0c00000d1a107389 */ /* 0x000064000004000c */
[----:B01----:R-:W-:Y:S01]  /*12e0*/  ENDCOLLECTIVE ;  /* 0x000000000000791b */ /* 0x003fe20003800000 */
.L_x_1279:
[----:B------:R-:W-:Y:S01]  /*12f0*/  HFMA2.MMA R13, -RZ, RZ, 0, 4.76837158203125e-07 ;  /* 0x00000008ff0d7435 */ /* 0x000fe200000001ff */
[----:B------:R-:W-:-:S05]  /*1300*/  FADD.FTZ R18, R9, R16 ;  /* 0x0000001009127221 */ /* 0x000fca0000010000 */
[----:B------:R-:W-:-:S07]  /*1310*/  MOV R26, R18 ;  /* 0x00000012001a7202 */ /* 0x000fce0000000f00 */
[----:B------:R-:W-:Y:S05]  /*1320*/  WARPSYNC.COLLECTIVE R11, `(.L_x_1280) ;  /* 0x000000000b087348 */ /* 0x000fea0003c00000 */
[----:B------:R0:W1:Y:S02]  /*1330*/  SHFL.BFLY P2, R16, R26, R13, R12 ;  /* 0x0c00000d1a107389 */ /* 0x000064000004000c */
[----:B01----:R-:W-:Y:S01]  /*1340*/  ENDCOLLECTIVE ;  /* 0x000000000000791b */ /* 0x003fe20003800000 */
.L_x_1280:
[----:B------:R-:W-:Y:S01]  /*1350*/  HFMA2.MMA R13, -RZ, RZ, 0, 9.5367431640625e-07 ;  /* 0x00000010ff0d7435 */ /* 0x000fe200000001ff */
[----:B------:R-:W-:-:S05]  /*1360*/  FADD.FTZ R10, R18, R16 ;  /* 0x00000010120a7221 */ /* 0x000fca0000010000 */
[----:B------:R-:W-:-:S07]  /*1370*/  MOV R26, R10 ;  /* 0x0000000a001a7202 */ /* 0x000fce0000000f00 */
[----:B------:R-:W-:Y:S05]  /*1380*/  WARPSYNC.COLLECTIVE R11, `(.L_x_1281) ;  /* 0x000000000b087348 */ /* 0x000fea0003c00000 */
[----:B------:R0:W1:Y:S02]  /*1390*/  SHFL.BFLY P2, R16, R26, R13, R12 ;  /* 0x0c00000d1a107389 */ /* 0x000064000004000c */
[----:B01----:R-:W-:Y:S01]  /*13a0*/  ENDCOLLECTIVE ;  /* 0x000000000000791b */ /* 0x003fe20003800000 */
.L_x_1281:
[----:B------:R-:W-:Y:S01]  /*13b0*/  MOV R26, R14 ;  /* 0x0000000e001a7202 */ /* 0x000fe20000000f00 */
[----:B------:R-:W-:Y:S01]  /*13c0*/  IMAD.MOV.U32 R13, RZ, RZ, 0x1 ;  /* 0x00000001ff0d7424 */ /* 0x000fe200078e00ff */
[----:B------:R-:W-:-:S07]  /*13d0*/  MOV R9, R16 ;  /* 0x0000001000097202 */ /* 0x000fce0000000f00 */
[----:B------:R-:W-:Y:S05]  /*13e0*/  WARPSYNC.COLLECTIVE R11, `(.L_x_1282) ;  /* 0x000000000b087348 */ /* 0x000fea0003c00000 */
[----:B------:R0:W1:Y:S02]  /*13f0*/  SHFL.BFLY P2, R16, R26, R13, R12 ;  /* 0x0c00000d1a107389 */ /* 0x000064000004000c */
[----:B01----:R-:W-:Y:S01]  /*1400*/  ENDCOLLECTIVE ;  /* 0x000000000000791b */ /* 0x003fe20003800000 */
.L_x_1282:
[----:B------:R-:W-:Y:S01]  /*1410*/  HFMA2.MMA R13, -RZ, RZ, 0, 1.1920928955078125e-07 ;  /* 0x00000002ff0d7435 */ /* 0x000fe200000001ff */
[----:B------:R-:W-:-:S05]  /*1420*/  MOV R15, R16 ;  /* 0x00000010000f7202 */ /* 0x000fca0000000f00 */
[----:B------:R-:W-:-:S05]  /*1430*/  FADD.FTZ R15, R14, R15 ;  /* 0x0000000f0e0f7221 */ /* 0x000fca0000010000 */
[----:B------:R-:W-:-:S07]  /*1440*/  MOV R26, R15 ;  /* 0x0000000f001a7202 */ /* 0x000fce0000000f00 */
[----:B------:R-:W-:Y:S05]  /*1450*/  WARPSYNC.COLLECTIVE R11, `(.L_x_1283) ;  /* 0x000000000b087348 */ /* 0x000fea0003c00000 */
[----:B------:R0:W1:Y:S02]  /*1460*/  SHFL.BFLY P2, R16, R26, R13, R12 ;  /* 0x0c00000d1a107389 */ /* 0x000064000004000c */
[----:B01----:R-:W-:Y:S01]  /*1470*/  ENDCOLLECTIVE ;  /* 0x000000000000791b */ /* 0x003fe20003800000 */
.L_x_1283:
[----:B------:R-:W-:Y:S01]  /*1480*/  HFMA2.MMA R13, -RZ, RZ, 0, 2.384185791015625e-07 ;  /* 0x00000004ff0d7435 */ /* 0x000fe200000001ff */
[----:B------:R-:W-:-:S05]  /*1490*/  MOV R18, R16 ;  /* 0x0000001000127202 */ /* 0x000fca0000000f00 */
[----:B------:R-:W-:-:S05]  /*14a0*/  FADD.FTZ R14, R15, R18 ;  /* 0x000000120f0e7221 */ /* 0x000fca0000010000 */
[----:B------:R-:W-:-:S07]  /*14b0*/  MOV R26, R14 ;  /* 0x0000000e001a7202 */ /* 0x000fce0000000f00 */
[----:B------:R-:W-:Y:S05]  /*14c0*/  WARPSYNC.COLLECTIVE R11, `(.L_x_1284) ;  /* 0x000000000b087348 */ /* 0x000fea0003c00000 */
[----:B------:R0:W1:Y:S02]  /*14d0*/  SHFL.BFLY P2, R16, R26, R13, R12 ;  /* 0x0c00000d1a107389 */ /* 0x000064000004000c */
[----:B01----:R-:W-:Y:S01]  /*14e0*/  ENDCOLLECTIVE ;  /* 0x000000000000791b */ /* 0x003fe20003800000 */
.L_x_1284:
[----:B------:R-:W-:Y:S01]  /*14f0*/  HFMA2.MMA R13, -RZ, RZ, 0, 4.76837158203125e-07 ;  /* 0x00000008ff0d7435 */ /* 0x000fe200000001ff */
[----:B------:R-:W-:-:S05]  /*1500*/  MOV R17, R16 ;  /* 0x0000001000117202 */ /* 0x000fca0000000f00 */
[----:B------:R-:W-:-:S05]  /*1510*/  FADD.FTZ R19, R14, R17 ;  /* 0x000000110e137221 */ /* 0x000fca0000010000 */
[----:B------:R-:W-:-:S07]  /*1520*/  MOV R26, R19 ;  /* 0x00000013001a7202 */ /* 0x000fce0000000f00 */
[----:B------:R-:W-:Y:S05]  /*1530*/  WARPSYNC.COLLECTIVE R11, `(.L_x_1285) ;  /* 0x000000000b087348 */ /* 0x000fea0003c00000 */
[----:B------:R0:W1:Y:S02]  /*1540*/  SHFL.BFLY P2, R16, R26, R13, R12 ;  /* 0x0c00000d1a107389 */ /* 0x000064000004000c */
[----:B01----:R-:W-:Y:S01]  /*1550*/  ENDCOLLECTIVE ;  /* 0x000000000000791b */ /* 0x003fe20003800000 */
.L_x_1285:
[----:B------:R-:W-:Y:S01]  /*1560*/  HFMA2.MMA R13, -RZ, RZ, 0, 9.5367431640625e-07 ;  /* 0x00000010ff0d7435 */ /* 0x000fe200000001ff */
[----:B------:R-:W-:-:S05]  /*1570*/  MOV R20, R16 ;  /* 0x0000001000147202 */ /* 0x000fca0000000f00 */
[----:B------:R-:W-:-:S05]  /*1580*/  FADD.FTZ R15, R19, R20 ;  /* 0x00000014130f7221 */ /* 0x000fca0000010000 */
[----:B------:R-:W-:-:S07]  /*1590*/  MOV R26, R15 ;  /* 0x0000000f001a7202 */ /* 0x000fce0000000f00 */
[----:B------:R-:W-:Y:S05]  /*15a0*/  WARPSYNC.COLLECTIVE R11, `(.L_x_1286) ;  /* 0x000000000b087348 */ /* 0x000fea0003c00000 */
[----:B------:R0:W1:Y:S02]  /*15b0*/  SHFL.BFLY P2, R16, R26, R13, R12 ;  /* 0x0c00000d1a107389 */ /* 0x000064000004000c */
[----:B01----:R-:W-:Y:S01]  /*15c0*/  ENDCOLLECTIVE ;  /* 0x000000000000791b */ /* 0x003fe20003800000 */
.L_x_1286:
[----:B------:R-:W-:Y:S01]  /*15d0*/  HFMA2.MMA R13, -RZ, RZ, 0, 5.9604644775390625e-08 ;  /* 0x00000001ff0d7435 */ /* 0x000fe200000001ff */
[----:B------:R-:W-:Y:S02]  /*15e0*/  MOV R26, R8 ;  /* 0x00000008001a7202 */ /* 0x000fe40000000f00 */
[----:B------:R-:W-:-:S08]  /*15f0*/  MOV R14, R16 ;  /* 0x00000010000e7202 */ /* 0x000fd00000000f00 */
[----:B------:R-:W-:Y:S05]  /*1600*/  WARPSYNC.COLLECTIVE R11, `(.L_x_1287) ;  /* 0x000000000b087348 */ /* 0x000fea0003c00000 */
[----:B------:R0:W1:Y:S02]  /*1610*/  SHFL.BFLY P2, R16, R26, R13, R12 ;  /* 0x0c00000d1a107389 */ /* 0x000064000004000c */
[----:B01----:R-:W-:Y:S01]  /*1620*/  ENDCOLLECTIVE ;  /* 0x000000000000791b */ /* 0x003fe20003800000 */
.L_x_1287:
[----:B------:R-:W-:Y:S01]  /*1630*/  HFMA2.MMA R13, -RZ, RZ, 0, 1.1920928955078125e-07 ;  /* 0x00000002ff0d7435 */ /* 0x000fe200000001ff */
[----:B------:R-:W-:-:S05]  /*1640*/  MOV R17, R16 ;  /* 0x0000001000117202 */ /* 0x000fca0000000f00 */
[----:B------:R-:W-:-:S05]  /*1650*/  FADD.FTZ R19, R8, R17 ;  /* 0x0000001108137221 */ /* 0x000fca0000010000 */
[----:B------:R-:W-:-:S07]  /*1660*/  MOV R26, R19 ;  /* 0x00000013001a7202 */ /* 0x000fce0000000f00 */
[----:B------:R-:W-:Y:S05]  /*1670*/  WARPSYNC.COLLECTIVE R11, `(.L_x_1288) ;  /* 0x000000000b087348 */ /* 0x000fea0003c00000 */
[----:B------:R0:W1:Y:S02]  /*1680*/  SHFL.BFLY P2, R16, R26, R13, R12 ;  /* 0x0c00000d1a107389 */ /* 0x000064000004000c */
[----:B01----:R-:W-:Y:S01]  /*1690*/  ENDCOLLECTIVE ;  /* 0x000000000000791b */ /* 0x003fe20003800000 */
.L_x_1288:
[----:B------:R-:W-:Y:S01]  /*16a0*/  IMAD.MOV.U32 R13, RZ, RZ, 0x4 ;  /* 0x00000004ff0d7424 */ /* 0x000fe200078e00ff */
[----:B------:R-:W-:-:S05]  /*16b0*/  MOV R20, R16 ;  /* 0x0000001000147202 */ /* 0x000fca0000000f00 */
[----:B------:R-:W-:-:S05]  /*16c0*/  FADD.FTZ R8, R19, R20 ;  /* 0x0000001413087221 */ /* 0x000fca0000010000 */
[----:B------:R-:W-:-:S07]  /*16d0*/  MOV R26, R8 ;  /* 0x00000008001a7202 */ /* 0x000fce0000000f00 */
[----:B------:R-:W-:Y:S05]  /*16e0*/  WARPSYNC.COLLECTIVE R11, `(.L_x_1289) ;  /* 0x000000000b087348 */ /* 0x000fea0003c00000 */
[----:B------:R0:W1:Y:S02]  /*16f0*/  SHFL.BFLY P2, R16, R26, R13, R12 ;  /* 0x0c00000d1a107389 */ /* 0x000064000004000c */
[----:B01----:R-:W-:Y:S01]  /*1700*/  ENDCOLLECTIVE ;  /* 0x000000000000791b */ /* 0x003fe20003800000 */
.L_x_1289:
[----:B------:R-:W-:Y:S01]  /*1710*/  HFMA2.MMA R13, -RZ, RZ, 0, 4.76837158203125e-07 ;  /* 0x00000008ff0d7435 */ /* 0x000fe200000001ff */
[----:B------:R-:W-:-:S05]  /*1720*/  MOV R21, R16 ;  /* 0x0000001000157202 */ /* 0x000fca0000000f00 */
[----:B------:R-:W-:-:S05]  /*1730*/  FADD.FTZ R21, R8, R21 ;  /* 0x0000001508157221 */ /* 0x000fca0000010000 */
[----:B------:R-:W-:-:S07]  /*1740*/  MOV R26, R21 ;  /* 0x00000015001a7202 */ /* 0x000fce0000000f00 */
[----:B------:R-:W-:Y:S05]  /*1750*/  WARPSYNC.COLLECTIVE R11, `(.L_x_1290) ;  /* 0x000000000b087348 */ /* 0x000fea0003c00000 */
[----:B------:R0:W1:Y:S02]  /*1760*/  SHFL.BFLY P2, R16, R26, R13, R12 ;  /* 0x0c00000d1a107389 */ /* 0x000064000004000c */
[----:B01----:R-:W-:Y:S01]  /*1770*/  ENDCOLLECTIVE ;  /* 0x000000000000791b */ /* 0x003fe20003800000 */
.L_x_1290:
[----:B------:R-:W-:Y:S01]  /*1780*/  HFMA2.MMA R13, -RZ, RZ, 0, 9.5367431640625e-07 ;  /* 0x00000010ff0d7435 */ /* 0x000fe200000001ff */
[----:B------:R-:W-:-:S05]  /*1790*/  MOV R22, R16 ;  /* 0x0000001000167202 */ /* 0x000fca0000000f00 */
[----:B------:R-:W-:-:S05]  /*17a0*/  FADD.FTZ R17, R21, R22 ;  /* 0x0000001615117221 */ /* 0x000fca0000010000 */
[----:B------:R-:W-:-:S07]  /*17b0*/  MOV R26, R17 ;  /* 0x00000011001a7202 */ /* 0x000fce0000000f00 */
[----:B------:R-:W-:Y:S05]  /*17c0*/  WARPSYNC.COLLECTIVE R11, `(.L_x_1291) ;  /* 0x000000000b087348 */ /* 0x000fea0003c00000 */
[----:B------:R0:W1:Y:S02]  /*17d0*/  SHFL.BFLY P2, R16, R26, R13, R12 ;  /* 0x0c00000d1a107389 */ /* 0x000064000004000c */
[----:B01----:R-:W-:Y:S01]  /*17e0*/  ENDCOLLECTIVE ;  /* 0x000000000000791b */ /* 0x003fe20003800000 */
.L_x_1291:
[----:B------:R-:W-:Y:S01]  /*17f0*/  HFMA2.MMA R13, -RZ, RZ, 0, 5.9604644775390625e-08 ;  /* 0x00000001ff0d7435 */ /* 0x000fe200000001ff */
[----:B------:R-:W-:Y:S02]  /*1800*/  MOV R26, R7 ;  /* 0x00000007001a7202 */ /* 0x000fe40000000f00 */
[----:B------:R-:W-:-:S08]  /*1810*/  MOV R8, R16 ;  /* 0x0000001000087202 */ /* 0x000fd00000000f00 */
[----:B------:R-:W-:Y:S05]  /*1820*/  WARPSYNC.COLLECTIVE R11, `(.L_x_1292) ;  /* 0x000000000b087348 */ /* 0x000fea0003c00000 */
[----:B------:R0:W1:Y:S02]  /*1830*/  SHFL.BFLY P2, R16, R26, R13, R12 ;  /* 0x0c00000d1a107389 */ /* 0x000064000004000c */
[----:B01----:R-:W-:Y:S01]  /*1840*/  ENDCOLLECTIVE ;  /* 0x000000000000791b */ /* 0x003fe20003800000 */
.L_x_1292:
[----:B------:R-:W-:Y:S01]  /*1850*/  HFMA2.MMA R13, -RZ, RZ, 0, 1.1920928955078125e-07 ;  /* 0x00000002ff0d7435 */ /* 0x000fe200000001ff */
[----:B------:R-:W-:-:S05]  /*1860*/  MOV R18, R16 ;  /* 0x0000001000127202 */ /* 0x000fca0000000f00 */
[----:B------:R-:W-:-:S05]  /*1870*/  FADD.FTZ R22, R7, R18 ;  /* 0x0000001207167221 */ /* 0x000fca0000010000 */
[----:B------:R-:W-:-:S07]  /*1880*/  MOV R26, R22 ;  /* 0x00000016001a7202 */ /* 0x000fce0000000f00 */
[----:B------:R-:W-:Y:S05]  /*1890*/  WARPSYNC.COLLECTIVE R11, `(.L_x_1293) ;  /* 0x000000000b087348 */ /* 0x000fea0003c00000 */
[----:B------:R0:W1:Y:S02]  /*18a0*/  SHFL.BFLY P2, R16, R26, R13, R12 ;  /* 0x0c00000d1a107389 */ /* 0x000064000004000c */
[----:B01----:R-:W-:Y:S01]  /*18b0*/  ENDCOLLECTIVE ;  /* 0x000000000000791b */ /* 0x003fe20003800000 */
.L_x_1293:
[----:B------:R-:W-:Y:S01]  /*18c0*/  HFMA2.MMA R13, -RZ, RZ, 0, 2.384185791015625e-07 ;  /* 0x00000004ff0d7435 */ /* 0x000fe200000001ff */
[----:B------:R-:W-:-:S05]  /*18d0*/  MOV R21, R16 ;  /* 0x0000001000157202 */ /* 0x000fca0000000f00 */
[----:B------:R-:W-:-:S05]  /*18e0*/  FADD.FTZ R7, R22, R21 ;  /* 0x0000001516077221 */ /* 0x000fca0000010000 */
[----:B------:R-:W-:-:S07]  /*18f0*/  MOV R26, R7 ;  /* 0x00000007001a7202 */ /* 0x000fce0000000f00 */
[----:B------:R-:W-:Y:S05]  /*1900*/  WARPSYNC.COLLECTIVE R11, `(.L_x_1294) ;  /* 0x000000000b087348 */ /* 0x000fea0003c00000 */
[----:B------:R0:W1:Y:S02]  /*1910*/  SHFL.BFLY P2, R16, R26, R13, R12 ;  /* 0x0c00000d1a107389 */ /* 0x000064000004000c */
[----:B01----:R-:W-:Y:S01]  /*1920*/  ENDCOLLECTIVE ;  /* 0x000000000000791b */ /* 0x003fe20003800000 */
.L_x_1294:
[----:B------:R-:W-:Y:S01]  /*1930*/  HFMA2.MMA R13, -RZ, RZ, 0, 4.76837158203125e-07 ;  /* 0x00000008ff0d7435 */ /* 0x000fe200000001ff */
[----:B------:R-:W-:-:S05]  /*1940*/  MOV R20, R16 ;  /* 0x0000001000147202 */ /* 0x000fca0000000f00 */
[----:B------:R-:W-:-:S05]  /*1950*/  FADD.FTZ R23, R7, R20 ;  /* 0x0000001407177221 */ /* 0x000fca0000010000 */
[----:B------:R-:W-:-:S07]  /*1960*/  MOV R26, R23 ;  /* 0x00000017001a7202 */ /* 0x000fce0000000f00 */
[----:B------:R-:W-:Y:S05]  /*1970*/  WARPSYNC.COLLECTIVE R11, `(.L_x_1295) ;  /* 0x000000000b087348 */ /* 0x000fea0003c00000 */
[----:B------:R0:W1:Y:S02]  /*1980*/  SHFL.BFLY P2, R16, R26, R13, R12 ;  /* 0x0c00000d1a107389 */ /* 0x000064000004000c */
[----:B01----:R-:W-:Y:S01]  /*1990*/  ENDCOLLECTIVE ;  /* 0x000000000000791b */ /* 0x003fe20003800000 */
.L_x_1295:
[----:B------:R-:W-:Y:S01]  /*19a0*/  HFMA2.MMA R13, -RZ, RZ, 0, 9.5367431640625e-07 ;  /* 0x00000010ff0d7435 */ /* 0x000fe200000001ff */
[----:B------:R-:W-:-:S05]  /*19b0*/  MOV R24, R16 ;  /* 0x0000001000187202 */ /* 0x000fca0000000f00 */
[----:B------:R-:W-:-:S05]  /*19c0*/  FADD.FTZ R24, R23, R24 ;  /* 0x0000001817187221 */ /* 0x000fca0000010000 */
[----:B------:R-:W-:-:S07]  /*19d0*/  MOV R26, R24 ;  /* 0x00000018001a7202 */ /* 0x000fce0000000f00 */
[----:B------:R-:W-:Y:S05]  /*19e0*/  WARPSYNC.COLLECTIVE R11, `(.L_x_1296) ;  /* 0x000000000b087348 */ /* 0x000fea0003c00000 */
[----:B------:R0:W1:Y:S02]  /*19f0*/  SHFL.BFLY P2, R16, R26, R13, R12 ;  /* 0x0c00000d1a107389 */ /* 0x000064000004000c */
[----:B01----:R-:W-:Y:S01]  /*1a00*/  ENDCOLLECTIVE ;  /* 0x000000000000791b */ /* 0x003fe20003800000 */
.L_x_1296:
[----:B------:R-:W-:Y:S05]  /*1a10*/  BRA `(.L_x_1297) ;  /* 0xfffffff400407947 */ /* 0x000fea000383ffff */
.L_x_1298:
        /* <DEDUP_REMOVED lines=14> */
.L_x_3476:


//--------------------- .text._ZN10layer_norm31ln_parallel_residual_bwd_kernelINS_13Kernel_traitsI13__nv_bfloat16S2_fS2_fjLj768ELj1ELj4ELj1ELj16ENS_18Kernel_traits_baseILj768ES2_S2_fS2_fjLj128EEEEELb1ELb1ELb1EEEvNS_9BwdParamsE --------------------------
	.section	.text._ZN10layer_norm31ln_parallel_residual_bwd_kernelINS_13Kernel_traitsI13__nv_bfloat16S2_fS2_fjLj768ELj1ELj4ELj1ELj16ENS_18Kernel_traits_baseILj768ES2_S2_fS2_fjLj128EEEEELb1ELb1ELb1EEEvNS_9BwdParamsE,"ax",@progbits
	.align	128
        .global         _ZN10layer_norm31ln_parallel_residual_bwd_kernelINS_13Kernel_traitsI13__nv_bfloat16S2_fS2_fjLj768ELj1ELj4ELj1ELj16ENS_18Kernel_traits_baseILj768ES2_S2_fS2_fjLj128EEEEELb1ELb1ELb1EEEvNS_9BwdParamsE
        .type           _ZN10layer_norm31ln_parallel_residual_bwd_kernelINS_13Kernel_traitsI13__nv_bfloat16S2_fS2_fjLj768ELj1ELj4ELj1ELj16ENS_18Kernel_traits_baseILj768ES2_S2_fS2_fjLj128EEEEELb1ELb1ELb1EEEvNS_9BwdParamsE,@function
        .size           _ZN10layer_norm31ln_parallel_residual_bwd_kernelINS_13Kernel_traitsI13__nv_bfloat16S2_fS2_fjLj768ELj1ELj4ELj1ELj16ENS_18Kernel_traits_baseILj768ES2_S2_fS2_fjLj128EEEEELb1ELb1ELb1EEEvNS_9BwdParamsE,(.L_x_3477 - _ZN10layer_norm31ln_parallel_residual_bwd_kernelINS_13Kernel_traitsI13__nv_bfloat16S2_fS2_fjLj768ELj1ELj4ELj1ELj16ENS_18Kernel_traits_baseILj768ES2_S2_fS2_fjLj128EEEEELb1ELb1ELb1EEEvNS_9BwdParamsE)
        .other          _ZN10layer_norm31ln_parallel_residual_bwd_kernelINS_13Kernel_traitsI13__nv_bfloat16S2_fS2_fjLj768ELj1ELj4ELj1ELj16ENS_18Kernel_traits_baseILj768ES2_S2_fS2_fjLj128EEEEELb1ELb1ELb1EEEvNS_9BwdParamsE,@"STO_CUDA_ENTRY STV_DEFAULT"
_ZN10layer_norm31ln_parallel_residual_bwd_kernelINS_13Kernel_traitsI13__nv_bfloat16S2_fS2_fjLj768ELj1ELj4ELj1ELj16ENS_18Kernel_traits_baseILj768ES2_S2_fS2_fjLj128EEEEELb1ELb1ELb1EEEvNS_9BwdParamsE:
.text._ZN10layer_norm31ln_parallel_residual_bwd_kernelINS_13Kernel_traitsI13__nv_bfloat16S2_fS2_fjLj768ELj1ELj4ELj1ELj16ENS_18Kernel_traits_baseILj768ES2_S2_fS2_fjLj128EEEEELb1ELb1ELb1EEEvNS_9BwdParamsE:
        /* <DEDUP_REMOVED lines=41> */
.L_x_1300:
        /* <DEDUP_REMOVED lines=38> */
[----:B--2---:R-:W-:Y:S01]  /*04f0*/  PRMT R103, R163, 0x7632, R103 ;  /* 0x00007632a3677816 */ /* 0x004fe20000000067 */
[----:B------:R-:W-:Y:S01]  /*0500*/  IMAD.U32 R164, R162, 0x10000, RZ ;  /* 0x00010000a2a47824 */ /* 0x000fe200078e00ff */
        /* <DEDUP_REMOVED lines=13> */
[----:B------:R-:W-:Y:S02]  /*05e0*/  SHF.L.U32 R162, R156, 0x10, RZ ;  /* 0x000000109ca27819 */ /* 0x000fe400000006ff */
[----:B------:R-:W-:Y:S02]  /*05f0*/  SHF.L.U32 R161, R157, 0x10, RZ ;  /* 0x000000109da17819 */ /* 0x000fe400000006ff */
[----:B------:R-:W-:Y:S01]  /*0600*/  SHF.L.U32 R160, R158, 0x10, RZ ;  /* 0x000000109ea07819 */ /* 0x000fe200000006ff */
[----:B------:R-:W-:Y:S01]  /*0610*/  IMAD.U32 R159, R159, 0x10000, RZ ;  /* 0x000100009f9f7824 */ /* 0x000fe200078e00ff */
[----:B------:R-:W-:Y:S01]  /*0620*/  SHF.L.U32 R158, R152, 0x10, RZ ;  /* 0x00000010989e7819 */ /* 0x000fe200000006ff */
[----:B------:R-:W-:Y:S01]  /*0630*/  IMAD.U32 R103, R103, 0x10000, RZ ;  /* 0x0001000067677824 */ /* 0x000fe200078e00ff */
[----:B------:R-:W-:-:S02]  /*0640*/  SHF.L.U32 R157, R153, 0x10, RZ ;  /* 0x00000010999d7819 */ /* 0x000fc400000006ff */
[----:B------:R-:W-:Y:S02]  /*0650*/  CS2R R152, SRZ ;  /* 0x0000000000987805 */ /* 0x000fe4000001ff00 */
[----:B------:R-:W-:Y:S01]  /*0660*/  SHF.L.U32 R156, R154, 0x10, RZ ;  /* 0x000000109a9c7819 */ /* 0x000fe200000006ff */
[----:B------:R-:W-:Y:S01]  /*0670*/  IMAD.MOV.U32 R154, RZ, RZ, RZ ;  /* 0x000000ffff9a7224 */ /* 0x000fe200078e00ff */
        /* <DEDUP_REMOVED lines=13> */
.L_x_1304:
[----:B---3--:R-:W0:Y:S01]  /*0750*/  LDC.64 R56, c[0x0][0x250] ;  /* 0x00009400ff387b82 */ /* 0x008e220000000a00 */
        /* <DEDUP_REMOVED lines=13> */
[----:B------:R-:W0:Y:S02]  /*0830*/  @P0 LDC.64 R82, c[0x0][0x2c8] ;  /* 0x0000b200ff520b82 */ /* 0x000e240000000a00 */
[----:B--2---:R-:W-:Y:S01]  /*0840*/  IMAD.WIDE.U32 R44, R173, 0x10, R70 ;  /* 0x00000010ad2c7825 */ /* 0x004fe200078e0046 */
[----:B------:R-:W2:Y:S05]  /*0850*/  LDG.E.128 R40, desc[UR4][R68.64] ;  /* 0x0000000444287981 */ /* 0x000eaa000c1e1d00 */
[----:B------:R-:W1:Y:S01]  /*0860*/  LDC.64 R86, c[0x0][0x240] ;  /* 0x00009000ff567b82 */ /* 0x000e620000000a00 */
[C---:B------:R-:W-:Y:S01]  /*0870*/  IMAD.WIDE.U32 R80, R169.reuse, 0x20, R84 ;  /* 0x00000020a9507825 */ /* 0x040fe200078e0054 */
[----:B------:R-:W2:Y:S03]  /*0880*/  LDG.E.128 R48, desc[UR4][R68.64+0x10] ;  /* 0x0000100444307981 */ /* 0x000ea6000c1e1d00 */
[----:B------:R-:W-:Y:S01]  /*0890*/  IMAD.WIDE.U32 R58, R169, 0x10, R70 ;  /* 0x00000010a93a7825 */ /* 0x000fe200078e0046 */
[----:B------:R-:W2:Y:S03]  /*08a0*/  LDG.E.128 R44, desc[UR4][R44.64] ;  /* 0x000000042c2c7981 */ /* 0x000ea6000c1e1d00 */
[----:B------:R-:W-:Y:S01]  /*08b0*/  IMAD.WIDE.U32 R84, R171, 0x20, R84 ;  /* 0x00000020ab547825 */ /* 0x000fe200078e0054 */
[----:B------:R-:W2:Y:S03]  /*08c0*/  LDG.E.128 R52, desc[UR4][R80.64] ;  /* 0x0000000450347981 */ /* 0x000ea6000c1e1d00 */
[----:B---3--:R-:W-:Y:S01]  /*08d0*/  IMAD.WIDE R174, R167, 0x4, R174 ;  /* 0x00000004a7ae7825 */ /* 0x008fe200078e02ae */
[----:B------:R-:W3:Y:S03]  /*08e0*/  LDG.E.128 R56, desc[UR4][R58.64] ;  /* 0x000000043a387981 */ /* 0x000ee6000c1e1d00 */
[----:B------:R-:W-:Y:S01]  /*08f0*/  IMAD.WIDE.U32 R72, R95, 0x10, R70 ;  /* 0x000000105f487825 */ /* 0x000fe200078e0046 */
[----:B------:R-:W3:Y:S04]  /*0900*/  LDG.E.128 R64, desc[UR4][R84.64] ;  /* 0x0000000454407981 */ /* 0x000ee8000c1e1d00 */
[----:B------:R0:W3:Y:S04]  /*0910*/  LDG.E R170, desc[UR4][R174.64] ;  /* 0x00000004aeaa7981 */ /* 0x0000e8000c1e1900 */
[----:B------:R0:W3:Y:S04]  /*0920*/  LDG.E.128 R60, desc[UR4][R80.64+0x10] ;  /* 0x00001004503c7981 */ /* 0x0000e8000c1e1d00 */
[----:B------:R1:W3:Y:S04]  /*0930*/  LDG.E.128 R68, desc[UR4][R84.64+0x10] ;  /* 0x0000100454447981 */ /* 0x0002e8000c1e1d00 */
[----:B------:R-:W3:Y:S01]  /*0940*/  LDG.E.128 R72, desc[UR4][R72.64] ;  /* 0x0000000448487981 */ /* 0x000ee2000c1e1d00 */
[C---:B0-----:R-:W-:Y:S01]  /*0950*/  @P0 IMAD.WIDE.U32 R174, R169.reuse, 0x20, R82 ;  /* 0x00000020a9ae0825 */ /* 0x041fe200078e0052 */
[----:B------:R-:W-:Y:S01]  /*0960*/  ISETP.NE.U32.AND P1, PT, RZ, UR10, PT ;  /* 0x0000000aff007c0c */ /* 0x000fe2000bf25070 */
[----:B------:R-:W0:Y:S08]  /*0970*/  @P0 LDC.64 R80, c[0x0][0x2c8] ;  /* 0x0000b200ff500b82 */ /* 0x000e300000000a00 */
[----:B-1----:R-:W1:Y:S01]  /*0980*/  @P0 LDC.64 R84, c[0x0][0x2c8] ;  /* 0x0000b200ff540b82 */ /* 0x002e620000000a00 */
[----:B------:R-:W-:Y:S01]  /*0990*/  IMAD.WIDE.U32 R82, R169, 0x8, R86 ;  /* 0x00000008a9527825 */ /* 0x000fe200078e0056 */
[----:B------:R-:W5:Y:S04]  /*09a0*/  @P0 LDG.E.128 R12, desc[UR4][R174.64] ;  /* 0x00000004ae0c0981 */ /* 0x000f68000c1e1d00 */
[----:B------:R-:W5:Y:S04]  /*09b0*/  @P0 LDG.E.128 R16, desc[UR4][R174.64+0x10] ;  /* 0x00001004ae100981 */ /* 0x000f68000c1e1d00 */
[----:B------:R-:W5:Y:S01]  /*09c0*/  LDG.E.64 R82, desc[UR4][R82.64] ;  /* 0x0000000452527981 */ /* 0x000f62000c1e1b00 */
[----:B-1----:R-:W-:-:S04]  /*09d0*/  @P0 IMAD.WIDE.U32 R176, R95, 0x20, R84 ;  /* 0x000000205fb00825 */ /* 0x002fc800078e0054 */
[C---:B------:R-:W-:Y:S01]  /*09e0*/  IMAD.WIDE.U32 R84, R173.reuse, 0x8, R86 ;  /* 0x00000008ad547825 */ /* 0x040fe200078e0056 */
[----:B------:R-:W-:Y:S01]  /*09f0*/  ISETP.NE.AND.EX P1, PT, RZ, UR11, PT, P1 ;  /* 0x0000000bff007c0c */ /* 0x000fe2000bf25310 */
[----:B------:R-:W5:Y:S04]  /*0a00*/  @P0 LDG.E.128 R20, desc[UR4][R176.64] ;  /* 0x00000004b0140981 */ /* 0x000f68000c1e1d00 */
[----:B------:R-:W5:Y:S01]  /*0a10*/  LDG.E.64 R84, desc[UR4][R84.64] ;  /* 0x0000000454547981 */ /* 0x000f62000c1e1b00 */
[----:B0-----:R-:W-:-:S03]  /*0a20*/  @P0 IMAD.WIDE.U32 R80, R173, 0x20, R80 ;  /* 0x00000020ad500825 */ /* 0x001fc600078e0050 */
[----:B------:R-:W5:Y:S04]  /*0a30*/  @P0 LDG.E.128 R24, desc[UR4][R176.64+0x10] ;  /* 0x00001004b0180981 */ /* 0x000f68000c1e1d00 */
[----:B------:R-:W0:Y:S01]  /*0a40*/  @P1 LDC.64 R88, c[0x0][0x248] ;  /* 0x00009200ff581b82 */ /* 0x000e220000000a00 */
[----:B------:R-:W-:Y:S01]  /*0a50*/  IMAD.WIDE.U32 R86, R171, 0x8, R86 ;  /* 0x00000008ab567825 */ /* 0x000fe200078e0056 */
[----:B------:R-:W5:Y:S04]  /*0a60*/  @P0 LDG.E.128 R4, desc[UR4][R80.64] ;  /* 0x0000000450040981 */ /* 0x000f68000c1e1d00 */
[----:B------:R-:W5:Y:S02]  /*0a70*/  @P0 LDG.E.128 R8, desc[UR4][R80.64+0x10] ;  /* 0x0000100450080981 */ /* 0x000f64000c1e1d00 */
[----:B------:R-:W1:Y:S08]  /*0a80*/  @P1 LDC.64 R90, c[0x0][0x248] ;  /* 0x00009200ff5a1b82 */ /* 0x000e700000000a00 */
[----:B------:R-:W1:Y:S01]  /*0a90*/  @P1 LDC.64 R92, c[0x0][0x248] ;  /* 0x00009200ff5c1b82 */ /* 0x000e620000000a00 */
[----:B------:R-:W5:Y:S01]  /*0aa0*/  LDG.E.64 R80, desc[UR4][R86.64] ;  /* 0x0000000456507981 */ /* 0x000f62000c1e1b00 */
[----:B0-----:R-:W-:-:S05]  /*0ab0*/  @P1 IMAD.WIDE.U32 R88, R173, 0x8, R88 ;  /* 0x00000008ad581825 */ /* 0x001fca00078e0058 */
[----:B------:R2:W5:Y:S01]  /*0ac0*/  @P1 LDG.E.64 R2, desc[UR4][R88.64] ;  /* 0x0000000458021981 */ /* 0x000562000c1e1b00 */
[----:B-1----:R-:W-:-:S05]  /*0ad0*/  @P1 IMAD.WIDE.U32 R90, R171, 0x8, R90 ;  /* 0x00000008ab5a1825 */ /* 0x002fca00078e005a */
[----:B------:R0:W5:Y:S01]  /*0ae0*/  @P1 LDG.E.64 R78, desc[UR4][R90.64] ;  /* 0x000000045a4e1981 */ /* 0x000162000c1e1b00 */
[----:B------:R-:W-:-:S05]  /*0af0*/  @P1 IMAD.WIDE.U32 R92, R169, 0x8, R92 ;  /* 0x00000008a95c1825 */ /* 0x000fca00078e005c */
[----:B------:R1:W5:Y:S01]  /*0b00*/  @P1 LDG.E.64 R76, desc[UR4][R92.64] ;  /* 0x000000045c4c1981 */ /* 0x000362000c1e1b00 */
[----:B------:R-:W-:Y:S01]  /*0b10*/  UMOV UR6, 0xffffffff ;  /* 0xffffffff00067882 */ /* 0x000fe20000000000 */
[----:B----4-:R-:W-:-:S05]  /*0b20*/  FSEL R0, R0, RZ, !P5 ;  /* 0x000000ff00007208 */ /* 0x010fca0006800000 */
[C-C-:B--2---:R-:W-:Y:S01]  /*0b30*/  FADD.FTZ R89, -R0.reuse, R40.reuse ;  /* 0x0000002800597221 */ /* 0x144fe20000010100 */
[C---:B0-----:R-:W-:Y:S01]  /*0b40*/  FADD.FTZ R91, -R0.reuse, R41 ;  /* 0x00000029005b7221 */ /* 0x041fe20000010100 */
[----:B------:R-:W-:Y:S01]  /*0b50*/  FADD.FTZ R49, -R0, R49 ;  /* 0x0000003100317221 */ /* 0x000fe20000010100 */
[C---:B------:R-:W-:Y:S01]  /*0b60*/  PRMT R40, R44.reuse, 0x7632, R40 ;  /* 0x000076322c287816 */ /* 0x040fe20000000028 */
[----:B------:R-:W-:Y:S01]  /*0b70*/  IMAD.U32 R41, R44, 0x10000, RZ ;  /* 0x000100002c297824 */ /* 0x000fe200078e00ff */
[C---:B------:R-:W-:Y:S02]  /*0b80*/  PRMT R44, R46.reuse, 0x7632, R44 ;  /* 0x000076322e2c7816 */ /* 0x040fe4000000002c */
[----:B------:R-:W-:Y:S02]  /*0b90*/  SHF.L.U32 R87, R46, 0x10, RZ ;  /* 0x000000102e577819 */ /* 0x000fe400000006ff */
[C---:B------:R-:W-:Y:S02]  /*0ba0*/  PRMT R46, R47.reuse, 0x7632, R46 ;  /* 0x000076322f2e7816 */ /* 0x040fe4000000002e */
[----:B------:R-:W-:Y:S01]  /*0bb0*/  SHF.L.U32 R86, R47, 0x10, RZ ;  /* 0x000000102f567819 */ /* 0x000fe200000006ff */
[----:B------:R-:W-:Y:S01]  /*0bc0*/  FADD.FTZ R47, -R0, R48 ;  /* 0x00000030002f7221 */ /* 0x000fe20000010100 */
[C---:B---3--:R-:W-:Y:S01]  /*0bd0*/  PRMT R176, R58.reuse, 0x7632, R176 ;  /* 0x000076323ab07816 */ /* 0x048fe200000000b0 */
[----:B------:R-:W-:-:S02]  /*0be0*/  IMAD.U32 R187, R58, 0x10000, RZ ;  /* 0x000100003abb7824 */ /* 0x000fc400078e00ff */
[----:B------:R-:W-:Y:S01]  /*0bf0*/  FADD.FTZ R203, -R0, R67 ;  /* 0x0000004300cb7221 */ /* 0x000fe20000010100 */
[----:B------:R-:W-:Y:S01]  /*0c00*/  SHF.L.U32 R44, R44, 0x10, RZ ;  /* 0x000000102c2c7819 */ /* 0x000fe200000006ff */
[----:B-1----:R-:W-:Y:S01]  /*0c10*/  FADD.FTZ R93, -R0, R42 ;  /* 0x0000002a005d7221 */ /* 0x002fe20000010100 */
[C---:B------:R-:W-:Y:S01]  /*0c20*/  PRMT R58, R59.reuse, 0x7632, R58 ;  /* 0x000076323b3a7816 */ /* 0x040fe2000000003a */
[C---:B------:R-:W-:Y:S01]  /*0c30*/  FMUL.FTZ R67, R170.reuse, R47 ;  /* 0x0000002faa437220 */ /* 0x040fe20000410000 */
[----:B------:R-:W-:Y:S01]  /*0c40*/  SHF.L.U32 R178, R59, 0x10, RZ ;  /* 0x000000103bb27819 */ /* 0x000fe200000006ff */
        /* <DEDUP_REMOVED lines=19> */
[----:B------:R-:W-:-:S02]  /*0d80*/  IMAD.U32 R40, R40, 0x10000, RZ ;  /* 0x0001000028287824 */ /* 0x000fc400078e00ff */
[----:B------:R-:W-:Y:S01]  /*0d90*/  FMUL.FTZ R59, R166, R41 ;  /* 0x00000029a63b7220 */ /* 0x000fe20000410000 */
[----:B------:R-:W-:Y:S01]  /*0da0*/  FMUL.FTZ R0, R170, R89 ;  /* 0x00000059aa007220 */ /* 0x000fe20000410000 */
[----:B------:R-:W-:Y:S01]  /*0db0*/  PRMT R42, R45, 0x7632, R42 ;  /* 0x000076322d2a7816 */ /* 0x000fe2000000002a */
[----:B------:R-:W-:Y:S01]  /*0dc0*/  FADD.FTZ R136, R87, R136 ;  /* 0x0000008857887221 */ /* 0x000fe20000010000 */
[----:B------:R-:W-:Y:S01]  /*0dd0*/  PRMT R70, R73, 0x7632, R70 ;  /* 0x0000763249467816 */ /* 0x000fe20000000046 */
[-C--:B------:R-:W-:Y:S01]  /*0de0*/  FFMA.FTZ R112, R67, R87.reuse, R112 ;  /* 0x0000005743707223 */ /* 0x080fe20000010070 */
[----:B------:R-:W-:Y:S01]  /*0df0*/  SHF.L.U32 R182, R73, 0x10, RZ ;  /* 0x0000001049b67819 */ /* 0x000fe200000006ff */
[----:B------:R-:W-:Y:S01]  /*0e00*/  FADD.FTZ R135, R44, R135 ;  /* 0x000000872c877221 */ /* 0x000fe20000010000 */
[----:B------:R-:W-:Y:S01]  /*0e10*/  PRMT R186, R74, 0x7632, R186 ;  /* 0x000076324aba7816 */ /* 0x000fe200000000ba */
[-C--:B------:R-:W-:Y:S01]  /*0e20*/  FFMA.FTZ R111, R90, R44.reuse, R111 ;  /* 0x0000002c5a6f7223 */ /* 0x080fe2000001006f */
[----:B------:R-:W-:Y:S01]  /*0e30*/  SHF.L.U32 R71, R74, 0x10, RZ ;  /* 0x000000104a477819 */ /* 0x000fe200000006ff */
[----:B------:R-:W-:Y:S01]  /*0e40*/  FMUL.FTZ R74, R164, R87 ;  /* 0x00000057a44a7220 */ /* 0x000fe20000410000 */
[----:B------:R-:W-:Y:S01]  /*0e50*/  SHF.L.U32 R45, R45, 0x10, RZ ;  /* 0x000000102d2d7819 */ /* 0x000fe200000006ff */
[----:B------:R-:W-:Y:S01]  /*0e60*/  FMUL.FTZ R73, R104, R44 ;  /* 0x0000002c68497220 */ /* 0x000fe20000410000 */
[----:B------:R-:W-:Y:S01]  /*0e70*/  PRMT R48, R56, 0x7632, R48 ;  /* 0x0000763238307816 */ /* 0x000fe20000000030 */
[----:B------:R-:W-:Y:S01]  /*0e80*/  FMUL.FTZ R87, R106, R40 ;  /* 0x000000286a577220 */ /* 0x000fe20000410000 */
[----:B------:R-:W-:Y:S01]  /*0e90*/  FADD.FTZ R44, RZ, R59 ;  /* 0x0000003bff2c7221 */ /* 0x000fe20000010000 */
[----:B------:R-:W-:Y:S01]  /*0ea0*/  FMUL.FTZ R54, R170, R91 ;  /* 0x0000005baa367220 */ /* 0x000fe20000410000 */
[----:B------:R-:W-:Y:S01]  /*0eb0*/  FFMA.FTZ R47, R0, R59, RZ ;  /* 0x0000003b002f7223 */ /* 0x000fe200000100ff */
[----:B------:R-:W-:Y:S01]  /*0ec0*/  FMUL.FTZ R55, R170, R93 ;  /* 0x0000005daa377220 */ /* 0x000fe20000410000 */
[----:B------:R-:W-:Y:S01]  /*0ed0*/  SHF.L.U32 R42, R42, 0x10, RZ ;  /* 0x000000102a2a7819 */ /* 0x000fe200000006ff */
[----:B------:R-:W-:Y:S01]  /*0ee0*/  FMUL.FTZ R64, R165, R45 ;  /* 0x0000002da5407220 */ /* 0x000fe20000410000 */
[----:B------:R-:W-:Y:S01]  /*0ef0*/  SHF.L.U32 R93, R48, 0x10, RZ ;  /* 0x00000010305d7819 */ /* 0x000fe200000006ff */
[----:B------:R-:W-:Y:S01]  /*0f00*/  FADD.FTZ R89, R44, R87 ;  /* 0x000000572c597221 */ /* 0x000fe20000010000 */
[----:B------:R-:W-:Y:S01]  /*0f10*/  FFMA.FTZ R48, R54, R87, R47 ;  /* 0x0000005736307223 */ /* 0x000fe2000001002f */
[----:B------:R-:W-:Y:S01]  /*0f20*/  PRMT R88, R57, 0x7632, R88 ;  /* 0x0000763239587816 */ /* 0x000fe20000000058 */
[----:B------:R-:W-:Y:S01]  /*0f30*/  FMUL.FTZ R92, R105, R42 ;  /* 0x0000002a695c7220 */ /* 0x000fe20000410000 */
[----:B------:R-:W-:Y:S01]  /*0f40*/  SHF.L.U32 R172, R57, 0x10, RZ ;  /* 0x0000001039ac7819 */ /* 0x000fe200000006ff */
[----:B------:R-:W-:Y:S01]  /*0f50*/  FADD.FTZ R89, R89, R64 ;  /* 0x0000004059597221 */ /* 0x000fe20000010000 */
[----:B------:R-:W-:Y:S01]  /*0f60*/  SHF.L.U32 R180, R58, 0x10, RZ ;  /* 0x000000103ab47819 */ /* 0x000fe200000006ff */
[C---:B------:R-:W-:Y:S01]  /*0f70*/  FMUL.FTZ R57, R170.reuse, R43 ;  /* 0x0000002baa397220 */ /* 0x040fe20000410000 */
[----:B------:R-:W-:Y:S01]  /*0f80*/  FFMA.FTZ R58, R55, R64, R48 ;  /* 0x00000040373a7223 */ /* 0x000fe20000010030 */
[----:B------:R-:W-:Y:S01]  /*0f90*/  FMUL.FTZ R65, R170, R191 ;  /* 0x000000bfaa417220 */ /* 0x000fe20000410000 */
[C---:B------:R-:W-:Y:S01]  /*0fa0*/  PRMT R68, R72.reuse, 0x7632, R68 ;  /* 0x0000763248447816 */ /* 0x040fe20000000044 */
[----:B------:R-:W-:Y:S01]  /*0fb0*/  FADD.FTZ R89, R89, R92 ;  /* 0x0000005c59597221 */ /* 0x000fe20000010000 */
[----:B------:R-:W-:Y:S01]  /*0fc0*/  SHF.L.U32 R197, R72, 0x10, RZ ;  /* 0x0000001048c57819 */ /* 0x000fe200000006ff */
        /* <DEDUP_REMOVED lines=28> */
[----:B------:R-:W-:Y:S01]  /*1190*/  FMUL.FTZ R91, R102, R93 ;  /* 0x0000005d665b7220 */ /* 0x000fe20000410000 */
[----:B------:R-:W-:-:S02]  /*11a0*/  FADD.FTZ R68, R175, R60 ;  /* 0x0000003caf447221 */ /* 0x000fc40000010000 */
[----:B------:R-:W-:Y:S01]  /*11b0*/  FFMA.FTZ R89, R51, R60, R172 ;  /* 0x0000003c33597223 */ /* 0x000fe200000100ac */
[----:B------:R-:W-:Y:S01]  /*11c0*/  SHF.L.U32 R174, R88, 0x10, RZ ;  /* 0x0000001058ae7819 */ /* 0x000fe200000006ff */
[----:B------:R-:W-:Y:S02]  /*11d0*/  FADD.FTZ R175, R68, R91 ;  /* 0x0000005b44af7221 */ /* 0x000fe40000010000 */
[C---:B------:R-:W-:Y:S01]  /*11e0*/  FFMA.FTZ R68, R52.reuse, R91, R89 ;  /* 0x0000005b34447223 */ /* 0x040fe20000010059 */
[----:B------:R-:W-:Y:S01]  /*11f0*/  FFMA.FTZ R115, R52, R93, R115 ;  /* 0x0000005d34737223 */ /* 0x000fe20000010073 */
[----:B------:R-:W-:Y:S01]  /*1200*/  FADD.FTZ R139, R93, R139 ;  /* 0x0000008b5d8b7221 */ /* 0x000fe20000010000 */
        /* <DEDUP_REMOVED lines=9> */
[----:B------:R-:W-:Y:S01]  /*12a0*/  FADD.FTZ R181, R71, R152 ;  /* 0x0000009847b57221 */ /* 0x000fe20000010000 */
[----:B------:R-:W-:Y:S01]  /*12b0*/  FMUL.FTZ R177, R100, R176 ;  /* 0x000000b064b17220 */ /* 0x000fe20000410000 */
[----:B------:R-:W-:Y:S01]  /*12c0*/  FADD.FTZ R152, R175, R66 ;  /* 0x00000042af987221 */ /* 0x000fe20000010000 */
[C---:B------:R-:W-:Y:S01]  /*12d0*/  FMUL.FTZ R88, R170.reuse, R189 ;  /* 0x000000bdaa587220 */ /* 0x040fe20000410000 */
[----:B------:R-:W-:Y:S01]  /*12e0*/  FFMA.FTZ R89, R63, R66, R68 ;  /* 0x000000423f597223 */ /* 0x000fe20000010044 */
[----:B------:R-:W-:Y:S01]  /*12f0*/  FADD.FTZ R134, R45, R134 ;  /* 0x000000862d867221 */ /* 0x000fe20000010000 */
[----:B------:R-:W-:Y:S01]  /*1300*/  FFMA.FTZ R110, R55, R45, R110 ;  /* 0x0000002d376e7223 */ /* 0x000fe2000001006e */
[----:B------:R-:W-:Y:S01]  /*1310*/  FMUL.FTZ R45, R170, R205 ;  /* 0x000000cdaa2d7220 */ /* 0x000fe20000410000 */
[----:B------:R-:W-:Y:S01]  /*1320*/  FADD.FTZ R175, R152, R177 ;  /* 0x000000b198af7221 */ /* 0x000fe20000010000 */
[----:B------:R-:W-:Y:S01]  /*1330*/  FFMA.FTZ R68, R88, R177, R89 ;  /* 0x000000b158447223 */ /* 0x000fe20000010059 */
[----:B------:R-:W-:Y:S01]  /*1340*/  FFMA.FTZ R107, R54, R40, R107 ;  /* 0x00000028366b7223 */ /* 0x000fe2000001006b */
[----:B------:R-:W-:Y:S01]  /*1350*/  FADD.FTZ R131, R40, R131 ;  /* 0x0000008328837221 */ /* 0x000fe20000010000 */
[----:B------:R-:W-:Y:S01]  /*1360*/  FADD.FTZ R140, R179, R140 ;  /* 0x0000008cb38c7221 */ /* 0x000fe20000010000 */
[----:B------:R-:W-:Y:S01]  /*1370*/  FFMA.FTZ R116, R51, R179, R116 ;  /* 0x000000b333747223 */ /* 0x000fe20000010074 */
        /* <DEDUP_REMOVED lines=17> */
[----:B------:R-:W-:Y:S01]  /*1490*/  SHF.L.U32 R184, R70, 0x10, RZ ;  /* 0x0000001046b87819 */ /* 0x000fe200000006ff */
[----:B------:R-:W-:Y:S01]  /*14a0*/  FMUL.FTZ R42, R170, R203 ;  /* 0x000000cbaa2a7220 */ /* 0x000fe20000410000 */
[----:B------:R-:W-:Y:S01]  /*14b0*/  FMUL.FTZ R172, R156, R71 ;  /* 0x000000479cac7220 */ /* 0x000fe20000410000 */
[----:B------:R-:W-:Y:S01]  /*14c0*/  FMUL.FTZ R71, R98, R178 ;  /* 0x000000b262477220 */ /* 0x000fe20000410000 */
[----:B------:R-:W-:Y:S01]  /*14d0*/  FADD.FTZ R68, R123, R58 ;  /* 0x0000003a7b447221 */ /* 0x000fe20000010000 */
[----:B------:R-:W-:Y:S01]  /*14e0*/  FFMA.FTZ R123, R41, R58, R128 ;  /* 0x0000003a297b7223 */ /* 0x000fe20000010080 */
[----:B------:R-:W-:Y:S01]  /*14f0*/  FADD.FTZ R143, R176, R143 ;  /* 0x0000008fb08f7221 */ /* 0x000fe20000010000 */
[----:B------:R-:W-:Y:S01]  /*1500*/  FFMA.FTZ R119, R88, R176, R119 ;  /* 0x000000b058777223 */ /* 0x000fe20000010077 */
[----:B------:R-:W-:Y:S01]  /*1510*/  FFMA.FTZ R176, R42, R184, R125 ;  /* 0x000000b82ab07223 */ /* 0x000fe2000001007d */
[----:B------:R-:W-:Y:S01]  /*1520*/  PRMT R61, R75, 0x7632, R61 ;  /* 0x000076324b3d7816 */ /* 0x000fe2000000003d */
[----:B------:R-:W-:Y:S01]  /*1530*/  FADD.FTZ R125, R68, R71 ;  /* 0x00000047447d7221 */ /* 0x000fe20000010000 */
[----:B------:R-:W-:Y:S01]  /*1540*/  FMUL.FTZ R43, R170, R201 ;  /* 0x000000c9aa2b7220 */ /* 0x000fe20000410000 */
[----:B------:R-:W-:Y:S01]  /*1550*/  FMUL.FTZ R70, R157, R182 ;  /* 0x000000b69d467220 */ /* 0x000fe20000410000 */
[----:B------:R-:W-:Y:S01]  /*1560*/  FFMA.FTZ R68, R40, R71, R123 ;  /* 0x0000004728447223 */ /* 0x000fe2000001007b */
[----:B------:R-:W-:Y:S01]  /*1570*/  FADD.FTZ R147, R178, R147 ;  /* 0x00000093b2937221 */ /* 0x000fe20000010000 */
[----:B------:R-:W-:Y:S01]  /*1580*/  SHF.L.U32 R178, R61, 0x10, RZ ;  /* 0x000000103db27819 */ /* 0x000fe200000006ff */
[----:B------:R-:W-:Y:S01]  /*1590*/  FMUL.FTZ R61, R97, R184 ;  /* 0x000000b8613d7220 */ /* 0x000fe20000410000 */
[----:B------:R-:W-:Y:S01]  /*15a0*/  FADD.FTZ R128, R125, R70 ;  /* 0x000000467d807221 */ /* 0x000fe20000010000 */
[----:B------:R-:W-:Y:S01]  /*15b0*/  FFMA.FTZ R123, R43, R70, R68 ;  /* 0x000000462b7b7223 */ /* 0x000fe20000010044 */
[----:B------:R-:W-:-:S02]  /*15c0*/  SHF.L.U32 R186, R186, 0x10, RZ ;  /* 0x00000010baba7819 */ /* 0x000fc400000006ff */
        /* <DEDUP_REMOVED lines=8> */
[----:B------:R-:W-:Y:S01]  /*1650*/  FFMA.FTZ R117, R56, R174, R117 ;  /* 0x000000ae38757223 */ /* 0x000fe20000010075 */
[----:B------:R-:W-:Y:S01]  /*1660*/  FADD.FTZ R141, R174, R141 ;  /* 0x0000008dae8d7221 */ /* 0x000fe20000010000 */
        /* <DEDUP_REMOVED lines=44> */
[----:B------:R0:W1:Y:S01]  /*1930*/  SHFL.BFLY PT, R187, R184, 0x10, 0x1f ;  /* 0x0e001f00b8bb7f89 */ /* 0x00006200000e0000 */
[----:B------:R-:W-:Y:S01]  /*1940*/  IMAD.MOV.U32 R123, RZ, RZ, R152 ;  /* 0x000000ffff7b7224 */ /* 0x000fe200078e0098 */
[----:B------:R-:W-:Y:S02]  /*1950*/  MOV R152, R181 ;  /* 0x000000b500987202 */ /* 0x000fe40000000f00 */
[----:B------:R0:W2:Y:S05]  /*1960*/  SHFL.BFLY PT, R189, R186, 0x10, 0x1f ;  /* 0x0e001f00babd7f89 */ /* 0x0000aa00000e0000 */
.L_x_1316:
[----:B-1----:R-:W-:Y:S01]  /*1970*/  FADD.FTZ R187, R184, R187 ;  /* 0x000000bbb8bb7221 */ /* 0x002fe20000010000 */
[----:B--2---:R-:W-:Y:S01]  /*1980*/  FADD.FTZ R183, R186, R189 ;  /* 0x000000bdbab77221 */ /* 0x004fe20000010000 */
[----:B------:R-:W-:Y:S02]  /*1990*/  ISETP.NE.U32.AND P2, PT, RZ, UR18, PT ;  /* 0x00000012ff007c0c */ /* 0x000fe4000bf45070 */
[----:B------:R-:W-:Y:S01]  /*19a0*/  FMUL.FTZ R182, R187, UR9 ;  /* 0x00000009bbb67c20 */ /* 0x000fe20008410000 */
[----:B------:R-:W-:Y:S01]  /*19b0*/  FMUL.FTZ R183, R183, UR9 ;  /* 0x00000009b7b77c20 */ /* 0x000fe20008410000 */
[----:B------:R-:W-:Y:S02]  /*19c0*/  ISETP.NE.AND.EX P2, PT, RZ, UR19, PT, P2 ;  /* 0x00000013ff007c0c */ /* 0x000fe4000bf45320 */
[----:B-----5:R-:W-:Y:S02]  /*19d0*/  MOV R176, R84 ;  /* 0x0000005400b07202 */ /* 0x020fe40000000f00 */
[----:B------:R-:W-:-:S02]  /*19e0*/  FSEL R182, R182, RZ, !P5 ;  /* 0x000000ffb6b67208 */ /* 0x000fc40006800000 */
[----:B------:R-:W-:Y:S02]  /*19f0*/  @P1 MOV R178, R2 ;  /* 0x0000000200b21202 */ /* 0x000fe40000000f00 */
        /* <DEDUP_REMOVED lines=9> */
[C---:B------:R-:W-:Y:S01]  /*1a90*/  FMUL.FTZ R189, R170.reuse, R59 ;  /* 0x0000003baabd7220 */ /* 0x040fe20000410000 */
[C---:B------:R-:W-:Y:S01]  /*1aa0*/  FMUL.FTZ R64, R170.reuse, R87 ;  /* 0x00000057aa407220 */ /* 0x040fe20000410000 */
[----:B------:R-:W-:Y:S01]  /*1ab0*/  FMUL.FTZ R193, R170, R55 ;  /* 0x00000037aac17220 */ /* 0x000fe20000410000 */
[-C--:B------:R-:W-:Y:S01]  /*1ac0*/  FFMA.FTZ R90, R90, R183.reuse, R182 ;  /* 0x000000b75a5a7223 */ /* 0x080fe200000100b6 */
[----:B------:R-:W-:Y:S01]  /*1ad0*/  @P2 FADD.FTZ R189, R4, R189 ;  /* 0x000000bd04bd2221 */ /* 0x000fe20000010000 */
[----:B------:R-:W-:Y:S01]  /*1ae0*/  @P2 FADD.FTZ R64, R5, R64 ;  /* 0x0000004005402221 */ /* 0x000fe20000010000 */
[----:B------:R-:W-:Y:S01]  /*1af0*/  @P1 LOP3.LUT P6, RZ, R178, 0xff, RZ, 0xc0, !PT ;  /* 0x000000ffb2ff1812 */ /* 0x000fe200078cc0ff */
[----:B------:R-:W-:Y:S01]  /*1b00*/  FFMA.FTZ R67, R67, R183, R182 ;  /* 0x000000b743437223 */ /* 0x000fe200000100b6 */
[----:B------:R-:W-:Y:S01]  /*1b10*/  FMUL.FTZ R54, R189, UR14 ;  /* 0x0000000ebd367c20 */ /* 0x000fe20008410000 */
[----:B------:R-:W-:Y:S01]  /*1b20*/  FMUL.FTZ R188, R170, R57 ;  /* 0x00000039aabc7220 */ /* 0x000fe20000410000 */
[----:B------:R-:W-:Y:S01]  /*1b30*/  @P2 FADD.FTZ R193, R6, R193 ;  /* 0x000000c106c12221 */ /* 0x000fe20000010000 */
[----:B------:R-:W-:Y:S01]  /*1b40*/  FADD.FTZ R59, R73, -R90 ;  /* 0x8000005a493b7221 */ /* 0x000fe20000010000 */
[----:B------:R-:W-:Y:S01]  /*1b50*/  FMUL.FTZ R92, R64, UR14 ;  /* 0x0000000e405c7c20 */ /* 0x000fe20008410000 */
[----:B------:R-:W-:Y:S01]  /*1b60*/  LOP3.LUT P3, RZ, R84, 0xff00, RZ, 0xc0, !PT ;  /* 0x0000ff0054ff7812 */ /* 0x000fe2000786c0ff */
[----:B------:R-:W-:Y:S01]  /*1b70*/  FFMA.FTZ R50, R50, R183, R182 ;  /* 0x000000b732327223 */ /* 0x000fe200000100b6 */
[----:B------:R-:W-:Y:S01]  /*1b80*/  FSEL R0, R54, RZ, P4 ;  /* 0x000000ff36007208 */ /* 0x000fe20002000000 */
[----:B------:R-:W-:Y:S01]  /*1b90*/  FADD.FTZ R191, R74, -R67 ;  /* 0x800000434abf7221 */ /* 0x000fe20000010000 */
[----:B------:R-:W-:Y:S01]  /*1ba0*/  @P1 LOP3.LUT P4, RZ, R2, 0xff00, RZ, 0xc0, !PT ;  /* 0x0000ff0002ff1812 */ /* 0x000fe2000788c0ff */
[----:B------:R-:W-:Y:S01]  /*1bb0*/  @P2 FADD.FTZ R188, R7, R188 ;  /* 0x000000bc07bc2221 */ /* 0x000fe20000010000 */
[----:B------:R-:W-:Y:S01]  /*1bc0*/  @P1 FSEL R90, R54, RZ, P6 ;  /* 0x000000ff365a1208 */ /* 0x000fe20003000000 */
[----:B------:R-:W-:Y:S01]  /*1bd0*/  FMUL.FTZ R73, R193, UR14 ;  /* 0x0000000ec1497c20 */ /* 0x000fe20008410000 */
[----:B------:R-:W-:Y:S01]  /*1be0*/  LOP3.LUT P6, RZ, R84, 0xff0000, RZ, 0xc0, !PT ;  /* 0x00ff000054ff7812 */ /* 0x000fe200078cc0ff */
[----:B------:R-:W-:Y:S01]  /*1bf0*/  FMUL.FTZ R54, R170, R59 ;  /* 0x0000003baa367220 */ /* 0x000fe20000410000 */
[----:B------:R-:W-:Y:S01]  /*1c00*/  FFMA.FTZ R69, R69, R183, R182 ;  /* 0x000000b745457223 */ /* 0x000fe200000100b6 */
[C---:B------:R-:W-:Y:S01]  /*1c10*/  FSEL R67, R92.reuse, RZ, P3 ;  /* 0x000000ff5c437208 */ /* 0x040fe20001800000 */
[----:B------:R-:W-:Y:S01]  /*1c20*/  FADD.FTZ R49, R49, -R50 ;  /* 0x8000003231317221 */ /* 0x000fe20000010000 */
[----:B------:R-:W-:Y:S01]  /*1c30*/  @P1 FSEL R92, R92, RZ, P4 ;  /* 0x000000ff5c5c1208 */ /* 0x000fe20002000000 */
[----:B------:R-:W-:Y:S01]  /*1c40*/  FMUL.FTZ R191, R170, R191 ;  /* 0x000000bfaabf7220 */ /* 0x000fe20000410000 */
[----:B------:R-:W-:Y:S01]  /*1c50*/  FMUL.FTZ R87, R188, UR14 ;  /* 0x0000000ebc577c20 */ /* 0x000fe20008410000 */
[----:B------:R-:W-:Y:S01]  /*1c60*/  LOP3.LUT P4, RZ, R84, 0xff000000, RZ, 0xc0, !PT ;  /* 0xff00000054ff7812 */ /* 0x000fe2000788c0ff */
[----:B------:R-:W-:Y:S01]  /*1c70*/  @P2 FADD.FTZ R54, R9, R54 ;  /* 0x0000003609362221 */ /* 0x000fe20000010000 */
[----:B------:R-:W-:Y:S01]  /*1c80*/  FSEL R57, R73, RZ, P6 ;  /* 0x000000ff49397208 */ /* 0x000fe20003000000 */
[-CC-:B------:R-:W-:Y:S01]  /*1c90*/  FFMA.FTZ R51, R51, R183.reuse, R182.reuse ;  /* 0x000000b733337223 */ /* 0x180fe200000100b6 */
[----:B------:R-:W-:Y:S01]  /*1ca0*/  @P1 LOP3.LUT P6, RZ, R2, 0xff000000, RZ, 0xc0, !PT ;  /* 0xff00000002ff1812 */ /* 0x000fe200078cc0ff */
[----:B------:R-:W-:Y:S01]  /*1cb0*/  FFMA.FTZ R50, R56, R183, R182 ;  /* 0x000000b738327223 */ /* 0x000fe200000100b6 */
[----:B------:R-:W-:Y:S01]  /*1cc0*/  FADD.FTZ R69, R86, -R69 ;  /* 0x8000004556457221 */ /* 0x000fe20000010000 */
[----:B------:R-:W-:Y:S01]  /*1cd0*/  FMUL.FTZ R56, R170, R49 ;  /* 0x00000031aa387220 */ /* 0x000fe20000410000 */
[----:B------:R-:W-:Y:S01]  /*1ce0*/  @P1 LOP3.LUT P3, RZ, R2, 0xff0000, RZ, 0xc0, !PT ;  /* 0x00ff000002ff1812 */ /* 0x000fe2000786c0ff */
[----:B------:R-:W-:Y:S01]  /*1cf0*/  @P2 FADD.FTZ R191, R8, R191 ;  /* 0x000000bf08bf2221 */ /* 0x000fe20000010000 */
[C---:B------:R-:W-:Y:S01]  /*1d00*/  FSEL R74, R87.reuse, RZ, P4 ;  /* 0x000000ff574a7208 */ /* 0x040fe20002000000 */
[----:B------:R-:W-:Y:S01]  /*1d10*/  FMUL.FTZ R176, R54, UR14 ;  /* 0x0000000e36b07c20 */ /* 0x000fe20008410000 */
[----:B------:R-:W-:Y:S01]  /*1d20*/  @P1 FSEL R87, R87, RZ, P6 ;  /* 0x000000ff57571208 */ /* 0x000fe20003000000 */
[----:B------:R-:W-:Y:S01]  /*1d30*/  FADD.FTZ R51, R60, -R51 ;  /* 0x800000333c337221 */ /* 0x000fe20000010000 */
[----:B------:R-:W-:Y:S01]  /*1d40*/  LOP3.LUT P6, RZ, R85, 0xff00, RZ, 0xc0, !PT ;  /* 0x0000ff0055ff7812 */ /* 0x000fe200078cc0ff */
[C---:B------:R-:W-:Y:S01]  /*1d50*/  FMUL.FTZ R55, R170.reuse, R69 ;  /* 0x00000045aa377220 */ /* 0x040fe20000410000 */
[----:B------:R-:W-:Y:S01]  /*1d60*/  @P2 FADD.FTZ R56, R11, R56 ;  /* 0x000000380b382221 */ /* 0x000fe20000010000 */
[----:B------:R-:W-:Y:S01]  /*1d70*/  @P1 FSEL R73, R73, RZ, P3 ;  /* 0x000000ff49491208 */ /* 0x000fe20001800000 */
[----:B------:R-:W-:Y:S01]  /*1d80*/  FMUL.FTZ R86, R191, UR14 ;  /* 0x0000000ebf567c20 */ /* 0x000fe20008410000 */
[----:B------:R-:W-:Y:S01]  /*1d90*/  LOP3.LUT P3, RZ, R85, 0xff, RZ, 0xc0, !PT ;  /* 0x000000ff55ff7812 */ /* 0x000fe2000786c0ff */
[----:B------:R-:W-:Y:S01]  /*1da0*/  FMUL.FTZ R49, R170, R51 ;  /* 0x00000033aa317220 */ /* 0x000fe20000410000 */
[----:B------:R-:W-:Y:S01]  /*1db0*/  @P1 LOP3.LUT P4, RZ, R3, 0xff, RZ, 0xc0, !PT ;  /* 0x000000ff03ff1812 */ /* 0x000fe2000788c0ff */
[----:B------:R-:W-:Y:S01]  /*1dc0*/  @P2 FADD.FTZ R55, R10, R55 ;  /* 0x000000370a372221 */ /* 0x000fe20000010000 */
[----:B------:R-:W-:Y:S01]  /*1dd0*/  FSEL R69, R176, RZ, P6 ;  /* 0x000000ffb0457208 */ /* 0x000fe20003000000 */
[-CC-:B------:R-:W-:Y:S01]  /*1de0*/  FFMA.FTZ R52, R52, R183.reuse, R182.reuse ;  /* 0x000000b734347223 */ /* 0x180fe200000100b6 */
[-C--:B------:R-:W-:Y:S01]  /*1df0*/  FFMA.FTZ R63, R63, R183.reuse, R182 ;  /* 0x000000b73f3f7223 */ /* 0x080fe200000100b6 */
[----:B------:R-:W-:Y:S01]  /*1e00*/  FMUL.FTZ R51, R56, UR14 ;  /* 0x0000000e38337c20 */ /* 0x000fe20008410000 */
[----:B------:R-:W-:Y:S01]  /*1e10*/  LOP3.LUT P6, RZ, R85, 0xff000000, RZ, 0xc0, !PT ;  /* 0xff00000055ff7812 */ /* 0x000fe200078cc0ff */
[----:B------:R-:W-:Y:S01]  /*1e20*/  IMAD.MOV.U32 R59, RZ, RZ, R82 ;  /* 0x000000ffff3b7224 */ /* 0x000fe200078e0052 */
[C---:B------:R-:W-:Y:S01]  /*1e30*/  FSEL R84, R86.reuse, RZ, P3 ;  /* 0x000000ff56547208 */ /* 0x040fe20001800000 */
[-C--:B------:R-:W-:Y:S01]  /*1e40*/  FFMA.FTZ R53, R53, R183.reuse, R182 ;  /* 0x000000b735357223 */ /* 0x080fe200000100b6 */
[----:B------:R-:W-:Y:S01]  /*1e50*/  @P1 LOP3.LUT P3, RZ, R3, 0xff00, RZ, 0xc0, !PT ;  /* 0x0000ff0003ff1812 */ /* 0x000fe2000786c0ff */
[----:B------:R-:W-:Y:S01]  /*1e60*/  FMUL.FTZ R179, R55, UR14 ;  /* 0x0000000e37b37c20 */ /* 0x000fe20008410000 */
[----:B------:R-:W-:Y:S01]  /*1e70*/  @P1 FSEL R86, R86, RZ, P4 ;  /* 0x000000ff56561208 */ /* 0x000fe20002000000 */
[----:B------:R-:W-:Y:S01]  /*1e80*/  FADD.FTZ R91, R91, -R52 ;  /* 0x800000345b5b7221 */ /* 0x000fe20000010000 */
[----:B------:R-:W-:Y:S01]  /*1e90*/  FADD.FTZ R63, R66, -R63 ;  /* 0x8000003f423f7221 */ /* 0x000fe20000010000 */
[----:B------:R-:W-:Y:S01]  /*1ea0*/  LOP3.LUT P4, RZ, R85, 0xff0000, RZ, 0xc0, !PT ;  /* 0x00ff000055ff7812 */ /* 0x000fe2000788c0ff */
[----:B------:R-:W-:Y:S01]  /*1eb0*/  FFMA.FTZ R65, R65, R183, R182 ;  /* 0x000000b741417223 */ /* 0x000fe200000100b6 */
[----:B------:R-:W-:Y:S01]  /*1ec0*/  FSEL R66, R51, RZ, P6 ;  /* 0x000000ff33427208 */ /* 0x000fe20003000000 */
[----:B------:R-:W-:Y:S01]  /*1ed0*/  FADD.FTZ R53, R62, -R53 ;  /* 0x800000353e357221 */ /* 0x000fe20000010000 */
[----:B------:R-:W-:Y:S01]  /*1ee0*/  @P1 LOP3.LUT P6, RZ, R3, 0xff000000, RZ, 0xc0, !PT ;  /* 0xff00000003ff1812 */ /* 0x000fe200078cc0ff */
[----:B------:R-:W-:Y:S01]  /*1ef0*/  FADD.FTZ R93, R93, -R50 ;  /* 0x800000325d5d7221 */ /* 0x000fe20000010000 */
[----:B------:R-:W-:Y:S01]  /*1f00*/  @P1 FSEL R85, R176, RZ, P3 ;  /* 0x000000ffb0551208 */ /* 0x000fe20001800000 */
[----:B------:R-:W-:Y:S01]  /*1f10*/  @P2 FADD.FTZ R49, R12, R49 ;  /* 0x000000310c312221 */ /* 0x000fe20000010000 */
[----:B------:R-:W-:Y:S01]  /*1f20*/  LOP3.LUT P3, RZ, R59, 0xff, RZ, 0xc0, !PT ;  /* 0x000000ff3bff7812 */ /* 0x000fe2000786c0ff */
[----:B------:R-:W-:Y:S01]  /*1f30*/  FMUL.FTZ R50, R170, R91 ;  /* 0x0000005baa327220 */ /* 0x000fe20000410000 */
[----:B------:R-:W-:Y:S01]  /*1f40*/  FSEL R59, R179, RZ, P4 ;  /* 0x000000ffb33b7208 */ /* 0x000fe20002000000 */
[----:B------:R-:W-:Y:S01]  /*1f50*/  FADD.FTZ R65, R72, -R65 ;  /* 0x8000004148417221 */ /* 0x000fe20000010000 */
[----:B------:R-:W-:Y:S01]  /*1f60*/  @P1 LOP3.LUT P4, RZ, R3, 0xff0000, RZ, 0xc0, !PT ;  /* 0x00ff000003ff1812 */ /* 0x000fe2000788c0ff */
[----:B0-----:R-:W-:Y:S01]  /*1f70*/  FMUL.FTZ R184, R49, UR14 ;  /* 0x0000000e31b87c20 */ /* 0x001fe20008410000 */
[----:B------:R-:W-:Y:S01]  /*1f80*/  @P1 FSEL R72, R51, RZ, P6 ;  /* 0x000000ff33481208 */ /* 0x000fe20003000000 */
[----:B------:R-:W-:Y:S01]  /*1f90*/  FMUL.FTZ R51, R170, R53 ;  /* 0x00000035aa337220 */ /* 0x000fe20000410000 */
[----:B------:R-:W-:Y:S01]  /*1fa0*/  @P1 MOV R178, R76 ;  /* 0x0000004c00b21202 */ /* 0x000fe20000000f00 */
[----:B------:R-:W-:Y:S01]  /*1fb0*/  @P2 FADD.FTZ R50, R13, R50 ;  /* 0x000000320d322221 */ /* 0x000fe20000010000 */
[----:B------:R-:W-:Y:S01]  /*1fc0*/  FFMA.FTZ R88, R88, R183, R182 ;  /* 0x000000b758587223 */ /* 0x000fe200000100b6 */
[----:B------:R-:W-:Y:S01]  /*1fd0*/  @P1 FSEL R176, R179, RZ, P4 ;  /* 0x000000ffb3b01208 */ /* 0x000fe20002000000 */
[----:B------:R-:W-:Y:S01]  /*1fe0*/  @P2 FADD.FTZ R51, R14, R51 ;  /* 0x000000330e332221 */ /* 0x000fe20000010000 */
[----:B------:R-:W-:Y:S01]  /*1ff0*/  @P1 LOP3.LUT P4, RZ, R178, 0xff, RZ, 0xc0, !PT ;  /* 0x000000ffb2ff1812 */ /* 0x000fe2000788c0ff */
[----:B------:R-:W-:Y:S01]  /*2000*/  FMUL.FTZ R52, R170, R93 ;  /* 0x0000005daa347220 */ /* 0x000fe20000410000 */
[----:B------:R-:W-:Y:S01]  /*2010*/  FMUL.FTZ R185, R50, UR14 ;  /* 0x0000000e32b97c20 */ /* 0x000fe20008410000 */
[----:B------:R-:W-:Y:S01]  /*2020*/  FADD.FTZ R177, R177, -R88 ;  /* 0x80000058b1b17221 */ /* 0x000fe20000010000 */
[----:B------:R-:W-:Y:S01]  /*2030*/  LOP3.LUT P6, RZ, R82, 0xff00, RZ, 0xc0, !PT ;  /* 0x0000ff0052ff7812 */ /* 0x000fe200078cc0ff */
[----:B------:R-:W-:Y:S01]  /*2040*/  FFMA.FTZ R46, R46, R183, R182 ;  /* 0x000000b72e2e7223 */ /* 0x000fe200000100b6 */
[----:B------:R-:W-:Y:S01]  /*2050*/  FSEL R91, R184, RZ, P3 ;  /* 0x000000ffb85b7208 */ /* 0x000fe20001800000 */
[----:B------:R-:W-:Y:S01]  /*2060*/  FMUL.FTZ R179, R51, UR14 ;  /* 0x0000000e33b37c20 */ /* 0x000fe20008410000 */
[----:B------:R-:W-:Y:S01]  /*2070*/  @P1 LOP3.LUT P3, RZ, R76, 0xff00, RZ, 0xc0, !PT ;  /* 0x0000ff004cff1812 */ /* 0x000fe2000786c0ff */
[----:B------:R-:W-:Y:S01]  /*2080*/  @P2 FADD.FTZ R52, R15, R52 ;  /* 0x000000340f342221 */ /* 0x000fe20000010000 */
[----:B------:R-:W-:Y:S01]  /*2090*/  @P1 FSEL R184, R184, RZ, P4 ;  /* 0x000000ffb8b81208 */ /* 0x000fe20002000000 */
[----:B------:R-:W-:Y:S01]  /*20a0*/  FMUL.FTZ R53, R170, R63 ;  /* 0x0000003faa357220 */ /* 0x000fe20000410000 */
[----:B------:R-:W-:Y:S01]  /*20b0*/  LOP3.LUT P4, RZ, R82, 0xff0000, RZ, 0xc0, !PT ;  /* 0x00ff000052ff7812 */ /* 0x000fe2000788c0ff */
[----:B------:R-:W-:Y:S01]  /*20c0*/  FMUL.FTZ R60, R170, R177 ;  /* 0x000000b1aa3c7220 */ /* 0x000fe20000410000 */
[----:B------:R-:W-:Y:S01]  /*20d0*/  FSEL R88, R185, RZ, P6 ;  /* 0x000000ffb9587208 */ /* 0x000fe20003000000 */
[----:B------:R-:W-:Y:S01]  /*20e0*/  FFMA.FTZ R41, R41, R183, R182 ;  /* 0x000000b729297223 */ /* 0x000fe200000100b6 */
[----:B------:R-:W-:Y:S01]  /*20f0*/  @P1 FSEL R185, R185, RZ, P3 ;  /* 0x000000ffb9b91208 */ /* 0x000fe20001800000 */
[----:B------:R-:W-:Y:S01]  /*2100*/  FADD.FTZ R89, R89, -R46 ;  /* 0x8000002e59597221 */ /* 0x000fe20000010000 */
[----:B------:R-:W-:Y:S01]  /*2110*/  LOP3.LUT P3, RZ, R82, 0xff000000, RZ, 0xc0, !PT ;  /* 0xff00000052ff7812 */ /* 0x000fe2000786c0ff */
[----:B------:R-:W-:Y:S01]  /*2120*/  FMUL.FTZ R180, R52, UR14 ;  /* 0x0000000e34b47c20 */ /* 0x000fe20008410000 */
[----:B------:R-:W-:Y:S01]  /*2130*/  FSEL R82, R179, RZ, P4 ;  /* 0x000000ffb3527208 */ /* 0x000fe20002000000 */
[----:B------:R-:W-:Y:S01]  /*2140*/  @P2 FADD.FTZ R53, R16, R53 ;  /* 0x0000003510352221 */ /* 0x000fe20000010000 */
[C---:B------:R-:W-:Y:S01]  /*2150*/  @P1 LOP3.LUT P6, RZ, R76.reuse, 0xff0000, RZ, 0xc0, !PT ;  /* 0x00ff00004cff1812 */ /* 0x040fe200078cc0ff */
[----:B------:R-:W-:Y:S01]  /*2160*/  @P2 FADD.FTZ R60, R17, R60 ;  /* 0x0000003c113c2221 */ /* 0x000fe20000010000 */
[----:B------:R-:W-:Y:S01]  /*2170*/  @P1 LOP3.LUT P4, RZ, R76, 0xff000000, RZ, 0xc0, !PT ;  /* 0xff0000004cff1812 */ /* 0x000fe2000788c0ff */
[----:B------:R-:W-:Y:S01]  /*2180*/  FADD.FTZ R41, R58, -R41 ;  /* 0x800000293a297221 */ /* 0x000fe20000010000 */
[----:B------:R-:W-:Y:S01]  /*2190*/  FMUL.FTZ R58, R170, R89 ;  /* 0x00000059aa3a7220 */ /* 0x000fe20000410000 */
[----:B------:R-:W-:Y:S01]  /*21a0*/  FSEL R93, R180, RZ, P3 ;  /* 0x000000ffb45d7208 */ /* 0x000fe20001800000 */
[----:B------:R-:W-:Y:S01]  /*21b0*/  FMUL.FTZ R181, R53, UR14 ;  /* 0x0000000e35b57c20 */ /* 0x000fe20008410000 */
[----:B------:R-:W-:Y:S01]  /*21c0*/  @P1 FSEL R179, R179, RZ, P6 ;  /* 0x000000ffb3b31208 */ /* 0x000fe20003000000 */
[----:B------:R-:W-:Y:S01]  /*21d0*/  FMUL.FTZ R62, R60, UR14 ;  /* 0x0000000e3c3e7c20 */ /* 0x000fe20008410000 */
[----:B------:R-:W-:Y:S01]  /*21e0*/  @P1 FSEL R180, R180, RZ, P4 ;  /* 0x000000ffb4b41208 */ /* 0x000fe20002000000 */
[----:B------:R-:W-:Y:S01]  /*21f0*/  FMUL.FTZ R63, R170, R65 ;  /* 0x00000041aa3f7220 */ /* 0x000fe20000410000 */
[----:B------:R-:W-:Y:S01]  /*2200*/  LOP3.LUT P6, RZ, R83, 0xff, RZ, 0xc0, !PT ;  /* 0x000000ff53ff7812 */ /* 0x000fe200078cc0ff */
[----:B------:R-:W-:Y:S01]  /*2210*/  @P2 FADD.FTZ R58, R19, R58 ;  /* 0x0000003a133a2221 */ /* 0x000fe20000010000 */
[----:B------:R-:W-:Y:S01]  /*2220*/  LOP3.LUT P4, RZ, R83, 0xff00, RZ, 0xc0, !PT ;  /* 0x0000ff0053ff7812 */ /* 0x000fe2000788c0ff */
[-CC-:B------:R-:W-:Y:S01]  /*2230*/  FFMA.FTZ R40, R40, R183.reuse, R182.reuse ;  /* 0x000000b728287223 */ /* 0x180fe200000100b6 */
[----:B------:R-:W-:Y:S01]  /*2240*/  @P1 LOP3.LUT P3, RZ, R77, 0xff, RZ, 0xc0, !PT ;  /* 0x000000ff4dff1812 */ /* 0x000fe2000786c0ff */
[----:B------:R-:W-:Y:S01]  /*2250*/  @P2 FADD.FTZ R63, R18, R63 ;  /* 0x0000003f123f2221 */ /* 0x000fe20000010000 */
[----:B------:R-:W-:Y:S01]  /*2260*/  FSEL R178, R181, RZ, P6 ;  /* 0x000000ffb5b27208 */ /* 0x000fe20003000000 */
[----:B------:R-:W-:Y:S01]  /*2270*/  FMUL.FTZ R195, R58, UR14 ;  /* 0x0000000e3ac37c20 */ /* 0x000fe20008410000 */
[----:B------:R-:W-:Y:S01]  /*2280*/  FSEL R177, R62, RZ, P4 ;  /* 0x000000ff3eb17208 */ /* 0x000fe20002000000 */
[-CC-:B------:R-:W-:Y:S01]  /*2290*/  FFMA.FTZ R43, R43, R183.reuse, R182.reuse ;  /* 0x000000b72b2b7223 */ /* 0x180fe200000100b6 */
[----:B------:R-:W-:Y:S01]  /*22a0*/  @P1 LOP3.LUT P6, RZ, R77, 0xff00, RZ, 0xc0, !PT ;  /* 0x0000ff004dff1812 */ /* 0x000fe200078cc0ff */
[----:B------:R-:W-:Y:S01]  /*22b0*/  FFMA.FTZ R42, R42, R183, R182 ;  /* 0x000000b72a2a7223 */ /* 0x000fe200000100b6 */
[----:B------:R-:W-:Y:S01]  /*22c0*/  LOP3.LUT P4, RZ, R83, 0xff000000, RZ, 0xc0, !PT ;  /* 0xff00000053ff7812 */ /* 0x000fe2000788c0ff */
[----:B------:R-:W-:Y:S01]  /*22d0*/  FMUL.FTZ R41, R170, R41 ;  /* 0x00000029aa297220 */ /* 0x000fe20000410000 */
[----:B------:R-:W-:Y:S01]  /*22e0*/  FADD.FTZ R71, R71, -R40 ;  /* 0x8000002847477221 */ /* 0x000fe20000010000 */
[----:B------:R-:W-:Y:S01]  /*22f0*/  @P1 FSEL R181, R181, RZ, P3 ;  /* 0x000000ffb5b51208 */ /* 0x000fe20001800000 */
[----:B------:R-:W-:Y:S01]  /*2300*/  FMUL.FTZ R186, R63, UR14 ;  /* 0x0000000e3fba7c20 */ /* 0x000fe20008410000 */
[----:B------:R-:W-:Y:S01]  /*2310*/  LOP3.LUT P3, RZ, R83, 0xff0000, RZ, 0xc0, !PT ;  /* 0x00ff000053ff7812 */ /* 0x000fe2000786c0ff */
[----:B------:R-:W-:Y:S01]  /*2320*/  FADD.FTZ R43, R70, -R43 ;  /* 0x8000002b462b7221 */ /* 0x000fe20000010000 */
[----:B------:R-:W-:Y:S01]  /*2330*/  @P1 FSEL R83, R62, RZ, P6 ;  /* 0x000000ff3e531208 */ /* 0x000fe20003000000 */
[----:B------:R-:W-:Y:S01]  /*2340*/  FADD.FTZ R61, R61, -R42 ;  /* 0x8000002a3d3d7221 */ /* 0x000fe20000010000 */
[----:B------:R-:W-:Y:S01]  /*2350*/  @P2 FADD.FTZ R41, R20, R41 ;  /* 0x0000002914292221 */ /* 0x000fe20000010000 */
[----:B------:R-:W-:Y:S01]  /*2360*/  FSEL R194, R195, RZ, P4 ;  /* 0x000000ffc3c27208 */ /* 0x000fe20002000000 */
[----:B------:R-:W-:Y:S01]  /*2370*/  FMUL.FTZ R42, R170, R71 ;  /* 0x00000047aa2a7220 */ /* 0x000fe20000410000 */
[----:B------:R-:W-:Y:S01]  /*2380*/  MOV R62, R80 ;  /* 0x00000050003e7202 */ /* 0x000fe20000000f00 */
[-CC-:B------:R-:W-:Y:S01]  /*2390*/  FFMA.FTZ R45, R45, R183.reuse, R182.reuse ;  /* 0x000000b72d2d7223 */ /* 0x180fe200000100b6 */
[C---:B------:R-:W-:Y:S01]  /*23a0*/  @P1 LOP3.LUT P4, RZ, R77.reuse, 0xff000000, RZ, 0xc0, !PT ;  /* 0xff0000004dff1812 */ /* 0x040fe2000788c0ff */
[-CC-:B------:R-:W-:Y:S01]  /*23b0*/  FFMA.FTZ R44, R44, R183.reuse, R182.reuse ;  /* 0x000000b72c2c7223 */ /* 0x180fe200000100b6 */
[----:B------:R-:W-:Y:S01]  /*23c0*/  @P1 LOP3.LUT P6, RZ, R77, 0xff0000, RZ, 0xc0, !PT ;  /* 0x00ff00004dff1812 */ /* 0x000fe200078cc0ff */
[-CC-:B------:R-:W-:Y:S01]  /*23d0*/  FFMA.FTZ R47, R47, R183.reuse, R182.reuse ;  /* 0x000000b72f2f7223 */ /* 0x180fe200000100b6 */
[----:B------:R-:W-:Y:S01]  /*23e0*/  @P1 MOV R65, R78 ;  /* 0x0000004e00411202 */ /* 0x000fe20000000f00 */
[----:B------:R-:W-:Y:S01]  /*23f0*/  FFMA.FTZ R48, R48, R183, R182 ;  /* 0x000000b730307223 */ /* 0x000fe200000100b6 */
[----:B------:R-:W-:Y:S01]  /*2400*/  FSEL R187, R186, RZ, P3 ;  /* 0x000000ffbabb7208 */ /* 0x000fe20001800000 */
[----:B------:R-:W-:Y:S01]  /*2410*/  FMUL.FTZ R43, R170, R43 ;  /* 0x0000002baa2b7220 */ /* 0x000fe20000410000 */
[----:B------:R-:W-:Y:S01]  /*2420*/  FMUL.FTZ R183, R41, UR14 ;  /* 0x0000000e29b77c20 */ /* 0x000fe20008410000 */
[----:B------:R-:W-:Y:S01]  /*2430*/  LOP3.LUT P3, RZ, R62, 0xff, RZ, 0xc0, !PT ;  /* 0x000000ff3eff7812 */ /* 0x000fe2000786c0ff */
[----:B------:R-:W-:Y:S01]  /*2440*/  @P2 FADD.FTZ R42, R21, R42 ;  /* 0x0000002a152a2221 */ /* 0x000fe20000010000 */
[----:B------:R-:W-:Y:S01]  /*2450*/  @P1 FSEL R195, R195, RZ, P4 ;  /* 0x000000ffc3c31208 */ /* 0x000fe20002000000 */
[----:B------:R-:W-:Y:S01]  /*2460*/  FADD.FTZ R45, R172, -R45 ;  /* 0x8000002dac2d7221 */ /* 0x000fe20000010000 */
[----:B------:R-:W-:Y:S01]  /*2470*/  @P1 FSEL R186, R186, RZ, P6 ;  /* 0x000000ffbaba1208 */ /* 0x000fe20003000000 */
[----:B------:R-:W-:Y:S01]  /*2480*/  @P2 FADD.FTZ R43, R22, R43 ;  /* 0x0000002b162b2221 */ /* 0x000fe20000010000 */
[----:B------:R-:W-:Y:S01]  /*2490*/  ISETP.NE.U32.AND P4, PT, RZ, UR12, PT ;  /* 0x0000000cff007c0c */ /* 0x000fe2000bf85070 */
[----:B------:R-:W-:Y:S01]  /*24a0*/  FMUL.FTZ R172, R42, UR14 ;  /* 0x0000000e2aac7c20 */ /* 0x000fe20008410000 */
[----:B------:R-:W-:Y:S01]  /*24b0*/  @P1 LOP3.LUT P6, RZ, R65, 0xff, RZ, 0xc0, !PT ;  /* 0x000000ff41ff1812 */ /* 0x000fe200078cc0ff */
[----:B------:R-:W-:Y:S01]  /*24c0*/  FADD.FTZ R65, R75, -R48 ;  /* 0x800000304b417221 */ /* 0x000fe20000010000 */
[----:B------:R-:W-:Y:S01]  /*24d0*/  FSEL R75, R183, RZ, P3 ;  /* 0x000000ffb74b7208 */ /* 0x000fe20001800000 */
[----:B------:R-:W-:Y:S01]  /*24e0*/  FMUL.FTZ R40, R43, UR14 ;  /* 0x0000000e2b287c20 */ /* 0x000fe20008410000 */
[----:B------:R-:W-:Y:S01]  /*24f0*/  @P1 LOP3.LUT P3, RZ, R78, 0xff00, RZ, 0xc0, !PT ;  /* 0x0000ff004eff1812 */ /* 0x000fe2000786c0ff */
[----:B------:R-:W-:Y:S01]  /*2500*/  FADD.FTZ R47, R174, -R47 ;  /* 0x8000002fae2f7221 */ /* 0x000fe20000010000 */
[----:B------:R-:W-:Y:S01]  /*2510*/  ISETP.NE.AND.EX P4, PT, RZ, UR13, PT, P4 ;  /* 0x0000000dff007c0c */ /* 0x000fe2000bf85340 */
[----:B------:R-:W-:Y:S01]  /*2520*/  FADD.FTZ R175, R175, -R44 ;  /* 0x8000002cafaf7221 */ /* 0x000fe20000010000 */
[----:B------:R-:W-:Y:S01]  /*2530*/  @P1 FSEL R183, R183, RZ, P6 ;  /* 0x000000ffb7b71208 */ /* 0x000fe20003000000 */
[----:B------:R-:W-:Y:S01]  /*2540*/  FMUL.FTZ R44, R170, R61 ;  /* 0x0000003daa2c7220 */ /* 0x000fe20000410000 */
[----:B------:R-:W-:Y:S01]  /*2550*/  LOP3.LUT P6, RZ, R80, 0xff0000, RZ, 0xc0, !PT ;  /* 0x00ff000050ff7812 */ /* 0x000fe200078cc0ff */
[----:B------:R-:W-:Y:S01]  /*2560*/  FMUL.FTZ R46, R170, R175 ;  /* 0x000000afaa2e7220 */ /* 0x000fe20000410000 */
[----:B------:R-:W-:Y:S01]  /*2570*/  @P1 FSEL R174, R172, RZ, P3 ;  /* 0x000000ffacae1208 */ /* 0x000fe20001800000 */
[----:B------:R-:W-:Y:S01]  /*2580*/  FMUL.FTZ R45, R170, R45 ;  /* 0x0000002daa2d7220 */ /* 0x000fe20000410000 */
[----:B------:R-:W-:Y:S01]  /*2590*/  ISETP.NE.U32.AND P3, PT, RZ, UR12, PT ;  /* 0x0000000cff007c0c */ /* 0x000fe2000bf65070 */
[----:B------:R-:W-:Y:S01]  /*25a0*/  @P2 FADD.FTZ R44, R23, R44 ;  /* 0x0000002c172c2221 */ /* 0x000fe20000010000 */
[----:B------:R-:W-:Y:S01]  /*25b0*/  FSEL R89, R40, RZ, P6 ;  /* 0x000000ff28597208 */ /* 0x000fe20003000000 */
[----:B------:R-:W-:Y:S01]  /*25c0*/  @P2 FADD.FTZ R45, R24, R45 ;  /* 0x0000002d182d2221 */ /* 0x000fe20000010000 */
[----:B------:R-:W-:Y:S01]  /*25d0*/  @P1 LOP3.LUT P6, RZ, R78, 0xff0000, RZ, 0xc0, !PT ;  /* 0x00ff00004eff1812 */ /* 0x000fe200078cc0ff */
[C---:B------:R-:W-:Y:S01]  /*25e0*/  FMUL.FTZ R47, R170.reuse, R47 ;  /* 0x0000002faa2f7220 */ /* 0x040fe20000410000 */
[----:B------:R-:W-:Y:S01]  /*25f0*/  ISETP.NE.AND.EX P3, PT, RZ, UR13, PT, P3 ;  /* 0x0000000dff007c0c */ /* 0x000fe2000bf65330 */
[----:B------:R-:W-:Y:S01]  /*2600*/  FMUL.FTZ R190, R170, R65 ;  /* 0x00000041aabe7220 */ /* 0x000fe20000410000 */
[----:B------:R-:W-:Y:S01]  /*2610*/  @P1 FSEL R175, R40, RZ, P6 ;  /* 0x000000ff28af1208 */ /* 0x000fe20003000000 */
[----:B------:R-:W-:Y:S01]  /*2620*/  @P2 FADD.FTZ R46, R25, R46 ;  /* 0x0000002e192e2221 */ /* 0x000fe20000010000 */
[-C--:B------:R-:W-:Y:S01]  /*2630*/  @P4 SEL R48, R189, R28.reuse, P3 ;  /* 0x0000001cbd304207 */ /* 0x080fe20001800000 */
[----:B------:R-:W-:Y:S01]  /*2640*/  FMUL.FTZ R170, R44, UR14 ;  /* 0x0000000e2caa7c20 */ /* 0x000fe20008410000 */
[-C--:B------:R-:W-:Y:S01]  /*2650*/  SEL R40, R49, R28.reuse, P3 ;  /* 0x0000001c31287207 */ /* 0x080fe20001800000 */
[----:B------:R-:W-:Y:S01]  /*2660*/  FMUL.FTZ R192, R45, UR14 ;  /* 0x0000000e2dc07c20 */ /* 0x000fe20008410000 */
[----:B------:R-:W-:Y:S01]  /*2670*/  SEL R28, R41, R28, P3 ;  /* 0x0000001c291c7207 */ /* 0x000fe20001800000 */
[----:B------:R-:W-:Y:S01]  /*2680*/  FMUL.FTZ R61, R46, UR14 ;  /* 0x0000000e2e3d7c20 */ /* 0x000fe20008410000 */
[-C--:B------:R-:W-:Y:S01]  /*2690*/  SEL R49, R64, R29.reuse, P3 ;  /* 0x0000001d40317207 */ /* 0x080fe20001800000 */
[----:B------:R-:W-:Y:S01]  /*26a0*/  @P2 FADD.FTZ R47, R26, R47 ;  /* 0x0000002f1a2f2221 */ /* 0x000fe20000010000 */
[-C--:B------:R-:W-:Y:S01]  /*26b0*/  SEL R41, R50, R29.reuse, P3 ;  /* 0x0000001d32297207 */ /* 0x080fe20001800000 */
[----:B------:R-:W0:Y:S01]  /*26c0*/  @P4 LDC.64 R64, c[0x0][0x308] ;  /* 0x0000c200ff404b82 */ /* 0x000e220000000a00 */
[----:B------:R-:W-:Y:S01]  /*26d0*/  SEL R29, R42, R29, P3 ;  /* 0x0000001d2a1d7207 */ /* 0x000fe20001800000 */
[----:B------:R-:W-:Y:S01]  /*26e0*/  FMUL.FTZ R196, R47, UR14 ;  /* 0x0000000e2fc47c20 */ /* 0x000fe20008410000 */
[-C--:B------:R-:W-:Y:S01]  /*26f0*/  SEL R50, R193, R30.reuse, P3 ;  /* 0x0000001ec1327207 */ /* 0x080fe20001800000 */
[----:B------:R-:W-:Y:S01]  /*2700*/  @P2 FADD.FTZ R190, R27, R190 ;  /* 0x000000be1bbe2221 */ /* 0x000fe20000010000 */
[----:B------:R-:W-:-:S02]  /*2710*/  SEL R42, R51, R30, P3 ;  /* 0x0000001e332a7207 */ /* 0x000fc40001800000 */
[----:B------:R-:W-:Y:S02]  /*2720*/  SEL R30, R43, R30, P3 ;  /* 0x0000001e2b1e7207 */ /* 0x000fe40001800000 */
[-C--:B------:R-:W-:Y:S02]  /*2730*/  SEL R51, R188, R31.reuse, P3 ;  /* 0x0000001fbc337207 */ /* 0x080fe40001800000 */
[-C--:B------:R-:W-:Y:S02]  /*2740*/  SEL R43, R52, R31.reuse, P3 ;  /* 0x0000001f342b7207 */ /* 0x080fe40001800000 */
[----:B------:R-:W-:Y:S02]  /*2750*/  SEL R31, R44, R31, P3 ;  /* 0x0000001f2c1f7207 */ /* 0x000fe40001800000 */
[-C--:B------:R-:W-:Y:S02]  /*2760*/  SEL R52, R191, R32.reuse, P3 ;  /* 0x00000020bf347207 */ /* 0x080fe40001800000 */
[----:B------:R-:W-:-:S02]  /*2770*/  SEL R44, R53, R32, P3 ;  /* 0x00000020352c7207 */ /* 0x000fc40001800000 */
[----:B------:R-:W-:Y:S02]  /*2780*/  @P1 LOP3.LUT P6, RZ, R78, 0xff000000, RZ, 0xc0, !PT ;  /* 0xff0000004eff1812 */ /* 0x000fe400078cc0ff */
[----:B------:R-:W-:Y:S02]  /*2790*/  SEL R32, R45, R32, P3 ;  /* 0x000000202d207207 */ /* 0x000fe40001800000 */
[-C--:B------:R-:W-:Y:S01]  /*27a0*/  SEL R53, R54, R33.reuse, P3 ;  /* 0x0000002136357207 */ /* 0x080fe20001800000 */
[----:B0-----:R-:W-:Y:S01]  /*27b0*/  @P4 IMAD.WIDE.U32 R64, R173, 0x20, R64 ;  /* 0x00000020ad404825 */ /* 0x001fe200078e0040 */
[-C--:B------:R-:W-:Y:S02]  /*27c0*/  SEL R45, R60, R33.reuse, P3 ;  /* 0x000000213c2d7207 */ /* 0x080fe40001800000 */
[----:B------:R-:W-:Y:S02]  /*27d0*/  SEL R33, R46, R33, P3 ;  /* 0x000000212e217207 */ /* 0x000fe40001800000 */
[----:B------:R-:W-:Y:S01]  /*27e0*/  SEL R46, R63, R34, P3 ;  /* 0x000000223f2e7207 */ /* 0x000fe20001800000 */
[----:B------:R-:W-:Y:S01]  /*27f0*/  @P4 STG.E.128 desc[UR4][R64.64], R48 ;  /* 0x0000003040004986 */ /* 0x000fe2000c101d04 */
[----:B------:R-:W-:Y:S01]  /*2800*/  @P1 FSEL R182, R170, RZ, P6 ;  /* 0x000000ffaab61208 */ /* 0x000fe20003000000 */
[----:B------:R-:W0:Y:S01]  /*2810*/  @P1 LDC.64 R62, c[0x0][0x300] ;  /* 0x0000c000ff3e1b82 */ /* 0x000e220000000a00 */
[----:B------:R-:W-:-:S02]  /*2820*/  LOP3.LUT P6, RZ, R81, 0xff, RZ, 0xc0, !PT ;  /* 0x000000ff51ff7812 */ /* 0x000fc400078cc0ff */
[----:B------:R-:W-:Y:S02]  /*2830*/  @P1 F2FP.BF16.F32.PACK_AB R176, RZ, R176 ;  /* 0x000000b0ffb0123e */ /* 0x000fe400000010ff */
[C---:B------:R-:W-:Y:S02]  /*2840*/  FSEL R189, R192.reuse, RZ, P6 ;  /* 0x000000ffc0bd7208 */ /* 0x040fe40003000000 */
[----:B------:R-:W-:Y:S02]  /*2850*/  @P1 LOP3.LUT P6, RZ, R79, 0xff, RZ, 0xc0, !PT ;  /* 0x000000ff4fff1812 */ /* 0x000fe400078cc0ff */
[----:B------:R-:W-:Y:S02]  /*2860*/  @P1 F2FP.BF16.F32.PACK_AB R73, RZ, R73 ;  /* 0x00000049ff49123e */ /* 0x000fe400000010ff */
[----:B------:R-:W-:Y:S02]  /*2870*/  @P1 FSEL R192, R192, RZ, P6 ;  /* 0x000000ffc0c01208 */ /* 0x000fe40003000000 */
[----:B------:R-:W-:-:S02]  /*2880*/  LOP3.LUT P6, RZ, R81, 0xff00, RZ, 0xc0, !PT ;  /* 0x0000ff0051ff7812 */ /* 0x000fc400078cc0ff */
[----:B------:R-:W-:Y:S02]  /*2890*/  @P1 F2FP.BF16.F32.PACK_AB R72, RZ, R72 ;  /* 0x00000048ff48123e */ /* 0x000fe400000010ff */
[----:B------:R-:W-:Y:S02]  /*28a0*/  FSEL R188, R61, RZ, P6 ;  /* 0x000000ff3dbc7208 */ /* 0x000fe40003000000 */
[----:B------:R-:W-:Y:S02]  /*28b0*/  @P1 LOP3.LUT P6, RZ, R79, 0xff00, RZ, 0xc0, !PT ;  /* 0x0000ff004fff1812 */ /* 0x000fe400078cc0ff */
[----:B------:R-:W-:Y:S02]  /*28c0*/  @P1 PRMT R39, R176, 0x7610, R39 ;  /* 0x00007610b0271816 */ /* 0x000fe40000000027 */
[----:B------:R-:W-:Y:S01]  /*28d0*/  @P1 FSEL R191, R61, RZ, P6 ;  /* 0x000000ff3dbf1208 */ /* 0x000fe20003000000 */
[----:B0-----:R-:W-:Y:S01]  /*28e0*/  @P1 IMAD.WIDE.U32 R70, R173, 0x10, R62 ;  /* 0x00000010ad461825 */ /* 0x001fe200078e003e */
[----:B------:R-:W0:Y:S01]  /*28f0*/  LDC.64 R60, c[0x0][0x2f8] ;  /* 0x0000be00ff3c7b82 */ /* 0x000e220000000a00 */
[----:B------:R-:W-:-:S02]  /*2900*/  @P1 F2FP.BF16.F32.PACK_AB R90, RZ, R90 ;  /* 0x0000005aff5a123e */ /* 0x000fc400000010ff */
[----:B------:R-:W-:Y:S02]  /*2910*/  @P1 F2FP.BF16.F32.PACK_AB R86, RZ, R86 ;  /* 0x00000056ff56123e */ /* 0x000fe400000010ff */
[-C--:B------:R-:W-:Y:S02]  /*2920*/  SEL R54, R55, R34.reuse, P3 ;  /* 0x0000002237367207 */ /* 0x080fe40001800000 */
[----:B------:R-:W-:Y:S01]  /*2930*/  @P1 PRMT R37, R73, 0x7610, R37 ;  /* 0x0000761049251816 */ /* 0x000fe20000000025 */
[----:B------:R-:W1:Y:S01]  /*2940*/  @P4 LDC.64 R62, c[0x0][0x308] ;  /* 0x0000c200ff3e4b82 */ /* 0x000e620000000a00 */
[----:B------:R-:W-:Y:S02]  /*2950*/  @P1 PRMT R39, R39, 0x5410, R72 ;  /* 0x0000541027271816 */ /* 0x000fe40000000048 */
[----:B------:R-:W-:Y:S02]  /*2960*/  SEL R34, R47, R34, P3 ;  /* 0x000000222f227207 */ /* 0x000fe40001800000 */
[----:B------:R-:W-:-:S02]  /*2970*/  SEL R55, R56, R35, P3 ;  /* 0x0000002338377207 */ /* 0x000fc40001800000 */
[----:B------:R-:W-:Y:S01]  /*2980*/  SEL R47, R58, R35, P3 ;  /* 0x000000233a2f7207 */ /* 0x000fe20001800000 */
[----:B------:R-:W2:Y:S01]  /*2990*/  @P1 LDC.64 R72, c[0x0][0x300] ;  /* 0x0000c000ff481b82 */ /* 0x000ea20000000a00 */
[----:B------:R-:W-:Y:S01]  /*29a0*/  @P1 F2FP.BF16.F32.PACK_AB R92, RZ, R92 ;  /* 0x0000005cff5c123e */ /* 0x000fe200000010ff */
[----:B------:R3:W-:Y:S01]  /*29b0*/  @P4 STG.E.128 desc[UR4][R64.64+0x10], R52 ;  /* 0x0000103440004986 */ /* 0x0007e2000c101d04 */
[----:B------:R-:W-:Y:S02]  /*29c0*/  @P1 F2FP.BF16.F32.PACK_AB R87, RZ, R87 ;  /* 0x00000057ff57123e */ /* 0x000fe400000010ff */
[----:B------:R-:W-:Y:S02]  /*29d0*/  @P1 F2FP.BF16.F32.PACK_AB R85, RZ, R85 ;  /* 0x00000055ff55123e */ /* 0x000fe400000010ff */
[----:B------:R-:W-:Y:S02]  /*29e0*/  F2FP.BF16.F32.PACK_AB R59, R66, R59 ;  /* 0x0000003b423b723e */ /* 0x000fe400000010ff */
[----:B------:R-:W-:Y:S01]  /*29f0*/  F2FP.BF16.F32.PACK_AB R56, R67, R0 ;  /* 0x000000004338723e */ /* 0x000fe200000010ff */
[----:B0-----:R-:W-:Y:S01]  /*2a00*/  IMAD.WIDE.U32 R66, R173, 0x10, R60 ;  /* 0x00000010ad427825 */ /* 0x001fe200078e003c */
[----:B------:R-:W-:-:S03]  /*2a10*/  @P1 PRMT R36, R90, 0x7610, R36 ;  /* 0x000076105a241816 */ /* 0x000fc60000000024 */
[----:B------:R-:W-:Y:S01]  /*2a20*/  FMUL.FTZ R0, R190, UR14 ;  /* 0x0000000ebe007c20 */ /* 0x000fe20008410000 */
[----:B------:R-:W-:Y:S02]  /*2a30*/  @P1 PRMT R38, R86, 0x7610, R38 ;  /* 0x0000761056261816 */ /* 0x000fe40000000026 */
[----:B------:R-:W-:Y:S01]  /*2a40*/  F2FP.BF16.F32.PACK_AB R58, R69, R84 ;  /* 0x00000054453a723e */ /* 0x000fe200000010ff */
[----:B-1----:R-:W-:Y:S01]  /*2a50*/  @P4 IMAD.WIDE.U32 R62, R169, 0x20, R62 ;  /* 0x00000020a93e4825 */ /* 0x002fe200078e003e */
[----:B------:R-:W-:Y:S02]  /*2a60*/  F2FP.BF16.F32.PACK_AB R57, R74, R57 ;  /* 0x000000394a39723e */ /* 0x000fe400000010ff */
[----:B------:R-:W-:Y:S01]  /*2a70*/  @P1 PRMT R36, R36, 0x5410, R92 ;  /* 0x0000541024241816 */ /* 0x000fe2000000005c */
[----:B---3--:R-:W0:Y:S01]  /*2a80*/  @P1 LDC.64 R54, c[0x0][0x300] ;  /* 0x0000c000ff361b82 */ /* 0x008e220000000a00 */
[----:B------:R-:W-:Y:S01]  /*2a90*/  @P1 PRMT R37, R37, 0x5410, R87 ;  /* 0x0000541025251816 */ /* 0x000fe20000000057 */
[----:B------:R1:W-:Y:S01]  /*2aa0*/  STG.E.128 desc[UR4][R66.64], R56 ;  /* 0x0000003842007986 */ /* 0x0003e2000c101d04 */
[----:B------:R-:W-:Y:S01]  /*2ab0*/  @P1 PRMT R38, R38, 0x5410, R85 ;  /* 0x0000541026261816 */ /* 0x000fe20000000055 */
[----:B------:R-:W-:Y:S01]  /*2ac0*/  IMAD.WIDE.U32 R52, R171, 0x10, R60 ;  /* 0x00000010ab347825 */ /* 0x000fe200078e003c */
[----:B------:R-:W-:-:S02]  /*2ad0*/  LOP3.LUT P6, RZ, R81, 0xff0000, RZ, 0xc0, !PT ;  /* 0x00ff000051ff7812 */ /* 0x000fc400078cc0ff */
[----:B------:R-:W-:Y:S01]  /*2ae0*/  SEL R35, R190, R35, P3 ;  /* 0x00000023be237207 */ /* 0x000fe20001800000 */
[----:B------:R-:W-:Y:S01]  /*2af0*/  @P1 STG.E.128 desc[UR4][R70.64], R36 ;  /* 0x0000002446001986 */ /* 0x000fe2000c101d04 */
[----:B------:R-:W-:Y:S01]  /*2b00*/  @P1 F2FP.BF16.F32.PACK_AB R184, RZ, R184 ;  /* 0x000000b8ffb8123e */ /* 0x000fe200000010ff */
[C---:B------:R-:W-:Y:S01]  /*2b10*/  IMAD.WIDE.U32 R60, R169.reuse, 0x10, R60 ;  /* 0x00000010a93c7825 */ /* 0x040fe200078e003c */
[----:B------:R-:W-:Y:S01]  /*2b20*/  @P1 F2FP.BF16.F32.PACK_AB R179, RZ, R179 ;  /* 0x000000b3ffb3123e */ /* 0x000fe200000010ff */
[----:B------:R3:W-:Y:S01]  /*2b30*/  @P4 STG.E.128 desc[UR4][R62.64+0x10], R44 ;  /* 0x0000102c3e004986 */ /* 0x0007e2000c101d04 */
[----:B------:R-:W-:Y:S01]  /*2b40*/  @P1 F2FP.BF16.F32.PACK_AB R181, RZ, R181 ;  /* 0x000000b5ffb5123e */ /* 0x000fe200000010ff */
[----:B--2---:R-:W-:Y:S01]  /*2b50*/  @P1 IMAD.WIDE.U32 R72, R169, 0x10, R72 ;  /* 0x00000010a9481825 */ /* 0x004fe200078e0048 */
[----:B------:R-:W-:Y:S01]  /*2b60*/  @P1 F2FP.BF16.F32.PACK_AB R186, RZ, R186 ;  /* 0x000000baffba123e */ /* 0x000fe200000010ff */
[----:B------:R2:W-:Y:S01]  /*2b70*/  @P4 STG.E.128 desc[UR4][R62.64], R40 ;  /* 0x000000283e004986 */ /* 0x0005e2000c101d04 */
[----:B------:R-:W-:-:S02]  /*2b80*/  FSEL R193, R196, RZ, P6 ;  /* 0x000000ffc4c17208 */ /* 0x000fc40003000000 */
[----:B------:R-:W-:Y:S01]  /*2b90*/  LOP3.LUT P3, RZ, R81, 0xff000000, RZ, 0xc0, !PT ;  /* 0xff00000051ff7812 */ /* 0x000fe2000786c0ff */
[----:B-1----:R-:W1:Y:S01]  /*2ba0*/  @P4 LDC.64 R56, c[0x0][0x308] ;  /* 0x0000c200ff384b82 */ /* 0x002e620000000a00 */
[----:B------:R-:W-:Y:S02]  /*2bb0*/  @P1 LOP3.LUT P6, RZ, R79, 0xff0000, RZ, 0xc0, !PT ;  /* 0x00ff00004fff1812 */ /* 0x000fe400078cc0ff */
[----:B------:R-:W-:Y:S01]  /*2bc0*/  @P1 F2FP.BF16.F32.PACK_AB R185, RZ, R185 ;  /* 0x000000b9ffb9123e */ /* 0x000fe200000010ff */
[----:B0-----:R-:W-:Y:S01]  /*2bd0*/  @P1 IMAD.WIDE.U32 R54, R95, 0x10, R54 ;  /* 0x000000105f361825 */ /* 0x001fe200078e0036 */
[----:B------:R-:W-:Y:S02]  /*2be0*/  @P1 F2FP.BF16.F32.PACK_AB R180, RZ, R180 ;  /* 0x000000b4ffb4123e */ /* 0x000fe400000010ff */
[----:B------:R-:W-:Y:S02]  /*2bf0*/  @P1 F2FP.BF16.F32.PACK_AB R83, RZ, R83 ;  /* 0x00000053ff53123e */ /* 0x000fe400000010ff */
[----:B------:R-:W-:Y:S01]  /*2c00*/  @P1 F2FP.BF16.F32.PACK_AB R195, RZ, R195 ;  /* 0x000000c3ffc3123e */ /* 0x000fe200000010ff */
[----:B---3--:R-:W0:Y:S01]  /*2c10*/  LDC.64 R44, c[0x0][0x210] ;  /* 0x00008400ff2c7b82 */ /* 0x008e220000000a00 */
[----:B------:R-:W-:-:S02]  /*2c20*/  @P1 PRMT R36, R184, 0x7610, R36 ;  /* 0x00007610b8241816 */ /* 0x000fc40000000024 */
[----:B------:R-:W-:Y:S02]  /*2c30*/  @P1 PRMT R37, R179, 0x7610, R37 ;  /* 0x00007610b3251816 */ /* 0x000fe40000000025 */
[----:B------:R-:W-:Y:S02]  /*2c40*/  @P1 PRMT R38, R181, 0x7610, R38 ;  /* 0x00007610b5261816 */ /* 0x000fe40000000026 */
[----:B------:R-:W-:Y:S02]  /*2c50*/  @P1 PRMT R39, R186, 0x7610, R39 ;  /* 0x00007610ba271816 */ /* 0x000fe40000000027 */
[----:B------:R-:W-:Y:S02]  /*2c60*/  FSEL R58, R0, RZ, P3 ;  /* 0x000000ff003a7208 */ /* 0x000fe40001800000 */
[----:B------:R-:W-:Y:S02]  /*2c70*/  @P1 FSEL R196, R196, RZ, P6 ;  /* 0x000000ffc4c41208 */ /* 0x000fe40003000000 */
[----:B------:R-:W-:Y:S01]  /*2c80*/  @P1 LOP3.LUT P3, RZ, R79, 0xff000000, RZ, 0xc0, !PT ;  /* 0xff0000004fff1812 */ /* 0x000fe2000786c0ff */
[----:B-1----:R-:W-:Y:S01]  /*2c90*/  @P4 IMAD.WIDE.U32 R56, R95, 0x20, R56 ;  /* 0x000000205f384825 */ /* 0x002fe200078e0038 */
[----:B------:R-:W-:-:S02]  /*2ca0*/  F2FP.BF16.F32.PACK_AB R51, R194, R187 ;  /* 0x000000bbc233723e */ /* 0x000fc400000010ff */
[----:B------:R-:W-:Y:S02]  /*2cb0*/  F2FP.BF16.F32.PACK_AB R50, R177, R178 ;  /* 0x000000b2b132723e */ /* 0x000fe400000010ff */
[----:B------:R-:W-:Y:S02]  /*2cc0*/  F2FP.BF16.F32.PACK_AB R49, R93, R82 ;  /* 0x000000525d31723e */ /* 0x000fe400000010ff */
[----:B------:R-:W-:Y:S02]  /*2cd0*/  F2FP.BF16.F32.PACK_AB R48, R88, R91 ;  /* 0x0000005b5830723e */ /* 0x000fe400000010ff */
[----:B------:R-:W-:Y:S02]  /*2ce0*/  @P1 PRMT R36, R36, 0x5410, R185 ;  /* 0x0000541024241816 */ /* 0x000fe400000000b9 */
[----:B------:R-:W-:Y:S01]  /*2cf0*/  @P1 PRMT R37, R37, 0x5410, R180 ;  /* 0x0000541025251816 */ /* 0x000fe200000000b4 */
[----:B------:R-:W-:Y:S01]  /*2d00*/  STG.E.128 desc[UR4][R60.64], R48 ;  /* 0x000000303c007986 */ /* 0x000fe2000c101d04 */
[----:B------:R-:W-:-:S02]  /*2d10*/  @P1 PRMT R38, R38, 0x5410, R83 ;  /* 0x0000541026261816 */ /* 0x000fc40000000053 */
[----:B------:R-:W-:Y:S02]  /*2d20*/  @P1 PRMT R39, R39, 0x5410, R195 ;  /* 0x0000541027271816 */ /* 0x000fe400000000c3 */
[C---:B------:R-:W-:Y:S02]  /*2d30*/  LOP3.LUT P6, RZ, R80.reuse, 0xff00, RZ, 0xc0, !PT ;  /* 0x0000ff0050ff7812 */ /* 0x040fe400078cc0ff */
[----:B------:R-:W-:Y:S01]  /*2d40*/  LOP3.LUT P2, RZ, R80, 0xff000000, RZ, 0xc0, !PT ;  /* 0xff00000050ff7812 */ /* 0x000fe2000784c0ff */
[----:B------:R1:W-:Y:S01]  /*2d50*/  @P1 STG.E.128 desc[UR4][R72.64], R36 ;  /* 0x0000002448001986 */ /* 0x0003e2000c101d04 */
[----:B------:R-:W-:Y:S02]  /*2d60*/  @P1 F2FP.BF16.F32.PACK_AB R183, RZ, R183 ;  /* 0x000000b7ffb7123e */ /* 0x000fe400000010ff */
[----:B------:R-:W-:Y:S01]  /*2d70*/  @P1 F2FP.BF16.F32.PACK_AB R175, RZ, R175 ;  /* 0x000000afffaf123e */ /* 0x000fe200000010ff */
[----:B------:R3:W-:Y:S01]  /*2d80*/  @P4 STG.E.128 desc[UR4][R56.64], R28 ;  /* 0x0000001c38004986 */ /* 0x0007e2000c101d04 */
[----:B------:R-:W-:-:S02]  /*2d90*/  @P1 FSEL R0, R0, RZ, P3 ;  /* 0x000000ff00001208 */ /* 0x000fc40001800000 */
[----:B------:R-:W-:Y:S01]  /*2da0*/  @P1 F2FP.BF16.F32.PACK_AB R192, RZ, R192 ;  /* 0x000000c0ffc0123e */ /* 0x000fe200000010ff */
[----:B------:R3:W-:Y:S01]  /*2db0*/  @P4 STG.E.128 desc[UR4][R56.64+0x10], R32 ;  /* 0x0000102038004986 */ /* 0x0007e2000c101d04 */
[----:B------:R-:W-:Y:S02]  /*2dc0*/  @P1 F2FP.BF16.F32.PACK_AB R196, RZ, R196 ;  /* 0x000000c4ffc4123e */ /* 0x000fe400000010ff */
[----:B------:R-:W-:Y:S02]  /*2dd0*/  FSEL R170, R170, RZ, P2 ;  /* 0x000000ffaaaa7208 */ /* 0x000fe40001000000 */
[----:B--2---:R-:W-:Y:S02]  /*2de0*/  FSEL R40, R172, RZ, P6 ;  /* 0x000000ffac287208 */ /* 0x004fe40003000000 */
[----:B------:R-:W-:Y:S02]  /*2df0*/  @P1 F2FP.BF16.F32.PACK_AB R174, RZ, R174 ;  /* 0x000000aeffae123e */ /* 0x000fe400000010ff */
[----:B------:R-:W-:-:S02]  /*2e00*/  @P1 F2FP.BF16.F32.PACK_AB R182, RZ, R182 ;  /* 0x000000b6ffb6123e */ /* 0x000fc400000010ff */
[----:B------:R-:W-:Y:S02]  /*2e10*/  @P1 F2FP.BF16.F32.PACK_AB R191, RZ, R191 ;  /* 0x000000bfffbf123e */ /* 0x000fe400000010ff */
[----:B------:R-:W-:Y:S02]  /*2e20*/  @P1 F2FP.BF16.F32.PACK_AB R0, RZ, R0 ;  /* 0x00000000ff00123e */ /* 0x000fe400000010ff */
[----:B-1----:R-:W-:Y:S02]  /*2e30*/  @P1 PRMT R36, R183, 0x7610, R36 ;  /* 0x00007610b7241816 */ /* 0x002fe40000000024 */
[----:B------:R-:W-:Y:S02]  /*2e40*/  @P1 PRMT R37, R175, 0x7610, R37 ;  /* 0x00007610af251816 */ /* 0x000fe40000000025 */
[----:B------:R-:W-:Y:S02]  /*2e50*/  @P1 PRMT R38, R192, 0x7610, R38 ;  /* 0x00007610c0261816 */ /* 0x000fe40000000026 */
[----:B------:R-:W-:-:S02]  /*2e60*/  @P1 PRMT R39, R196, 0x7610, R39 ;  /* 0x00007610c4271816 */ /* 0x000fc40000000027 */
[----:B------:R-:W-:Y:S02]  /*2e70*/  F2FP.BF16.F32.PACK_AB R43, R58, R193 ;  /* 0x000000c13a2b723e */ /* 0x000fe400000010ff */
        /* <DEDUP_REMOVED lines=13> */
.L_x_1302:
[----:B------:R-:W-:Y:S01]  /*2f50*/  MOV R4, R109 ;  /* 0x0000006d00047202 */ /* 0x000fe20000000f00 */
[----:B------:R-:W-:Y:S01]  /*2f60*/  IMAD.MOV.U32 R8, RZ, RZ, R132 ;  /* 0x000000ffff087224 */ /* 0x000fe200078e0084 */
[----:B------:R-:W-:Y:S01]  /*2f70*/  MOV R5, R107 ;  /* 0x0000006b00057202 */ /* 0x000fe20000000f00 */
[----:B------:R-:W-:Y:S01]  /*2f80*/  IMAD.MOV.U32 R11, RZ, RZ, R133 ;  /* 0x000000ffff0b7224 */ /* 0x000fe200078e0085 */
[----:B------:R-:W-:Y:S01]  /*2f90*/  MOV R9, R131 ;  /* 0x0000008300097202 */ /* 0x000fe20000000f00 */
[----:B---3--:R-:W-:Y:S01]  /*2fa0*/  IMAD.MOV.U32 R30, RZ, RZ, R138 ;  /* 0x000000ffff1e7224 */ /* 0x008fe200078e008a */
        /* <DEDUP_REMOVED lines=42> */
.L_x_1301:
[----:B------:R-:W-:Y:S05]  /*3250*/  BSYNC B0 ;  /* 0x0000000000007941 */ /* 0x000fea0003800000 */
.L_x_1299:
        /* <DEDUP_REMOVED lines=10> */
[----:B------:R-:W-:Y:S01]  /*3300*/  LEA R0, R0, R3, 0x5 ;  /* 0x0000000300007211 */ /* 0x000fe200078e28ff */
[----:B------:R-:W-:-:S04]  /*3310*/  IMAD R52, R168, 0x4, R3 ;  /* 0x00000004a8347824 */ /* 0x000fc800078e0203 */
        /* <DEDUP_REMOVED lines=39> */
[----:B------:R-:W-:Y:S04]  /*3590*/  LDS R40, [R52+0x2600] ;  /* 0x0026000034287984 */ /* 0x000fe80000000800 */
        /* <DEDUP_REMOVED lines=22> */
[----:B------:R-:W-:Y:S01]  /*3700*/  STS.128 [R0+0x800], R24 ;  /* 0x0008001800007388 */ /* 0x000fe20000000c00 */
[----:B---3--:R-:W-:Y:S01]  /*3710*/  FADD.FTZ R7, R3, R40 ;  /* 0x0000002803077221 */ /* 0x008fe20000010000 */
        /* <DEDUP_REMOVED lines=70> */
.L_x_1303:
[----:B------:R-:W-:Y:S01]  /*3b80*/  HFMA2.MMA R190, -RZ, RZ, 0, 5.9604644775390625e-08 ;  /* 0x00000001ffbe7435 */ /* 0x000fe200000001ff */
[----:B------:R-:W-:Y:S01]  /*3b90*/  BSSY B2, `(.L_x_1305) ;  /* 0x0000007000027945 */ /* 0x000fe20003800000 */
[----:B------:R-:W-:Y:S01]  /*3ba0*/  MOV R191, R128 ;  /* 0x0000008000bf7202 */ /* 0x000fe20000000f00 */
[----:B------:R-:W-:Y:S01]  /*3bb0*/  IMAD.MOV.U32 R188, RZ, RZ, -0x1 ;  /* 0xffffffffffbc7424 */ /* 0x000fe200078e00ff */
[----:B------:R-:W-:-:S07]  /*3bc0*/  MOV R193, 0x1f ;  /* 0x0000001f00c17802 */ /* 0x000fce0000000f00 */
[----:B-----5:R-:W-:Y:S05]  /*3bd0*/  WARPSYNC.COLLECTIVE R188, `(.L_x_1306) ;  /* 0x00000000bc087348 */ /* 0x020fea0003c00000 */
[----:B------:R0:W1:Y:S02]  /*3be0*/  SHFL.BFLY P2, R189, R191, R190, R193 ;  /* 0x0c0000bebfbd7389 */ /* 0x00006400000400c1 */
[----:B01---5:R-:W-:Y:S01]  /*3bf0*/  ENDCOLLECTIVE ;  /* 0x000000000000791b */ /* 0x023fe20003800000 */
.L_x_1306:
[----:B------:R-:W-:Y:S05]  /*3c00*/  BSYNC B2 ;  /* 0x0000000000027941 */ /* 0x000fea0003800000 */
.L_x_1305:
        /* <DEDUP_REMOVED lines=8> */
.L_x_1307:
[----:B------:R-:W-:Y:S01]  /*3c90*/  FADD.FTZ R125, R128, R125 ;  /* 0x0000007d807d7221 */ /* 0x000fe20000010000 */
[----:B------:R-:W-:-:S04]  /*3ca0*/  HFMA2.MMA R190, -RZ, RZ, 0, 1.1920928955078125e-07 ;  /* 0x00000002ffbe7435 */ /* 0x000fc800000001ff */
[----:B------:R-:W-:Y:S01]  /*3cb0*/  MOV R191, R125 ;  /* 0x0000007d00bf7202 */ /* 0x000fe20000000f00 */
[----:B------:R-:W-:-:S07]  /*3cc0*/  IMAD.MOV.U32 R178, RZ, RZ, R189 ;  /* 0x000000ffffb27224 */ /* 0x000fce00078e00bd */
[----:B------:R-:W-:Y:S05]  /*3cd0*/  WARPSYNC.COLLECTIVE R188, `(.L_x_1308) ;  /* 0x00000000bc087348 */ /* 0x000fea0003c00000 */
[----:B------:R0:W1:Y:S02]  /*3ce0*/  SHFL.BFLY P2, R189, R191, R190, R193 ;  /* 0x0c0000bebfbd7389 */ /* 0x00006400000400c1 */
[----:B01----:R-:W-:Y:S01]  /*3cf0*/  ENDCOLLECTIVE ;  /* 0x000000000000791b */ /* 0x003fe20003800000 */
.L_x_1308:
[----:B------:R-:W-:-:S05]  /*3d00*/  FADD.FTZ R178, R123, R178 ;  /* 0x000000b27bb27221 */ /* 0x000fca0000010000 */
[----:B------:R-:W-:Y:S02]  /*3d10*/  MOV R191, R178 ;  /* 0x000000b200bf7202 */ /* 0x000fe40000000f00 */
[----:B------:R-:W-:-:S07]  /*3d20*/  MOV R180, R189 ;  /* 0x000000bd00b47202 */ /* 0x000fce0000000f00 */
[----:B------:R-:W-:Y:S05]  /*3d30*/  WARPSYNC.COLLECTIVE R188, `(.L_x_1309) ;  /* 0x00000000bc087348 */ /* 0x000fea0003c00000 */
[----:B------:R0:W1:Y:S02]  /*3d40*/  SHFL.BFLY P2, R189, R191, R190, R193 ;  /* 0x0c0000bebfbd7389 */ /* 0x00006400000400c1 */
[----:B01----:R-:W-:Y:S01]  /*3d50*/  ENDCOLLECTIVE ;  /* 0x000000000000791b */ /* 0x003fe20003800000 */
.L_x_1309:
[----:B------:R-:W-:Y:S01]  /*3d60*/  FADD.FTZ R180, R125, R180 ;  /* 0x000000b47db47221 */ /* 0x000fe20000010000 */
[----:B------:R-:W-:Y:S01]  /*3d70*/  MOV R125, R176 ;  /* 0x000000b0007d7202 */ /* 0x000fe20000000f00 */
[----:B------:R-:W-:Y:S02]  /*3d80*/  HFMA2.MMA R190, -RZ, RZ, 0, 2.384185791015625e-07 ;  /* 0x00000004ffbe7435 */ /* 0x000fe400000001ff */
[----:B------:R-:W-:Y:S01]  /*3d90*/  IMAD.MOV.U32 R191, RZ, RZ, R180 ;  /* 0x000000ffffbf7224 */ /* 0x000fe200078e00b4 */
[----:B------:R-:W-:-:S08]  /*3da0*/  MOV R183, R189 ;  /* 0x000000bd00b77202 */ /* 0x000fd00000000f00 */
[----:B------:R-:W-:Y:S05]  /*3db0*/  WARPSYNC.COLLECTIVE R188, `(.L_x_1310) ;  /* 0x00000000bc087348 */ /* 0x000fea0003c00000 */
[----:B------:R0:W1:Y:S02]  /*3dc0*/  SHFL.BFLY P2, R189, R191, R190, R193 ;  /* 0x0c0000bebfbd7389 */ /* 0x00006400000400c1 */
[----:B01----:R-:W-:Y:S01]  /*3dd0*/  ENDCOLLECTIVE ;  /* 0x000000000000791b */ /* 0x003fe20003800000 */
.L_x_1310:
[----:B------:R-:W-:-:S05]  /*3de0*/  FADD.FTZ R183, R178, R183 ;  /* 0x000000b7b2b77221 */ /* 0x000fca0000010000 */
[----:B------:R-:W-:Y:S02]  /*3df0*/  MOV R191, R183 ;  /* 0x000000b700bf7202 */ /* 0x000fe40000000f00 */
[----:B------:R-:W-:-:S07]  /*3e00*/  MOV R185, R189 ;  /* 0x000000bd00b97202 */ /* 0x000fce0000000f00 */
[----:B------:R-:W-:Y:S05]  /*3e10*/  WARPSYNC.COLLECTIVE R188, `(.L_x_1311) ;  /* 0x00000000bc087348 */ /* 0x000fea0003c00000 */
[----:B------:R0:W1:Y:S02]  /*3e20*/  SHFL.BFLY P2, R189, R191, R190, R193 ;  /* 0x0c0000bebfbd7389 */ /* 0x00006400000400c1 */
[----:B01----:R-:W-:Y:S01]  /*3e30*/  ENDCOLLECTIVE ;  /* 0x000000000000791b */ /* 0x003fe20003800000 */
.L_x_1311:
[----:B------:R-:W-:-:S05]  /*3e40*/  FADD.FTZ R185, R180, R185 ;  /* 0x000000b9b4b97221 */ /* 0x000fca0000010000 */
[----:B------:R-:W-:Y:S01]  /*3e50*/  MOV R191, R185 ;  /* 0x000000b900bf7202 */ /* 0x000fe20000000f00 */
[----:B------:R-:W-:Y:S01]  /*3e60*/  IMAD.MOV.U32 R190, RZ, RZ, 0x8 ;  /* 0x00000008ffbe7424 */ /* 0x000fe200078e00ff */
[----:B------:R-:W-:-:S07]  /*3e70*/  MOV R182, R189 ;  /* 0x000000bd00b67202 */ /* 0x000fce0000000f00 */
[----:B------:R-:W-:Y:S05]  /*3e80*/  WARPSYNC.COLLECTIVE R188, `(.L_x_1312) ;  /* 0x00000000bc087348 */ /* 0x000fea0003c00000 */
[----:B------:R0:W1:Y:S02]  /*3e90*/  SHFL.BFLY P2, R189, R191, R190, R193 ;  /* 0x0c0000bebfbd7389 */ /* 0x00006400000400c1 */
[----:B01----:R-:W-:Y:S01]  /*3ea0*/  ENDCOLLECTIVE ;  /* 0x000000000000791b */ /* 0x003fe20003800000 */
.L_x_1312:
[----:B------:R-:W-:-:S05]  /*3eb0*/  FADD.FTZ R182, R183, R182 ;  /* 0x000000b6b7b67221 */ /* 0x000fca0000010000 */
[----:B------:R-:W-:Y:S02]  /*3ec0*/  MOV R191, R182 ;  /* 0x000000b600bf7202 */ /* 0x000fe40000000f00 */
[----:B------:R-:W-:-:S07]  /*3ed0*/  MOV R128, R189 ;  /* 0x000000bd00807202 */ /* 0x000fce0000000f00 */
[----:B------:R-:W-:Y:S05]  /*3ee0*/  WARPSYNC.COLLECTIVE R188, `(.L_x_1313) ;  /* 0x00000000bc087348 */ /* 0x000fea0003c00000 */
[----:B------:R0:W1:Y:S02]  /*3ef0*/  SHFL.BFLY P2, R189, R191, R190, R193 ;  /* 0x0c0000bebfbd7389 */ /* 0x00006400000400c1 */
[----:B01----:R-:W-:Y:S01]  /*3f00*/  ENDCOLLECTIVE ;  /* 0x000000000000791b */ /* 0x003fe20003800000 */
.L_x_1313:
        /* <DEDUP_REMOVED lines=8> */
.L_x_1314:
[----:B------:R-:W-:Y:S01]  /*3f90*/  FADD.FTZ R186, R182, R123 ;  /* 0x0000007bb6ba7221 */ /* 0x000fe20000010000 */
[----:B------:R-:W-:Y:S02]  /*3fa0*/  MOV R123, R152 ;  /* 0x00000098007b7202 */ /* 0x000fe40000000f00 */
[----:B------:R-:W-:Y:S02]  /*3fb0*/  MOV R152, R181 ;  /* 0x000000b500987202 */ /* 0x000fe40000000f00 */
[----:B------:R-:W-:Y:S01]  /*3fc0*/  MOV R191, R186 ;  /* 0x000000ba00bf7202 */ /* 0x000fe20000000f00 */
[----:B------:R-:W-:-:S07]  /*3fd0*/  IMAD.MOV.U32 R187, RZ, RZ, R189 ;  /* 0x000000ffffbb7224 */ /* 0x000fce00078e00bd */
[----:B------:R-:W-:Y:S05]  /*3fe0*/  WARPSYNC.COLLECTIVE R188, `(.L_x_1315) ;  /* 0x00000000bc087348 */ /* 0x000fea0003c00000 */
[----:B------:R0:W1:Y:S02]  /*3ff0*/  SHFL.BFLY P2, R189, R191, R190, R193 ;  /* 0x0c0000bebfbd7389 */ /* 0x00006400000400c1 */
[----:B01----:R-:W-:Y:S01]  /*4000*/  ENDCOLLECTIVE ;  /* 0x000000000000791b */ /* 0x003fe20003800000 */
.L_x_1315:
[----:B------:R-:W-:Y:S05]  /*4010*/  BRA `(.L_x_1316) ;  /* 0xffffffd800547947 */ /* 0x000fea000383ffff */
.L_x_1317:
        /* <DEDUP_REMOVED lines=14> */
.L_x_3477:


//--------------------- .text._ZN10layer_norm31ln_parallel_residual_bwd_kernelINS_13Kernel_traitsIf13__nv_bfloat16fS2_fjLj768ELj1ELj4ELj1ELj16ENS_18Kernel_traits_baseILj768EfS2_fS2_fjLj128EEEEELb0ELb0ELb0EEEvNS_9BwdParamsE --------------------------
	.section	.text._ZN10layer_norm31ln_parallel_residual_bwd_kernelINS_13Kernel_traitsIf13__nv_bfloat16fS2_fjLj768ELj1ELj4ELj1ELj16ENS_18Kernel_traits_baseILj768EfS2_fS2_fjLj128EEEEELb0ELb0ELb0EEEvNS_9BwdParamsE,"ax",@progbits
	.align	128
        .global         _ZN10layer_norm31ln_parallel_residual_bwd_kernelINS_13Kernel_traitsIf13__nv_bfloat16fS2_fjLj768ELj1ELj4ELj1ELj16ENS_18Kernel_traits_baseILj768EfS2_fS2_fjLj128EEEEELb0ELb0ELb0EEEvNS_9BwdParamsE
        .type           _ZN10layer_norm31ln_parallel_residual_bwd_kernelINS_13Kernel_traitsIf13__nv_bfloat16fS2_fjLj768ELj1ELj4ELj1ELj16ENS_18Kernel_traits_baseILj768EfS2_fS2_fjLj128EEEEELb0ELb0ELb0EEEvNS_9BwdParamsE,@function
        .size           _ZN10layer_norm31ln_parallel_residual_bwd_kernelINS_13Kernel_traitsIf13__nv_bfloat16fS2_fjLj768ELj1ELj4ELj1ELj16ENS_18Kernel_traits_baseILj768EfS2_fS2_fjLj128EEEEELb0ELb0ELb0EEEvNS_9BwdParamsE,(.L_x_3478 - _ZN10layer_norm31ln_parallel_residual_bwd_kernelINS_13Kernel_traitsIf13__nv_bfloat16fS2_fjLj768ELj1ELj4ELj1ELj16ENS_18Kernel_traits_baseILj768EfS2_fS2_fjLj128EEEEELb0ELb0ELb0EEEvNS_9BwdParamsE)
        .other          _ZN10layer_norm31ln_parallel_residual_bwd_kernelINS_13Kernel_traitsIf13__nv_bfloat16fS2_fjLj768ELj1ELj4ELj1ELj16ENS_18Kernel_traits_baseILj768EfS2_fS2_fjLj128EEEEELb0ELb0ELb0EEEvNS_9BwdParamsE,@"STO_CUDA_ENTRY STV_DEFAULT"
_ZN10layer_norm31ln_parallel_residual_bwd_kernelINS_13Kernel_traitsIf13__nv_bfloat16fS2_fjLj768ELj1ELj4ELj1ELj16ENS_18Kernel_traits_baseILj768EfS2_fS2_fjLj128EEEEELb0ELb0ELb0EEEvNS_9BwdParamsE:
.text._ZN10layer_norm31ln_parallel_residual_bwd_kernelINS_13Kernel_traitsIf13__nv_bfloat16fS2_fjLj768ELj1ELj4ELj1ELj16ENS_18Kernel_traits_baseILj768EfS2_fS2_fjLj128EEEEELb0ELb0ELb0EEEvNS_9BwdParamsE:
        /* <DEDUP_REMOVED lines=100> */
[----:B------:R-:W-:-:S11]  /*0640*/  HFMA2.MMA R117, -RZ, RZ, 0, 0 ;  /* 0x00000000ff757435 */ /* 0x000fd600000001ff */
.L_x_1333:
[----:B0-----:R-:W0:Y:S08]  /*0650*/  LDC.64 R198, c[0x0][0x250] ;  /* 0x00009400ffc67b82 */ /* 0x001e300000000a00 */
[----:B------:R-:W1:Y:S01]  /*0660*/  LDC.64 R196, c[0x0][0x258] ;  /* 0x00009600ffc47b82 */ /* 0x000e620000000a00 */
[----:B0-----:R-:W-:-:S05]  /*0670*/  IMAD.WIDE R198, R2, 0x4, R198 ;  /* 0x0000000402c67825 */ /* 0x001fca00078e02c6 */
[----:B-----5:R0:W5:Y:S01]  /*0680*/  LDG.E R229, desc[UR4][R198.64] ;  /* 0x00000004c6e57981 */ /* 0x020162000c1e1900 */
[----:B-1----:R-:W-:-:S05]  /*0690*/  IMAD.WIDE R196, R2, 0x4, R196 ;  /* 0x0000000402c47825 */ /* 0x002fca00078e02c4 */
[----:B------:R0:W5:Y:S01]  /*06a0*/  LDG.E R4, desc[UR4][R196.64] ;  /* 0x00000004c4047981 */ /* 0x000162000c1e1900 */
[----:B------:R-:W1:Y:S01]  /*06b0*/  S2R R201, SR_TID.X ;  /* 0x0000000000c97919 */ /* 0x000e620000002100 */
[----:B------:R-:W-:-:S05]  /*06c0*/  MOV R252, UR20 ;  /* 0x0000001400fc7c02 */ /* 0x000fca0008000f00 */
[----:B------:R-:W-:-:S05]  /*06d0*/  IMAD R3, R2, R252, RZ ;  /* 0x000000fc02037224 */ /* 0x000fca00078e02ff */
[----:B------:R-:W-:-:S04]  /*06e0*/  SHF.R.S32.HI R200, RZ, 0x1f, R3 ;  /* 0x0000001fffc87819 */ /* 0x000fc80000011403 */
[----:B------:R-:W-:Y:S01]  /*06f0*/  LEA.HI R3, R200, R3, RZ, 0x3 ;  /* 0x00000003c8037211 */ /* 0x000fe200078f18ff */
[----:B------:R-:W-:Y:S01]  /*0700*/  BSSY B1, `(.L_x_1320) ;  /* 0x0000083000017945 */ /* 0x000fe20003800000 */
[----:B------:R-:W-:Y:S02]  /*0710*/  MOV R231, RZ ;  /* 0x000000ff00e77202 */ /* 0x000fe40000000f00 */
[----:B------:R-:W-:Y:S02]  /*0720*/  MOV R232, RZ ;  /* 0x000000ff00e87202 */ /* 0x000fe40000000f00 */
[----:B-1----:R-:W-:-:S04]  /*0730*/  LOP3.LUT R200, R201, 0x1f, RZ, 0xc0, !PT ;  /* 0x0000001fc9c87812 */ /* 0x002fc800078ec0ff */
[----:B------:R-:W-:-:S04]  /*0740*/  LEA.HI.SX32 R3, R3, R200, 0x1d ;  /* 0x000000c803037211 */ /* 0x000fc800078feaff */
[----:B------:R-:W-:Y:S01]  /*0750*/  MOV R233, R3 ;  /* 0x0000000300e97202 */ /* 0x000fe20000000f00 */
[----:B0-----:R-:W-:Y:S06]  /*0760*/  @!P2 BRA `(.L_x_1321) ;  /* 0x0000000400f0a947 */ /* 0x001fec0003800000 */
[----:B------:R-:W0:Y:S01]  /*0770*/  LDC.64 R196, c[0x0][0x2c0] ;  /* 0x0000b000ffc47b82 */ /* 0x000e220000000a00 */
[----:B------:R-:W-:-:S04]  /*0780*/  LEA R216, P0, R3, UR10, 0x5 ;  /* 0x0000000a03d87c11 */ /* 0x000fc8000f8028ff */
[----:B------:R-:W-:-:S03]  /*0790*/  LEA.HI.X R217, R3, UR11, RZ, 0x5, P0 ;  /* 0x0000000b03d97c11 */ /* 0x000fc600080f2cff */
[----:B------:R-:W1:Y:S02]  /*07a0*/  LDC.64 R200, c[0x0][0x2b8] ;  /* 0x0000ae00ffc87b82 */ /* 0x000e640000000a00 */
[----:B------:R-:W2:Y:S06]  /*07b0*/  LDG.E.128 R212, desc[UR4][R216.64] ;  /* 0x00000004d8d47981 */ /* 0x000eac000c1e1d00 */
        /* <DEDUP_REMOVED lines=12> */
[----:B---3--:R-:W-:-:S04]  /*0880*/  ISETP.NE.AND P0, PT, R235, RZ, PT ;  /* 0x000000ffeb00720c */ /* 0x008fc80003f05270 */
[----:B-----5:R-:W-:Y:S02]  /*0890*/  FSEL R0, R229, RZ, !P0 ;  /* 0x000000ffe5007208 */ /* 0x020fe40004000000 */
[----:B------:R-:W-:-:S03]  /*08a0*/  IADD3 R233, R3, 0x20, RZ ;  /* 0x0000002003e97810 */ /* 0x000fc60007ffe0ff */
[--C-:B--2---:R-:W-:Y:S01]  /*08b0*/  FADD.FTZ R5, R212, -R0.reuse ;  /* 0x80000000d4057221 */ /* 0x104fe20000010000 */
[--C-:B------:R-:W-:Y:S01]  /*08c0*/  FADD.FTZ R231, R213, -R0.reuse ;  /* 0x80000000d5e77221 */ /* 0x100fe20000010000 */
[--C-:B------:R-:W-:Y:S01]  /*08d0*/  FADD.FTZ R7, R214, -R0.reuse ;  /* 0x80000000d6077221 */ /* 0x100fe20000010000 */
[----:B------:R-:W-:Y:S01]  /*08e0*/  FADD.FTZ R215, R215, -R0 ;  /* 0x80000000d7d77221 */ /* 0x000fe20000010000 */
[C---:B----4-:R-:W-:Y:S01]  /*08f0*/  FADD.FTZ R13, -R0.reuse, R216 ;  /* 0x000000d8000d7221 */ /* 0x050fe20000010100 */
[C---:B------:R-:W-:Y:S01]  /*0900*/  FADD.FTZ R217, -R0.reuse, R217 ;  /* 0x000000d900d97221 */ /* 0x040fe20000010100 */
[C---:B------:R-:W-:Y:S01]  /*0910*/  FADD.FTZ R213, -R0.reuse, R218 ;  /* 0x000000da00d57221 */ /* 0x040fe20000010100 */
[----:B------:R-:W-:Y:S01]  /*0920*/  FADD.FTZ R219, -R0, R219 ;  /* 0x000000db00db7221 */ /* 0x000fe20000010100 */
[----:B------:R-:W-:Y:S01]  /*0930*/  FMUL.FTZ R0, R4, R5 ;  /* 0x0000000504007220 */ /* 0x000fe20000410000 */
[C---:B------:R-:W-:Y:S02]  /*0940*/  SHF.L.U32 R225, R196.reuse, 0x10, RZ ;  /* 0x00000010c4e17819 */ /* 0x040fe400000006ff */
[----:B------:R-:W-:Y:S01]  /*0950*/  PRMT R196, R196, 0x7632, R196 ;  /* 0x00007632c4c47816 */ /* 0x000fe200000000c4 */
[----:B------:R-:W-:-:S02]  /*0960*/  FMUL.FTZ R8, R4, R231 ;  /* 0x000000e704087220 */ /* 0x000fc40000410000 */
[-C--:B------:R-:W-:Y:S01]  /*0970*/  FMUL.FTZ R5, R156, R225.reuse ;  /* 0x000000e19c057220 */ /* 0x080fe20000410000 */
[----:B------:R-:W-:Y:S01]  /*0980*/  FADD.FTZ R44, R44, R225 ;  /* 0x000000e12c2c7221 */ /* 0x000fe20000010000 */
[----:B------:R-:W-:Y:S01]  /*0990*/  FFMA.FTZ R68, R0, R225, R68 ;  /* 0x000000e100447223 */ /* 0x000fe20000010044 */
[----:B0-----:R-:W-:Y:S02]  /*09a0*/  SHF.L.U32 R221, R200, 0x10, RZ ;  /* 0x00000010c8dd7819 */ /* 0x001fe400000006ff */
[----:B------:R-:W-:Y:S02]  /*09b0*/  SHF.L.U32 R196, R196, 0x10, RZ ;  /* 0x00000010c4c47819 */ /* 0x000fe400000006ff */
[C---:B------:R-:W-:Y:S02]  /*09c0*/  SHF.L.U32 R225, R197.reuse, 0x10, RZ ;  /* 0x00000010c5e17819 */ /* 0x040fe400000006ff */
[----:B------:R-:W-:Y:S02]  /*09d0*/  PRMT R200, R200, 0x7632, R200 ;  /* 0x00007632c8c87816 */ /* 0x000fe400000000c8 */
[----:B------:R-:W-:Y:S01]  /*09e0*/  PRMT R197, R197, 0x7632, R197 ;  /* 0x00007632c5c57816 */ /* 0x000fe200000000c5 */
[----:B------:R-:W-:Y:S01]  /*09f0*/  FADD.FTZ R92, R92, R221 ;  /* 0x000000dd5c5c7221 */ /* 0x000fe20000010000 */
[-C--:B------:R-:W-:Y:S01]  /*0a00*/  FFMA.FTZ R116, R0, R221.reuse, R116 ;  /* 0x000000dd00747223 */ /* 0x080fe20000010074 */
[----:B------:R-:W-:Y:S01]  /*0a10*/  FFMA.FTZ R5, R164, R221, R5 ;  /* 0x000000dda4057223 */ /* 0x000fe20000010005 */
[-C--:B------:R-:W-:Y:S01]  /*0a20*/  FMUL.FTZ R14, R157, R196.reuse ;  /* 0x000000c49d0e7220 */ /* 0x080fe20000410000 */
[----:B------:R-:W-:Y:S01]  /*0a30*/  FADD.FTZ R45, R45, R196 ;  /* 0x000000c42d2d7221 */ /* 0x000fe20000010000 */
[----:B------:R-:W-:Y:S01]  /*0a40*/  FFMA.FTZ R69, R8, R196, R69 ;  /* 0x000000c408457223 */ /* 0x000fe20000010045 */
[----:B------:R-:W-:-:S02]  /*0a50*/  SHF.L.U32 R200, R200, 0x10, RZ ;  /* 0x00000010c8c87819 */ /* 0x000fc400000006ff */
[----:B------:R-:W-:Y:S02]  /*0a60*/  SHF.L.U32 R221, R201, 0x10, RZ ;  /* 0x00000010c9dd7819 */ /* 0x000fe400000006ff */
[----:B------:R-:W-:Y:S01]  /*0a70*/  SHF.L.U32 R196, R197, 0x10, RZ ;  /* 0x00000010c5c47819 */ /* 0x000fe200000006ff */
[----:B------:R-:W-:Y:S01]  /*0a80*/  FMUL.FTZ R7, R4, R7 ;  /* 0x0000000704077220 */ /* 0x000fe20000410000 */
[----:B------:R-:W-:Y:S01]  /*0a90*/  PRMT R201, R201, 0x7632, R201 ;  /* 0x00007632c9c97816 */ /* 0x000fe200000000c9 */
[----:B------:R-:W-:Y:S01]  /*0aa0*/  FMUL.FTZ R231, R158, R225 ;  /* 0x000000e19ee77220 */ /* 0x000fe20000410000 */
[----:B------:R-:W-:Y:S01]  /*0ab0*/  SHF.L.U32 R197, R198, 0x10, RZ ;  /* 0x00000010c6c57819 */ /* 0x000fe200000006ff */
[----:B------:R-:W-:Y:S01]  /*0ac0*/  FMUL.FTZ R13, R4, R13 ;  /* 0x0000000d040d7220 */ /* 0x000fe20000410000 */
[----:B------:R-:W-:Y:S01]  /*0ad0*/  PRMT R198, R198, 0x7632, R198 ;  /* 0x00007632c6c67816 */ /* 0x000fe200000000c6 */
[----:B------:R-:W-:Y:S01]  /*0ae0*/  FFMA.FTZ R249, R165, R200, R14 ;  /* 0x000000c8a5f97223 */ /* 0x000fe2000001000e */
[----:B------:R-:W-:Y:S01]  /*0af0*/  SHF.L.U32 R244, R201, 0x10, RZ ;  /* 0x00000010c9f47819 */ /* 0x000fe200000006ff */
[----:B------:R-:W-:Y:S01]  /*0b00*/  FADD.FTZ R94, R94, R221 ;  /* 0x000000dd5e5e7221 */ /* 0x000fe20000010000 */
[----:B------:R-:W-:Y:S01]  /*0b10*/  SHF.L.U32 R243, R202, 0x10, RZ ;  /* 0x00000010caf37819 */ /* 0x000fe200000006ff */
[-C--:B------:R-:W-:Y:S01]  /*0b20*/  FFMA.FTZ R118, R7, R221.reuse, R118 ;  /* 0x000000dd07767223 */ /* 0x080fe20000010076 */
[----:B------:R-:W-:Y:S01]  /*0b30*/  FFMA.FTZ R248, R166, R221, R231 ;  /* 0x000000dda6f87223 */ /* 0x000fe200000100e7 */
[----:B------:R-:W-:Y:S01]  /*0b40*/  FMUL.FTZ R14, R4, R215 ;  /* 0x000000d7040e7220 */ /* 0x000fe20000410000 */
[-C--:B------:R-:W-:Y:S01]  /*0b50*/  FMUL.FTZ R201, R152, R197.reuse ;  /* 0x000000c598c97220 */ /* 0x080fe20000410000 */
[----:B------:R-:W-:Y:S01]  /*0b60*/  FADD.FTZ R40, R40, R197 ;  /* 0x000000c528287221 */ /* 0x000fe20000010000 */
[----:B------:R-:W-:Y:S01]  /*0b70*/  FFMA.FTZ R64, R13, R197, R64 ;  /* 0x000000c50d407223 */ /* 0x000fe20000010040 */
[----:B------:R-:W-:Y:S01]  /*0b80*/  PRMT R202, R202, 0x7632, R202 ;  /* 0x00007632caca7816 */ /* 0x000fe200000000ca */
[----:B------:R-:W-:Y:S01]  /*0b90*/  FMUL.FTZ R221, R4, R217 ;  /* 0x000000d904dd7220 */ /* 0x000fe20000410000 */
[----:B------:R-:W-:-:S02]  /*0ba0*/  SHF.L.U32 R198, R198, 0x10, RZ ;  /* 0x00000010c6c67819 */ /* 0x000fc400000006ff */
[----:B------:R-:W-:Y:S01]  /*0bb0*/  SHF.L.U32 R197, R199, 0x10, RZ ;  /* 0x00000010c7c57819 */ /* 0x000fe200000006ff */
[----:B------:R-:W-:Y:S01]  /*0bc0*/  FADD.FTZ R93, R93, R200 ;  /* 0x000000c85d5d7221 */ /* 0x000fe20000010000 */
[----:B------:R-:W-:Y:S01]  /*0bd0*/  PRMT R199, R199, 0x7632, R199 ;  /* 0x00007632c7c77816 */ /* 0x000fe200000000c7 */
[----:B------:R-:W-:Y:S01]  /*0be0*/  FFMA.FTZ R117, R8, R200, R117 ;  /* 0x000000c808757223 */ /* 0x000fe20000010075 */
[-C--:B------:R-:W-:Y:S01]  /*0bf0*/  FMUL.FTZ R200, R159, R196.reuse ;  /* 0x000000c49fc87220 */ /* 0x080fe20000410000 */
[----:B------:R-:W-:Y:S01]  /*0c00*/  FADD.FTZ R47, R47, R196 ;  /* 0x000000c42f2f7221 */ /* 0x000fe20000010000 */
[----:B------:R-:W-:Y:S01]  /*0c10*/  FFMA.FTZ R71, R14, R196, R71 ;  /* 0x000000c40e477223 */ /* 0x000fe20000010047 */
[----:B------:R-:W-:Y:S01]  /*0c20*/  SHF.L.U32 R202, R202, 0x10, RZ ;  /* 0x00000010caca7819 */ /* 0x000fe200000006ff */
[-C--:B------:R-:W-:Y:S01]  /*0c30*/  FMUL.FTZ R196, R153, R198.reuse ;  /* 0x000000c699c47220 */ /* 0x080fe20000410000 */
[----:B------:R-:W-:Y:S01]  /*0c40*/  FADD.FTZ R41, R41, R198 ;  /* 0x000000c629297221 */ /* 0x000fe20000010000 */
[----:B------:R-:W-:Y:S01]  /*0c50*/  FFMA.FTZ R65, R221, R198, R65 ;  /* 0x000000c6dd417223 */ /* 0x000fe20000010041 */
[----:B------:R-:W-:-:S02]  /*0c60*/  SHF.L.U32 R239, R203, 0x10, RZ ;  /* 0x00000010cbef7819 */ /* 0x000fc400000006ff */
[----:B------:R-:W-:Y:S02]  /*0c70*/  PRMT R203, R203, 0x7632, R203 ;  /* 0x00007632cbcb7816 */ /* 0x000fe400000000cb */
[----:B------:R-:W-:Y:S01]  /*0c80*/  SHF.L.U32 R198, R199, 0x10, RZ ;  /* 0x00000010c7c67819 */ /* 0x000fe200000006ff */
[----:B------:R-:W-:Y:S01]  /*0c90*/  FADD.FTZ R95, R95, R244 ;  /* 0x000000f45f5f7221 */ /* 0x000fe20000010000 */
[----:B------:R-:W-:Y:S01]  /*0ca0*/  FFMA.FTZ R119, R14, R244, R119 ;  /* 0x000000f40e777223 */ /* 0x000fe20000010077 */
[----:B------:R-:W-:Y:S01]  /*0cb0*/  FFMA.FTZ R241, R161, R202, R196 ;  /* 0x000000caa1f17223 */ /* 0x000fe200000100c4 */
[----:B------:R-:W-:Y:S01]  /*0cc0*/  FADD.FTZ R46, R46, R225 ;  /* 0x000000e12e2e7221 */ /* 0x000fe20000010000 */
[----:B------:R-:W-:Y:S01]  /*0cd0*/  FFMA.FTZ R70, R7, R225, R70 ;  /* 0x000000e107467223 */ /* 0x000fe20000010046 */
[----:B------:R-:W-:Y:S01]  /*0ce0*/  FFMA.FTZ R244, R167, R244, R200 ;  /* 0x000000f4a7f47223 */ /* 0x000fe200000100c8 */
[----:B------:R-:W-:Y:S01]  /*0cf0*/  SHF.L.U32 R196, R203, 0x10, RZ ;  /* 0x00000010cbc47819 */ /* 0x000fe200000006ff */
[C---:B------:R-:W-:Y:S01]  /*0d00*/  FMUL.FTZ R225, R4.reuse, R219 ;  /* 0x000000db04e17220 */ /* 0x040fe20000410000 */
        /* <DEDUP_REMOVED lines=11> */
[----:B------:R-:W-:Y:S01]  /*0dc0*/  FADD.FTZ R196, RZ, R5 ;  /* 0x00000005ffc47221 */ /* 0x000fe20000010000 */
[----:B------:R-:W-:-:S03]  /*0dd0*/  FFMA.FTZ R197, R0, R5, RZ ;  /* 0x0000000500c57223 */ /* 0x000fc600000100ff */
        /* <DEDUP_REMOVED lines=21> */
.L_x_1321:
[----:B------:R-:W-:Y:S05]  /*0f30*/  BSYNC B1 ;  /* 0x0000000000017941 */ /* 0x000fea0003800000 */
.L_x_1320:
[----:B------:R-:W-:Y:S04]  /*0f40*/  BSSY B1, `(.L_x_1322) ;  /* 0x000007e000017945 */ /* 0x000fe80003800000 */
[----:B------:R-:W-:Y:S05]  /*0f50*/  @!P3 BRA `(.L_x_1323) ;  /* 0x0000000400f0b947 */ /* 0x000fea0003800000 */
        /* <DEDUP_REMOVED lines=20> */
[C---:B--2---:R-:W-:Y:S01]  /*10a0*/  FADD.FTZ R15, -R214.reuse, R196 ;  /* 0x000000c4d60f7221 */ /* 0x044fe20000010100 */
[C---:B------:R-:W-:Y:S01]  /*10b0*/  FADD.FTZ R219, -R214.reuse, R197 ;  /* 0x000000c5d6db7221 */ /* 0x040fe20000010100 */
[----:B------:R-:W-:Y:S02]  /*10c0*/  FADD.FTZ R217, -R214, R198 ;  /* 0x000000c6d6d97221 */ /* 0x000fe40000010100 */
[----:B------:R-:W-:Y:S01]  /*10d0*/  FMUL.FTZ R15, R4, R15 ;  /* 0x0000000f040f7220 */ /* 0x000fe20000410000 */
[C---:B----4-:R-:W-:Y:S02]  /*10e0*/  SHF.L.U32 R213, R204.reuse, 0x10, RZ ;  /* 0x00000010ccd57819 */ /* 0x050fe400000006ff */
[----:B------:R-:W-:-:S04]  /*10f0*/  PRMT R204, R204, 0x7632, R204 ;  /* 0x00007632cccc7816 */ /* 0x000fc800000000cc */
[----:B------:R-:W-:Y:S02]  /*1100*/  SHF.L.U32 R196, R204, 0x10, RZ ;  /* 0x00000010ccc47819 */ /* 0x000fe400000006ff */
[C---:B------:R-:W-:Y:S02]  /*1110*/  SHF.L.U32 R251, R208.reuse, 0x10, RZ ;  /* 0x00000010d0fb7819 */ /* 0x040fe400000006ff */
[----:B------:R-:W-:Y:S01]  /*1120*/  PRMT R208, R208, 0x7632, R208 ;  /* 0x00007632d0d07816 */ /* 0x000fe200000000d0 */
[----:B------:R-:W-:Y:S01]  /*1130*/  FMUL.FTZ R204, R4, R219 ;  /* 0x000000db04cc7220 */ /* 0x000fe20000410000 */
[----:B------:R-:W-:Y:S02]  /*1140*/  FMUL.FTZ R198, R141, R196 ;  /* 0x000000c48dc67220 */ /* 0x000fe40000410000 */
[----:B------:R-:W-:Y:S02]  /*1150*/  SHF.L.U32 R208, R208, 0x10, RZ ;  /* 0x00000010d0d07819 */ /* 0x000fe400000006ff */
[----:B------:R-:W-:Y:S01]  /*1160*/  SHF.L.U32 R219, R205, 0x10, RZ ;  /* 0x00000010cddb7819 */ /* 0x000fe200000006ff */
[-C--:B------:R-:W-:Y:S01]  /*1170*/  FMUL.FTZ R237, R140, R213.reuse ;  /* 0x000000d58ced7220 */ /* 0x080fe20000410000 */
        /* <DEDUP_REMOVED lines=8> */
[----:B------:R-:W-:Y:S01]  /*1200*/  FADD.FTZ R84, R84, R251 ;  /* 0x000000fb54547221 */ /* 0x000fe20000010000 */
[-C--:B------:R-:W-:Y:S01]  /*1210*/  FFMA.FTZ R108, R15, R251.reuse, R108 ;  /* 0x000000fb0f6c7223 */ /* 0x080fe2000001006c */
[----:B------:R-:W-:Y:S01]  /*1220*/  PRMT R205, R205, 0x7632, R205 ;  /* 0x00007632cdcd7816 */ /* 0x000fe200000000cd */
[----:B------:R-:W-:Y:S01]  /*1230*/  FFMA.FTZ R251, R148, R251, R237 ;  /* 0x000000fb94fb7223 */ /* 0x000fe200000100ed */
[----:B------:R-:W-:Y:S01]  /*1240*/  FADD.FTZ R215, -R214, R199 ;  /* 0x000000c7d6d77221 */ /* 0x000fe20000010100 */
[----:B------:R-:W-:Y:S01]  /*1250*/  FADD.FTZ R86, R86, R213 ;  /* 0x000000d556567221 */ /* 0x000fe20000010000 */
[-C--:B------:R-:W-:Y:S01]  /*1260*/  FFMA.FTZ R110, R208, R213.reuse, R110 ;  /* 0x000000d5d06e7223 */ /* 0x080fe2000001006e */
[----:B------:R-:W-:Y:S01]  /*1270*/  FFMA.FTZ R246, R150, R213, R217 ;  /* 0x000000d596f67223 */ /* 0x000fe200000100d9 */
[----:B------:R-:W-:Y:S01]  /*1280*/  SHF.L.U32 R237, R210, 0x10, RZ ;  /* 0x00000010d2ed7819 */ /* 0x000fe200000006ff */
[----:B------:R-:W-:Y:S01]  /*1290*/  FADD.FTZ R199, -R214, R200 ;  /* 0x000000c8d6c77221 */ /* 0x000fe20000010100 */
[----:B------:R-:W-:Y:S01]  /*12a0*/  FADD.FTZ R37, R37, R196 ;  /* 0x000000c425257221 */ /* 0x000fe20000010000 */
[----:B------:R-:W-:Y:S01]  /*12b0*/  FFMA.FTZ R61, R204, R196, R61 ;  /* 0x000000c4cc3d7223 */ /* 0x000fe2000001003d */
[----:B------:R-:W-:Y:S01]  /*12c0*/  PRMT R209, R209, 0x7632, R209 ;  /* 0x00007632d1d17816 */ /* 0x000fe200000000d1 */
[----:B------:R-:W-:Y:S01]  /*12d0*/  FADD.FTZ R201, -R214, R201 ;  /* 0x000000c9d6c97221 */ /* 0x000fe20000010100 */
[----:B------:R-:W-:-:S02]  /*12e0*/  SHF.L.U32 R213, R206, 0x10, RZ ;  /* 0x00000010ced57819 */ /* 0x000fc400000006ff */
[----:B------:R-:W-:Y:S02]  /*12f0*/  PRMT R210, R210, 0x7632, R210 ;  /* 0x00007632d2d27816 */ /* 0x000fe400000000d2 */
[----:B------:R-:W-:Y:S02]  /*1300*/  SHF.L.U32 R196, R205, 0x10, RZ ;  /* 0x00000010cdc47819 */ /* 0x000fe400000006ff */
[----:B------:R-:W-:Y:S01]  /*1310*/  PRMT R206, R206, 0x7632, R206 ;  /* 0x00007632cece7816 */ /* 0x000fe200000000ce */
[C---:B------:R-:W-:Y:S01]  /*1320*/  FMUL.FTZ R205, R4.reuse, R199 ;  /* 0x000000c704cd7220 */ /* 0x040fe20000410000 */
[----:B------:R-:W-:Y:S01]  /*1330*/  SHF.L.U32 R240, R209, 0x10, RZ ;  /* 0x00000010d1f07819 */ /* 0x000fe200000006ff */
[----:B------:R-:W-:Y:S01]  /*1340*/  FMUL.FTZ R209, R4, R215 ;  /* 0x000000d704d17220 */ /* 0x000fe20000410000 */
[----:B------:R-:W-:Y:S01]  /*1350*/  SHF.L.U32 R234, R210, 0x10, RZ ;  /* 0x00000010d2ea7819 */ /* 0x000fe200000006ff */
[----:B------:R-:W-:Y:S01]  /*1360*/  FMUL.FTZ R199, R136, R213 ;  /* 0x000000d588c77220 */ /* 0x000fe20000410000 */
[----:B------:R-:W-:Y:S01]  /*1370*/  SHF.L.U32 R206, R206, 0x10, RZ ;  /* 0x00000010cece7819 */ /* 0x000fe200000006ff */
[----:B------:R-:W-:Y:S01]  /*1380*/  FMUL.FTZ R210, R4, R201 ;  /* 0x000000c904d27220 */ /* 0x000fe20000410000 */
[----:B------:R-:W-:Y:S01]  /*1390*/  FMUL.FTZ R198, R143, R196 ;  /* 0x000000c48fc67220 */ /* 0x000fe20000410000 */
[C---:B------:R-:W-:Y:S01]  /*13a0*/  SHF.L.U32 R201, R207.reuse, 0x10, RZ ;  /* 0x00000010cfc97819 */ /* 0x040fe200000006ff */
[----:B------:R-:W-:Y:S01]  /*13b0*/  FADD.FTZ R80, R80, R237 ;  /* 0x000000ed50507221 */ /* 0x000fe20000010000 */
[----:B------:R-:W-:Y:S01]  /*13c0*/  PRMT R207, R207, 0x7632, R207 ;  /* 0x00007632cfcf7816 */ /* 0x000fe200000000cf */
[-C--:B------:R-:W-:Y:S01]  /*13d0*/  FFMA.FTZ R104, R205, R237.reuse, R104 ;  /* 0x000000edcd687223 */ /* 0x080fe20000010068 */
[----:B------:R-:W-:Y:S01]  /*13e0*/  FADD.FTZ R87, R87, R240 ;  /* 0x000000f057577221 */ /* 0x000fe20000010000 */
[----:B------:R-:W-:Y:S01]  /*13f0*/  FFMA.FTZ R111, R209, R240, R111 ;  /* 0x000000f0d16f7223 */ /* 0x000fe2000001006f */
[----:B------:R-:W-:Y:S01]  /*1400*/  FADD.FTZ R39, R39, R196 ;  /* 0x000000c427277221 */ /* 0x000fe20000010000 */
[----:B------:R-:W-:Y:S01]  /*1410*/  FFMA.FTZ R63, R209, R196, R63 ;  /* 0x000000c4d13f7223 */ /* 0x000fe2000001003f */
[----:B------:R-:W-:Y:S01]  /*1420*/  FFMA.FTZ R237, R144, R237, R199 ;  /* 0x000000ed90ed7223 */ /* 0x000fe200000100c7 */
[----:B------:R-:W-:Y:S01]  /*1430*/  FFMA.FTZ R240, R151, R240, R198 ;  /* 0x000000f097f07223 */ /* 0x000fe200000100c6 */
[----:B------:R-:W-:Y:S01]  /*1440*/  FMUL.FTZ R196, R137, R206 ;  /* 0x000000ce89c47220 */ /* 0x000fe20000410000 */
[C---:B------:R-:W-:Y:S01]  /*1450*/  SHF.L.U32 R199, R211.reuse, 0x10, RZ ;  /* 0x00000010d3c77819 */ /* 0x040fe200000006ff */
[C---:B------:R-:W-:Y:S01]  /*1460*/  FADD.FTZ R197, -R214.reuse, R202 ;  /* 0x000000cad6c57221 */ /* 0x040fe20000010100 */
[----:B------:R-:W-:Y:S01]  /*1470*/  PRMT R211, R211, 0x7632, R211 ;  /* 0x00007632d3d37816 */ /* 0x000fe200000000d3 */
[----:B------:R-:W-:Y:S01]  /*1480*/  FADD.FTZ R203, -R214, R203 ;  /* 0x000000cbd6cb7221 */ /* 0x000fe20000010100 */
[----:B------:R-:W-:Y:S01]  /*1490*/  SHF.L.U32 R198, R207, 0x10, RZ ;  /* 0x00000010cfc67819 */ /* 0x000fe200000006ff */
[----:B------:R-:W-:Y:S01]  /*14a0*/  FADD.FTZ R81, R81, R234 ;  /* 0x000000ea51517221 */ /* 0x000fe20000010000 */
[CC--:B------:R-:W-:Y:S01]  /*14b0*/  FFMA.FTZ R105, R210.reuse, R234.reuse, R105 ;  /* 0x000000ead2697223 */ /* 0x0c0fe20000010069 */
[----:B------:R-:W-:Y:S01]  /*14c0*/  FFMA.FTZ R234, R145, R234, R196 ;  /* 0x000000ea91ea7223 */ /* 0x000fe200000100c4 */
[----:B------:R-:W-:Y:S01]  /*14d0*/  FADD.FTZ R33, R33, R206 ;  /* 0x000000ce21217221 */ /* 0x000fe20000010000 */
[----:B------:R-:W-:Y:S01]  /*14e0*/  FFMA.FTZ R57, R210, R206, R57 ;  /* 0x000000ced2397223 */ /* 0x000fe20000010039 */
[----:B------:R-:W-:Y:S01]  /*14f0*/  FMUL.FTZ R206, R4, R197 ;  /* 0x000000c504ce7220 */ /* 0x000fe20000410000 */
[----:B------:R-:W-:Y:S01]  /*1500*/  SHF.L.U32 R196, R211, 0x10, RZ ;  /* 0x00000010d3c47819 */ /* 0x000fe200000006ff */
[----:B------:R-:W-:Y:S01]  /*1510*/  FMUL.FTZ R197, R138, R201 ;  /* 0x000000c98ac57220 */ /* 0x000fe20000410000 */
[----:B------:R-:W-:Y:S01]  /*1520*/  FMUL.FTZ R207, R4, R203 ;  /* 0x000000cb04cf7220 */ /* 0x000fe20000410000 */
[----:B------:R-:W-:-:S02]  /*1530*/  FMUL.FTZ R200, R139, R198 ;  /* 0x000000c68bc87220 */ /* 0x000fc40000410000 */
        /* <DEDUP_REMOVED lines=30> */
.L_x_1323:
[----:B------:R-:W-:Y:S05]  /*1720*/  BSYNC B1 ;  /* 0x0000000000017941 */ /* 0x000fea0003800000 */
.L_x_1322:
        /* <DEDUP_REMOVED lines=20> */
[----:B-----5:R-:W-:-:S05]  /*1870*/  FSEL R229, R229, RZ, !P0 ;  /* 0x000000ffe5e57208 */ /* 0x020fca0004000000 */
[C---:B--2---:R-:W-:Y:S01]  /*1880*/  FADD.FTZ R233, -R229.reuse, R213 ;  /* 0x000000d5e5e97221 */ /* 0x044fe20000010100 */
[C---:B------:R-:W-:Y:S01]  /*1890*/  FADD.FTZ R9, -R229.reuse, R212 ;  /* 0x000000d4e5097221 */ /* 0x040fe20000010100 */
[C---:B------:R-:W-:Y:S01]  /*18a0*/  FADD.FTZ R227, -R229.reuse, R214 ;  /* 0x000000d6e5e37221 */ /* 0x040fe20000010100 */
[C---:B------:R-:W-:Y:S01]  /*18b0*/  FADD.FTZ R215, -R229.reuse, R215 ;  /* 0x000000d7e5d77221 */ /* 0x040fe20000010100 */
[C---:B----4-:R-:W-:Y:S01]  /*18c0*/  FADD.FTZ R213, -R229.reuse, R216 ;  /* 0x000000d8e5d57221 */ /* 0x050fe20000010100 */
[C---:B------:R-:W-:Y:S01]  /*18d0*/  FADD.FTZ R217, -R229.reuse, R217 ;  /* 0x000000d9e5d97221 */ /* 0x040fe20000010100 */
[C---:B------:R-:W-:Y:S01]  /*18e0*/  FADD.FTZ R223, -R229.reuse, R218 ;  /* 0x000000dae5df7221 */ /* 0x040fe20000010100 */
[----:B------:R-:W-:Y:S01]  /*18f0*/  FADD.FTZ R219, -R229, R219 ;  /* 0x000000dbe5db7221 */ /* 0x000fe20000010100 */
[----:B------:R-:W-:Y:S01]  /*1900*/  FMUL.FTZ R6, R4, R9 ;  /* 0x0000000904067220 */ /* 0x000fe20000410000 */
[C---:B------:R-:W-:Y:S02]  /*1910*/  SHF.L.U32 R229, R196.reuse, 0x10, RZ ;  /* 0x00000010c4e57819 */ /* 0x040fe400000006ff */
[----:B------:R-:W-:-:S03]  /*1920*/  PRMT R196, R196, 0x7632, R196 ;  /* 0x00007632c4c47816 */ /* 0x000fc600000000c4 */
[-C--:B------:R-:W-:Y:S01]  /*1930*/  FMUL.FTZ R9, R124, R229.reuse ;  /* 0x000000e57c097220 */ /* 0x080fe20000410000 */
[----:B------:R-:W-:Y:S02]  /*1940*/  SHF.L.U32 R196, R196, 0x10, RZ ;  /* 0x00000010c4c47819 */ /* 0x000fe400000006ff */
[C---:B0-----:R-:W-:Y:S02]  /*1950*/  SHF.L.U32 R11, R200.reuse, 0x10, RZ ;  /* 0x00000010c80b7819 */ /* 0x041fe400000006ff */
[----:B------:R-:W-:Y:S01]  /*1960*/  PRMT R200, R200, 0x7632, R200 ;  /* 0x00007632c8c87816 */ /* 0x000fe200000000c8 */
[----:B------:R-:W-:Y:S01]  /*1970*/  FADD.FTZ R28, R28, R229 ;  /* 0x000000e51c1c7221 */ /* 0x000fe20000010000 */
[----:B------:R-:W-:Y:S01]  /*1980*/  FFMA.FTZ R52, R6, R229, R52 ;  /* 0x000000e506347223 */ /* 0x000fe20000010034 */
[----:B------:R-:W-:Y:S01]  /*1990*/  FADD.FTZ R76, R76, R11 ;  /* 0x0000000b4c4c7221 */ /* 0x000fe20000010000 */
[----:B------:R-:W-:Y:S01]  /*19a0*/  SHF.L.U32 R200, R200, 0x10, RZ ;  /* 0x00000010c8c87819 */ /* 0x000fe200000006ff */
[-C--:B------:R-:W-:Y:S01]  /*19b0*/  FFMA.FTZ R100, R6, R11.reuse, R100 ;  /* 0x0000000b06647223 */ /* 0x080fe20000010064 */
[----:B------:R-:W-:Y:S01]  /*19c0*/  FFMA.FTZ R250, R132, R11, R9 ;  /* 0x0000000b84fa7223 */ /* 0x000fe20000010009 */
[----:B------:R-:W-:Y:S01]  /*19d0*/  FMUL.FTZ R10, R125, R196 ;  /* 0x000000c47d0a7220 */ /* 0x000fe20000410000 */
[----:B------:R-:W-:-:S02]  /*19e0*/  SHF.L.U32 R229, R197, 0x10, RZ ;  /* 0x00000010c5e57819 */ /* 0x000fc400000006ff */
[C---:B------:R-:W-:Y:S02]  /*19f0*/  SHF.L.U32 R11, R201.reuse, 0x10, RZ ;  /* 0x00000010c90b7819 */ /* 0x040fe400000006ff */
[----:B------:R-:W-:Y:S01]  /*1a00*/  PRMT R201, R201, 0x7632, R201 ;  /* 0x00007632c9c97816 */ /* 0x000fe200000000c9 */
[----:B------:R-:W-:Y:S01]  /*1a10*/  FFMA.FTZ R245, R133, R200, R10 ;  /* 0x000000c885f57223 */ /* 0x000fe2000001000a */
[C---:B------:R-:W-:Y:S01]  /*1a20*/  FMUL.FTZ R9, R4.reuse, R233 ;  /* 0x000000e904097220 */ /* 0x040fe20000410000 */
[----:B------:R-:W-:Y:S01]  /*1a30*/  FMUL.FTZ R10, R4, R227 ;  /* 0x000000e3040a7220 */ /* 0x000fe20000410000 */
[----:B------:R-:W-:Y:S01]  /*1a40*/  FMUL.FTZ R227, R126, R229 ;  /* 0x000000e57ee37220 */ /* 0x000fe20000410000 */
[----:B------:R-:W-:Y:S02]  /*1a50*/  PRMT R197, R197, 0x7632, R197 ;  /* 0x00007632c5c57816 */ /* 0x000fe400000000c5 */
[----:B------:R-:W-:Y:S02]  /*1a60*/  SHF.L.U32 R238, R201, 0x10, RZ ;  /* 0x00000010c9ee7819 */ /* 0x000fe400000006ff */
[----:B------:R-:W-:Y:S01]  /*1a70*/  SHF.L.U32 R201, R198, 0x10, RZ ;  /* 0x00000010c6c97819 */ /* 0x000fe200000006ff */
[----:B------:R-:W-:Y:S01]  /*1a80*/  FADD.FTZ R29, R29, R196 ;  /* 0x000000c41d1d7221 */ /* 0x000fe20000010000 */
[----:B------:R-:W-:Y:S01]  /*1a90*/  FFMA.FTZ R53, R9, R196, R53 ;  /* 0x000000c409357223 */ /* 0x000fe20000010035 */
[----:B------:R-:W-:Y:S01]  /*1aa0*/  FADD.FTZ R78, R78, R11 ;  /* 0x0000000b4e4e7221 */ /* 0x000fe20000010000 */
[-C--:B------:R-:W-:Y:S01]  /*1ab0*/  FFMA.FTZ R102, R10, R11.reuse, R102 ;  /* 0x0000000b0a667223 */ /* 0x080fe20000010066 */
[----:B------:R-:W-:Y:S01]  /*1ac0*/  FFMA.FTZ R242, R134, R11, R227 ;  /* 0x0000000b86f27223 */ /* 0x000fe200000100e3 */
[----:B------:R-:W-:Y:S01]  /*1ad0*/  SHF.L.U32 R196, R197, 0x10, RZ ;  /* 0x00000010c5c47819 */ /* 0x000fe200000006ff */
[----:B------:R-:W-:Y:S01]  /*1ae0*/  FMUL.FTZ R11, R4, R213 ;  /* 0x000000d5040b7220 */ /* 0x000fe20000410000 */
[----:B------:R-:W-:Y:S01]  /*1af0*/  SHF.L.U32 R197, R202, 0x10, RZ ;  /* 0x00000010cac57819 */ /* 0x000fe200000006ff */
[----:B------:R-:W-:Y:S01]  /*1b00*/  FMUL.FTZ R213, R120, R201 ;  /* 0x000000c978d57220 */ /* 0x000fe20000410000 */
[----:B------:R-:W-:Y:S01]  /*1b10*/  FMUL.FTZ R12, R4, R215 ;  /* 0x000000d7040c7220 */ /* 0x000fe20000410000 */
[----:B------:R-:W-:-:S02]  /*1b20*/  PRMT R198, R198, 0x7632, R198 ;  /* 0x00007632c6c67816 */ /* 0x000fc400000000c6 */
[----:B------:R-:W-:Y:S01]  /*1b30*/  FADD.FTZ R72, R72, R197 ;  /* 0x000000c548487221 */ /* 0x000fe20000010000 */
[-C--:B------:R-:W-:Y:S01]  /*1b40*/  FFMA.FTZ R96, R11, R197.reuse, R96 ;  /* 0x000000c50b607223 */ /* 0x080fe20000010060 */
[----:B------:R-:W-:Y:S01]  /*1b50*/  FFMA.FTZ R236, R128, R197, R213 ;  /* 0x000000c580ec7223 */ /* 0x000fe200000100d5 */
[C---:B------:R-:W-:Y:S02]  /*1b60*/  SHF.L.U32 R197, R199.reuse, 0x10, RZ ;  /* 0x00000010c7c57819 */ /* 0x040fe400000006ff */
[----:B------:R-:W-:Y:S01]  /*1b70*/  PRMT R199, R199, 0x7632, R199 ;  /* 0x00007632c7c77816 */ /* 0x000fe200000000c7 */
[----:B------:R-:W-:Y:S01]  /*1b80*/  FADD.FTZ R77, R77, R200 ;  /* 0x000000c84d4d7221 */ /* 0x000fe20000010000 */
[----:B------:R-:W-:Y:S01]  /*1b90*/  FFMA.FTZ R101, R9, R200, R101 ;  /* 0x000000c809657223 */ /* 0x000fe20000010065 */
[-C--:B------:R-:W-:Y:S01]  /*1ba0*/  FMUL.FTZ R200, R127, R196.reuse ;  /* 0x000000c47fc87220 */ /* 0x080fe20000410000 */
[----:B------:R-:W-:Y:S01]  /*1bb0*/  FADD.FTZ R31, R31, R196 ;  /* 0x000000c41f1f7221 */ /* 0x000fe20000010000 */
[----:B------:R-:W-:Y:S01]  /*1bc0*/  FFMA.FTZ R55, R12, R196, R55 ;  /* 0x000000c40c377223 */ /* 0x000fe20000010037 */
[----:B------:R-:W-:Y:S01]  /*1bd0*/  SHF.L.U32 R198, R198, 0x10, RZ ;  /* 0x00000010c6c67819 */ /* 0x000fe200000006ff */
[C---:B------:R-:W-:Y:S01]  /*1be0*/  FMUL.FTZ R222, R4.reuse, R217 ;  /* 0x000000d904de7220 */ /* 0x040fe20000410000 */
[----:B------:R-:W-:Y:S01]  /*1bf0*/  SHF.L.U32 R196, R199, 0x10, RZ ;  /* 0x00000010c7c47819 */ /* 0x000fe200000006ff */
[C---:B------:R-:W-:Y:S01]  /*1c00*/  FMUL.FTZ R224, R4.reuse, R219 ;  /* 0x000000db04e07220 */ /* 0x040fe20000410000 */
[----:B------:R-:W-:Y:S01]  /*1c10*/  FMUL.FTZ R223, R4, R223 ;  /* 0x000000df04df7220 */ /* 0x000fe20000410000 */
[-C--:B------:R-:W-:Y:S01]  /*1c20*/  FMUL.FTZ R228, R121, R198.reuse ;  /* 0x000000c679e47220 */ /* 0x080fe20000410000 */
[----:B------:R-:W-:Y:S01]  /*1c30*/  FADD.FTZ R25, R25, R198 ;  /* 0x000000c619197221 */ /* 0x000fe20000010000 */
[----:B------:R-:W-:Y:S01]  /*1c40*/  FFMA.FTZ R49, R222, R198, R49 ;  /* 0x000000c6de317223 */ /* 0x000fe20000010031 */
[-C--:B------:R-:W-:Y:S01]  /*1c50*/  FMUL.FTZ R198, R123, R196.reuse ;  /* 0x000000c47bc67220 */ /* 0x080fe20000410000 */
[----:B------:R-:W-:Y:S01]  /*1c60*/  FADD.FTZ R27, R27, R196 ;  /* 0x000000c41b1b7221 */ /* 0x000fe20000010000 */
[----:B------:R-:W-:Y:S01]  /*1c70*/  FFMA.FTZ R51, R224, R196, R51 ;  /* 0x000000c4e0337223 */ /* 0x000fe20000010033 */
[----:B------:R-:W-:Y:S01]  /*1c80*/  FADD.FTZ R196, R231, R250 ;  /* 0x000000fae7c47221 */ /* 0x000fe20000010000 */
[----:B------:R-:W-:Y:S01]  /*1c90*/  FFMA.FTZ R232, R6, R250, R232 ;  /* 0x000000fa06e87223 */ /* 0x000fe200000100e8 */
        /* <DEDUP_REMOVED lines=8> */
[-C--:B------:R-:W-:Y:S01]  /*1d20*/  FFMA.FTZ R103, R12, R238.reuse, R103 ;  /* 0x000000ee0c677223 */ /* 0x080fe20000010067 */
[----:B------:R-:W-:Y:S01]  /*1d30*/  PRMT R202, R202, 0x7632, R202 ;  /* 0x00007632caca7816 */ /* 0x000fe200000000ca */
[----:B------:R-:W-:Y:S01]  /*1d40*/  FFMA.FTZ R238, R135, R238, R200 ;  /* 0x000000ee87ee7223 */ /* 0x000fe200000100c8 */
[----:B------:R-:W-:Y:S01]  /*1d50*/  SHF.L.U32 R227, R203, 0x10, RZ ;  /* 0x00000010cbe37819 */ /* 0x000fe200000006ff */
[----:B------:R-:W-:Y:S01]  /*1d60*/  FADD.FTZ R197, R197, R242 ;  /* 0x000000f2c5c57221 */ /* 0x000fe20000010000 */
[----:B------:R-:W-:Y:S01]  /*1d70*/  FFMA.FTZ R199, R10, R242, R199 ;  /* 0x000000f20ac77223 */ /* 0x000fe200000100c7 */
[----:B------:R-:W-:-:S02]  /*1d80*/  PRMT R203, R203, 0x7632, R203 ;  /* 0x00007632cbcb7816 */ /* 0x000fc400000000cb */
[----:B------:R-:W-:Y:S01]  /*1d90*/  SHF.L.U32 R202, R202, 0x10, RZ ;  /* 0x00000010caca7819 */ /* 0x000fe200000006ff */
[----:B------:R-:W-:Y:S01]  /*1da0*/  FADD.FTZ R197, R197, R238 ;  /* 0x000000eec5c57221 */ /* 0x000fe20000010000 */
[----:B------:R-:W-:Y:S01]  /*1db0*/  FFMA.FTZ R196, R12, R238, R199 ;  /* 0x000000ee0cc47223 */ /* 0x000fe200000100c7 */
[----:B------:R-:W-:Y:S02]  /*1dc0*/  SHF.L.U32 R226, R203, 0x10, RZ ;  /* 0x00000010cbe27819 */ /* 0x000fe400000006ff */
[----:B------:R-:W-:Y:S01]  /*1dd0*/  FFMA.FTZ R228, R129, R202, R228 ;  /* 0x000000ca81e47223 */ /* 0x000fe200000100e4 */
[----:B------:R-:W-:Y:S01]  /*1de0*/  FADD.FTZ R197, R197, R236 ;  /* 0x000000ecc5c57221 */ /* 0x000fe20000010000 */
[----:B------:R-:W-:Y:S01]  /*1df0*/  FFMA.FTZ R199, R11, R236, R196 ;  /* 0x000000ec0bc77223 */ /* 0x000fe200000100c4 */
[----:B------:R-:W-:Y:S01]  /*1e00*/  FADD.FTZ R75, R75, R226 ;  /* 0x000000e24b4b7221 */ /* 0x000fe20000010000 */
[-C--:B------:R-:W-:Y:S01]  /*1e10*/  FFMA.FTZ R99, R224, R226.reuse, R99 ;  /* 0x000000e2e0637223 */ /* 0x080fe20000010063 */
[----:B------:R-:W-:Y:S01]  /*1e20*/  FADD.FTZ R74, R74, R227 ;  /* 0x000000e34a4a7221 */ /* 0x000fe20000010000 */
[-C--:B------:R-:W-:Y:S01]  /*1e30*/  FFMA.FTZ R98, R223, R227.reuse, R98 ;  /* 0x000000e3df627223 */ /* 0x080fe20000010062 */
[----:B------:R-:W-:Y:S01]  /*1e40*/  FFMA.FTZ R226, R131, R226, R198 ;  /* 0x000000e283e27223 */ /* 0x000fe200000100c6 */
        /* <DEDUP_REMOVED lines=11> */
.L_x_1325:
[----:B------:R-:W-:Y:S05]  /*1f00*/  BSYNC B1 ;  /* 0x0000000000017941 */ /* 0x000fea0003800000 */
.L_x_1324:
        /* <DEDUP_REMOVED lines=20> */
.L_x_1355:
[----:B------:R-:W3:Y:S01]  /*2050*/  LDC.U8 R198, c[0x0][0x2a0] ;  /* 0x0000a800ffc67b82 */ /* 0x000ee20000000000 */
[----:B-1----:R-:W-:Y:S01]  /*2060*/  FADD.FTZ R196, R203, R196 ;  /* 0x000000c4cbc47221 */ /* 0x002fe20000010000 */
[----:B--2---:R-:W-:Y:S01]  /*2070*/  FADD.FTZ R197, R202, R197 ;  /* 0x000000c5cac57221 */ /* 0x004fe20000010000 */
[----:B------:R-:W-:Y:S02]  /*2080*/  BSSY B1, `(.L_x_1327) ;  /* 0x0000053000017945 */ /* 0x000fe40003800000 */
[----:B------:R-:W-:Y:S01]  /*2090*/  FMUL.FTZ R196, R196, UR7 ;  /* 0x00000007c4c47c20 */ /* 0x000fe20008410000 */
[----:B------:R-:W-:Y:S01]  /*20a0*/  FMUL.FTZ R212, R197, UR7 ;  /* 0x00000007c5d47c20 */ /* 0x000fe20008410000 */
[----:B---3--:R-:W-:-:S04]  /*20b0*/  ISETP.NE.AND P0, PT, R198, RZ, PT ;  /* 0x000000ffc600720c */ /* 0x008fc80003f05270 */
[----:B------:R-:W-:Y:S01]  /*20c0*/  FSEL R213, R196, RZ, !P0 ;  /* 0x000000ffc4d57208 */ /* 0x000fe20004000000 */
[----:B------:R-:W-:Y:S08]  /*20d0*/  @!P2 BRA `(.L_x_1328) ;  /* 0x000000040034a947 */ /* 0x000ff00003800000 */
[----:B------:R-:W-:Y:S01]  /*20e0*/  ISETP.NE.U32.AND P1, PT, RZ, UR12, PT ;  /* 0x0000000cff007c0c */ /* 0x000fe2000bf25070 */
[-CC-:B------:R-:W-:Y:S01]  /*20f0*/  FFMA.FTZ R196, R0, R212.reuse, R213.reuse ;  /* 0x000000d400c47223 */ /* 0x180fe200000100d5 */
[-CC-:B------:R-:W-:Y:S01]  /*2100*/  FFMA.FTZ R198, R8, R212.reuse, R213.reuse ;  /* 0x000000d408c67223 */ /* 0x180fe200000100d5 */
[-CC-:B------:R-:W-:Y:S01]  /*2110*/  FFMA.FTZ R201, R14, R212.reuse, R213.reuse ;  /* 0x000000d40ec97223 */ /* 0x180fe200000100d5 */
[----:B------:R-:W-:Y:S01]  /*2120*/  ISETP.NE.AND.EX P1, PT, RZ, UR13, PT, P1 ;  /* 0x0000000dff007c0c */ /* 0x000fe2000bf25310 */
[----:B------:R-:W-:Y:S01]  /*2130*/  FADD.FTZ R197, R5, -R196 ;  /* 0x800000c405c57221 */ /* 0x000fe20000010000 */
[-C--:B------:R-:W-:Y:S01]  /*2140*/  FFMA.FTZ R196, R13, R212.reuse, R213 ;  /* 0x000000d40dc47223 */ /* 0x080fe200000100d5 */
[----:B------:R-:W-:Y:S01]  /*2150*/  ISETP.NE.U32.AND P0, PT, RZ, UR8, PT ;  /* 0x00000008ff007c0c */ /* 0x000fe2000bf05070 */
[----:B------:R-:W-:Y:S01]  /*2160*/  FADD.FTZ R215, R249, -R198 ;  /* 0x800000c6f9d77221 */ /* 0x000fe20000010000 */
[----:B------:R-:W-:Y:S01]  /*2170*/  FADD.FTZ R201, R244, -R201 ;  /* 0x800000c9f4c97221 */ /* 0x000fe20000010000 */
[----:B------:R-:W-:Y:S01]  /*2180*/  FADD.FTZ R219, R243, -R196 ;  /* 0x800000c4f3db7221 */ /* 0x000fe20000010000 */
[-CC-:B------:R-:W-:Y:S01]  /*2190*/  FFMA.FTZ R196, R221, R212.reuse, R213.reuse ;  /* 0x000000d4ddc47223 */ /* 0x180fe200000100d5 */
[-CC-:B------:R-:W-:Y:S01]  /*21a0*/  FFMA.FTZ R200, R225, R212.reuse, R213.reuse ;  /* 0x000000d4e1c87223 */ /* 0x180fe200000100d5 */
[----:B------:R-:W-:Y:S01]  /*21b0*/  ISETP.NE.AND.EX P0, PT, RZ, UR9, PT, P0 ;  /* 0x00000009ff007c0c */ /* 0x000fe2000bf05300 */
[-CC-:B------:R-:W-:Y:S01]  /*21c0*/  FFMA.FTZ R198, R220, R212.reuse, R213.reuse ;  /* 0x000000d4dcc67223 */ /* 0x180fe200000100d5 */
[----:B------:R-:W-:Y:S01]  /*21d0*/  FFMA.FTZ R199, R7, R212, R213 ;  /* 0x000000d407c77223 */ /* 0x000fe200000100d5 */
[----:B-----5:R-:W-:Y:S01]  /*21e0*/  FADD.FTZ R229, R241, -R196 ;  /* 0x800000c4f1e57221 */ /* 0x020fe20000010000 */
[----:B------:R-:W-:Y:S01]  /*21f0*/  FADD.FTZ R233, R235, -R200 ;  /* 0x800000c8ebe97221 */ /* 0x000fe20000010000 */
[----:B------:R-:W-:Y:S01]  /*2200*/  FADD.FTZ R231, R239, -R198 ;  /* 0x800000c6efe77221 */ /* 0x000fe20000010000 */
[----:B0-----:R-:W0:Y:S01]  /*2210*/  @P1 LDC.64 R202, c[0x0][0x308] ;  /* 0x0000c200ffca1b82 */ /* 0x001e220000000a00 */
[----:B------:R-:W-:Y:S01]  /*2220*/  FMUL.FTZ R217, R4, R201 ;  /* 0x000000c904d97220 */ /* 0x000fe20000410000 */
        /* <DEDUP_REMOVED lines=56> */
.L_x_1328:
[----:B------:R-:W-:Y:S05]  /*25b0*/  BSYNC B1 ;  /* 0x0000000000017941 */ /* 0x000fea0003800000 */
.L_x_1327:
[----:B------:R-:W-:Y:S04]  /*25c0*/  BSSY B1, `(.L_x_1329) ;  /* 0x000004f000017945 */ /* 0x000fe80003800000 */
[----:B------:R-:W-:Y:S05]  /*25d0*/  @!P3 BRA `(.L_x_1330) ;  /* 0x000000040034b947 */ /* 0x000fea0003800000 */
[----:B------:R-:W-:Y:S01]  /*25e0*/  ISETP.NE.U32.AND P1, PT, RZ, UR12, PT ;  /* 0x0000000cff007c0c */ /* 0x000fe2000bf25070 */
[-CC-:B-1----:R-:W-:Y:S01]  /*25f0*/  FFMA.FTZ R196, R15, R212.reuse, R213.reuse ;  /* 0x000000d40fc47223 */ /* 0x182fe200000100d5 */
[-CC-:B------:R-:W-:Y:S01]  /*2600*/  FFMA.FTZ R201, R209, R212.reuse, R213.reuse ;  /* 0x000000d4d1c97223 */ /* 0x180fe200000100d5 */
[----:B------:R-:W-:Y:S01]  /*2610*/  ISETP.NE.U32.AND P0, PT, RZ, UR8, PT ;  /* 0x00000008ff007c0c */ /* 0x000fe2000bf05070 */
[-CC-:B0-----:R-:W-:Y:S01]  /*2620*/  FFMA.FTZ R203, R210, R212.reuse, R213.reuse ;  /* 0x000000d4d2cb7223 */ /* 0x181fe200000100d5 */
[----:B------:R-:W-:Y:S01]  /*2630*/  ISETP.NE.AND.EX P1, PT, RZ, UR13, PT, P1 ;  /* 0x0000000dff007c0c */ /* 0x000fe2000bf25310 */
[----:B------:R-:W-:Y:S01]  /*2640*/  FADD.FTZ R197, R251, -R196 ;  /* 0x800000c4fbc57221 */ /* 0x000fe20000010000 */
[-C--:B------:R-:W-:Y:S01]  /*2650*/  FFMA.FTZ R196, R205, R212.reuse, R213 ;  /* 0x000000d4cdc47223 */ /* 0x080fe200000100d5 */
[----:B------:R-:W-:Y:S01]  /*2660*/  FADD.FTZ R201, R240, -R201 ;  /* 0x800000c9f0c97221 */ /* 0x000fe20000010000 */
[-CC-:B------:R-:W-:Y:S01]  /*2670*/  FFMA.FTZ R217, R206, R212.reuse, R213.reuse ;  /* 0x000000d4ced97223 */ /* 0x180fe200000100d5 */
[----:B------:R-:W-:Y:S01]  /*2680*/  ISETP.NE.AND.EX P0, PT, RZ, UR9, PT, P0 ;  /* 0x00000009ff007c0c */ /* 0x000fe2000bf05300 */
[----:B------:R-:W-:Y:S01]  /*2690*/  FADD.FTZ R219, R237, -R196 ;  /* 0x800000c4eddb7221 */ /* 0x000fe20000010000 */
[-CC-:B------:R-:W-:Y:S01]  /*26a0*/  FFMA.FTZ R198, R204, R212.reuse, R213.reuse ;  /* 0x000000d4ccc67223 */ /* 0x180fe200000100d5 */
[-CC-:B------:R-:W-:Y:S01]  /*26b0*/  FFMA.FTZ R199, R208, R212.reuse, R213.reuse ;  /* 0x000000d4d0c77223 */ /* 0x180fe200000100d5 */
[----:B------:R-:W-:Y:S01]  /*26c0*/  FFMA.FTZ R196, R207, R212, R213 ;  /* 0x000000d4cfc47223 */ /* 0x000fe200000100d5 */
[----:B-----5:R-:W-:Y:S01]  /*26d0*/  FADD.FTZ R229, R234, -R203 ;  /* 0x800000cbeae57221 */ /* 0x020fe20000010000 */
[----:B------:R-:W-:Y:S01]  /*26e0*/  FADD.FTZ R231, R230, -R217 ;  /* 0x800000d9e6e77221 */ /* 0x000fe20000010000 */
[----:B------:R-:W-:Y:S01]  /*26f0*/  FMUL.FTZ R217, R4, R201 ;  /* 0x000000c904d97220 */ /* 0x000fe20000410000 */
[----:B------:R-:W0:Y:S01]  /*2700*/  @P1 LDC.64 R202, c[0x0][0x308] ;  /* 0x0000c200ffca1b82 */ /* 0x000e220000000a00 */
[----:B------:R-:W-:Y:S01]  /*2710*/  FADD.FTZ R215, R247, -R198 ;  /* 0x800000c6f7d77221 */ /* 0x000fe20000010000 */
[----:B------:R-:W-:Y:S01]  /*2720*/  FADD.FTZ R199, R246, -R199 ;  /* 0x800000c7f6c77221 */ /* 0x000fe20000010000 */
[----:B------:R-:W-:Y:S01]  /*2730*/  FADD.FTZ R233, R211, -R196 ;  /* 0x800000c4d3e97221 */ /* 0x000fe20000010000 */
[C---:B------:R-:W-:Y:S01]  /*2740*/  FMUL.FTZ R218, R4.reuse, R219 ;  /* 0x000000db04da7220 */ /* 0x040fe20000410000 */
[C---:B------:R-:W-:Y:S01]  /*2750*/  FMUL.FTZ R219, R4.reuse, R229 ;  /* 0x000000e504db7220 */ /* 0x040fe20000410000 */
[C---:B------:R-:W-:Y:S01]  /*2760*/  FMUL.FTZ R229, R4.reuse, R231 ;  /* 0x000000e704e57220 */ /* 0x040fe20000410000 */
[C---:B------:R-:W-:Y:S01]  /*2770*/  FMUL.FTZ R214, R4.reuse, R197 ;  /* 0x000000c504d67220 */ /* 0x040fe20000410000 */
[----:B------:R-:W1:Y:S01]  /*2780*/  LDC.64 R200, c[0x0][0x2f8] ;  /* 0x0000be00ffc87b82 */ /* 0x000e620000000a00 */
        /* <DEDUP_REMOVED lines=50> */
.L_x_1330:
[----:B------:R-:W-:Y:S05]  /*2ab0*/  BSYNC B1 ;  /* 0x0000000000017941 */ /* 0x000fea0003800000 */
.L_x_1329:
[----:B------:R-:W-:Y:S04]  /*2ac0*/  BSSY B1, `(.L_x_1331) ;  /* 0x000004e000017945 */ /* 0x000fe80003800000 */
[----:B------:R-:W-:Y:S05]  /*2ad0*/  @!P4 BRA `(.L_x_1332) ;  /* 0x000000040030c947 */ /* 0x000fea0003800000 */
[----:B------:R-:W-:Y:S01]  /*2ae0*/  ISETP.NE.U32.AND P1, PT, RZ, UR12, PT ;  /* 0x0000000cff007c0c */ /* 0x000fe2000bf25070 */
[-CC-:B------:R-:W-:Y:S01]  /*2af0*/  FFMA.FTZ R201, R10, R212.reuse, R213.reuse ;  /* 0x000000d40ac97223 */ /* 0x180fe200000100d5 */
[----:B------:R-:W-:Y:S01]  /*2b00*/  ISETP.NE.U32.AND P0, PT, RZ, UR8, PT ;  /* 0x00000008ff007c0c */ /* 0x000fe2000bf05070 */
[-CC-:B0-----:R-:W-:Y:S01]  /*2b10*/  FFMA.FTZ R203, R12, R212.reuse, R213.reuse ;  /* 0x000000d40ccb7223 */ /* 0x181fe200000100d5 */
[----:B------:R-:W-:Y:S01]  /*2b20*/  ISETP.NE.AND.EX P1, PT, RZ, UR13, PT, P1 ;  /* 0x0000000dff007c0c */ /* 0x000fe2000bf25310 */
[-C--:B------:R-:W-:Y:S01]  /*2b30*/  FFMA.FTZ R217, R222, R212.reuse, R213 ;  /* 0x000000d4ded97223 */ /* 0x080fe200000100d5 */
[----:B------:R-:W-:Y:S01]  /*2b40*/  FADD.FTZ R201, R242, -R201 ;  /* 0x800000c9f2c97221 */ /* 0x000fe20000010000 */
[-CC-:B-12---:R-:W-:Y:S01]  /*2b50*/  FFMA.FTZ R197, R6, R212.reuse, R213.reuse ;  /* 0x000000d406c57223 */ /* 0x186fe200000100d5 */
[-CC-:B------:R-:W-:Y:S01]  /*2b60*/  FFMA.FTZ R196, R9, R212.reuse, R213.reuse ;  /* 0x000000d409c47223 */ /* 0x180fe200000100d5 */
[-CC-:B------:R-:W-:Y:S01]  /*2b70*/  FFMA.FTZ R215, R11, R212.reuse, R213.reuse ;  /* 0x000000d40bd77223 */ /* 0x180fe200000100d5 */
[-CC-:B------:R-:W-:Y:S01]  /*2b80*/  FFMA.FTZ R198, R223, R212.reuse, R213.reuse ;  /* 0x000000d4dfc67223 */ /* 0x180fe200000100d5 */
[----:B------:R-:W-:Y:S01]  /*2b90*/  ISETP.NE.AND.EX P0, PT, RZ, UR9, PT, P0 ;  /* 0x00000009ff007c0c */ /* 0x000fe2000bf05300 */
[----:B------:R-:W-:Y:S01]  /*2ba0*/  FFMA.FTZ R233, R224, R212, R213 ;  /* 0x000000d4e0e97223 */ /* 0x000fe200000100d5 */
[----:B------:R-:W-:Y:S01]  /*2bb0*/  FADD.FTZ R213, R238, -R203 ;  /* 0x800000cbeed57221 */ /* 0x000fe20000010000 */
[----:B-----5:R-:W-:Y:S01]  /*2bc0*/  FADD.FTZ R229, R228, -R217 ;  /* 0x800000d9e4e57221 */ /* 0x020fe20000010000 */
[----:B------:R-:W-:Y:S01]  /*2bd0*/  FADD.FTZ R197, R250, -R197 ;  /* 0x800000c5fac57221 */ /* 0x000fe20000010000 */
[----:B------:R-:W-:Y:S01]  /*2be0*/  FADD.FTZ R199, R245, -R196 ;  /* 0x800000c4f5c77221 */ /* 0x000fe20000010000 */
[----:B------:R-:W-:Y:S01]  /*2bf0*/  FADD.FTZ R219, R236, -R215 ;  /* 0x800000d7ecdb7221 */ /* 0x000fe20000010000 */
[----:B------:R-:W-:Y:S01]  /*2c00*/  FADD.FTZ R231, R227, -R198 ;  /* 0x800000c6e3e77221 */ /* 0x000fe20000010000 */
[----:B------:R-:W0:Y:S01]  /*2c10*/  @P1 LDC.64 R202, c[0x0][0x308] ;  /* 0x0000c200ffca1b82 */ /* 0x000e220000000a00 */
        /* <DEDUP_REMOVED lines=52> */
[----:B------:R-:W-:Y:S02]  /*2f60*/  @P0 LEA.HI.X R197, R3, UR15, RZ, 0x4, P1 ;  /* 0x0000000f03c50c11 */ /* 0x000fe400088f24ff */
[----:B------:R-:W-:Y:S02]  /*2f70*/  @P0 PRMT R192, R192, 0x5410, R214 ;  /* 0x00005410c0c00816 */ /* 0x000fe400000000d6 */
[----:B------:R-:W-:-:S05]  /*2f80*/  @P0 PRMT R195, R195, 0x5410, R4 ;  /* 0x00005410c3c30816 */ /* 0x000fca0000000004 */
[----:B------:R3:W-:Y:S02]  /*2f90*/  @P0 STG.E.128 desc[UR4][R196.64], R192 ;  /* 0x000000c0c4000986 */ /* 0x0007e4000c101d04 */
.L_x_1332:
[----:B------:R-:W-:Y:S05]  /*2fa0*/  BSYNC B1 ;  /* 0x0000000000017941 */ /* 0x000fea0003800000 */
.L_x_1331:
[----:B-123--:R-:W1:Y:S02]  /*2fb0*/  LDC.64 R196, c[0x0][0x210] ;  /* 0x00008400ffc47b82 */ /* 0x00ee640000000a00 */
[----:B-1----:R-:W-:-:S04]  /*2fc0*/  LEA R2, R196, R2, 0x2 ;  /* 0x00000002c4027211 */ /* 0x002fc800078e10ff */
[----:B------:R-:W-:-:S13]  /*2fd0*/  ISETP.GE.AND P0, PT, R2, R197, PT ;  /* 0x000000c50200720c */ /* 0x000fda0003f06270 */
[----:B------:R-:W-:Y:S05]  /*2fe0*/  @!P0 BRA `(.L_x_1333) ;  /* 0xffffffd400988947 */ /* 0x000fea000383ffff */
.L_x_1319:
[----:B------:R-:W-:Y:S05]  /*2ff0*/  BSYNC B0 ;  /* 0x0000000000007941 */ /* 0x000fea0003800000 */
.L_x_1318:
[----:B------:R-:W1:Y:S01]  /*3000*/  S2R R6, SR_TID.X ;  /* 0x0000000000067919 */ /* 0x000e620000002100 */
        /* <DEDUP_REMOVED lines=12> */
[-C--:B-----5:R-:W-:Y:S02]  /*30d0*/  LEA R4, R0, R3.reuse, 0x5 ;  /* 0x0000000300047211 */ /* 0x0a0fe400078e28ff */
        /* <DEDUP_REMOVED lines=123> */
[----:B------:R-:W-:Y:S04]  /*3890*/  STS.128 [R4+0x410], R32 ;  /* 0x0004102004007388 */ /* 0x000fe80000000c00 */
[----:B------:R-:W-:Y:S04]  /*38a0*/  STS.128 [R4+0x800], R28 ;  /* 0x0008001c04007388 */ /* 0x000fe80000000c00 */
[----:B------:R1:W-:Y:S01]  /*38b0*/  STS.128 [R4+0x810], R24 ;  /* 0x0008101804007388 */ /* 0x0003e20000000c00 */
[----:B------:R-:W-:Y:S01]  /*38c0*/  BAR.SYNC.DEFER_BLOCKING 0x0 ;  /* 0x0000000000007b1d */ /* 0x000fe20000010000 */
[----:B-1----:R-:W-:-:S05]  /*38d0*/  FADD.FTZ R25, R12, R5 ;  /* 0x000000050c197221 */ /* 0x002fca0000010000 */
        /* <DEDUP_REMOVED lines=50> */
[----:B0-----:R-:W-:Y:S01]  /*3c00*/  FADD.FTZ R29, R9, R28 ;  /* 0x0000001c091d7221 */ /* 0x001fe20000010000 */
[----:B------:R-:W-:Y:S02]  /*3c10*/  IADD3.X R9, RZ, RZ, RZ, P6, !PT ;  /* 0x000000ffff097210 */ /* 0x000fe400037fe4ff */
[----:B------:R-:W-:Y:S01]  /*3c20*/  STS.128 [R4+0x410], R56 ;  /* 0x0004103804007388 */ /* 0x000fe20000000c00 */
[----:B-1----:R-:W-:Y:S01]  /*3c30*/  FADD.FTZ R77, R10, R77 ;  /* 0x0000004d0a4d7221 */ /* 0x002fe20000010000 */
[C---:B------:R-:W-:Y:S02]  /*3c40*/  SHF.L.U32 R10, R0.reuse, 0x2, RZ ;  /* 0x00000002000a7819 */ /* 0x040fe400000006ff */
[----:B------:R-:W-:Y:S01]  /*3c50*/  STS.128 [R4+0x800], R52 ;  /* 0x0008003404007388 */ /* 0x000fe20000000c00 */
[----:B------:R-:W-:Y:S02]  /*3c60*/  SHF.L.U64.HI R8, R0, 0x2, R9 ;  /* 0x0000000200087819 */ /* 0x000fe40000010209 */
[----:B------:R-:W-:Y:S01]  /*3c70*/  IADD3 R22, P6, R10, UR16, RZ ;  /* 0x000000100a167c10 */ /* 0x000fe2000ffde0ff */
[----:B------:R-:W-:Y:S01]  /*3c80*/  STS.128 [R4+0x810], R48 ;  /* 0x0008103004007388 */ /* 0x000fe20000000c00 */
[----:B------:R-:W-:Y:S02]  /*3c90*/  BAR.SYNC.DEFER_BLOCKING 0x0 ;  /* 0x0000000000007b1d */ /* 0x000fe40000010000 */
[----:B--2---:R-:W-:-:S02]  /*3ca0*/  IADD3.X R61, R8, UR17, RZ, P6, !PT ;  /* 0x00000011083d7c10 */ /* 0x004fc4000b7fe4ff */
[----:B------:R-:W-:Y:S02]  /*3cb0*/  IADD3 R16, P6, R10, UR18, RZ ;  /* 0x000000120a107c10 */ /* 0x000fe4000ffde0ff */
[----:B------:R-:W-:Y:S01]  /*3cc0*/  ULDC.64 UR16, c[0x0][0x2e8] ;  /* 0x0000ba0000107ab9 */ /* 0x000fe20000000a00 */
        /* <DEDUP_REMOVED lines=71> */
.L_x_1335:
[----:B------:R-:W-:Y:S05]  /*4140*/  BSYNC B0 ;  /* 0x0000000000007941 */ /* 0x000fea0003800000 */
.L_x_1334:
        /* <DEDUP_REMOVED lines=23> */
.L_x_1337:
[----:B------:R-:W-:Y:S05]  /*42c0*/  BSYNC B0 ;  /* 0x0000000000007941 */ /* 0x000fea0003800000 */
.L_x_1336:
        /* <DEDUP_REMOVED lines=16> */
[----:B-1----:R-:W-:Y:S02]  /*43d0*/  MOV R4, R10 ;  /* 0x0000000a00047202 */ /* 0x002fe40000000f00 */
[----:B------:R-:W-:Y:S02]  /*43e0*/  MOV R5, R31 ;  /* 0x0000001f00057202 */ /* 0x000fe40000000f00 */
[----:B------:R-:W-:-:S02]  /*43f0*/  IADD3 R10, P6, R10, 0x200, RZ ;  /* 0x000002000a0a7810 */ /* 0x000fc40007fde0ff */
[----:B------:R-:W-:Y:S01]  /*4400*/  IADD3.X R33, RZ, R33, RZ, P1, !PT ;  /* 0x00000021ff217210 */ /* 0x000fe20000ffe4ff */
[----:B------:R4:W-:Y:S01]  /*4410*/  STG.E desc[UR4][R4.64], R45 ;  /* 0x0000002d04007986 */ /* 0x0009e2000c101904 */
[----:B------:R-:W-:Y:S02]  /*4420*/  IADD3.X R3, RZ, R3, RZ, P5, !PT ;  /* 0x00000003ff037210 */ /* 0x000fe40002ffe4ff */
[----:B------:R-:W-:-:S07]  /*4430*/  IADD3.X R31, RZ, R31, RZ, P6, !PT ;  /* 0x0000001fff1f7210 */ /* 0x000fce00037fe4ff */
.L_x_1339:
[----:B------:R-:W-:Y:S05]  /*4440*/  BSYNC B0 ;  /* 0x0000000000007941 */ /* 0x000fea0003800000 */
.L_x_1338:
        /* <DEDUP_REMOVED lines=23> */
.L_x_1341:
[----:B------:R-:W-:Y:S05]  /*45c0*/  BSYNC B0 ;  /* 0x0000000000007941 */ /* 0x000fea0003800000 */
.L_x_1340:
        /* <DEDUP_REMOVED lines=23> */
.L_x_1343:
[----:B------:R-:W-:Y:S05]  /*4740*/  BSYNC B0 ;  /* 0x0000000000007941 */ /* 0x000fea0003800000 */
.L_x_1342:
[----:B-1234-:R-:W-:Y:S02]  /*4750*/  MOV R4, R22 ;  /* 0x0000001600047202 */ /* 0x01efe40000000f00 */
[----:B------:R-:W-:Y:S01]  /*4760*/  MOV R5, R61 ;  /* 0x0000003d00057202 */ /* 0x000fe20000000f00 */
        /* <DEDUP_REMOVED lines=11> */
.L_x_1326:
[----:B------:R-:W-:Y:S01]  /*4820*/  HFMA2.MMA R214, -RZ, RZ, 0, 5.9604644775390625e-08 ;  /* 0x00000001ffd67435 */ /* 0x000fe200000001ff */
[----:B------:R-:W-:Y:S01]  /*4830*/  BSSY B1, `(.L_x_1344) ;  /* 0x0000006000017945 */ /* 0x000fe20003800000 */
[----:B------:R-:W-:Y:S02]  /*4840*/  MOV R215, 0x1f ;  /* 0x0000001f00d77802 */ /* 0x000fe40000000f00 */
[----:B------:R-:W-:-:S07]  /*4850*/  MOV R212, 0xffffffff ;  /* 0xffffffff00d47802 */ /* 0x000fce0000000f00 */
[----:B-----5:R-:W-:Y:S05]  /*4860*/  WARPSYNC.COLLECTIVE R212, `(.L_x_1345) ;  /* 0x00000000d4087348 */ /* 0x020fea0003c00000 */
[----:B------:R0:W1:Y:S02]  /*4870*/  SHFL.BFLY P0, R213, R231, R214, R215 ;  /* 0x0c0000d6e7d57389 */ /* 0x00006400000000d7 */
[----:B01---5:R-:W-:Y:S01]  /*4880*/  ENDCOLLECTIVE ;  /* 0x000000000000791b */ /* 0x023fe20003800000 */
.L_x_1345:
[----:B------:R-:W-:Y:S05]  /*4890*/  BSYNC B1 ;  /* 0x0000000000017941 */ /* 0x000fea0003800000 */
.L_x_1344:
        /* <DEDUP_REMOVED lines=9> */
.L_x_1346:
[----:B------:R-:W-:Y:S01]  /*4930*/  HFMA2.MMA R214, -RZ, RZ, 0, 1.1920928955078125e-07 ;  /* 0x00000002ffd67435 */ /* 0x000fe200000001ff */
[----:B------:R-:W-:Y:S02]  /*4940*/  MOV R231, R196 ;  /* 0x000000c400e77202 */ /* 0x000fe40000000f00 */
[----:B------:R-:W-:-:S08]  /*4950*/  MOV R197, R213 ;  /* 0x000000d500c57202 */ /* 0x000fd00000000f00 */
[----:B------:R-:W-:Y:S05]  /*4960*/  WARPSYNC.COLLECTIVE R212, `(.L_x_1347) ;  /* 0x00000000d4087348 */ /* 0x000fea0003c00000 */
[----:B------:R0:W1:Y:S02]  /*4970*/  SHFL.BFLY P0, R213, R231, R214, R215 ;  /* 0x0c0000d6e7d57389 */ /* 0x00006400000000d7 */
[----:B01----:R-:W-:Y:S01]  /*4980*/  ENDCOLLECTIVE ;  /* 0x000000000000791b */ /* 0x003fe20003800000 */
.L_x_1347:
[----:B------:R-:W-:-:S05]  /*4990*/  FADD.FTZ R197, R197, R232 ;  /* 0x000000e8c5c57221 */ /* 0x000fca0000010000 */
[----:B------:R-:W-:Y:S02]  /*49a0*/  MOV R231, R197 ;  /* 0x000000c500e77202 */ /* 0x000fe40000000f00 */
[----:B------:R-:W-:-:S07]  /*49b0*/  MOV R199, R213 ;  /* 0x000000d500c77202 */ /* 0x000fce0000000f00 */
[----:B------:R-:W-:Y:S05]  /*49c0*/  WARPSYNC.COLLECTIVE R212, `(.L_x_1348) ;  /* 0x00000000d4087348 */ /* 0x000fea0003c00000 */
[----:B------:R0:W1:Y:S02]  /*49d0*/  SHFL.BFLY P0, R213, R231, R214, R215 ;  /* 0x0c0000d6e7d57389 */ /* 0x00006400000000d7 */
[----:B01----:R-:W-:Y:S01]  /*49e0*/  ENDCOLLECTIVE ;  /* 0x000000000000791b */ /* 0x003fe20003800000 */
.L_x_1348:
[----:B------:R-:W-:Y:S01]  /*49f0*/  FADD.FTZ R199, R196, R199 ;  /* 0x000000c7c4c77221 */ /* 0x000fe20000010000 */
[----:B------:R-:W-:-:S04]  /*4a00*/  HFMA2.MMA R214, -RZ, RZ, 0, 2.384185791015625e-07 ;  /* 0x00000004ffd67435 */ /* 0x000fc800000001ff */
[----:B------:R-:W-:Y:S02]  /*4a10*/  MOV R231, R199 ;  /* 0x000000c700e77202 */ /* 0x000fe40000000f00 */
[----:B------:R-:W-:-:S07]  /*4a20*/  MOV R198, R213 ;  /* 0x000000d500c67202 */ /* 0x000fce0000000f00 */
[----:B------:R-:W-:Y:S05]  /*4a30*/  WARPSYNC.COLLECTIVE R212, `(.L_x_1349) ;  /* 0x00000000d4087348 */ /* 0x000fea0003c00000 */
[----:B------:R0:W1:Y:S02]  /*4a40*/  SHFL.BFLY P0, R213, R231, R214, R215 ;  /* 0x0c0000d6e7d57389 */ /* 0x00006400000000d7 */
[----:B01----:R-:W-:Y:S01]  /*4a50*/  ENDCOLLECTIVE ;  /* 0x000000000000791b */ /* 0x003fe20003800000 */
.L_x_1349:
[----:B------:R-:W-:-:S05]  /*4a60*/  FADD.FTZ R198, R197, R198 ;  /* 0x000000c6c5c67221 */ /* 0x000fca0000010000 */
[----:B------:R-:W-:Y:S02]  /*4a70*/  MOV R231, R198 ;  /* 0x000000c600e77202 */ /* 0x000fe40000000f00 */
[----:B------:R-:W-:-:S07]  /*4a80*/  MOV R200, R213 ;  /* 0x000000d500c87202 */ /* 0x000fce0000000f00 */
[----:B------:R-:W-:Y:S05]  /*4a90*/  WARPSYNC.COLLECTIVE R212, `(.L_x_1350) ;  /* 0x00000000d4087348 */ /* 0x000fea0003c00000 */
[----:B------:R0:W1:Y:S02]  /*4aa0*/  SHFL.BFLY P0, R213, R231, R214, R215 ;  /* 0x0c0000d6e7d57389 */ /* 0x00006400000000d7 */
[----:B01----:R-:W-:Y:S01]  /*4ab0*/  ENDCOLLECTIVE ;  /* 0x000000000000791b */ /* 0x003fe20003800000 */
.L_x_1350:
[----:B------:R-:W-:Y:S01]  /*4ac0*/  FADD.FTZ R200, R199, R200 ;  /* 0x000000c8c7c87221 */ /* 0x000fe20000010000 */
[----:B------:R-:W-:-:S04]  /*4ad0*/  HFMA2.MMA R214, -RZ, RZ, 0, 4.76837158203125e-07 ;  /* 0x00000008ffd67435 */ /* 0x000fc800000001ff */
[----:B------:R-:W-:Y:S02]  /*4ae0*/  MOV R231, R200 ;  /* 0x000000c800e77202 */ /* 0x000fe40000000f00 */
[----:B------:R-:W-:-:S07]  /*4af0*/  MOV R201, R213 ;  /* 0x000000d500c97202 */ /* 0x000fce0000000f00 */
[----:B------:R-:W-:Y:S05]  /*4b00*/  WARPSYNC.COLLECTIVE R212, `(.L_x_1351) ;  /* 0x00000000d4087348 */ /* 0x000fea0003c00000 */
[----:B------:R0:W1:Y:S02]  /*4b10*/  SHFL.BFLY P0, R213, R231, R214, R215 ;  /* 0x0c0000d6e7d57389 */ /* 0x00006400000000d7 */
[----:B01----:R-:W-:Y:S01]  /*4b20*/  ENDCOLLECTIVE ;  /* 0x000000000000791b */ /* 0x003fe20003800000 */
.L_x_1351:
[----:B------:R-:W-:-:S05]  /*4b30*/  FADD.FTZ R201, R198, R201 ;  /* 0x000000c9c6c97221 */ /* 0x000fca0000010000 */
[----:B------:R-:W-:Y:S02]  /*4b40*/  MOV R231, R201 ;  /* 0x000000c900e77202 */ /* 0x000fe40000000f00 */
[----:B------:R-:W-:-:S07]  /*4b50*/  MOV R203, R213 ;  /* 0x000000d500cb7202 */ /* 0x000fce0000000f00 */
[----:B------:R-:W-:Y:S05]  /*4b60*/  WARPSYNC.COLLECTIVE R212, `(.L_x_1352) ;  /* 0x00000000d4087348 */ /* 0x000fea0003c00000 */
[----:B------:R0:W1:Y:S02]  /*4b70*/  SHFL.BFLY P0, R213, R231, R214, R215 ;  /* 0x0c0000d6e7d57389 */ /* 0x00006400000000d7 */
[----:B01----:R-:W-:Y:S01]  /*4b80*/  ENDCOLLECTIVE ;  /* 0x000000000000791b */ /* 0x003fe20003800000 */
.L_x_1352:
[----:B------:R-:W-:Y:S01]  /*4b90*/  FADD.FTZ R203, R200, R203 ;  /* 0x000000cbc8cb7221 */ /* 0x000fe20000010000 */
[----:B------:R-:W-:-:S04]  /*4ba0*/  HFMA2.MMA R214, -RZ, RZ, 0, 9.5367431640625e-07 ;  /* 0x00000010ffd67435 */ /* 0x000fc800000001ff */
[----:B------:R-:W-:Y:S02]  /*4bb0*/  MOV R231, R203 ;  /* 0x000000cb00e77202 */ /* 0x000fe40000000f00 */
[----:B------:R-:W-:-:S07]  /*4bc0*/  MOV R202, R213 ;  /* 0x000000d500ca7202 */ /* 0x000fce0000000f00 */
[----:B------:R-:W-:Y:S05]  /*4bd0*/  WARPSYNC.COLLECTIVE R212, `(.L_x_1353) ;  /* 0x00000000d4087348 */ /* 0x000fea0003c00000 */
[----:B------:R0:W1:Y:S02]  /*4be0*/  SHFL.BFLY P0, R213, R231, R214, R215 ;  /* 0x0c0000d6e7d57389 */ /* 0x00006400000000d7 */
[----:B01----:R-:W-:Y:S01]  /*4bf0*/  ENDCOLLECTIVE ;  /* 0x000000000000791b */ /* 0x003fe20003800000 */
.L_x_1353:
[----:B------:R-:W-:-:S05]  /*4c00*/  FADD.FTZ R202, R201, R202 ;  /* 0x000000cac9ca7221 */ /* 0x000fca0000010000 */
[----:B------:R-:W-:Y:S02]  /*4c10*/  MOV R231, R202 ;  /* 0x000000ca00e77202 */ /* 0x000fe40000000f00 */
[----:B------:R-:W-:-:S07]  /*4c20*/  MOV R196, R213 ;  /* 0x000000d500c47202 */ /* 0x000fce0000000f00 */
[----:B------:R-:W-:Y:S05]  /*4c30*/  WARPSYNC.COLLECTIVE R212, `(.L_x_1354) ;  /* 0x00000000d4087348 */ /* 0x000fea0003c00000 */
[----:B------:R0:W1:Y:S02]  /*4c40*/  SHFL.BFLY P0, R213, R231, R214, R215 ;  /* 0x0c0000d6e7d57389 */ /* 0x00006400000000d7 */
[----:B01----:R-:W-:Y:S01]  /*4c50*/  ENDCOLLECTIVE ;  /* 0x000000000000791b */ /* 0x003fe20003800000 */
.L_x_1354:
[----:B------:R-:W-:Y:S01]  /*4c60*/  MOV R197, R213 ;  /* 0x000000d500c57202 */ /* 0x000fe20000000f00 */
[----:B------:R-:W-:Y:S06]  /*4c70*/  BRA `(.L_x_1355) ;  /* 0xffffffd000f47947 */ /* 0x000fec000383ffff */
.L_x_1356:
        /* <DEDUP_REMOVED lines=16> */
.L_x_3478:


//--------------------- .text._ZN10layer_norm31ln_parallel_residual_bwd_kernelINS_13Kernel_traitsIf13__nv_bfloat16fS2_fjLj768ELj1ELj4ELj1ELj16ENS_18Kernel_traits_baseILj768EfS2_fS2_fjLj128EEEEELb0ELb0ELb1EEEvNS_9BwdParamsE --------------------------
	.section	.text._ZN10layer_norm31ln_parallel_residual_bwd_kernelINS_13Kernel_traitsIf13__nv_bfloat16fS2_fjLj768ELj1ELj4ELj1ELj16ENS_18Kernel_traits_baseILj768EfS2_fS2_fjLj128EEEEELb0ELb0ELb1EEEvNS_9BwdParamsE,"ax",@progbits
	.align	128
        .global         _ZN10layer_norm31ln_parallel_residual_bwd_kernelINS_13Kernel_traitsIf13__nv_bfloat16fS2_fjLj768ELj1ELj4ELj1ELj16ENS_18Kernel_traits_baseILj768EfS2_fS2_fjLj128EEEEELb0ELb0ELb1EEEvNS_9BwdParamsE
        .type           _ZN10layer_norm31ln_parallel_residual_bwd_kernelINS_13Kernel_traitsIf13__nv_bfloat16fS2_fjLj768ELj1ELj4ELj1ELj16ENS_18Kernel_traits_baseILj768EfS2_fS2_fjLj128EEEEELb0ELb0ELb1EEEvNS_9BwdParamsE,@function
        .size           _ZN10layer_norm31ln_parallel_residual_bwd_kernelINS_13Kernel_traitsIf13__nv_bfloat16fS2_fjLj768ELj1ELj4ELj1ELj16ENS_18Kernel_traits_baseILj768EfS2_fS2_fjLj128EEEEELb0ELb0ELb1EEEvNS_9BwdParamsE,(.L_x_3479 - _ZN10layer_norm31ln_parallel_residual_bwd_kernelINS_13Kernel_traitsIf13__nv_bfloat16fS2_fjLj768ELj1ELj4ELj1ELj16ENS_18Kernel_traits_baseILj768EfS2_fS2_fjLj128EEEEELb0ELb0ELb1EEEvNS_9BwdParamsE)
        .other          _ZN10layer_norm31ln_parallel_residual_bwd_kernelINS_13Kernel_traitsIf13__nv_bfloat16fS2_fjLj768ELj1ELj4ELj1ELj16ENS_18Kernel_traits_baseILj768EfS2_fS2_fjLj128EEEEELb0ELb0ELb1EEEvNS_9BwdParamsE,@"STO_CUDA_ENTRY STV_DEFAULT"
_ZN10layer_norm31ln_parallel_residual_bwd_kernelINS_13Kernel_traitsIf13__nv_bfloat16fS2_fjLj768ELj1ELj4ELj1ELj16ENS_18Kernel_traits_baseILj768EfS2_fS2_fjLj128EEEEELb0ELb0ELb1EEEvNS_9BwdParamsE:
.text._ZN10layer_norm31ln_parallel_residual_bwd_kernelINS_13Kernel_traitsIf13__nv_bfloat16fS2_fjLj768ELj1ELj4ELj1ELj16ENS_18Kernel_traits_baseILj768EfS2_fS2_fjLj128EEEEELb0ELb0ELb1EEEvNS_9BwdParamsE:
        /* <DEDUP_REMOVED lines=64> */
.L_x_1358:
        /* <DEDUP_REMOVED lines=75> */
.L_x_1362:
        /* <DEDUP_REMOVED lines=30> */
[C---:B------:R-:W-:Y:S01]  /*0a90*/  IADD3 R234, R235.reuse, 0x40, RZ ;  /* 0x00000040ebea7810 */ /* 0x040fe20007ffe0ff */
[----:B-1----:R-:W1:Y:S01]  /*0aa0*/  @P0 LDC.64 R162, c[0x0][0x2c8] ;  /* 0x0000b200ffa20b82 */ /* 0x002e620000000a00 */
[----:B------:R-:W-:-:S03]  /*0ab0*/  IADD3 R230, R235, 0x40, RZ ;  /* 0x00000040ebe67810 */ /* 0x000fc60007ffe0ff */
[----:B------:R-:W-:-:S04]  /*0ac0*/  IMAD.WIDE.U32 R160, R234, 0x20, R160 ;  /* 0x00000020eaa07825 */ /* 0x000fc800078e00a0 */
[C---:B------:R-:W-:Y:S01]  /*0ad0*/  IMAD.WIDE.U32 R152, R230.reuse, 0x10, R152 ;  /* 0x00000010e6987825 */ /* 0x040fe200078e0098 */
[----:B------:R-:W2:Y:S03]  /*0ae0*/  LDG.E.128 R148, desc[UR4][R160.64] ;  /* 0x00000004a0947981 */ /* 0x000ea6000c1e1d00 */
[----:B------:R-:W-:Y:S02]  /*0af0*/  IMAD.WIDE.U32 R156, R230, 0x10, R156 ;  /* 0x00000010e69c7825 */ /* 0x000fe400078e009c */
[----:B------:R-:W2:Y:S01]  /*0b00*/  LDG.E.128 R152, desc[UR4][R152.64] ;  /* 0x0000000498987981 */ /* 0x000ea2000c1e1d00 */
[----:B------:R-:W-:-:S03]  /*0b10*/  ISETP.NE.AND P1, PT, R229, RZ, PT ;  /* 0x000000ffe500720c */ /* 0x000fc60003f25270 */
[----:B------:R-:W2:Y:S01]  /*0b20*/  LDG.E.128 R156, desc[UR4][R156.64] ;  /* 0x000000049c9c7981 */ /* 0x000ea2000c1e1d00 */
[----:B-1----:R-:W-:-:S04]  /*0b30*/  @P0 IMAD.WIDE.U32 R242, R230, 0x20, R162 ;  /* 0x00000020e6f20825 */ /* 0x002fc800078e00a2 */
[----:B------:R-:W-:Y:S01]  /*0b40*/  @P0 IMAD.WIDE.U32 R240, R235, 0x20, R240 ;  /* 0x00000020ebf00825 */ /* 0x000fe200078e00f0 */
[----:B-----5:R-:W5:Y:S03]  /*0b50*/  @P0 LDG.E.128 R96, desc[UR4][R242.64] ;  /* 0x00000004f2600981 */ /* 0x020f66000c1e1d00 */
[----:B0-----:R-:W-:Y:S01]  /*0b60*/  @P0 IMAD.WIDE.U32 R238, R233, 0x20, R238 ;  /* 0x00000020e9ee0825 */ /* 0x001fe200078e00ee */
[----:B------:R-:W5:Y:S04]  /*0b70*/  @P0 LDG.E.128 R80, desc[UR4][R240.64] ;  /* 0x00000004f0500981 */ /* 0x000f68000c1e1d00 */
[----:B------:R0:W5:Y:S04]  /*0b80*/  @P0 LDG.E.128 R84, desc[UR4][R240.64+0x10] ;  /* 0x00001004f0540981 */ /* 0x000168000c1e1d00 */
[----:B------:R-:W5:Y:S04]  /*0b90*/  @P0 LDG.E.128 R88, desc[UR4][R238.64] ;  /* 0x00000004ee580981 */ /* 0x000f68000c1e1d00 */
[----:B------:R1:W5:Y:S04]  /*0ba0*/  @P0 LDG.E.128 R92, desc[UR4][R238.64+0x10] ;  /* 0x00001004ee5c0981 */ /* 0x000368000c1e1d00 */
[----:B------:R1:W5:Y:S01]  /*0bb0*/  @P0 LDG.E.128 R100, desc[UR4][R242.64+0x10] ;  /* 0x00001004f2640981 */ /* 0x000362000c1e1d00 */
[----:B---3--:R-:W-:-:S05]  /*0bc0*/  FSEL R237, R237, RZ, !P1 ;  /* 0x000000ffeded7208 */ /* 0x008fca0004800000 */
[----:B----4-:R-:W-:-:S04]  /*0bd0*/  FADD.FTZ R163, R116, -R237 ;  /* 0x800000ed74a37221 */ /* 0x010fc80000010000 */
[----:B--2---:R-:W-:Y:S02]  /*0be0*/  FMUL.FTZ R116, R236, R163 ;  /* 0x000000a3ec747220 */ /* 0x004fe40000410000 */
[----:B------:R-:W2:Y:S01]  /*0bf0*/  LDG.E.128 R160, desc[UR4][R160.64+0x10] ;  /* 0x00001004a0a07981 */ /* 0x000ea2000c1e1d00 */
[----:B------:R-:W-:Y:S01]  /*0c00*/  FADD.FTZ R117, R117, -R237 ;  /* 0x800000ed75757221 */ /* 0x000fe20000010000 */
[C---:B0-----:R-:W-:Y:S02]  /*0c10*/  SHF.L.U32 R241, R120.reuse, 0x10, RZ ;  /* 0x0000001078f17819 */ /* 0x041fe400000006ff */
[----:B------:R-:W-:-:S03]  /*0c20*/  PRMT R120, R120, 0x7632, R120 ;  /* 0x0000763278787816 */ /* 0x000fc60000000078 */
[----:B------:R-:W-:Y:S01]  /*0c30*/  FADD.FTZ R226, R241, R226 ;  /* 0x000000e2f1e27221 */ /* 0x000fe20000010000 */
[----:B------:R-:W-:Y:S01]  /*0c40*/  SHF.L.U32 R240, R120, 0x10, RZ ;  /* 0x0000001078f07819 */ /* 0x000fe200000006ff */
[----:B------:R-:W-:Y:S01]  /*0c50*/  FFMA.FTZ R227, R116, R241, R227 ;  /* 0x000000f174e37223 */ /* 0x000fe200000100e3 */
[----:B-1----:R-:W-:Y:S01]  /*0c60*/  SHF.L.U32 R239, R124, 0x10, RZ ;  /* 0x000000107cef7819 */ /* 0x002fe200000006ff */
[----:B------:R-:W-:Y:S01]  /*0c70*/  FMUL.FTZ R120, R236, R117 ;  /* 0x00000075ec787220 */ /* 0x000fe20000410000 */
[----:B------:R-:W-:Y:S01]  /*0c80*/  PRMT R124, R124, 0x7632, R124 ;  /* 0x000076327c7c7816 */ /* 0x000fe2000000007c */
[----:B------:R-:W-:Y:S01]  /*0c90*/  FMUL.FTZ R241, R52, R241 ;  /* 0x000000f134f17220 */ /* 0x000fe20000410000 */
[----:B------:R-:W-:Y:S01]  /*0ca0*/  SHF.L.U32 R243, R121, 0x10, RZ ;  /* 0x0000001079f37819 */ /* 0x000fe200000006ff */
[----:B------:R-:W-:Y:S01]  /*0cb0*/  FADD.FTZ R228, R239, R228 ;  /* 0x000000e4efe47221 */ /* 0x000fe20000010000 */
[-C--:B------:R-:W-:Y:S01]  /*0cc0*/  FFMA.FTZ R231, R116, R239.reuse, R231 ;  /* 0x000000ef74e77223 */ /* 0x080fe200000100e7 */
[----:B------:R-:W-:Y:S01]  /*0cd0*/  SHF.L.U32 R124, R124, 0x10, RZ ;  /* 0x000000107c7c7819 */ /* 0x000fe200000006ff */
[-C--:B------:R-:W-:Y:S01]  /*0ce0*/  FFMA.FTZ R223, R120, R240.reuse, R223 ;  /* 0x000000f078df7223 */ /* 0x080fe200000100df */
[----:B------:R-:W-:Y:S01]  /*0cf0*/  FADD.FTZ R222, R240, R222 ;  /* 0x000000def0de7221 */ /* 0x000fe20000010000 */
[----:B------:R-:W-:Y:S01]  /*0d00*/  PRMT R121, R121, 0x7632, R121 ;  /* 0x0000763279797816 */ /* 0x000fe20000000079 */
[----:B------:R-:W-:Y:S01]  /*0d10*/  FFMA.FTZ R239, R76, R239, R241 ;  /* 0x000000ef4cef7223 */ /* 0x000fe200000100f1 */
[----:B------:R-:W-:Y:S01]  /*0d20*/  FMUL.FTZ R240, R53, R240 ;  /* 0x000000f035f07220 */ /* 0x000fe20000410000 */
[--C-:B------:R-:W-:Y:S01]  /*0d30*/  FADD.FTZ R241, R118, -R237.reuse ;  /* 0x800000ed76f17221 */ /* 0x100fe20000010000 */
[----:B------:R-:W-:Y:S01]  /*0d40*/  FADD.FTZ R119, R119, -R237 ;  /* 0x800000ed77777221 */ /* 0x000fe20000010000 */
[C---:B------:R-:W-:Y:S01]  /*0d50*/  SHF.L.U32 R118, R125.reuse, 0x10, RZ ;  /* 0x000000107d767819 */ /* 0x040fe200000006ff */
[-C--:B------:R-:W-:Y:S01]  /*0d60*/  FFMA.FTZ R225, R120, R124.reuse, R225 ;  /* 0x0000007c78e17223 */ /* 0x080fe200000100e1 */
[----:B------:R-:W-:Y:S01]  /*0d70*/  PRMT R125, R125, 0x7632, R125 ;  /* 0x000076327d7d7816 */ /* 0x000fe2000000007d */
[----:B------:R-:W-:Y:S01]  /*0d80*/  FADD.FTZ R224, R124, R224 ;  /* 0x000000e07ce07221 */ /* 0x000fe20000010000 */
[----:B------:R-:W-:Y:S01]  /*0d90*/  SHF.L.U32 R121, R121, 0x10, RZ ;  /* 0x0000001079797819 */ /* 0x000fe200000006ff */
[----:B------:R-:W-:Y:S01]  /*0da0*/  FFMA.FTZ R117, R77, R124, R240 ;  /* 0x0000007c4d757223 */ /* 0x000fe200000100f0 */
[----:B------:R-:W-:Y:S01]  /*0db0*/  FMUL.FTZ R124, R236, R119 ;  /* 0x00000077ec7c7220 */ /* 0x000fe20000410000 */
[----:B------:R-:W-:-:S02]  /*0dc0*/  SHF.L.U32 R240, R125, 0x10, RZ ;  /* 0x000000107df07819 */ /* 0x000fc400000006ff */
[-C--:B------:R-:W-:Y:S01]  /*0dd0*/  FMUL.FTZ R242, R55, R121.reuse ;  /* 0x0000007937f27220 */ /* 0x080fe20000410000 */
[C---:B------:R-:W-:Y:S01]  /*0de0*/  FFMA.FTZ R215, R124.reuse, R121, R215 ;  /* 0x000000797cd77223 */ /* 0x040fe200000100d7 */
[----:B------:R-:W-:Y:S01]  /*0df0*/  FADD.FTZ R214, R121, R214 ;  /* 0x000000d679d67221 */ /* 0x000fe20000010000 */
[----:B------:R-:W-:Y:S01]  /*0e00*/  FADD.FTZ R121, -R237, R128 ;  /* 0x00000080ed797221 */ /* 0x000fe20000010100 */
[-C--:B------:R-:W-:Y:S01]  /*0e10*/  FFMA.FTZ R217, R124, R240.reuse, R217 ;  /* 0x000000f07cd97223 */ /* 0x080fe200000100d9 */
[----:B------:R-:W-:Y:S01]  /*0e20*/  FADD.FTZ R216, R240, R216 ;  /* 0x000000d8f0d87221 */ /* 0x000fe20000010000 */
[----:B------:R-:W-:Y:S01]  /*0e30*/  FFMA.FTZ R119, R79, R240, R242 ;  /* 0x000000f04f777223 */ /* 0x000fe200000100f2 */
[----:B------:R-:W-:Y:S01]  /*0e40*/  SHF.L.U32 R240, R122, 0x10, RZ ;  /* 0x000000107af07819 */ /* 0x000fe200000006ff */
[----:B------:R-:W-:Y:S01]  /*0e50*/  FMUL.FTZ R128, R236, R121 ;  /* 0x00000079ec807220 */ /* 0x000fe20000410000 */
[----:B------:R-:W-:Y:S02]  /*0e60*/  SHF.L.U32 R125, R126, 0x10, RZ ;  /* 0x000000107e7d7819 */ /* 0x000fe400000006ff */
[----:B------:R-:W-:Y:S01]  /*0e70*/  PRMT R122, R122, 0x7632, R122 ;  /* 0x000076327a7a7816 */ /* 0x000fe2000000007a */
[----:B------:R-:W-:Y:S01]  /*0e80*/  FADD.FTZ R129, -R237, R129 ;  /* 0x00000081ed817221 */ /* 0x000fe20000010100 */
[----:B------:R-:W-:Y:S01]  /*0e90*/  PRMT R126, R126, 0x7632, R126 ;  /* 0x000076327e7e7816 */ /* 0x000fe2000000007e */
[-C--:B------:R-:W-:Y:S01]  /*0ea0*/  FMUL.FTZ R121, R48, R240.reuse ;  /* 0x000000f030797220 */ /* 0x080fe20000410000 */
[----:B------:R-:W-:Y:S01]  /*0eb0*/  FADD.FTZ R210, R240, R210 ;  /* 0x000000d2f0d27221 */ /* 0x000fe20000010000 */
[----:B------:R-:W-:Y:S01]  /*0ec0*/  FFMA.FTZ R211, R128, R240, R211 ;  /* 0x000000f080d37223 */ /* 0x000fe200000100d3 */
[----:B------:R-:W-:-:S02]  /*0ed0*/  SHF.L.U32 R240, R122, 0x10, RZ ;  /* 0x000000107af07819 */ /* 0x000fc400000006ff */
[----:B------:R-:W-:Y:S01]  /*0ee0*/  SHF.L.U32 R122, R126, 0x10, RZ ;  /* 0x000000107e7a7819 */ /* 0x000fe200000006ff */
[----:B------:R-:W-:Y:S01]  /*0ef0*/  FMUL.FTZ R126, R236, R129 ;  /* 0x00000081ec7e7220 */ /* 0x000fe20000410000 */
[----:B------:R-:W-:Y:S01]  /*0f00*/  FADD.FTZ R212, R125, R212 ;  /* 0x000000d47dd47221 */ /* 0x000fe20000010000 */
[-C--:B------:R-:W-:Y:S01]  /*0f10*/  FMUL.FTZ R242, R49, R240.reuse ;  /* 0x000000f031f27220 */ /* 0x080fe20000410000 */
[----:B------:R-:W-:Y:S01]  /*0f20*/  FADD.FTZ R206, R240, R206 ;  /* 0x000000cef0ce7221 */ /* 0x000fe20000010000 */
[----:B------:R-:W-:Y:S01]  /*0f30*/  FFMA.FTZ R207, R126, R240, R207 ;  /* 0x000000f07ecf7223 */ /* 0x000fe200000100cf */
[-C--:B------:R-:W-:Y:S01]  /*0f40*/  FFMA.FTZ R213, R128, R125.reuse, R213 ;  /* 0x0000007d80d57223 */ /* 0x080fe200000100d5 */
[----:B------:R-:W-:Y:S01]  /*0f50*/  FFMA.FTZ R121, R72, R125, R121 ;  /* 0x0000007d48797223 */ /* 0x000fe20000010079 */
[----:B------:R-:W-:Y:S01]  /*0f60*/  SHF.L.U32 R240, R123, 0x10, RZ ;  /* 0x000000107bf07819 */ /* 0x000fe200000006ff */
[----:B------:R-:W-:Y:S01]  /*0f70*/  FADD.FTZ R125, -R237, R130 ;  /* 0x00000082ed7d7221 */ /* 0x000fe20000010100 */
[----:B------:R-:W-:Y:S01]  /*0f80*/  PRMT R123, R123, 0x7632, R123 ;  /* 0x000076327b7b7816 */ /* 0x000fe2000000007b */
[----:B------:R-:W-:Y:S01]  /*0f90*/  FADD.FTZ R208, R122, R208 ;  /* 0x000000d07ad07221 */ /* 0x000fe20000010000 */
[-C--:B------:R-:W-:Y:S01]  /*0fa0*/  FFMA.FTZ R209, R126, R122.reuse, R209 ;  /* 0x0000007a7ed17223 */ /* 0x080fe200000100d1 */
[----:B------:R-:W-:Y:S01]  /*0fb0*/  FFMA.FTZ R122, R73, R122, R242 ;  /* 0x0000007a497a7223 */ /* 0x000fe200000100f2 */
[C---:B------:R-:W-:Y:S01]  /*0fc0*/  SHF.L.U32 R129, R127.reuse, 0x10, RZ ;  /* 0x000000107f817819 */ /* 0x040fe200000006ff */
[----:B------:R-:W-:Y:S01]  /*0fd0*/  FMUL.FTZ R130, R236, R125 ;  /* 0x0000007dec827220 */ /* 0x000fe20000410000 */
[----:B------:R-:W-:Y:S01]  /*0fe0*/  PRMT R127, R127, 0x7632, R127 ;  /* 0x000076327f7f7816 */ /* 0x000fe2000000007f */
[----:B------:R-:W-:Y:S01]  /*0ff0*/  FADD.FTZ R131, -R237, R131 ;  /* 0x00000083ed837221 */ /* 0x000fe20000010100 */
[----:B------:R-:W-:Y:S01]  /*1000*/  SHF.L.U32 R242, R123, 0x10, RZ ;  /* 0x000000107bf27819 */ /* 0x000fe200000006ff */
[-C--:B------:R-:W-:Y:S01]  /*1010*/  FMUL.FTZ R125, R50, R240.reuse ;  /* 0x000000f0327d7220 */ /* 0x080fe20000410000 */
        /* <DEDUP_REMOVED lines=10> */
[-C--:B------:R-:W-:Y:S01]  /*10c0*/  FFMA.FTZ R205, R130, R129.reuse, R205 ;  /* 0x0000008182cd7223 */ /* 0x080fe200000100cd */
        /* <DEDUP_REMOVED lines=11> */
[----:B------:R-:W-:-:S03]  /*1180*/  SHF.L.U32 R131, R137, 0x10, RZ ;  /* 0x0000001089837819 */ /* 0x000fc600000006ff */
[----:B------:R-:W-:Y:S01]  /*1190*/  FMUL.FTZ R134, R236, R129 ;  /* 0x00000081ec867220 */ /* 0x000fe20000410000 */
[----:B------:R-:W-:Y:S01]  /*11a0*/  SHF.L.U32 R129, R141, 0x10, RZ ;  /* 0x000000108d817819 */ /* 0x000fe200000006ff */
[----:B------:R-:W-:Y:S02]  /*11b0*/  FADD.FTZ R186, R131, R186 ;  /* 0x000000ba83ba7221 */ /* 0x000fe40000010000 */
[-C--:B------:R-:W-:Y:S01]  /*11c0*/  FFMA.FTZ R187, R134, R131.reuse, R187 ;  /* 0x0000008386bb7223 */ /* 0x080fe200000100bb */
[----:B------:R-:W-:Y:S01]  /*11d0*/  FMUL.FTZ R131, R46, R131 ;  /* 0x000000832e837220 */ /* 0x000fe20000410000 */
[----:B------:R-:W-:Y:S01]  /*11e0*/  PRMT R136, R136, 0x7632, R136 ;  /* 0x0000763288887816 */ /* 0x000fe20000000088 */
[----:B------:R-:W-:Y:S01]  /*11f0*/  FADD.FTZ R188, R129, R188 ;  /* 0x000000bc81bc7221 */ /* 0x000fe20000010000 */
[-C--:B------:R-:W-:Y:S01]  /*1200*/  FFMA.FTZ R189, R134, R129.reuse, R189 ;  /* 0x0000008186bd7223 */ /* 0x080fe200000100bd */
[----:B------:R-:W-:Y:S01]  /*1210*/  FFMA.FTZ R129, R70, R129, R131 ;  /* 0x0000008146817223 */ /* 0x000fe20000010083 */
[----:B------:R-:W-:Y:S01]  /*1220*/  PRMT R140, R140, 0x7632, R140 ;  /* 0x000076328c8c7816 */ /* 0x000fe2000000008c */
[----:B------:R-:W-:Y:S01]  /*1230*/  FADD.FTZ R133, -R237, R133 ;  /* 0x00000085ed857221 */ /* 0x000fe20000010100 */
[----:B------:R-:W-:Y:S01]  /*1240*/  SHF.L.U32 R131, R136, 0x10, RZ ;  /* 0x0000001088837819 */ /* 0x000fe200000006ff */
[----:B------:R-:W-:Y:S01]  /*1250*/  FADD.FTZ R198, R242, R198 ;  /* 0x000000c6f2c67221 */ /* 0x000fe20000010000 */
[----:B------:R-:W-:Y:S01]  /*1260*/  FFMA.FTZ R199, R240, R242, R199 ;  /* 0x000000f2f0c77223 */ /* 0x000fe200000100c7 */
[----:B------:R-:W-:Y:S01]  /*1270*/  SHF.L.U32 R140, R140, 0x10, RZ ;  /* 0x000000108c8c7819 */ /* 0x000fe200000006ff */
[----:B------:R-:W-:Y:S01]  /*1280*/  FMUL.FTZ R136, R236, R133 ;  /* 0x00000085ec887220 */ /* 0x000fe20000410000 */
[-C--:B------:R-:W-:Y:S01]  /*1290*/  FMUL.FTZ R242, R45, R131.reuse ;  /* 0x000000832df27220 */ /* 0x080fe20000410000 */
[----:B------:R-:W-:Y:S01]  /*12a0*/  PRMT R137, R137, 0x7632, R137 ;  /* 0x0000763289897816 */ /* 0x000fe20000000089 */
[----:B------:R-:W-:Y:S01]  /*12b0*/  FADD.FTZ R135, -R237, R135 ;  /* 0x00000087ed877221 */ /* 0x000fe20000010100 */
[----:B------:R-:W-:Y:S01]  /*12c0*/  PRMT R141, R141, 0x7632, R141 ;  /* 0x000076328d8d7816 */ /* 0x000fe2000000008d */
[-C--:B------:R-:W-:Y:S01]  /*12d0*/  FFMA.FTZ R193, R136, R140.reuse, R193 ;  /* 0x0000008c88c17223 */ /* 0x080fe200000100c1 */
[----:B------:R-:W-:Y:S01]  /*12e0*/  FADD.FTZ R192, R140, R192 ;  /* 0x000000c08cc07221 */ /* 0x000fe20000010000 */
[----:B------:R-:W-:Y:S01]  /*12f0*/  FFMA.FTZ R133, R69, R140, R242 ;  /* 0x0000008c45857223 */ /* 0x000fe200000100f2 */
[----:B------:R-:W-:Y:S01]  /*1300*/  SHF.L.U32 R137, R137, 0x10, RZ ;  /* 0x0000001089897819 */ /* 0x000fe200000006ff */
[----:B------:R-:W-:Y:S01]  /*1310*/  FFMA.FTZ R191, R136, R131, R191 ;  /* 0x0000008388bf7223 */ /* 0x000fe200000100bf */
[----:B------:R-:W-:Y:S01]  /*1320*/  FADD.FTZ R190, R131, R190 ;  /* 0x000000be83be7221 */ /* 0x000fe20000010000 */
[----:B------:R-:W-:Y:S01]  /*1330*/  FMUL.FTZ R140, R236, R135 ;  /* 0x00000087ec8c7220 */ /* 0x000fe20000410000 */
[----:B------:R-:W-:Y:S01]  /*1340*/  SHF.L.U32 R242, R141, 0x10, RZ ;  /* 0x000000108df27819 */ /* 0x000fe200000006ff */
[----:B------:R-:W-:Y:S01]  /*1350*/  FADD.FTZ R131, -R237, R144 ;  /* 0x00000090ed837221 */ /* 0x000fe20000010100 */
[----:B------:R-:W-:Y:S01]  /*1360*/  SHF.L.U32 R141, R138, 0x10, RZ ;  /* 0x000000108a8d7819 */ /* 0x000fe200000006ff */
[-C--:B------:R-:W-:Y:S01]  /*1370*/  FFMA.FTZ R183, R140, R137.reuse, R183 ;  /* 0x000000898cb77223 */ /* 0x080fe200000100b7 */
[----:B------:R-:W-:Y:S01]  /*1380*/  FADD.FTZ R14, R137, R14 ;  /* 0x0000000e890e7221 */ /* 0x000fe20000010000 */
[----:B------:R-:W-:Y:S01]  /*1390*/  FMUL.FTZ R244, R47, R137 ;  /* 0x000000892ff47220 */ /* 0x000fe20000410000 */
[----:B------:R-:W-:Y:S01]  /*13a0*/  SHF.L.U32 R137, R142, 0x10, RZ ;  /* 0x000000108e897819 */ /* 0x000fe200000006ff */
[----:B------:R-:W-:Y:S01]  /*13b0*/  FMUL.FTZ R144, R236, R131 ;  /* 0x00000083ec907220 */ /* 0x000fe20000410000 */
[-C--:B------:R-:W-:Y:S01]  /*13c0*/  FMUL.FTZ R131, R40, R141.reuse ;  /* 0x0000008d28837220 */ /* 0x080fe20000410000 */
[----:B------:R-:W-:Y:S01]  /*13d0*/  PRMT R138, R138, 0x7632, R138 ;  /* 0x000076328a8a7816 */ /* 0x000fe2000000008a */
[----:B------:R-:W-:Y:S01]  /*13e0*/  FADD.FTZ R12, R141, R12 ;  /* 0x0000000c8d0c7221 */ /* 0x000fe20000010000 */
[C---:B------:R-:W-:Y:S01]  /*13f0*/  FFMA.FTZ R25, R144.reuse, R141, R25 ;  /* 0x0000008d90197223 */ /* 0x040fe20000010019 */
[----:B------:R-:W-:Y:S01]  /*1400*/  FADD.FTZ R169, R137, R169 ;  /* 0x000000a989a97221 */ /* 0x000fe20000010000 */
[-C--:B------:R-:W-:Y:S01]  /*1410*/  FFMA.FTZ R181, R144, R137.reuse, R181 ;  /* 0x0000008990b57223 */ /* 0x080fe200000100b5 */
[----:B------:R-:W-:Y:S01]  /*1420*/  FADD.FTZ R141, -R237, R145 ;  /* 0x00000091ed8d7221 */ /* 0x000fe20000010100 */
[----:B------:R-:W-:Y:S01]  /*1430*/  FFMA.FTZ R137, R64, R137, R131 ;  /* 0x0000008940897223 */ /* 0x000fe20000010083 */
[----:B------:R-:W-:-:S02]  /*1440*/  PRMT R142, R142, 0x7632, R142 ;  /* 0x000076328e8e7816 */ /* 0x000fc4000000008e */
[----:B------:R-:W-:Y:S01]  /*1450*/  SHF.L.U32 R131, R138, 0x10, RZ ;  /* 0x000000108a837819 */ /* 0x000fe200000006ff */
[----:B------:R-:W-:Y:S01]  /*1460*/  FMUL.FTZ R141, R236, R141 ;  /* 0x0000008dec8d7220 */ /* 0x000fe20000410000 */
[----:B------:R-:W-:-:S03]  /*1470*/  SHF.L.U32 R142, R142, 0x10, RZ ;  /* 0x000000108e8e7819 */ /* 0x000fc600000006ff */
[-C--:B------:R-:W-:Y:S01]  /*1480*/  FMUL.FTZ R138, R41, R131.reuse ;  /* 0x00000083298a7220 */ /* 0x080fe20000410000 */
[----:B------:R-:W-:Y:S01]  /*1490*/  FADD.FTZ R13, R131, R13 ;  /* 0x0000000d830d7221 */ /* 0x000fe20000010000 */
[----:B------:R-:W-:Y:S01]  /*14a0*/  FFMA.FTZ R26, R141, R131, R26 ;  /* 0x000000838d1a7223 */ /* 0x000fe2000001001a */
[----:B------:R-:W-:Y:S01]  /*14b0*/  FADD.FTZ R131, -R237, R146 ;  /* 0x00000092ed837221 */ /* 0x000fe20000010100 */
[----:B------:R-:W-:Y:S01]  /*14c0*/  SHF.L.U32 R145, R139, 0x10, RZ ;  /* 0x000000108b917819 */ /* 0x000fe200000006ff */
[----:B------:R-:W-:Y:S01]  /*14d0*/  FADD.FTZ R170, R142, R170 ;  /* 0x000000aa8eaa7221 */ /* 0x000fe20000010000 */
[-C--:B------:R-:W-:Y:S01]  /*14e0*/  FFMA.FTZ R182, R141, R142.reuse, R182 ;  /* 0x0000008e8db67223 */ /* 0x080fe200000100b6 */
[----:B------:R-:W-:Y:S01]  /*14f0*/  FFMA.FTZ R138, R65, R142, R138 ;  /* 0x0000008e418a7223 */ /* 0x000fe2000001008a */
[----:B------:R-:W-:Y:S01]  /*1500*/  SHF.L.U32 R142, R143, 0x10, RZ ;  /* 0x000000108f8e7819 */ /* 0x000fe200000006ff */
[----:B------:R-:W-:Y:S01]  /*1510*/  FMUL.FTZ R146, R236, R131 ;  /* 0x00000083ec927220 */ /* 0x000fe20000410000 */
[----:B------:R-:W-:Y:S01]  /*1520*/  FMUL.FTZ R131, R42, R145 ;  /* 0x000000912a837220 */ /* 0x000fe20000410000 */
[----:B------:R-:W-:Y:S01]  /*1530*/  PRMT R139, R139, 0x7632, R139 ;  /* 0x000076328b8b7816 */ /* 0x000fe2000000008b */
[----:B------:R-:W-:Y:S01]  /*1540*/  FADD.FTZ R147, -R237, R147 ;  /* 0x00000093ed937221 */ /* 0x000fe20000010100 */
[----:B------:R-:W-:Y:S01]  /*1550*/  PRMT R143, R143, 0x7632, R143 ;  /* 0x000076328f8f7816 */ /* 0x000fe2000000008f */
[----:B------:R-:W-:Y:S01]  /*1560*/  FADD.FTZ R167, R142, R167 ;  /* 0x000000a78ea77221 */ /* 0x000fe20000010000 */
[-C--:B------:R-:W-:Y:S01]  /*1570*/  FFMA.FTZ R179, R146, R142.reuse, R179 ;  /* 0x0000008e92b37223 */ /* 0x080fe200000100b3 */
[----:B------:R-:W-:Y:S01]  /*1580*/  FFMA.FTZ R142, R66, R142, R131 ;  /* 0x0000008e428e7223 */ /* 0x000fe20000010083 */
[----:B------:R-:W-:-:S02]  /*1590*/  SHF.L.U32 R131, R139, 0x10, RZ ;  /* 0x000000108b837819 */ /* 0x000fc400000006ff */
[----:B------:R-:W-:Y:S01]  /*15a0*/  SHF.L.U32 R139, R143, 0x10, RZ ;  /* 0x000000108f8b7819 */ /* 0x000fe200000006ff */
[----:B------:R-:W-:Y:S01]  /*15b0*/  FMUL.FTZ R143, R236, R147 ;  /* 0x00000093ec8f7220 */ /* 0x000fe20000410000 */
[-C--:B------:R-:W-:Y:S01]  /*15c0*/  FFMA.FTZ R185, R140, R242.reuse, R185 ;  /* 0x000000f28cb97223 */ /* 0x080fe200000100b9 */
[----:B------:R-:W-:Y:S01]  /*15d0*/  FADD.FTZ R184, R242, R184 ;  /* 0x000000b8f2b87221 */ /* 0x000fe20000010000 */
[----:B------:R-:W-:Y:S01]  /*15e0*/  FFMA.FTZ R135, R71, R242, R244 ;  /* 0x000000f247877223 */ /* 0x000fe200000100f4 */
[-C--:B------:R-:W-:Y:S01]  /*15f0*/  FMUL.FTZ R242, R43, R131.reuse ;  /* 0x000000832bf27220 */ /* 0x080fe20000410000 */
        /* <DEDUP_REMOVED lines=8> */
[-C--:B------:R-:W-:Y:S01]  /*1680*/  FFMA.FTZ R180, R143, R139.reuse, R180 ;  /* 0x0000008b8fb47223 */ /* 0x080fe200000100b4 */
[----:B------:R-:W-:Y:S01]  /*1690*/  FFMA.FTZ R139, R67, R139, R242 ;  /* 0x0000008b438b7223 */ /* 0x000fe200000100f2 */
[----:B------:R-:W-:Y:S01]  /*16a0*/  FADD.FTZ R8, R145, R8 ;  /* 0x0000000891087221 */ /* 0x000fe20000010000 */
[----:B------:R-:W-:Y:S01]  /*16b0*/  SHF.L.U32 R242, R156, 0x10, RZ ;  /* 0x000000109cf27819 */ /* 0x000fe200000006ff */
[-C--:B------:R-:W-:Y:S01]  /*16c0*/  FFMA.FTZ R21, R148, R145.reuse, R21 ;  /* 0x0000009194157223 */ /* 0x080fe20000010015 */
[----:B------:R-:W-:Y:S01]  /*16d0*/  FADD.FTZ R131, -R237, R150 ;  /* 0x00000096ed837221 */ /* 0x000fe20000010100 */
[----:B------:R-:W-:Y:S01]  /*16e0*/  FMUL.FTZ R145, R36, R145 ;  /* 0x0000009124917220 */ /* 0x000fe20000410000 */
[----:B------:R-:W-:-:S02]  /*16f0*/  SHF.L.U32 R147, R153, 0x10, RZ ;  /* 0x0000001099937819 */ /* 0x000fc400000006ff */
[----:B------:R-:W-:Y:S01]  /*1700*/  PRMT R156, R156, 0x7632, R156 ;  /* 0x000076329c9c7816 */ /* 0x000fe2000000009c */
[----:B------:R-:W-:Y:S01]  /*1710*/  FADD.FTZ R151, -R237, R151 ;  /* 0x00000097ed977221 */ /* 0x000fe20000010100 */
[----:B------:R-:W-:Y:S01]  /*1720*/  PRMT R153, R153, 0x7632, R153 ;  /* 0x0000763299997816 */ /* 0x000fe20000000099 */
[----:B------:R-:W-:Y:S01]  /*1730*/  FMUL.FTZ R150, R236, R131 ;  /* 0x00000083ec967220 */ /* 0x000fe20000410000 */
[----:B------:R-:W-:Y:S01]  /*1740*/  FADD.FTZ R165, R242, R165 ;  /* 0x000000a5f2a57221 */ /* 0x000fe20000010000 */
[-C--:B------:R-:W-:Y:S01]  /*1750*/  FFMA.FTZ R177, R148, R242.reuse, R177 ;  /* 0x000000f294b17223 */ /* 0x080fe200000100b1 */
[----:B------:R-:W-:Y:S01]  /*1760*/  FFMA.FTZ R145, R60, R242, R145 ;  /* 0x000000f23c917223 */ /* 0x000fe20000010091 */
[----:B------:R-:W-:Y:S01]  /*1770*/  SHF.L.U32 R131, R156, 0x10, RZ ;  /* 0x000000109c837819 */ /* 0x000fe200000006ff */
[----:B------:R-:W-:Y:S01]  /*1780*/  FMUL.FTZ R151, R236, R151 ;  /* 0x00000097ec977220 */ /* 0x000fe20000410000 */
[----:B------:R-:W-:Y:S02]  /*1790*/  SHF.L.U32 R242, R157, 0x10, RZ ;  /* 0x000000109df27819 */ /* 0x000fe400000006ff */
[----:B------:R-:W-:Y:S01]  /*17a0*/  SHF.L.U32 R156, R153, 0x10, RZ ;  /* 0x00000010999c7819 */ /* 0x000fe200000006ff */
[----:B------:R-:W-:Y:S01]  /*17b0*/  FADD.FTZ R149, -R237, R149 ;  /* 0x00000095ed957221 */ /* 0x000fe20000010100 */
[----:B------:R-:W-:-:S02]  /*17c0*/  PRMT R152, R152, 0x7632, R152 ;  /* 0x0000763298987816 */ /* 0x000fc40000000098 */
[----:B------:R-:W-:Y:S01]  /*17d0*/  PRMT R157, R157, 0x7632, R157 ;  /* 0x000076329d9d7816 */ /* 0x000fe2000000009d */
[----:B------:R-:W-:Y:S01]  /*17e0*/  FMUL.FTZ R238, R236, R241 ;  /* 0x000000f1ecee7220 */ /* 0x000fe20000410000 */
[----:B------:R-:W-:Y:S01]  /*17f0*/  SHF.L.U32 R152, R152, 0x10, RZ ;  /* 0x0000001098987819 */ /* 0x000fe200000006ff */
[-C--:B------:R-:W-:Y:S01]  /*1800*/  FFMA.FTZ R20, R151, R156.reuse, R20 ;  /* 0x0000009c97147223 */ /* 0x080fe20000010014 */
[----:B------:R-:W-:Y:S01]  /*1810*/  SHF.L.U32 R157, R157, 0x10, RZ ;  /* 0x000000109d9d7819 */ /* 0x000fe200000006ff */
[----:B------:R-:W-:Y:S01]  /*1820*/  FADD.FTZ R7, R156, R7 ;  /* 0x000000079c077221 */ /* 0x000fe20000010000 */
[----:B------:R-:W-:Y:S01]  /*1830*/  FMUL.FTZ R149, R236, R149 ;  /* 0x00000095ec957220 */ /* 0x000fe20000410000 */
[----:B------:R-:W-:Y:S01]  /*1840*/  FMUL.FTZ R156, R39, R156 ;  /* 0x0000009c279c7220 */ /* 0x000fe20000410000 */
[----:B------:R-:W-:Y:S01]  /*1850*/  FADD.FTZ R9, R152, R9 ;  /* 0x0000000998097221 */ /* 0x000fe20000010000 */
[-C--:B------:R-:W-:Y:S01]  /*1860*/  FFMA.FTZ R176, R151, R157.reuse, R176 ;  /* 0x0000009d97b07223 */ /* 0x080fe200000100b0 */
[-C--:B------:R-:W-:Y:S01]  /*1870*/  FFMA.FTZ R22, R149, R152.reuse, R22 ;  /* 0x0000009895167223 */ /* 0x080fe20000010016 */
[----:B------:R-:W-:Y:S01]  /*1880*/  FADD.FTZ R164, R157, R164 ;  /* 0x000000a49da47221 */ /* 0x000fe20000010000 */
[----:B------:R-:W-:Y:S01]  /*1890*/  FFMA.FTZ R156, R63, R157, R156 ;  /* 0x0000009d3f9c7223 */ /* 0x000fe2000001009c */
[----:B------:R-:W-:Y:S01]  /*18a0*/  FMUL.FTZ R152, R37, R152 ;  /* 0x0000009825987220 */ /* 0x000fe20000410000 */
[----:B------:R-:W-:-:S02]  /*18b0*/  SHF.L.U32 R157, R158, 0x10, RZ ;  /* 0x000000109e9d7819 */ /* 0x000fc400000006ff */
[----:B------:R-:W-:Y:S01]  /*18c0*/  PRMT R158, R158, 0x7632, R158 ;  /* 0x000076329e9e7816 */ /* 0x000fe2000000009e */
[-C--:B------:R-:W-:Y:S01]  /*18d0*/  FFMA.FTZ R178, R149, R131.reuse, R178 ;  /* 0x0000008395b27223 */ /* 0x080fe200000100b2 */
[----:B------:R-:W-:Y:S01]  /*18e0*/  FADD.FTZ R166, R131, R166 ;  /* 0x000000a683a67221 */ /* 0x000fe20000010000 */
[----:B------:R-:W-:Y:S01]  /*18f0*/  FFMA.FTZ R152, R61, R131, R152 ;  /* 0x000000833d987223 */ /* 0x000fe20000010098 */
[----:B------:R-:W-:Y:S01]  /*1900*/  SHF.L.U32 R158, R158, 0x10, RZ ;  /* 0x000000109e9e7819 */ /* 0x000fe200000006ff */
[----:B------:R-:W-:-:S04]  /*1910*/  FADD.FTZ R29, R157, R29 ;  /* 0x0000001d9d1d7221 */ /* 0x000fc80000010000 */
[----:B------:R-:W-:Y:S01]  /*1920*/  FADD.FTZ R30, R158, R30 ;  /* 0x0000001e9e1e7221 */ /* 0x000fe20000010000 */
[----:B------:R-:W-:Y:S01]  /*1930*/  FADD.FTZ R218, R243, R218 ;  /* 0x000000daf3da7221 */ /* 0x000fe20000010000 */
[-C--:B------:R-:W-:Y:S01]  /*1940*/  FFMA.FTZ R219, R238, R243.reuse, R219 ;  /* 0x000000f3eedb7223 */ /* 0x080fe200000100db */
[----:B------:R-:W-:Y:S01]  /*1950*/  FMUL.FTZ R243, R54, R243 ;  /* 0x000000f336f37220 */ /* 0x000fe20000410000 */
[----:B------:R-:W-:Y:S01]  /*1960*/  FADD.FTZ R220, R118, R220 ;  /* 0x000000dc76dc7221 */ /* 0x000fe20000010000 */
[-C--:B------:R-:W-:Y:S02]  /*1970*/  FFMA.FTZ R221, R238, R118.reuse, R221 ;  /* 0x00000076eedd7223 */ /* 0x080fe400000100dd */
[----:B------:R-:W-:Y:S01]  /*1980*/  FFMA.FTZ R118, R78, R118, R243 ;  /* 0x000000764e767223 */ /* 0x000fe200000100f3 */
[C---:B--2---:R-:W-:Y:S01]  /*1990*/  FADD.FTZ R241, -R237.reuse, R161 ;  /* 0x000000a1edf17221 */ /* 0x044fe20000010100 */
[C---:B------:R-:W-:Y:S02]  /*19a0*/  SHF.L.U32 R161, R154.reuse, 0x10, RZ ;  /* 0x000000109aa17819 */ /* 0x040fe400000006ff */
[----:B------:R-:W-:Y:S01]  /*19b0*/  PRMT R154, R154, 0x7632, R154 ;  /* 0x000076329a9a7816 */ /* 0x000fe2000000009a */
[----:B------:R-:W-:-:S03]  /*19c0*/  FADD.FTZ R153, -R237, R160 ;  /* 0x000000a0ed997221 */ /* 0x000fc60000010100 */
[----:B------:R-:W-:Y:S01]  /*19d0*/  SHF.L.U32 R154, R154, 0x10, RZ ;  /* 0x000000109a9a7819 */ /* 0x000fe200000006ff */
[----:B------:R-:W-:Y:S01]  /*19e0*/  FMUL.FTZ R160, R236, R153 ;  /* 0x00000099eca07220 */ /* 0x000fe20000410000 */
[----:B------:R-:W-:Y:S01]  /*19f0*/  FADD.FTZ R131, -R237, R162 ;  /* 0x000000a2ed837221 */ /* 0x000fe20000010100 */
[-C--:B------:R-:W-:Y:S02]  /*1a00*/  FMUL.FTZ R153, R32, R161.reuse ;  /* 0x000000a120997220 */ /* 0x080fe40000410000 */
[----:B------:R-:W-:Y:S01]  /*1a10*/  FMUL.FTZ R162, R33, R154 ;  /* 0x0000009a21a27220 */ /* 0x000fe20000410000 */
[----:B------:R-:W-:Y:S01]  /*1a20*/  FADD.FTZ R4, R161, R4 ;  /* 0x00000004a1047221 */ /* 0x000fe20000010000 */
[C---:B------:R-:W-:Y:S01]  /*1a30*/  FFMA.FTZ R17, R160.reuse, R161, R17 ;  /* 0x000000a1a0117223 */ /* 0x040fe20000010011 */
[-C--:B------:R-:W-:Y:S01]  /*1a40*/  FFMA.FTZ R173, R160, R157.reuse, R173 ;  /* 0x0000009da0ad7223 */ /* 0x080fe200000100ad */
[----:B------:R-:W-:Y:S01]  /*1a50*/  FFMA.FTZ R153, R56, R157, R153 ;  /* 0x0000009d38997223 */ /* 0x000fe20000010099 */
[----:B------:R-:W-:Y:S01]  /*1a60*/  FMUL.FTZ R161, R236, R241 ;  /* 0x000000f1eca17220 */ /* 0x000fe20000410000 */
[----:B------:R-:W-:Y:S01]  /*1a70*/  FFMA.FTZ R157, R57, R158, R162 ;  /* 0x0000009e399d7223 */ /* 0x000fe200000100a2 */
[----:B------:R-:W-:Y:S01]  /*1a80*/  SHF.L.U32 R162, R155, 0x10, RZ ;  /* 0x000000109ba27819 */ /* 0x000fe200000006ff */
[----:B------:R-:W-:Y:S01]  /*1a90*/  FADD.FTZ R5, R154, R5 ;  /* 0x000000059a057221 */ /* 0x000fe20000010000 */
[C---:B------:R-:W-:Y:S01]  /*1aa0*/  FFMA.FTZ R18, R161.reuse, R154, R18 ;  /* 0x0000009aa1127223 */ /* 0x040fe20000010012 */
[----:B------:R-:W-:Y:S01]  /*1ab0*/  FFMA.FTZ R174, R161, R158, R174 ;  /* 0x0000009ea1ae7223 */ /* 0x000fe200000100ae */
[----:B------:R-:W-:Y:S01]  /*1ac0*/  SHF.L.U32 R154, R159, 0x10, RZ ;  /* 0x000000109f9a7819 */ /* 0x000fe200000006ff */
[----:B------:R-:W-:Y:S01]  /*1ad0*/  FMUL.FTZ R158, R236, R131 ;  /* 0x00000083ec9e7220 */ /* 0x000fe20000410000 */
[----:B------:R-:W-:Y:S01]  /*1ae0*/  FMUL.FTZ R131, R34, R162 ;  /* 0x000000a222837220 */ /* 0x000fe20000410000 */
[----:B------:R-:W-:-:S02]  /*1af0*/  PRMT R155, R155, 0x7632, R155 ;  /* 0x000076329b9b7816 */ /* 0x000fc4000000009b */
[----:B------:R-:W-:Y:S01]  /*1b00*/  FADD.FTZ R27, R154, R27 ;  /* 0x0000001b9a1b7221 */ /* 0x000fe20000010000 */
[-C--:B------:R-:W-:Y:S01]  /*1b10*/  FFMA.FTZ R171, R158, R154.reuse, R171 ;  /* 0x0000009a9eab7223 */ /* 0x080fe200000100ab */
[----:B------:R-:W-:Y:S01]  /*1b20*/  FFMA.FTZ R154, R58, R154, R131 ;  /* 0x0000009a3a9a7223 */ /* 0x000fe20000010083 */
[----:B------:R-:W-:Y:S01]  /*1b30*/  PRMT R159, R159, 0x7632, R159 ;  /* 0x000076329f9f7816 */ /* 0x000fe2000000009f */
[----:B------:R-:W-:Y:S01]  /*1b40*/  FADD.FTZ R163, -R237, R163 ;  /* 0x000000a3eda37221 */ /* 0x000fe20000010100 */
[----:B------:R-:W-:Y:S01]  /*1b50*/  SHF.L.U32 R131, R155, 0x10, RZ ;  /* 0x000000109b837819 */ /* 0x000fe200000006ff */
[----:B------:R-:W-:Y:S01]  /*1b60*/  FADD.FTZ R2, R162, R2 ;  /* 0x00000002a2027221 */ /* 0x000fe20000010000 */
[----:B------:R-:W-:Y:S01]  /*1b70*/  SHF.L.U32 R155, R159, 0x10, RZ ;  /* 0x000000109f9b7819 */ /* 0x000fe200000006ff */
[----:B------:R-:W-:Y:S01]  /*1b80*/  FFMA.FTZ R15, R158, R162, R15 ;  /* 0x000000a29e0f7223 */ /* 0x000fe2000001000f */
[----:B------:R-:W-:Y:S01]  /*1b90*/  FMUL.FTZ R159, R236, R163 ;  /* 0x000000a3ec9f7220 */ /* 0x000fe20000410000 */
[----:B------:R-:W-:-:S02]  /*1ba0*/  FMUL.FTZ R162, R35, R131 ;  /* 0x0000008323a27220 */ /* 0x000fc40000410000 */
[----:B------:R-:W-:Y:S01]  /*1bb0*/  FADD.FTZ R28, R155, R28 ;  /* 0x0000001c9b1c7221 */ /* 0x000fe20000010000 */
[-C--:B------:R-:W-:Y:S01]  /*1bc0*/  FFMA.FTZ R172, R159, R155.reuse, R172 ;  /* 0x0000009b9fac7223 */ /* 0x080fe200000100ac */
[----:B------:R-:W-:Y:S01]  /*1bd0*/  FFMA.FTZ R155, R59, R155, R162 ;  /* 0x0000009b3b9b7223 */ /* 0x000fe200000100a2 */
        /* <DEDUP_REMOVED lines=26> */
[----:B------:R-:W-:Y:S02]  /*1d80*/  FADD.FTZ R6, R147, R6 ;  /* 0x0000000693067221 */ /* 0x000fe40000010000 */
[----:B------:R-:W-:Y:S01]  /*1d90*/  FADD.FTZ R163, R137, R162 ;  /* 0x000000a289a37221 */ /* 0x000fe20000010000 */
[----:B------:R-:W-:Y:S01]  /*1da0*/  FFMA.FTZ R162, R144, R137, R131 ;  /* 0x0000008990a27223 */ /* 0x000fe20000010083 */
[-C--:B------:R-:W-:Y:S01]  /*1db0*/  FFMA.FTZ R19, R150, R147.reuse, R19 ;  /* 0x0000009396137223 */ /* 0x080fe20000010013 */
[----:B------:R-:W-:Y:S01]  /*1dc0*/  FMUL.FTZ R147, R38, R147 ;  /* 0x0000009326937220 */ /* 0x000fe20000410000 */
        /* <DEDUP_REMOVED lines=24> */
[----:B------:R-:W-:Y:S02]  /*1f50*/  LOP3.LUT R131, R0, 0x1f, RZ, 0xc0, !PT ;  /* 0x0000001f00837812 */ /* 0x000fe400078ec0ff */
        /* <DEDUP_REMOVED lines=21> */
.L_x_1374:
[----:B-1----:R-:W-:Y:S01]  /*20b0*/  FADD.FTZ R246, R163, R246 ;  /* 0x000000f6a3f67221 */ /* 0x002fe20000010000 */
[----:B0-2---:R-:W-:Y:S01]  /*20c0*/  FADD.FTZ R162, R162, R243 ;  /* 0x000000f3a2a27221 */ /* 0x005fe20000010000 */
[----:B------:R-:W-:Y:S02]  /*20d0*/  ISETP.NE.U32.AND P3, PT, RZ, UR12, PT ;  /* 0x0000000cff007c0c */ /* 0x000fe4000bf65070 */
[----:B------:R-:W-:Y:S01]  /*20e0*/  FMUL.FTZ R163, R246, UR11 ;  /* 0x0000000bf6a37c20 */ /* 0x000fe20008410000 */
        /* <DEDUP_REMOVED lines=47> */
[----:B------:R-:W-:Y:S01]  /*23e0*/  FADD.FTZ R139, R139, -R126 ;  /* 0x8000007e8b8b7221 */ /* 0x000fe20000010000 */
[----:B------:R-:W-:Y:S01]  /*23f0*/  FMUL.FTZ R239, R236, R239 ;  /* 0x000000efecef7220 */ /* 0x000fe20000410000 */
[----:B------:R-:W-:Y:S01]  /*2400*/  FADD.FTZ R237, R118, -R237 ;  /* 0x800000ed76ed7221 */ /* 0x000fe20000010000 */
[----:B------:R-:W1:Y:S01]  /*2410*/  LDC.64 R128, c[0x0][0x2f8] ;  /* 0x0000be00ff807b82 */ /* 0x000e620000000a00 */
[----:B------:R-:W-:Y:S01]  /*2420*/  FADD.FTZ R241, R122, -R241 ;  /* 0x800000f17af17221 */ /* 0x000fe20000010000 */
[----:B------:R-:W-:Y:S01]  /*2430*/  FMUL.FTZ R126, R236, R159 ;  /* 0x0000009fec7e7220 */ /* 0x000fe20000410000 */
[----:B-----5:R-:W-:Y:S01]  /*2440*/  @P2 FADD.FTZ R137, R86, R137 ;  /* 0x0000008956892221 */ /* 0x020fe20000010000 */
[----:B------:R-:W-:Y:S01]  /*2450*/  FMUL.FTZ R120, R236, R117 ;  /* 0x00000075ec787220 */ /* 0x000fe20000410000 */
[----:B------:R-:W-:Y:S01]  /*2460*/  @P2 FADD.FTZ R239, R80, R239 ;  /* 0x000000ef50ef2221 */ /* 0x000fe20000010000 */
[----:B------:R-:W-:Y:S01]  /*2470*/  FADD.FTZ R119, R119, -R124 ;  /* 0x8000007c77777221 */ /* 0x000fe20000010000 */
[C---:B------:R-:W-:Y:S01]  /*2480*/  FMUL.FTZ R237, R236.reuse, R237 ;  /* 0x000000edeced7220 */ /* 0x040fe20000410000 */
[----:B------:R-:W2:Y:S01]  /*2490*/  @P3 LDC.64 R132, c[0x0][0x300] ;  /* 0x0000c000ff843b82 */ /* 0x000ea20000000a00 */
[C---:B------:R-:W-:Y:S01]  /*24a0*/  FMUL.FTZ R123, R236.reuse, R121 ;  /* 0x00000079ec7b7220 */ /* 0x040fe20000410000 */
[C---:B------:R-:W-:Y:S01]  /*24b0*/  FMUL.FTZ R122, R236.reuse, R241 ;  /* 0x000000f1ec7a7220 */ /* 0x040fe20000410000 */
[----:B------:R-:W-:Y:S01]  /*24c0*/  @P2 FADD.FTZ R126, R87, R126 ;  /* 0x0000007e577e2221 */ /* 0x000fe20000010000 */
[----:B------:R-:W-:Y:S01]  /*24d0*/  @P3 F2FP.BF16.F32.PACK_AB R121, RZ, R137 ;  /* 0x00000089ff79323e */ /* 0x000fe200000010ff */
[----:B------:R-:W-:Y:S01]  /*24e0*/  @P2 FADD.FTZ R120, R81, R120 ;  /* 0x0000007851782221 */ /* 0x000fe20000010000 */
[----:B------:R-:W-:Y:S01]  /*24f0*/  ISETP.NE.U32.AND P4, PT, RZ, UR14, PT ;  /* 0x0000000eff007c0c */ /* 0x000fe2000bf85070 */
        /* <DEDUP_REMOVED lines=23> */
[----:B------:R-:W-:Y:S01]  /*2670*/  FADD.FTZ R249, R156, -R151 ;  /* 0x800000979cf97221 */ /* 0x000fe20000010000 */
[C---:B------:R-:W-:Y:S01]  /*2680*/  SEL R125, R122.reuse, R113, P4 ;  /* 0x000000717a7d7207 */ /* 0x040fe20002000000 */
[----:B--2---:R-:W-:Y:S01]  /*2690*/  @P3 IMAD.WIDE.U32 R132, R235, 0x10, R132 ;  /* 0x00000010eb843825 */ /* 0x004fe200078e0084 */
[----:B------:R-:W-:-:S03]  /*26a0*/  F2FP.BF16.F32.PACK_AB R122, R122, R123 ;  /* 0x0000007b7a7a723e */ /* 0x000fc600000010ff */
[----:B------:R-:W-:Y:S01]  /*26b0*/  FMUL.FTZ R151, R236, R163 ;  /* 0x000000a3ec977220 */ /* 0x000fe20000410000 */
[----:B------:R-:W-:Y:S01]  /*26c0*/  SEL R124, R123, R112, P4 ;  /* 0x000000707b7c7207 */ /* 0x000fe20002000000 */
[----:B------:R-:W-:Y:S01]  /*26d0*/  @P2 FADD.FTZ R149, R94, R149 ;  /* 0x000000955e952221 */ /* 0x000fe20000010000 */
[C---:B------:R-:W-:Y:S01]  /*26e0*/  SEL R127, R126.reuse, R115, P4 ;  /* 0x000000737e7f7207 */ /* 0x040fe20002000000 */
[----:B------:R-:W-:Y:S01]  /*26f0*/  FADD.FTZ R157, R157, -R146 ;  /* 0x800000929d9d7221 */ /* 0x000fe20000010000 */
[----:B------:R-:W-:Y:S01]  /*2700*/  F2FP.BF16.F32.PACK_AB R123, R126, R137 ;  /* 0x000000897e7b723e */ /* 0x000fe200000010ff */
[----:B------:R-:W-:Y:S01]  /*2710*/  FMUL.FTZ R146, R236, R141 ;  /* 0x0000008dec927220 */ /* 0x000fe20000410000 */
        /* <DEDUP_REMOVED lines=9> */
[----:B------:R-:W-:Y:S01]  /*27b0*/  FADD.FTZ R145, R145, -R148 ;  /* 0x8000009491917221 */ /* 0x000fe20000010000 */
[C---:B------:R-:W-:Y:S01]  /*27c0*/  SEL R119, R118.reuse, R111, P4 ;  /* 0x0000006f76777207 */ /* 0x040fe20002000000 */
[----:B------:R-:W-:Y:S01]  /*27d0*/  @P2 FADD.FTZ R146, R93, R146 ;  /* 0x000000925d922221 */ /* 0x000fe20000010000 */
[----:B------:R-:W-:Y:S01]  /*27e0*/  F2FP.BF16.F32.PACK_AB R121, R118, R237 ;  /* 0x000000ed7679723e */ /* 0x000fe200000010ff */
[----:B------:R-:W-:Y:S01]  /*27f0*/  @P2 FADD.FTZ R153, R90, R153 ;  /* 0x000000995a992221 */ /* 0x000fe20000010000 */
[----:B------:R-:W-:Y:S01]  /*2800*/  SEL R117, R120, R109, P4 ;  /* 0x0000006d78757207 */ /* 0x000fe20002000000 */
[----:B------:R-:W-:Y:S01]  /*2810*/  @P2 FADD.FTZ R155, R88, R155 ;  /* 0x0000009b589b2221 */ /* 0x000fe20000010000 */
[----:B------:R-:W-:Y:S01]  /*2820*/  SEL R116, R239, R108, P4 ;  /* 0x0000006cef747207 */ /* 0x000fe20002000000 */
[----:B------:R-:W-:Y:S01]  /*2830*/  FMUL.FTZ R148, R236, R161 ;  /* 0x000000a1ec947220 */ /* 0x000fe20000410000 */
[----:B------:R-:W-:Y:S01]  /*2840*/  SEL R118, R237, R110, P4 ;  /* 0x0000006eed767207 */ /* 0x000fe20002000000 */
[----:B------:R-:W-:Y:S01]  /*2850*/  @P2 FADD.FTZ R150, R89, R150 ;  /* 0x0000009659962221 */ /* 0x000fe20000010000 */
[----:B------:R-:W-:Y:S01]  /*2860*/  @P3 PRMT R106, R106, 0x5410, R139 ;  /* 0x000054106a6a3816 */ /* 0x000fe2000000008b */
[----:B------:R-:W-:Y:S01]  /*2870*/  @P2 FADD.FTZ R148, R91, R148 ;  /* 0x000000945b942221 */ /* 0x000fe20000010000 */
        /* <DEDUP_REMOVED lines=101> */
.L_x_1360:
        /* <DEDUP_REMOVED lines=92> */
.L_x_1359:
[----:B------:R-:W-:Y:S05]  /*3490*/  BSYNC B0 ;  /* 0x0000000000007941 */ /* 0x000fea0003800000 */
.L_x_1357:
        /* <DEDUP_REMOVED lines=20> */
[----:B------:R-:W-:Y:S01]  /*35e0*/  IADD3 R55, P0, R55, R0, RZ ;  /* 0x0000000037377210 */ /* 0x000fe20007f1e0ff */
[----:B------:R-:W-:Y:S01]  /*35f0*/  ULDC.64 UR6, c[0x0][0x2d8] ;  /* 0x0000b60000067ab9 */ /* 0x000fe20000000a00 */
        /* <DEDUP_REMOVED lines=91> */
[----:B-1----:R-:W-:Y:S01]  /*3bb0*/  FADD.FTZ R31, R32, R31 ;  /* 0x0000001f201f7221 */ /* 0x002fe20000010000 */
[----:B------:R-:W-:Y:S02]  /*3bc0*/  IADD3.X R32, RZ, RZ, RZ, P0, !PT ;  /* 0x000000ffff207210 */ /* 0x000fe400007fe4ff */
[----:B------:R-:W1:Y:S01]  /*3bd0*/  LDS R30, [R2+0x2e00] ;  /* 0x002e0000021e7984 */ /* 0x000e620000000800 */
[----:B--2---:R-:W-:Y:S01]  /*3be0*/  FADD.FTZ R33, R34, R33 ;  /* 0x0000002122217221 */ /* 0x004fe20000010000 */
[----:B------:R-:W-:Y:S01]  /*3bf0*/  SHF.L.U64.HI R32, R55, 0x2, R32 ;  /* 0x0000000237207819 */ /* 0x000fe20000010220 */
        /* <DEDUP_REMOVED lines=14> */
[----:B-1----:R-:W-:Y:S01]  /*3ce0*/  FADD.FTZ R21, R21, R30 ;  /* 0x0000001e15157221 */ /* 0x002fe20000010000 */
[----:B------:R-:W-:Y:S02]  /*3cf0*/  SHF.L.U32 R30, R55, 0x2, RZ ;  /* 0x00000002371e7819 */ /* 0x000fe400000006ff */
        /* <DEDUP_REMOVED lines=36> */
[----:B0-----:R-:W-:Y:S01]  /*3f40*/  FADD.FTZ R5, R5, R6 ;  /* 0x0000000605057221 */ /* 0x001fe20000010000 */
[----:B------:R-:W-:Y:S02]  /*3f50*/  IADD3 R6, P1, R30, UR8, RZ ;  /* 0x000000081e067c10 */ /* 0x000fe4000ff3e0ff */
        /* <DEDUP_REMOVED lines=8> */
[----:B------:R-:W-:Y:S01]  /*3fe0*/  IADD3 R4, P0, R30, UR6, RZ ;  /* 0x000000061e047c10 */ /* 0x000fe2000ff1e0ff */
[----:B------:R-:W-:-:S03]  /*3ff0*/  FADD.FTZ R22, R5, R22 ;  /* 0x0000001605167221 */ /* 0x000fc60000010000 */
[----:B------:R-:W-:Y:S01]  /*4000*/  IADD3.X R5, R32, UR7, RZ, P0, !PT ;  /* 0x0000000720057c10 */ /* 0x000fe200087fe4ff */
[----:B------:R-:W-:Y:S01]  /*4010*/  ULDC.64 UR6, c[0x0][0x2e8] ;  /* 0x0000ba0000067ab9 */ /* 0x000fe20000000a00 */
[----:B------:R-:W-:Y:S01]  /*4020*/  FADD.FTZ R23, R23, R24 ;  /* 0x0000001817177221 */ /* 0x000fe20000010000 */
[----:B------:R-:W-:Y:S01]  /*4030*/  FADD.FTZ R27, R27, R26 ;  /* 0x0000001a1b1b7221 */ /* 0x000fe20000010000 */
[----:B------:R-:W-:Y:S01]  /*4040*/  STS.128 [R16], R56 ;  /* 0x0000003810007388 */ /* 0x000fe20000000c00 */
[----:B------:R-:W-:Y:S01]  /*4050*/  FADD.FTZ R35, R8, R35 ;  /* 0x0000002308237221 */ /* 0x000fe20000010000 */
[----:B------:R-:W-:Y:S02]  /*4060*/  IADD3 R8, P0, R30, UR6, RZ ;  /* 0x000000061e087c10 */ /* 0x000fe4000ff1e0ff */
[----:B------:R-:W-:Y:S04]  /*4070*/  STS.128 [R16+0x10], R60 ;  /* 0x0000103c10007388 */ /* 0x000fe80000000c00 */
        /* <DEDUP_REMOVED lines=16> */
[----:B------:R-:W5:Y:S04]  /*4180*/  LDS R26, [R2+0x2400] ;  /* 0x00240000021a7984 */ /* 0x000f680000000800 */
        /* <DEDUP_REMOVED lines=13> */
[----:B------:R-:W4:Y:S01]  /*4260*/  LDS R57, [R2+0x1e00] ;  /* 0x001e000002397984 */ /* 0x000f220000000800 */
[----:B-----5:R-:W-:-:S03]  /*4270*/  FADD.FTZ R59, R11, R26 ;  /* 0x0000001a0b3b7221 */ /* 0x020fc60000010000 */
[----:B------:R-:W5:Y:S04]  /*4280*/  LDS R53, [R2+0x1400] ;  /* 0x0014000002357984 */ /* 0x000f680000000800 */
[----:B------:R-:W5:Y:S01]  /*4290*/  LDS R15, [R2+0xa00] ;  /* 0x000a0000020f7984 */ /* 0x000f620000000800 */
[----:B------:R-:W-:-:S03]  /*42a0*/  FADD.FTZ R0, R0, R39 ;  /* 0x0000002700007221 */ /* 0x000fc60000010000 */
[----:B------:R-:W-:Y:S01]  /*42b0*/  STG.E desc[UR4][R4.64], R31 ;  /* 0x0000001f04007986 */ /* 0x000fe2000c101904 */
        /* <DEDUP_REMOVED lines=9> */
[----:B------:R-:W2:Y:S01]  /*4350*/  LDS R20, [R2+0x2e00] ;  /* 0x002e000002147984 */ /* 0x000ea20000000800 */
[----:B---3--:R-:W-:-:S03]  /*4360*/  FADD.FTZ R61, R0, R61 ;  /* 0x0000003d003d7221 */ /* 0x008fc60000010000 */
[----:B------:R3:W-:Y:S01]  /*4370*/  STG.E desc[UR4][R6.64], R3 ;  /* 0x0000000306007986 */ /* 0x0007e2000c101904 */
[----:B----4-:R-:W-:Y:S01]  /*4380*/  FADD.FTZ R12, R12, R57 ;  /* 0x000000390c0c7221 */ /* 0x010fe20000010000 */
[----:B-----5:R-:W-:Y:S01]  /*4390*/  FADD.FTZ R14, R14, R53 ;  /* 0x000000350e0e7221 */ /* 0x020fe20000010000 */
[----:B------:R-:W-:Y:S01]  /*43a0*/  FADD.FTZ R15, RZ, R15 ;  /* 0x0000000fff0f7221 */ /* 0x000fe20000010000 */
[----:B---3--:R-:W-:Y:S01]  /*43b0*/  FADD.FTZ R3, R9, R10 ;  /* 0x0000000a09037221 */ /* 0x008fe20000010000 */
[----:B------:R-:W-:Y:S02]  /*43c0*/  IADD3 R10, P1, R30, UR8, RZ ;  /* 0x000000081e0a7c10 */ /* 0x000fe4000ff3e0ff */
        /* <DEDUP_REMOVED lines=12> */
[----:B------:R-:W-:Y:S01]  /*4490*/  STG.E desc[UR4][R6.64+0x200], R17 ;  /* 0x0002001106007986 */ /* 0x000fe2000c101904 */
[----:B--2---:R-:W-:-:S03]  /*44a0*/  FADD.FTZ R15, R15, R20 ;  /* 0x000000140f0f7221 */ /* 0x004fc60000010000 */
        /* <DEDUP_REMOVED lines=19> */
.L_x_1361:
[----:B------:R-:W-:Y:S01]  /*45e0*/  HFMA2.MMA R242, -RZ, RZ, 0, 5.9604644775390625e-08 ;  /* 0x00000001fff27435 */ /* 0x000fe200000001ff */
[----:B------:R-:W-:Y:S01]  /*45f0*/  BSSY B2, `(.L_x_1363) ;  /* 0x0000006000027945 */ /* 0x000fe20003800000 */
[----:B------:R-:W-:Y:S02]  /*4600*/  MOV R237, 0x1f ;  /* 0x0000001f00ed7802 */ /* 0x000fe40000000f00 */
[----:B------:R-:W-:-:S07]  /*4610*/  MOV R244, 0xffffffff ;  /* 0xffffffff00f47802 */ /* 0x000fce0000000f00 */
[----:B-----5:R-:W-:Y:S05]  /*4620*/  WARPSYNC.COLLECTIVE R244, `(.L_x_1364) ;  /* 0x00000000f4087348 */ /* 0x020fea0003c00000 */
[----:B------:R0:W1:Y:S02]  /*4630*/  SHFL.BFLY P2, R243, R241, R242, R237 ;  /* 0x0c0000f2f1f37389 */ /* 0x00006400000400ed */
[----:B01---5:R-:W-:Y:S01]  /*4640*/  ENDCOLLECTIVE ;  /* 0x000000000000791b */ /* 0x023fe20003800000 */
.L_x_1364:
[----:B------:R-:W-:Y:S05]  /*4650*/  BSYNC B2 ;  /* 0x0000000000027941 */ /* 0x000fea0003800000 */
.L_x_1363:
        /* <DEDUP_REMOVED lines=8> */
.L_x_1365:
[----:B------:R-:W-:Y:S01]  /*46e0*/  HFMA2.MMA R242, -RZ, RZ, 0, 1.1920928955078125e-07 ;  /* 0x00000002fff27435 */ /* 0x000fe200000001ff */
[----:B------:R-:W-:Y:S02]  /*46f0*/  MOV R241, R245 ;  /* 0x000000f500f17202 */ /* 0x000fe40000000f00 */
[----:B------:R-:W-:-:S08]  /*4700*/  MOV R163, R243 ;  /* 0x000000f300a37202 */ /* 0x000fd00000000f00 */
[----:B------:R-:W-:Y:S05]  /*4710*/  WARPSYNC.COLLECTIVE R244, `(.L_x_1366) ;  /* 0x00000000f4087348 */ /* 0x000fea0003c00000 */
[----:B------:R0:W1:Y:S02]  /*4720*/  SHFL.BFLY P2, R243, R241, R242, R237 ;  /* 0x0c0000f2f1f37389 */ /* 0x00006400000400ed */
[----:B01----:R-:W-:Y:S01]  /*4730*/  ENDCOLLECTIVE ;  /* 0x000000000000791b */ /* 0x003fe20003800000 */
.L_x_1366:
[----:B------:R-:W-:-:S05]  /*4740*/  FADD.FTZ R246, R162, R163 ;  /* 0x000000a3a2f67221 */ /* 0x000fca0000010000 */
[----:B------:R-:W-:Y:S01]  /*4750*/  MOV R241, R246 ;  /* 0x000000f600f17202 */ /* 0x000fe20000000f00 */
[----:B------:R-:W-:-:S07]  /*4760*/  FADD.FTZ R247, R245, R243 ;  /* 0x000000f3f5f77221 */ /* 0x000fce0000010000 */
[----:B------:R-:W-:Y:S05]  /*4770*/  WARPSYNC.COLLECTIVE R244, `(.L_x_1367) ;  /* 0x00000000f4087348 */ /* 0x000fea0003c00000 */
[----:B------:R0:W1:Y:S02]  /*4780*/  SHFL.BFLY P2, R243, R241, R242, R237 ;  /* 0x0c0000f2f1f37389 */ /* 0x00006400000400ed */
[----:B01----:R-:W-:Y:S01]  /*4790*/  ENDCOLLECTIVE ;  /* 0x000000000000791b */ /* 0x003fe20003800000 */
.L_x_1367:
[----:B------:R-:W-:Y:S01]  /*47a0*/  HFMA2.MMA R242, -RZ, RZ, 0, 2.384185791015625e-07 ;  /* 0x00000004fff27435 */ /* 0x000fe200000001ff */
[----:B------:R-:W-:Y:S02]  /*47b0*/  MOV R241, R247 ;  /* 0x000000f700f17202 */ /* 0x000fe40000000f00 */
[----:B------:R-:W-:-:S08]  /*47c0*/  MOV R163, R243 ;  /* 0x000000f300a37202 */ /* 0x000fd00000000f00 */
[----:B------:R-:W-:Y:S05]  /*47d0*/  WARPSYNC.COLLECTIVE R244, `(.L_x_1368) ;  /* 0x00000000f4087348 */ /* 0x000fea0003c00000 */
[----:B------:R0:W1:Y:S02]  /*47e0*/  SHFL.BFLY P2, R243, R241, R242, R237 ;  /* 0x0c0000f2f1f37389 */ /* 0x00006400000400ed */
[----:B01----:R-:W-:Y:S01]  /*47f0*/  ENDCOLLECTIVE ;  /* 0x000000000000791b */ /* 0x003fe20003800000 */
.L_x_1368:
[----:B------:R-:W-:-:S05]  /*4800*/  FADD.FTZ R248, R246, R163 ;  /* 0x000000a3f6f87221 */ /* 0x000fca0000010000 */
[----:B------:R-:W-:Y:S01]  /*4810*/  MOV R241, R248 ;  /* 0x000000f800f17202 */ /* 0x000fe20000000f00 */
[----:B------:R-:W-:-:S07]  /*4820*/  FADD.FTZ R249, R247, R243 ;  /* 0x000000f3f7f97221 */ /* 0x000fce0000010000 */
[----:B------:R-:W-:Y:S05]  /*4830*/  WARPSYNC.COLLECTIVE R244, `(.L_x_1369) ;  /* 0x00000000f4087348 */ /* 0x000fea0003c00000 */
[----:B------:R0:W1:Y:S02]  /*4840*/  SHFL.BFLY P2, R243, R241, R242, R237 ;  /* 0x0c0000f2f1f37389 */ /* 0x00006400000400ed */
[----:B01----:R-:W-:Y:S01]  /*4850*/  ENDCOLLECTIVE ;  /* 0x000000000000791b */ /* 0x003fe20003800000 */
.L_x_1369:
[----:B------:R-:W-:Y:S01]  /*4860*/  HFMA2.MMA R242, -RZ, RZ, 0, 4.76837158203125e-07 ;  /* 0x00000008fff27435 */ /* 0x000fe200000001ff */
[----:B------:R-:W-:Y:S02]  /*4870*/  MOV R241, R249 ;  /* 0x000000f900f17202 */ /* 0x000fe40000000f00 */
[----:B------:R-:W-:-:S08]  /*4880*/  MOV R163, R243 ;  /* 0x000000f300a37202 */ /* 0x000fd00000000f00 */
[----:B------:R-:W-:Y:S05]  /*4890*/  WARPSYNC.COLLECTIVE R244, `(.L_x_1370) ;  /* 0x00000000f4087348 */ /* 0x000fea0003c00000 */
[----:B------:R0:W1:Y:S02]  /*48a0*/  SHFL.BFLY P2, R243, R241, R242, R237 ;  /* 0x0c0000f2f1f37389 */ /* 0x00006400000400ed */
[----:B01----:R-:W-:Y:S01]  /*48b0*/  ENDCOLLECTIVE ;  /* 0x000000000000791b */ /* 0x003fe20003800000 */
.L_x_1370:
[----:B------:R-:W-:-:S05]  /*48c0*/  FADD.FTZ R250, R248, R163 ;  /* 0x000000a3f8fa7221 */ /* 0x000fca0000010000 */
[----:B------:R-:W-:Y:S01]  /*48d0*/  MOV R241, R250 ;  /* 0x000000fa00f17202 */ /* 0x000fe20000000f00 */
[----:B------:R-:W-:-:S07]  /*48e0*/  FADD.FTZ R163, R249, R243 ;  /* 0x000000f3f9a37221 */ /* 0x000fce0000010000 */
[----:B------:R-:W-:Y:S05]  /*48f0*/  WARPSYNC.COLLECTIVE R244, `(.L_x_1371) ;  /* 0x00000000f4087348 */ /* 0x000fea0003c00000 */
[----:B------:R0:W1:Y:S02]  /*4900*/  SHFL.BFLY P2, R243, R241, R242, R237 ;  /* 0x0c0000f2f1f37389 */ /* 0x00006400000400ed */
[----:B01----:R-:W-:Y:S01]  /*4910*/  ENDCOLLECTIVE ;  /* 0x000000000000791b */ /* 0x003fe20003800000 */
.L_x_1371:
[----:B------:R-:W-:Y:S01]  /*4920*/  HFMA2.MMA R242, -RZ, RZ, 0, 9.5367431640625e-07 ;  /* 0x00000010fff27435 */ /* 0x000fe200000001ff */
[----:B------:R-:W-:Y:S02]  /*4930*/  MOV R241, R163 ;  /* 0x000000a300f17202 */ /* 0x000fe40000000f00 */
[----:B------:R-:W-:-:S08]  /*4940*/  MOV R251, R243 ;  /* 0x000000f300fb7202 */ /* 0x000fd00000000f00 */
[----:B------:R-:W-:Y:S05]  /*4950*/  WARPSYNC.COLLECTIVE R244, `(.L_x_1372) ;  /* 0x00000000f4087348 */ /* 0x000fea0003c00000 */
[----:B------:R0:W1:Y:S02]  /*4960*/  SHFL.BFLY P2, R243, R241, R242, R237 ;  /* 0x0c0000f2f1f37389 */ /* 0x00006400000400ed */
[----:B01----:R-:W-:Y:S01]  /*4970*/  ENDCOLLECTIVE ;  /* 0x000000000000791b */ /* 0x003fe20003800000 */
.L_x_1372:
[----:B------:R-:W-:-:S05]  /*4980*/  FADD.FTZ R162, R250, R251 ;  /* 0x000000fbfaa27221 */ /* 0x000fca0000010000 */
[----:B------:R-:W-:Y:S02]  /*4990*/  MOV R241, R162 ;  /* 0x000000a200f17202 */ /* 0x000fe40000000f00 */
[----:B------:R-:W-:-:S07]  /*49a0*/  MOV R246, R243 ;  /* 0x000000f300f67202 */ /* 0x000fce0000000f00 */
[----:B------:R-:W-:Y:S05]  /*49b0*/  WARPSYNC.COLLECTIVE R244, `(.L_x_1373) ;  /* 0x00000000f4087348 */ /* 0x000fea0003c00000 */
[----:B------:R0:W1:Y:S02]  /*49c0*/  SHFL.BFLY P2, R243, R241, R242, R237 ;  /* 0x0c0000f2f1f37389 */ /* 0x00006400000400ed */
[----:B01----:R-:W-:Y:S01]  /*49d0*/  ENDCOLLECTIVE ;  /* 0x000000000000791b */ /* 0x003fe20003800000 */
.L_x_1373:
[----:B------:R-:W-:Y:S05]  /*49e0*/  BRA `(.L_x_1374) ;  /* 0xffffffd400b07947 */ /* 0x000fea000383ffff */
.L_x_1375:
        /* <DEDUP_REMOVED lines=9> */
.L_x_3479:


//--------------------- .text._ZN10layer_norm31ln_parallel_residual_bwd_kernelINS_13Kernel_traitsIf13__nv_bfloat16fS2_fjLj768ELj1ELj4ELj1ELj16ENS_18Kernel_traits_baseILj768EfS2_fS2_fjLj128EEEEELb0ELb1ELb0EEEvNS_9BwdParamsE --------------------------
	.section	.text._ZN10layer_norm31ln_parallel_residual_bwd_kernelINS_13Kernel_traitsIf13__nv_bfloat16fS2_fjLj768ELj1ELj4ELj1ELj16ENS_18Kernel_traits_baseILj768EfS2_fS2_fjLj128EEEEELb0ELb1ELb0EEEvNS_9BwdParamsE,"ax",@progbits
	.align	128
        .global         _ZN10layer_norm31ln_parallel_residual_bwd_kernelINS_13Kernel_traitsIf13__nv_bfloat16fS2_fjLj768ELj1ELj4ELj1ELj16ENS_18Kernel_traits_baseILj768EfS2_fS2_fjLj128EEEEELb0ELb1ELb0EEEvNS_9BwdParamsE
        .type           _ZN10layer_norm31ln_parallel_residual_bwd_kernelINS_13Kernel_traitsIf13__nv_bfloat16fS2_fjLj768ELj1ELj4ELj1ELj16ENS_18Kernel_traits_baseILj768EfS2_fS2_fjLj128EEEEELb0ELb1ELb0EEEvNS_9BwdParamsE,@function
        .size           _ZN10layer_norm31ln_parallel_residual_bwd_kernelINS_13Kernel_traitsIf13__nv_bfloat16fS2_fjLj768ELj1ELj4ELj1ELj16ENS_18Kernel_traits_baseILj768EfS2_fS2_fjLj128EEEEELb0ELb1ELb0EEEvNS_9BwdParamsE,(.L_x_3480 - _ZN10layer_norm31ln_parallel_residual_bwd_kernelINS_13Kernel_traitsIf13__nv_bfloat16fS2_fjLj768ELj1ELj4ELj1ELj16ENS_18Kernel_traits_baseILj768EfS2_fS2_fjLj128EEEEELb0ELb1ELb0EEEvNS_9BwdParamsE)
        .other          _ZN10layer_norm31ln_parallel_residual_bwd_kernelINS_13Kernel_traitsIf13__nv_bfloat16fS2_fjLj768ELj1ELj4ELj1ELj16ENS_18Kernel_traits_baseILj768EfS2_fS2_fjLj128EEEEELb0ELb1ELb0EEEvNS_9BwdParamsE,@"STO_CUDA_ENTRY STV_DEFAULT"
_ZN10layer_norm31ln_parallel_residual_bwd_kernelINS_13Kernel_traitsIf13__nv_bfloat16fS2_fjLj768ELj1ELj4ELj1ELj16ENS_18Kernel_traits_baseILj768EfS2_fS2_fjLj128EEEEELb0ELb1ELb0EEEvNS_9BwdParamsE:
.text._ZN10layer_norm31ln_parallel_residual_bwd_kernelINS_13Kernel_traitsIf13__nv_bfloat16fS2_fjLj768ELj1ELj4ELj1ELj16ENS_18Kernel_traits_baseILj768EfS2_fS2_fjLj128EEEEELb0ELb1ELb0EEEvNS_9BwdParamsE:
        /* <DEDUP_REMOVED lines=65> */
[----:B------:R-:W-:Y:S01]  /*0410*/  ULDC.U8 UR6, c[0x0][0x2a0] ;  /* 0x0000a80000067ab9 */ /* 0x000fe20000000000 */
[----:B------:R-:W-:Y:S01]  /*0420*/  HFMA2.MMA R65, -RZ, RZ, 0, 0 ;  /* 0x00000000ff417435 */ /* 0x000fe200000001ff */
[----:B------:R-:W-:-:S13]  /*0430*/  ISETP.NE.AND P6, PT, RZ, UR6, PT ;  /* 0x00000006ff007c0c */ /* 0x000fda000bfc5270 */
.L_x_1391:
        /* <DEDUP_REMOVED lines=33> */
[----:B------:R-:W-:Y:S02]  /*0650*/  FADD.FTZ R136, -R173, R119 ;  /* 0x00000077ad887221 */ /* 0x000fe40000010100 */
[----:B-----5:R-:W-:Y:S01]  /*0660*/  FMUL.FTZ R3, R171, R116 ;  /* 0x00000074ab037220 */ /* 0x020fe20000410000 */
[C---:B---3--:R-:W-:Y:S01]  /*0670*/  FADD.FTZ R138, -R173.reuse, R113 ;  /* 0x00000071ad8a7221 */ /* 0x048fe20000010100 */
[----:B------:R-:W-:Y:S01]  /*0680*/  FADD.FTZ R118, -R173, R118 ;  /* 0x00000076ad767221 */ /* 0x000fe20000010100 */
[----:B----4-:R-:W-:-:S02]  /*0690*/  PRMT R132, R122, 0x7632, R132 ;  /* 0x000076327a847816 */ /* 0x010fc40000000084 */
[----:B------:R-:W-:Y:S01]  /*06a0*/  SHF.L.U32 R135, R122, 0x10, RZ ;  /* 0x000000107a877819 */ /* 0x000fe200000006ff */
[----:B------:R-:W-:Y:S01]  /*06b0*/  FADD.FTZ R122, -R173, R112 ;  /* 0x00000070ad7a7221 */ /* 0x000fe20000010100 */
[C---:B------:R-:W-:Y:S02]  /*06c0*/  PRMT R117, R120.reuse, 0x7632, R117 ;  /* 0x0000763278757816 */ /* 0x040fe40000000075 */
[----:B------:R-:W-:Y:S01]  /*06d0*/  SHF.L.U32 R119, R120, 0x10, RZ ;  /* 0x0000001078777819 */ /* 0x000fe200000006ff */
[----:B------:R-:W-:Y:S01]  /*06e0*/  FMUL.FTZ R133, R171, R122 ;  /* 0x0000007aab857220 */ /* 0x000fe20000410000 */
[----:B------:R-:W-:Y:S02]  /*06f0*/  SHF.L.U32 R112, R117, 0x10, RZ ;  /* 0x0000001075707819 */ /* 0x000fe400000006ff */
[----:B------:R-:W-:Y:S01]  /*0700*/  SHF.L.U32 R116, R132, 0x10, RZ ;  /* 0x0000001084747819 */ /* 0x000fe200000006ff */
[----:B------:R-:W-:Y:S01]  /*0710*/  FMUL.FTZ R132, R171, R134 ;  /* 0x00000086ab847220 */ /* 0x000fe20000410000 */
[----:B------:R-:W-:Y:S01]  /*0720*/  FMUL.FTZ R126, R88, R119 ;  /* 0x00000077587e7220 */ /* 0x000fe20000410000 */
[----:B------:R-:W-:Y:S01]  /*0730*/  FADD.FTZ R36, R36, R135 ;  /* 0x0000008724247221 */ /* 0x000fe20000010000 */
[-C--:B------:R-:W-:Y:S01]  /*0740*/  FFMA.FTZ R60, R133, R135.reuse, R60 ;  /* 0x00000087853c7223 */ /* 0x080fe2000001003c */
[----:B0-----:R-:W-:Y:S01]  /*0750*/  FMUL.FTZ R130, R84, R135 ;  /* 0x0000008754827220 */ /* 0x001fe20000410000 */
[----:B------:R-:W-:Y:S01]  /*0760*/  PRMT R120, R121, 0x7632, R120 ;  /* 0x0000763279787816 */ /* 0x000fe20000000078 */
[----:B------:R-:W-:Y:S01]  /*0770*/  FADD.FTZ R41, R41, R112 ;  /* 0x0000007029297221 */ /* 0x000fe20000010000 */
[-C--:B------:R-:W-:Y:S01]  /*0780*/  FFMA.FTZ R65, R132, R112.reuse, R65 ;  /* 0x0000007084417223 */ /* 0x080fe20000010041 */
[----:B------:R-:W-:Y:S01]  /*0790*/  FMUL.FTZ R135, R89, R112 ;  /* 0x0000007059877220 */ /* 0x000fe20000410000 */
[----:B------:R-:W-:Y:S01]  /*07a0*/  SHF.L.U32 R121, R121, 0x10, RZ ;  /* 0x0000001079797819 */ /* 0x000fe200000006ff */
[----:B------:R-:W-:Y:S01]  /*07b0*/  FADD.FTZ R112, RZ, R126 ;  /* 0x0000007eff707221 */ /* 0x000fe20000010000 */
[----:B------:R-:W-:Y:S01]  /*07c0*/  FFMA.FTZ R113, R3, R126, RZ ;  /* 0x0000007e03717223 */ /* 0x000fe200000100ff */
[----:B------:R-:W-:Y:S01]  /*07d0*/  FADD.FTZ R142, -R173, R115 ;  /* 0x00000073ad8e7221 */ /* 0x000fe20000010100 */
[----:B------:R-:W-:Y:S01]  /*07e0*/  PRMT R137, R123, 0x7632, R137 ;  /* 0x000076327b897816 */ /* 0x000fe20000000089 */
[----:B------:R-:W-:Y:S01]  /*07f0*/  FADD.FTZ R114, -R173, R114 ;  /* 0x00000072ad727221 */ /* 0x000fe20000010100 */
[----:B------:R-:W-:Y:S01]  /*0800*/  SHF.L.U32 R120, R120, 0x10, RZ ;  /* 0x0000001078787819 */ /* 0x000fe200000006ff */
[----:B------:R-:W-:Y:S01]  /*0810*/  FADD.FTZ R115, R112, R135 ;  /* 0x0000008770737221 */ /* 0x000fe20000010000 */
[----:B------:R-:W-:Y:S01]  /*0820*/  FMUL.FTZ R131, R171, R118 ;  /* 0x00000076ab837220 */ /* 0x000fe20000410000 */
[----:B------:R-:W-:Y:S01]  /*0830*/  FMUL.FTZ R128, R90, R121 ;  /* 0x000000795a807220 */ /* 0x000fe20000410000 */
[----:B------:R-:W-:Y:S01]  /*0840*/  FFMA.FTZ R112, R132, R135, R113 ;  /* 0x0000008784707223 */ /* 0x000fe20000010071 */
[----:B------:R-:W-:Y:S01]  /*0850*/  SHF.L.U32 R118, R137, 0x10, RZ ;  /* 0x0000001089767819 */ /* 0x000fe200000006ff */
[C---:B------:R-:W-:Y:S01]  /*0860*/  FMUL.FTZ R139, R171.reuse, R114 ;  /* 0x00000072ab8b7220 */ /* 0x040fe20000410000 */
        /* <DEDUP_REMOVED lines=11> */
[----:B------:R-:W-:Y:S02]  /*0920*/  FMUL.FTZ R138, R86, R123 ;  /* 0x0000007b568a7220 */ /* 0x000fe40000410000 */
        /* <DEDUP_REMOVED lines=20> */
.L_x_1379:
[----:B------:R-:W-:Y:S05]  /*0a70*/  BSYNC B1 ;  /* 0x0000000000017941 */ /* 0x000fea0003800000 */
.L_x_1378:
        /* <DEDUP_REMOVED lines=22> */
[----:B0-----:R-:W-:Y:S01]  /*0be0*/  FMUL.FTZ R145, R171, R112 ;  /* 0x00000070ab917220 */ /* 0x001fe20000410000 */
[----:B------:R-:W-:Y:S01]  /*0bf0*/  FADD.FTZ R118, -R173, R118 ;  /* 0x00000076ad767221 */ /* 0x000fe20000010100 */
[----:B------:R-:W-:Y:S01]  /*0c00*/  FMUL.FTZ R150, R171, R150 ;  /* 0x00000096ab967220 */ /* 0x000fe20000410000 */
[C---:B----4-:R-:W-:Y:S02]  /*0c10*/  PRMT R117, R120.reuse, 0x7632, R117 ;  /* 0x0000763278757816 */ /* 0x050fe40000000075 */
[----:B------:R-:W-:Y:S02]  /*0c20*/  SHF.L.U32 R119, R120, 0x10, RZ ;  /* 0x0000001078777819 */ /* 0x000fe400000006ff */
[C---:B------:R-:W-:Y:S02]  /*0c30*/  PRMT R147, R122.reuse, 0x7632, R147 ;  /* 0x000076327a937816 */ /* 0x040fe40000000093 */
[----:B------:R-:W-:Y:S01]  /*0c40*/  SHF.L.U32 R149, R122, 0x10, RZ ;  /* 0x000000107a957819 */ /* 0x000fe200000006ff */
[----:B------:R-:W-:Y:S01]  /*0c50*/  FADD.FTZ R122, -R173, R114 ;  /* 0x00000072ad7a7221 */ /* 0x000fe20000010100 */
        /* <DEDUP_REMOVED lines=54> */
.L_x_1381:
[----:B------:R-:W-:Y:S05]  /*0fc0*/  BSYNC B1 ;  /* 0x0000000000017941 */ /* 0x000fea0003800000 */
.L_x_1380:
        /* <DEDUP_REMOVED lines=18> */
[C---:B------:R-:W-:Y:S01]  /*10f0*/  FADD.FTZ R118, -R173.reuse, R118 ;  /* 0x00000076ad767221 */ /* 0x040fe20000010100 */
[----:B---3--:R-:W-:Y:S02]  /*1100*/  FADD.FTZ R112, -R173, R112 ;  /* 0x00000070ad707221 */ /* 0x008fe40000010100 */
[C---:B-----5:R-:W-:Y:S01]  /*1110*/  FMUL.FTZ R127, R171.reuse, R116 ;  /* 0x00000074ab7f7220 */ /* 0x060fe20000410000 */
[C---:B------:R-:W-:Y:S01]  /*1120*/  FMUL.FTZ R157, R171.reuse, R118 ;  /* 0x00000076ab9d7220 */ /* 0x040fe20000410000 */
[----:B------:R-:W-:Y:S01]  /*1130*/  FMUL.FTZ R159, R171, R112 ;  /* 0x00000070ab9f7220 */ /* 0x000fe20000410000 */
[----:B------:R-:W-:Y:S01]  /*1140*/  FADD.FTZ R170, -R173, R113 ;  /* 0x00000071adaa7221 */ /* 0x000fe20000010100 */
[----:B------:R-:W-:Y:S01]  /*1150*/  FMUL.FTZ R166, R171, R166 ;  /* 0x000000a6aba67220 */ /* 0x000fe20000410000 */
[----:B----4-:R-:W-:-:S02]  /*1160*/  PRMT R117, R120, 0x7632, R117 ;  /* 0x0000763278757816 */ /* 0x010fc40000000075 */
[----:B------:R-:W-:Y:S02]  /*1170*/  SHF.L.U32 R119, R120, 0x10, RZ ;  /* 0x0000001078777819 */ /* 0x000fe400000006ff */
[C---:B------:R-:W-:Y:S02]  /*1180*/  PRMT R163, R122.reuse, 0x7632, R163 ;  /* 0x000076327aa37816 */ /* 0x040fe400000000a3 */
[----:B------:R-:W-:Y:S01]  /*1190*/  SHF.L.U32 R165, R122, 0x10, RZ ;  /* 0x000000107aa57819 */ /* 0x000fe200000006ff */
[----:B------:R-:W-:Y:S01]  /*11a0*/  FADD.FTZ R122, -R173, R114 ;  /* 0x00000072ad7a7221 */ /* 0x000fe20000010100 */
[----:B0-----:R-:W-:Y:S01]  /*11b0*/  PRMT R161, R123, 0x7632, R161 ;  /* 0x000076327ba17816 */ /* 0x001fe200000000a1 */
[----:B------:R-:W-:Y:S01]  /*11c0*/  FMUL.FTZ R160, R72, R119 ;  /* 0x0000007748a07220 */ /* 0x000fe20000410000 */
[----:B------:R-:W-:Y:S02]  /*11d0*/  SHF.L.U32 R114, R117, 0x10, RZ ;  /* 0x0000001075727819 */ /* 0x000fe400000006ff */
[----:B------:R-:W-:Y:S01]  /*11e0*/  PRMT R120, R121, 0x7632, R120 ;  /* 0x0000763279787816 */ /* 0x000fe20000000078 */
[----:B------:R-:W-:Y:S01]  /*11f0*/  FADD.FTZ R112, R175, R160 ;  /* 0x000000a0af707221 */ /* 0x000fe20000010000 */
[----:B------:R-:W-:Y:S01]  /*1200*/  SHF.L.U32 R118, R161, 0x10, RZ ;  /* 0x00000010a1767819 */ /* 0x000fe200000006ff */
[----:B------:R-:W-:Y:S01]  /*1210*/  FMUL.FTZ R161, R73, R114 ;  /* 0x0000007249a17220 */ /* 0x000fe20000410000 */
[----:B------:R-:W-:Y:S01]  /*1220*/  SHF.L.U32 R121, R121, 0x10, RZ ;  /* 0x0000001079797819 */ /* 0x000fe200000006ff */
[----:B------:R-:W-:Y:S01]  /*1230*/  FFMA.FTZ R113, R127, R160, R176 ;  /* 0x000000a07f717223 */ /* 0x000fe200000100b0 */
[----:B------:R-:W-:Y:S01]  /*1240*/  FADD.FTZ R174, -R173, R115 ;  /* 0x00000073adae7221 */ /* 0x000fe20000010100 */
[----:B------:R-:W-:Y:S01]  /*1250*/  SHF.L.U32 R120, R120, 0x10, RZ ;  /* 0x0000001078787819 */ /* 0x000fe200000006ff */
[----:B------:R-:W-:Y:S01]  /*1260*/  FADD.FTZ R115, R112, R161 ;  /* 0x000000a170737221 */ /* 0x000fe20000010000 */
        /* <DEDUP_REMOVED lines=8> */
[----:B------:R-:W-:Y:S01]  /*12f0*/  FFMA.FTZ R113, R157, R162, R112 ;  /* 0x000000a29d717223 */ /* 0x000fe20000010070 */
[----:B------:R-:W-:-:S02]  /*1300*/  FMUL.FTZ R164, R68, R165 ;  /* 0x000000a544a47220 */ /* 0x000fc40000410000 */
[----:B------:R-:W-:Y:S01]  /*1310*/  FADD.FTZ R115, R114, R163 ;  /* 0x000000a372737221 */ /* 0x000fe20000010000 */
[----:B------:R-:W-:Y:S01]  /*1320*/  FFMA.FTZ R112, R168, R163, R113 ;  /* 0x000000a3a8707223 */ /* 0x000fe20000010071 */
[----:B------:R-:W-:Y:S01]  /*1330*/  SHF.L.U32 R123, R123, 0x10, RZ ;  /* 0x000000107b7b7819 */ /* 0x000fe200000006ff */
[----:B------:R-:W-:Y:S01]  /*1340*/  FMUL.FTZ R170, R171, R170 ;  /* 0x000000aaabaa7220 */ /* 0x000fe20000410000 */
[----:B------:R-:W-:Y:S01]  /*1350*/  FMUL.FTZ R167, R69, R116 ;  /* 0x0000007445a77220 */ /* 0x000fe20000410000 */
[----:B------:R-:W-:Y:S01]  /*1360*/  FADD.FTZ R114, R115, R164 ;  /* 0x000000a473727221 */ /* 0x000fe20000010000 */
[C---:B------:R-:W-:Y:S01]  /*1370*/  FFMA.FTZ R113, R159.reuse, R164, R112 ;  /* 0x000000a49f717223 */ /* 0x040fe20000010070 */
        /* <DEDUP_REMOVED lines=24> */
.L_x_1383:
[----:B------:R-:W-:Y:S05]  /*1500*/  BSYNC B1 ;  /* 0x0000000000017941 */ /* 0x000fea0003800000 */
.L_x_1382:
        /* <DEDUP_REMOVED lines=20> */
.L_x_1403:
[----:B-1----:R-:W-:Y:S01]  /*1650*/  FADD.FTZ R112, R119, R112 ;  /* 0x0000007077707221 */ /* 0x002fe20000010000 */
[----:B--2---:R-:W-:Y:S01]  /*1660*/  FADD.FTZ R113, R118, R113 ;  /* 0x0000007176717221 */ /* 0x004fe20000010000 */
[----:B------:R-:W-:Y:S02]  /*1670*/  BSSY B1, `(.L_x_1385) ;  /* 0x0000052000017945 */ /* 0x000fe40003800000 */
[----:B------:R-:W-:Y:S01]  /*1680*/  FMUL.FTZ R112, R112, UR7 ;  /* 0x0000000770707c20 */ /* 0x000fe20008410000 */
[----:B------:R-:W-:-:S04]  /*1690*/  FMUL.FTZ R120, R113, UR7 ;  /* 0x0000000771787c20 */ /* 0x000fc80008410000 */
[----:B------:R-:W-:Y:S01]  /*16a0*/  FSEL R121, R112, RZ, !P6 ;  /* 0x000000ff70797208 */ /* 0x000fe20007000000 */
[----:B------:R-:W-:Y:S06]  /*16b0*/  @!P3 BRA `(.L_x_1386) ;  /* 0x000000040034b947 */ /* 0x000fec0003800000 */
[-CC-:B------:R-:W-:Y:S01]  /*16c0*/  FFMA.FTZ R115, R131, R120.reuse, R121.reuse ;  /* 0x0000007883737223 */ /* 0x180fe20000010079 */
[----:B------:R-:W-:Y:S01]  /*16d0*/  ISETP.NE.U32.AND P2, PT, RZ, UR12, PT ;  /* 0x0000000cff007c0c */ /* 0x000fe2000bf45070 */
[-CC-:B------:R-:W-:Y:S01]  /*16e0*/  FFMA.FTZ R117, R133, R120.reuse, R121.reuse ;  /* 0x0000007885757223 */ /* 0x180fe20000010079 */
[-C--:B0-----:R-:W-:Y:S01]  /*16f0*/  FFMA.FTZ R118, R136, R120.reuse, R121 ;  /* 0x0000007888767223 */ /* 0x081fe20000010079 */
[----:B------:R-:W-:Y:S01]  /*1700*/  FADD.FTZ R116, R128, -R115 ;  /* 0x8000007380747221 */ /* 0x000fe20000010000 */
[----:B------:R-:W-:Y:S01]  /*1710*/  ISETP.NE.AND.EX P2, PT, RZ, UR13, PT, P2 ;  /* 0x0000000dff007c0c */ /* 0x000fe2000bf45320 */
[----:B------:R-:W-:Y:S01]  /*1720*/  FFMA.FTZ R119, R139, R120, R121 ;  /* 0x000000788b777223 */ /* 0x000fe20000010079 */
[----:B------:R-:W-:Y:S01]  /*1730*/  FADD.FTZ R118, R141, -R118 ;  /* 0x800000768d767221 */ /* 0x000fe20000010000 */
[----:B-----5:R-:W-:Y:S01]  /*1740*/  FMUL.FTZ R115, R171, R116 ;  /* 0x00000074ab737220 */ /* 0x020fe20000410000 */
[----:B------:R-:W-:Y:S01]  /*1750*/  FADD.FTZ R116, R130, -R117 ;  /* 0x8000007582747221 */ /* 0x000fe20000010000 */
[----:B------:R-:W-:Y:S01]  /*1760*/  ISETP.NE.U32.AND P1, PT, RZ, UR8, PT ;  /* 0x00000008ff007c0c */ /* 0x000fe2000bf25070 */
[-CC-:B------:R-:W-:Y:S01]  /*1770*/  FFMA.FTZ R113, R3, R120.reuse, R121.reuse ;  /* 0x0000007803717223 */ /* 0x180fe20000010079 */
[----:B------:R-:W-:Y:S01]  /*1780*/  FFMA.FTZ R114, R132, R120, R121 ;  /* 0x0000007884727223 */ /* 0x000fe20000010079 */
[C---:B------:R-:W-:Y:S01]  /*1790*/  FMUL.FTZ R177, R171.reuse, R116 ;  /* 0x00000074abb17220 */ /* 0x040fe20000410000 */
[----:B------:R-:W-:Y:S01]  /*17a0*/  FADD.FTZ R116, R138, -R119 ;  /* 0x800000778a747221 */ /* 0x000fe20000010000 */
[----:B------:R-:W-:Y:S01]  /*17b0*/  ISETP.NE.AND.EX P1, PT, RZ, UR9, PT, P1 ;  /* 0x00000009ff007c0c */ /* 0x000fe2000bf25310 */
[----:B------:R-:W-:Y:S01]  /*17c0*/  FADD.FTZ R112, R126, -R113 ;  /* 0x800000717e707221 */ /* 0x000fe20000010000 */
[----:B------:R-:W-:Y:S01]  /*17d0*/  FMUL.FTZ R178, R171, R118 ;  /* 0x00000076abb27220 */ /* 0x000fe20000410000 */
[----:B------:R-:W-:Y:S01]  /*17e0*/  ISETP.NE.U32.AND P0, PT, RZ, UR14, PT ;  /* 0x0000000eff007c0c */ /* 0x000fe2000bf05070 */
[----:B------:R-:W-:Y:S01]  /*17f0*/  FADD.FTZ R114, R135, -R114 ;  /* 0x8000007287727221 */ /* 0x000fe20000010000 */
[C---:B------:R-:W-:Y:S01]  /*1800*/  FMUL.FTZ R181, R171.reuse, R116 ;  /* 0x00000074abb57220 */ /* 0x040fe20000410000 */
[----:B------:R-:W0:Y:S01]  /*1810*/  @P2 LDC.64 R118, c[0x0][0x308] ;  /* 0x0000c200ff762b82 */ /* 0x000e220000000a00 */
[C---:B------:R-:W-:Y:S01]  /*1820*/  FMUL.FTZ R113, R171.reuse, R112 ;  /* 0x00000070ab717220 */ /* 0x040fe20000410000 */
[----:B------:R-:W-:Y:S01]  /*1830*/  ISETP.NE.AND.EX P0, PT, RZ, UR15, PT, P0 ;  /* 0x0000000fff007c0c */ /* 0x000fe2000bf05300 */
[----:B------:R-:W-:Y:S01]  /*1840*/  FMUL.FTZ R112, R171, R114 ;  /* 0x00000072ab707220 */ /* 0x000fe20000410000 */
[-CC-:B------:R-:W-:Y:S01]  /*1850*/  FFMA.FTZ R114, R134, R120.reuse, R121.reuse ;  /* 0x0000007886727223 */ /* 0x180fe20000010079 */
[----:B------:R-:W-:-:S02]  /*1860*/  FFMA.FTZ R175, R142, R120, R121 ;  /* 0x000000788eaf7223 */ /* 0x000fc40000010079 */
[----:B------:R-:W-:Y:S01]  /*1870*/  @P1 FADD.FTZ R113, R16, R113 ;  /* 0x0000007110711221 */ /* 0x000fe20000010000 */
[----:B------:R-:W1:Y:S01]  /*1880*/  LDC.64 R116, c[0x0][0x2f8] ;  /* 0x0000be00ff747b82 */ /* 0x000e620000000a00 */
[----:B------:R-:W-:Y:S01]  /*1890*/  FADD.FTZ R114, R137, -R114 ;  /* 0x8000007289727221 */ /* 0x000fe20000010000 */
[----:B------:R-:W-:Y:S01]  /*18a0*/  FADD.FTZ R176, R140, -R175 ;  /* 0x800000af8cb07221 */ /* 0x000fe20000010000 */
[----:B------:R-:W-:Y:S01]  /*18b0*/  @P1 FADD.FTZ R115, R18, R115 ;  /* 0x0000007312731221 */ /* 0x000fe20000010000 */
[----:B------:R-:W-:Y:S01]  /*18c0*/  @P1 FADD.FTZ R177, R12, R177 ;  /* 0x000000b10cb11221 */ /* 0x000fe20000010000 */
[C---:B------:R-:W-:Y:S01]  /*18d0*/  FMUL.FTZ R114, R171.reuse, R114 ;  /* 0x00000072ab727220 */ /* 0x040fe20000410000 */
[----:B------:R-:W-:Y:S01]  /*18e0*/  FMUL.FTZ R182, R171, R176 ;  /* 0x000000b0abb67220 */ /* 0x000fe20000410000 */
[----:B------:R-:W-:Y:S01]  /*18f0*/  @P1 FADD.FTZ R181, R14, R181 ;  /* 0x000000b50eb51221 */ /* 0x000fe20000010000 */
[----:B------:R-:W-:Y:S01]  /*1900*/  @P1 FADD.FTZ R112, R17, R112 ;  /* 0x0000007011701221 */ /* 0x000fe20000010000 */
[----:B------:R-:W-:Y:S01]  /*1910*/  @P0 F2FP.BF16.F32.PACK_AB R122, RZ, R113 ;  /* 0x00000071ff7a023e */ /* 0x000fe200000010ff */
[----:B------:R-:W-:Y:S01]  /*1920*/  @P1 FADD.FTZ R114, R19, R114 ;  /* 0x0000007213721221 */ /* 0x000fe20000010000 */
[----:B------:R-:W-:Y:S01]  /*1930*/  @P1 FADD.FTZ R178, R13, R178 ;  /* 0x000000b20db21221 */ /* 0x000fe20000010000 */
[----:B------:R-:W-:Y:S01]  /*1940*/  @P1 FADD.FTZ R182, R15, R182 ;  /* 0x000000b60fb61221 */ /* 0x000fe20000010000 */
[----:B------:R-:W-:-:S02]  /*1950*/  @P0 F2FP.BF16.F32.PACK_AB R173, RZ, R115 ;  /* 0x00000073ffad023e */ /* 0x000fc400000010ff */
[----:B------:R-:W-:Y:S01]  /*1960*/  @P0 F2FP.BF16.F32.PACK_AB R176, RZ, R177 ;  /* 0x000000b1ffb0023e */ /* 0x000fe200000010ff */
[----:B0-----:R-:W-:Y:S01]  /*1970*/  @P2 IMAD.WIDE.U32 R118, R124, 0x20, R118 ;  /* 0x000000207c762825 */ /* 0x001fe200078e0076 */
[----:B------:R-:W-:Y:S02]  /*1980*/  @P0 F2FP.BF16.F32.PACK_AB R180, RZ, R181 ;  /* 0x000000b5ffb4023e */ /* 0x000fe400000010ff */
[----:B------:R-:W-:Y:S02]  /*1990*/  @P0 F2FP.BF16.F32.PACK_AB R123, RZ, R112 ;  /* 0x00000070ff7b023e */ /* 0x000fe400000010ff */
[----:B------:R-:W-:Y:S02]  /*19a0*/  @P0 PRMT R108, R122, 0x7610, R108 ;  /* 0x000076107a6c0816 */ /* 0x000fe4000000006c */
[----:B------:R-:W-:Y:S01]  /*19b0*/  @P0 F2FP.BF16.F32.PACK_AB R175, RZ, R114 ;  /* 0x00000072ffaf023e */ /* 0x000fe200000010ff */
[----:B-1----:R-:W-:Y:S01]  /*19c0*/  IMAD.WIDE.U32 R116, R124, 0x10, R116 ;  /* 0x000000107c747825 */ /* 0x002fe200078e0074 */
[----:B------:R-:W-:-:S02]  /*19d0*/  @P0 F2FP.BF16.F32.PACK_AB R179, RZ, R178 ;  /* 0x000000b2ffb3023e */ /* 0x000fc400000010ff */
[----:B------:R-:W-:Y:S02]  /*19e0*/  @P0 F2FP.BF16.F32.PACK_AB R183, RZ, R182 ;  /* 0x000000b6ffb7023e */ /* 0x000fe400000010ff */
[----:B------:R-:W-:Y:S02]  /*19f0*/  SEL R101, R112, R101, P2 ;  /* 0x0000006570657207 */ /* 0x000fe40001000000 */
[----:B------:R-:W-:Y:S02]  /*1a00*/  @P0 PRMT R109, R173, 0x7610, R109 ;  /* 0x00007610ad6d0816 */ /* 0x000fe4000000006d */
[----:B------:R-:W-:Y:S02]  /*1a10*/  @P0 PRMT R110, R176, 0x7610, R110 ;  /* 0x00007610b06e0816 */ /* 0x000fe4000000006e */
[----:B------:R-:W-:Y:S02]  /*1a20*/  @P0 PRMT R111, R180, 0x7610, R111 ;  /* 0x00007610b46f0816 */ /* 0x000fe4000000006f */
[----:B------:R-:W-:-:S02]  /*1a30*/  @P0 LEA R122, P1, R124, UR14, 0x4 ;  /* 0x0000000e7c7a0c11 */ /* 0x000fc4000f8220ff */
[----:B------:R-:W-:Y:S02]  /*1a40*/  SEL R100, R113, R100, P2 ;  /* 0x0000006471647207 */ /* 0x000fe40001000000 */
        /* <DEDUP_REMOVED lines=16> */
[C---:B------:R-:W-:Y:S02]  /*1b50*/  @P0 LEA.HI.X R123, R124.reuse, UR15, RZ, 0x4, P1 ;  /* 0x0000000f7c7b0c11 */ /* 0x040fe400088f24ff */
[----:B------:R-:W-:Y:S02]  /*1b60*/  @P0 PRMT R111, R111, 0x5410, R183 ;  /* 0x000054106f6f0816 */ /* 0x000fe400000000b7 */
[----:B------:R-:W-:-:S03]  /*1b70*/  IADD3 R124, R124, 0x20, RZ ;  /* 0x000000207c7c7810 */ /* 0x000fc60007ffe0ff */
[----:B------:R1:W-:Y:S04]  /*1b80*/  @P0 STG.E.128 desc[UR4][R122.64], R108 ;  /* 0x0000006c7a000986 */ /* 0x0003e8000c101d04 */
.L_x_1386:
[----:B------:R-:W-:Y:S05]  /*1b90*/  BSYNC B1 ;  /* 0x0000000000017941 */ /* 0x000fea0003800000 */
.L_x_1385:
[----:B------:R-:W-:Y:S04]  /*1ba0*/  BSSY B1, `(.L_x_1387) ;  /* 0x000004f000017945 */ /* 0x000fe80003800000 */
[----:B------:R-:W-:Y:S05]  /*1bb0*/  @!P4 BRA `(.L_x_1388) ;  /* 0x000000040034c947 */ /* 0x000fea0003800000 */
[-CC-:B-1----:R-:W-:Y:S01]  /*1bc0*/  FFMA.FTZ R115, R143, R120.reuse, R121.reuse ;  /* 0x000000788f737223 */ /* 0x182fe20000010079 */
        /* <DEDUP_REMOVED lines=76> */
.L_x_1388:
[----:B------:R-:W-:Y:S05]  /*2090*/  BSYNC B1 ;  /* 0x0000000000017941 */ /* 0x000fea0003800000 */
.L_x_1387:
        /* <DEDUP_REMOVED lines=13> */
[----:B------:R-:W-:Y:S01]  /*2170*/  FADD.FTZ R180, R169, -R176 ;  /* 0x800000b0a9b47221 */ /* 0x000fe20000010000 */
[-CC-:B------:R-:W-:Y:S01]  /*2180*/  FFMA.FTZ R114, R166, R120.reuse, R121.reuse ;  /* 0x00000078a6727223 */ /* 0x180fe20000010079 */
[----:B------:R-:W-:Y:S01]  /*2190*/  FFMA.FTZ R122, R170, R120, R121 ;  /* 0x00000078aa7a7223 */ /* 0x000fe20000010079 */
        /* <DEDUP_REMOVED lines=30> */
[----:B0-----:R-:W-:Y:S01]  /*2380*/  @P0 IMAD.WIDE.U32 R118, R124, 0x20, R118 ;  /* 0x000000207c760825 */ /* 0x001fe200078e0076 */
        /* <DEDUP_REMOVED lines=31> */
.L_x_1390:
[----:B------:R-:W-:Y:S05]  /*2580*/  BSYNC B1 ;  /* 0x0000000000017941 */ /* 0x000fea0003800000 */
.L_x_1389:
[----:B-123--:R-:W1:Y:S02]  /*2590*/  LDC.64 R112, c[0x0][0x210] ;  /* 0x00008400ff707b82 */ /* 0x00ee640000000a00 */
[----:B-1----:R-:W-:-:S04]  /*25a0*/  LEA R125, R112, R125, 0x2 ;  /* 0x0000007d707d7211 */ /* 0x002fc800078e10ff */
[----:B------:R-:W-:-:S13]  /*25b0*/  ISETP.GE.AND P0, PT, R125, R113, PT ;  /* 0x000000717d00720c */ /* 0x000fda0003f06270 */
[----:B------:R-:W-:Y:S05]  /*25c0*/  @!P0 BRA `(.L_x_1391) ;  /* 0xffffffdc009c8947 */ /* 0x000fea000383ffff */
.L_x_1377:
[----:B------:R-:W-:Y:S05]  /*25d0*/  BSYNC B0 ;  /* 0x0000000000007941 */ /* 0x000fea0003800000 */
.L_x_1376:
        /* <DEDUP_REMOVED lines=13> */
[----:B------:R-:W-:-:S03]  /*26b0*/  LEA R4, R68, R3, 0x2 ;  /* 0x0000000344047211 */ /* 0x000fc600078e10ff */
[----:B------:R-:W-:Y:S04]  /*26c0*/  STS.128 [R0], R40 ;  /* 0x0000002800007388 */ /* 0x000fe80000000c00 */
[----:B------:R-:W-:Y:S04]  /*26d0*/  STS.128 [R0+0x10], R36 ;  /* 0x0000102400007388 */ /* 0x000fe80000000c00 */
[----:B------:R1:W-:Y:S04]  /*26e0*/  STS.128 [R0+0x400], R32 ;  /* 0x0004002000007388 */ /* 0x0003e80000000c00 */
[----:B------:R-:W-:Y:S04]  /*26f0*/  STS.128 [R0+0x410], R28 ;  /* 0x0004101c00007388 */ /* 0x000fe80000000c00 */
[----:B------:R2:W-:Y:S04]  /*2700*/  STS.128 [R0+0x800], R24 ;  /* 0x0008001800007388 */ /* 0x0005e80000000c00 */
[----:B------:R-:W-:Y:S01]  /*2710*/  STS.128 [R0+0x810], R20 ;  /* 0x0008101400007388 */ /* 0x000fe20000000c00 */
[----:B------:R-:W-:Y:S01]  /*2720*/  BAR.SYNC.DEFER_BLOCKING 0x0 ;  /* 0x0000000000007b1d */ /* 0x000fe20000010000 */
[----:B-1----:R-:W-:-:S04]  /*2730*/  IADD3 R34, P6, R69, R68, RZ ;  /* 0x0000004445227210 */ /* 0x002fc80007fde0ff */
[----:B------:R-:W-:Y:S02]  /*2740*/  IADD3.X R41, RZ, RZ, RZ, P6, !PT ;  /* 0x000000ffff297210 */ /* 0x000fe400037fe4ff */
[----:B--2---:R-:W-:Y:S02]  /*2750*/  IADD3 R25, R2, 0x7f, -R68 ;  /* 0x0000007f02197810 */ /* 0x004fe40007ffe844 */
[----:B------:R-:W-:Y:S02]  /*2760*/  SHF.L.U64.HI R41, R34, 0x2, R41 ;  /* 0x0000000222297819 */ /* 0x000fe40000010229 */
[C---:B------:R-:W-:Y:S02]  /*2770*/  LOP3.LUT P5, RZ, R25.reuse, 0xffffff80, RZ, 0xc0, !PT ;  /* 0xffffff8019ff7812 */ /* 0x040fe400078ac0ff */
[C---:B------:R-:W-:Y:S02]  /*2780*/  ISETP.GE.U32.AND P4, PT, R25.reuse, 0x100, PT ;  /* 0x000001001900780c */ /* 0x040fe40003f86070 */
[----:B------:R-:W-:-:S02]  /*2790*/  ISETP.GE.U32.AND P3, PT, R25, 0x180, PT ;  /* 0x000001801900780c */ /* 0x000fc40003f66070 */
        /* <DEDUP_REMOVED lines=19> */
[----:B------:R-:W-:Y:S01]  /*28d0*/  LDS R20, [R4+0x1a00] ;  /* 0x001a000004147984 */ /* 0x000fe20000000800 */
[----:B----4-:R-:W-:-:S03]  /*28e0*/  FADD.FTZ R5, R5, R12 ;  /* 0x0000000c05057221 */ /* 0x010fc60000010000 */
[----:B------:R-:W3:Y:S01]  /*28f0*/  LDS R15, [R4+0x1c00] ;  /* 0x001c0000040f7984 */ /* 0x000ee20000000800 */
[----:B0-----:R-:W-:-:S03]  /*2900*/  FADD.FTZ R6, RZ, R6 ;  /* 0x00000006ff067221 */ /* 0x001fc60000010000 */
[----:B------:R-:W0:Y:S01]  /*2910*/  LDS R22, [R4+0x1e00] ;  /* 0x001e000004167984 */ /* 0x000e220000000800 */
[----:B------:R-:W-:-:S03]  /*2920*/  FADD.FTZ R6, R6, R11 ;  /* 0x0000000b06067221 */ /* 0x000fc60000010000 */
[----:B------:R-:W4:Y:S01]  /*2930*/  LDS R17, [R4+0x2000] ;  /* 0x0020000004117984 */ /* 0x000f220000000800 */
[----:B------:R-:W-:-:S03]  /*2940*/  FADD.FTZ R7, RZ, R7 ;  /* 0x00000007ff077221 */ /* 0x000fc60000010000 */
[----:B------:R-:W4:Y:S01]  /*2950*/  LDS R24, [R4+0x2200] ;  /* 0x0022000004187984 */ /* 0x000f220000000800 */
[----:B------:R-:W-:Y:S01]  /*2960*/  FADD.FTZ R7, R7, R14 ;  /* 0x0000000e07077221 */ /* 0x000fe20000010000 */
[----:B------:R-:W-:Y:S02]  /*2970*/  SHF.L.U32 R14, R34, 0x2, RZ ;  /* 0x00000002220e7819 */ /* 0x000fe400000006ff */
[----:B------:R-:W4:Y:S01]  /*2980*/  LDS R26, [R4+0x2400] ;  /* 0x00240000041a7984 */ /* 0x000f220000000800 */
[----:B------:R-:W-:-:S03]  /*2990*/  FADD.FTZ R8, RZ, R8 ;  /* 0x00000008ff087221 */ /* 0x000fc60000010000 */
[----:B------:R-:W4:Y:S01]  /*29a0*/  LDS R28, [R4+0x2600] ;  /* 0x00260000041c7984 */ /* 0x000f220000000800 */
[----:B------:R-:W-:-:S03]  /*29b0*/  FADD.FTZ R8, R8, R13 ;  /* 0x0000000d08087221 */ /* 0x000fc60000010000 */
[----:B------:R-:W4:Y:S01]  /*29c0*/  LDS R19, [R4+0x2800] ;  /* 0x0028000004137984 */ /* 0x000f220000000800 */
[----:B------:R-:W-:-:S03]  /*29d0*/  FADD.FTZ R9, RZ, R9 ;  /* 0x00000009ff097221 */ /* 0x000fc60000010000 */
[----:B------:R-:W4:Y:S01]  /*29e0*/  LDS R30, [R4+0x2a00] ;  /* 0x002a0000041e7984 */ /* 0x000f220000000800 */
[----:B-1----:R-:W-:Y:S01]  /*29f0*/  FADD.FTZ R9, R9, R16 ;  /* 0x0000001009097221 */ /* 0x002fe20000010000 */
[----:B------:R-:W-:Y:S02]  /*2a00*/  IADD3 R16, P6, R14, UR16, RZ ;  /* 0x000000100e107c10 */ /* 0x000fe4000ffde0ff */
[----:B------:R-:W1:Y:S01]  /*2a10*/  LDS R21, [R4+0x2c00] ;  /* 0x002c000004157984 */ /* 0x000e620000000800 */
[----:B--2---:R-:W-:Y:S01]  /*2a20*/  FADD.FTZ R3, R3, R18 ;  /* 0x0000001203037221 */ /* 0x004fe20000010000 */
[----:B------:R-:W-:Y:S02]  /*2a30*/  IADD3.X R43, R41, UR17, RZ, P6, !PT ;  /* 0x00000011292b7c10 */ /* 0x000fe4000b7fe4ff */
[----:B------:R-:W2:Y:S01]  /*2a40*/  LDS R32, [R4+0x2e00] ;  /* 0x002e000004207984 */ /* 0x000ea20000000800 */
[----:B------:R-:W-:Y:S01]  /*2a50*/  BAR.SYNC.DEFER_BLOCKING 0x0 ;  /* 0x0000000000007b1d */ /* 0x000fe20000010000 */
[----:B---3--:R-:W-:Y:S01]  /*2a60*/  FADD.FTZ R6, R6, R15 ;  /* 0x0000000f06067221 */ /* 0x008fe20000010000 */
[----:B------:R-:W-:Y:S01]  /*2a70*/  IADD3 R14, P6, R14, UR18, RZ ;  /* 0x000000120e0e7c10 */ /* 0x000fe2000ffde0ff */
[----:B------:R-:W-:Y:S01]  /*2a80*/  FADD.FTZ R5, R5, R20 ;  /* 0x0000001405057221 */ /* 0x000fe20000010000 */
[----:B0-----:R-:W-:-:S02]  /*2a90*/  FADD.FTZ R7, R7, R22 ;  /* 0x0000001607077221 */ /* 0x001fc40000010000 */
[----:B------:R-:W-:Y:S01]  /*2aa0*/  IADD3.X R41, R41, UR19, RZ, P6, !PT ;  /* 0x0000001329297c10 */ /* 0x000fe2000b7fe4ff */
[----:B----4-:R-:W-:Y:S01]  /*2ab0*/  FADD.FTZ R8, R8, R17 ;  /* 0x0000001108087221 */ /* 0x010fe20000010000 */
[----:B------:R-:W-:Y:S01]  /*2ac0*/  FADD.FTZ R9, R9, R24 ;  /* 0x0000001809097221 */ /* 0x000fe20000010000 */
[----:B------:R-:W-:Y:S01]  /*2ad0*/  FADD.FTZ R11, R3, R26 ;  /* 0x0000001a030b7221 */ /* 0x000fe20000010000 */
[----:B------:R-:W-:Y:S01]  /*2ae0*/  @P5 MOV R3, R43 ;  /* 0x0000002b00035202 */ /* 0x000fe20000000f00 */
        /* <DEDUP_REMOVED lines=33> */
[----:B------:R-:W-:Y:S01]  /*2d00*/  FADD.FTZ R31, R2, R31 ;  /* 0x0000001f021f7221 */ /* 0x000fe20000010000 */
[----:B------:R-:W-:Y:S02]  /*2d10*/  @P5 MOV R2, R16 ;  /* 0x0000001000025202 */ /* 0x000fe40000000f00 */
[----:B------:R-:W4:Y:S01]  /*2d20*/  LDS R23, [R4+0x1400] ;  /* 0x0014000004177984 */ /* 0x000f220000000800 */
[----:B------:R-:W-:Y:S01]  /*2d30*/  FADD.FTZ R12, R25, R12 ;  /* 0x0000000c190c7221 */ /* 0x000fe20000010000 */
[----:B------:R-:W-:Y:S02]  /*2d40*/  @P5 IADD3 R16, P6, R16, 0x200, RZ ;  /* 0x0000020010105810 */ /* 0x000fe40007fde0ff */
[----:B------:R-:W4:Y:S01]  /*2d50*/  LDS R37, [R4+0x2a00] ;  /* 0x002a000004257984 */ /* 0x000f220000000800 */
[----:B------:R-:W-:Y:S01]  /*2d60*/  FADD.FTZ R10, RZ, R10 ;  /* 0x0000000aff0a7221 */ /* 0x000fe20000010000 */
[----:B------:R-:W-:-:S02]  /*2d70*/  @P5 IADD3.X R43, RZ, R43, RZ, P6, !PT ;  /* 0x0000002bff2b5210 */ /* 0x000fc400037fe4ff */
        /* <DEDUP_REMOVED lines=15> */
[----:B------:R-:W2:Y:S01]  /*2e70*/  LDS R29, [R4+0x2e00] ;  /* 0x002e0000041d7984 */ /* 0x000ea20000000800 */
[----:B---3--:R-:W-:Y:S02]  /*2e80*/  FADD.FTZ R0, RZ, R0 ;  /* 0x00000000ff007221 */ /* 0x008fe40000010000 */
[----:B------:R-:W-:Y:S01]  /*2e90*/  @P5 IADD3.X R41, RZ, R41, RZ, P6, !PT ;  /* 0x00000029ff295210 */ /* 0x000fe200037fe4ff */
[----:B------:R3:W-:Y:S01]  /*2ea0*/  @P5 STG.E desc[UR4][R2.64], R11 ;  /* 0x0000000b02005986 */ /* 0x0007e2000c101904 */
[----:B----4-:R-:W-:Y:S01]  /*2eb0*/  FADD.FTZ R6, R6, R27 ;  /* 0x0000001b06067221 */ /* 0x010fe20000010000 */
[----:B------:R-:W-:-:S03]  /*2ec0*/  FADD.FTZ R0, R0, R23 ;  /* 0x0000001700007221 */ /* 0x000fc60000010000 */
[----:B------:R-:W-:Y:S01]  /*2ed0*/  FADD.FTZ R37, R6, R37 ;  /* 0x0000002506257221 */ /* 0x000fe20000010000 */
[----:B------:R-:W-:Y:S01]  /*2ee0*/  FADD.FTZ R0, R0, R25 ;  /* 0x0000001900007221 */ /* 0x000fe20000010000 */
[----:B---3--:R-:W-:Y:S02]  /*2ef0*/  @P4 MOV R2, R16 ;  /* 0x0000001000024202 */ /* 0x008fe40000000f00 */
[----:B------:R-:W-:Y:S01]  /*2f00*/  @P4 MOV R3, R43 ;  /* 0x0000002b00034202 */ /* 0x000fe20000000f00 */
[----:B------:R-:W-:Y:S01]  /*2f10*/  FADD.FTZ R7, RZ, R7 ;  /* 0x00000007ff077221 */ /* 0x000fe20000010000 */
[----:B------:R-:W-:-:S03]  /*2f20*/  @P4 IADD3 R16, P5, R16, 0x200, RZ ;  /* 0x0000020010104810 */ /* 0x000fc60007fbe0ff */
[----:B------:R3:W-:Y:S01]  /*2f30*/  @P4 STG.E desc[UR4][R2.64], R33 ;  /* 0x0000002102004986 */ /* 0x0007e2000c101904 */
[----:B------:R-:W-:Y:S01]  /*2f40*/  @P4 IADD3.X R43, RZ, R43, RZ, P5, !PT ;  /* 0x0000002bff2b4210 */ /* 0x000fe20002ffe4ff */
[----:B------:R-:W-:Y:S01]  /*2f50*/  FADD.FTZ R39, R0, R39 ;  /* 0x0000002700277221 */ /* 0x000fe20000010000 */
[----:B0-----:R-:W-:Y:S01]  /*2f60*/  FADD.FTZ R8, R7, R8 ;  /* 0x0000000807087221 */ /* 0x001fe20000010000 */
[----:B---3--:R-:W-:-:S03]  /*2f70*/  @P4 MOV R2, R14 ;  /* 0x0000000e00024202 */ /* 0x008fc60000000f00 */
        /* <DEDUP_REMOVED lines=44> */
.L_x_1384:
        /* <DEDUP_REMOVED lines=8> */
.L_x_1393:
[----:B------:R-:W-:Y:S05]  /*32c0*/  BSYNC B1 ;  /* 0x0000000000017941 */ /* 0x000fea0003800000 */
.L_x_1392:
        /* <DEDUP_REMOVED lines=8> */
.L_x_1394:
[----:B------:R-:W-:Y:S01]  /*3350*/  FADD.FTZ R112, R112, R175 ;  /* 0x000000af70707221 */ /* 0x000fe20000010000 */
[----:B------:R-:W-:-:S04]  /*3360*/  HFMA2.MMA R122, -RZ, RZ, 0, 1.1920928955078125e-07 ;  /* 0x00000002ff7a7435 */ /* 0x000fc800000001ff */
[----:B------:R-:W-:Y:S02]  /*3370*/  MOV R123, R112 ;  /* 0x00000070007b7202 */ /* 0x000fe40000000f00 */
[----:B------:R-:W-:-:S07]  /*3380*/  MOV R113, R121 ;  /* 0x0000007900717202 */ /* 0x000fce0000000f00 */
[----:B------:R-:W-:Y:S05]  /*3390*/  WARPSYNC.COLLECTIVE R120, `(.L_x_1395) ;  /* 0x0000000078087348 */ /* 0x000fea0003c00000 */
[----:B------:R0:W1:Y:S02]  /*33a0*/  SHFL.BFLY P0, R121, R123, R122, R173 ;  /* 0x0c00007a7b797389 */ /* 0x00006400000000ad */
[----:B01----:R-:W-:Y:S01]  /*33b0*/  ENDCOLLECTIVE ;  /* 0x000000000000791b */ /* 0x003fe20003800000 */
.L_x_1395:
[----:B------:R-:W-:-:S05]  /*33c0*/  FADD.FTZ R113, R113, R176 ;  /* 0x000000b071717221 */ /* 0x000fca0000010000 */
[----:B------:R-:W-:Y:S02]  /*33d0*/  MOV R123, R113 ;  /* 0x00000071007b7202 */ /* 0x000fe40000000f00 */
[----:B------:R-:W-:-:S07]  /*33e0*/  MOV R115, R121 ;  /* 0x0000007900737202 */ /* 0x000fce0000000f00 */
[----:B------:R-:W-:Y:S05]  /*33f0*/  WARPSYNC.COLLECTIVE R120, `(.L_x_1396) ;  /* 0x0000000078087348 */ /* 0x000fea0003c00000 */
[----:B------:R0:W1:Y:S02]  /*3400*/  SHFL.BFLY P0, R121, R123, R122, R173 ;  /* 0x0c00007a7b797389 */ /* 0x00006400000000ad */
[----:B01----:R-:W-:Y:S01]  /*3410*/  ENDCOLLECTIVE ;  /* 0x000000000000791b */ /* 0x003fe20003800000 */
.L_x_1396:
[----:B------:R-:W-:Y:S01]  /*3420*/  FADD.FTZ R115, R112, R115 ;  /* 0x0000007370737221 */ /* 0x000fe20000010000 */
[----:B------:R-:W-:-:S04]  /*3430*/  HFMA2.MMA R122, -RZ, RZ, 0, 2.384185791015625e-07 ;  /* 0x00000004ff7a7435 */ /* 0x000fc800000001ff */
[----:B------:R-:W-:Y:S02]  /*3440*/  MOV R123, R115 ;  /* 0x00000073007b7202 */ /* 0x000fe40000000f00 */
[----:B------:R-:W-:-:S07]  /*3450*/  MOV R114, R121 ;  /* 0x0000007900727202 */ /* 0x000fce0000000f00 */
[----:B------:R-:W-:Y:S05]  /*3460*/  WARPSYNC.COLLECTIVE R120, `(.L_x_1397) ;  /* 0x0000000078087348 */ /* 0x000fea0003c00000 */
[----:B------:R0:W1:Y:S02]  /*3470*/  SHFL.BFLY P0, R121, R123, R122, R173 ;  /* 0x0c00007a7b797389 */ /* 0x00006400000000ad */
[----:B01----:R-:W-:Y:S01]  /*3480*/  ENDCOLLECTIVE ;  /* 0x000000000000791b */ /* 0x003fe20003800000 */
.L_x_1397:
[----:B------:R-:W-:-:S05]  /*3490*/  FADD.FTZ R114, R113, R114 ;  /* 0x0000007271727221 */ /* 0x000fca0000010000 */
[----:B------:R-:W-:Y:S02]  /*34a0*/  MOV R123, R114 ;  /* 0x00000072007b7202 */ /* 0x000fe40000000f00 */
[----:B------:R-:W-:-:S07]  /*34b0*/  MOV R116, R121 ;  /* 0x0000007900747202 */ /* 0x000fce0000000f00 */
[----:B------:R-:W-:Y:S05]  /*34c0*/  WARPSYNC.COLLECTIVE R120, `(.L_x_1398) ;  /* 0x0000000078087348 */ /* 0x000fea0003c00000 */
[----:B------:R0:W1:Y:S02]  /*34d0*/  SHFL.BFLY P0, R121, R123, R122, R173 ;  /* 0x0c00007a7b797389 */ /* 0x00006400000000ad */
[----:B01----:R-:W-:Y:S01]  /*34e0*/  ENDCOLLECTIVE ;  /* 0x000000000000791b */ /* 0x003fe20003800000 */
.L_x_1398:
[----:B------:R-:W-:Y:S01]  /*34f0*/  FADD.FTZ R116, R115, R116 ;  /* 0x0000007473747221 */ /* 0x000fe20000010000 */
[----:B------:R-:W-:-:S04]  /*3500*/  HFMA2.MMA R122, -RZ, RZ, 0, 4.76837158203125e-07 ;  /* 0x00000008ff7a7435 */ /* 0x000fc800000001ff */
[----:B------:R-:W-:Y:S02]  /*3510*/  MOV R123, R116 ;  /* 0x00000074007b7202 */ /* 0x000fe40000000f00 */
[----:B------:R-:W-:-:S07]  /*3520*/  MOV R117, R121 ;  /* 0x0000007900757202 */ /* 0x000fce0000000f00 */
[----:B------:R-:W-:Y:S05]  /*3530*/  WARPSYNC.COLLECTIVE R120, `(.L_x_1399) ;  /* 0x0000000078087348 */ /* 0x000fea0003c00000 */
[----:B------:R0:W1:Y:S02]  /*3540*/  SHFL.BFLY P0, R121, R123, R122, R173 ;  /* 0x0c00007a7b797389 */ /* 0x00006400000000ad */
[----:B01----:R-:W-:Y:S01]  /*3550*/  ENDCOLLECTIVE ;  /* 0x000000000000791b */ /* 0x003fe20003800000 */
.L_x_1399:
[----:B------:R-:W-:-:S05]  /*3560*/  FADD.FTZ R117, R114, R117 ;  /* 0x0000007572757221 */ /* 0x000fca0000010000 */
[----:B------:R-:W-:Y:S02]  /*3570*/  MOV R123, R117 ;  /* 0x00000075007b7202 */ /* 0x000fe40000000f00 */
[----:B------:R-:W-:-:S07]  /*3580*/  MOV R119, R121 ;  /* 0x0000007900777202 */ /* 0x000fce0000000f00 */
[----:B------:R-:W-:Y:S05]  /*3590*/  WARPSYNC.COLLECTIVE R120, `(.L_x_1400) ;  /* 0x0000000078087348 */ /* 0x000fea0003c00000 */
[----:B------:R0:W1:Y:S02]  /*35a0*/  SHFL.BFLY P0, R121, R123, R122, R173 ;  /* 0x0c00007a7b797389 */ /* 0x00006400000000ad */
[----:B01----:R-:W-:Y:S01]  /*35b0*/  ENDCOLLECTIVE ;  /* 0x000000000000791b */ /* 0x003fe20003800000 */
.L_x_1400:
[----:B------:R-:W-:Y:S01]  /*35c0*/  FADD.FTZ R119, R116, R119 ;  /* 0x0000007774777221 */ /* 0x000fe20000010000 */
[----:B------:R-:W-:-:S04]  /*35d0*/  HFMA2.MMA R122, -RZ, RZ, 0, 9.5367431640625e-07 ;  /* 0x00000010ff7a7435 */ /* 0x000fc800000001ff */
[----:B------:R-:W-:Y:S02]  /*35e0*/  MOV R123, R119 ;  /* 0x00000077007b7202 */ /* 0x000fe40000000f00 */
[----:B------:R-:W-:-:S07]  /*35f0*/  MOV R118, R121 ;  /* 0x0000007900767202 */ /* 0x000fce0000000f00 */
[----:B------:R-:W-:Y:S05]  /*3600*/  WARPSYNC.COLLECTIVE R120, `(.L_x_1401) ;  /* 0x0000000078087348 */ /* 0x000fea0003c00000 */
[----:B------:R0:W1:Y:S02]  /*3610*/  SHFL.BFLY P0, R121, R123, R122, R173 ;  /* 0x0c00007a7b797389 */ /* 0x00006400000000ad */
[----:B01----:R-:W-:Y:S01]  /*3620*/  ENDCOLLECTIVE ;  /* 0x000000000000791b */ /* 0x003fe20003800000 */
.L_x_1401:
[----:B------:R-:W-:-:S05]  /*3630*/  FADD.FTZ R118, R117, R118 ;  /* 0x0000007675767221 */ /* 0x000fca0000010000 */
[----:B------:R-:W-:Y:S02]  /*3640*/  MOV R123, R118 ;  /* 0x00000076007b7202 */ /* 0x000fe40000000f00 */
[----:B------:R-:W-:-:S07]  /*3650*/  MOV R112, R121 ;  /* 0x0000007900707202 */ /* 0x000fce0000000f00 */
[----:B------:R-:W-:Y:S05]  /*3660*/  WARPSYNC.COLLECTIVE R120, `(.L_x_1402) ;  /* 0x0000000078087348 */ /* 0x000fea0003c00000 */
[----:B------:R0:W1:Y:S02]  /*3670*/  SHFL.BFLY P0, R121, R123, R122, R173 ;  /* 0x0c00007a7b797389 */ /* 0x00006400000000ad */
[----:B01----:R-:W-:Y:S01]  /*3680*/  ENDCOLLECTIVE ;  /* 0x000000000000791b */ /* 0x003fe20003800000 */
.L_x_1402:
[----:B------:R-:W-:Y:S01]  /*3690*/  MOV R113, R121 ;  /* 0x0000007900717202 */ /* 0x000fe20000000f00 */
[----:B------:R-:W-:Y:S06]  /*36a0*/  BRA `(.L_x_1403) ;  /* 0xffffffdc00e87947 */ /* 0x000fec000383ffff */
.L_x_1404:
        /* <DEDUP_REMOVED lines=13> */
.L_x_3480:


//--------------------- .text._ZN10layer_norm31ln_parallel_residual_bwd_kernelINS_13Kernel_traitsIf13__nv_bfloat16fS2_fjLj768ELj1ELj4ELj1ELj16ENS_18Kernel_traits_baseILj768EfS2_fS2_fjLj128EEEEELb0ELb1ELb1EEEvNS_9BwdParamsE --------------------------
	.section	.text._ZN10layer_norm31ln_parallel_residual_bwd_kernelINS_13Kernel_traitsIf13__nv_bfloat16fS2_fjLj768ELj1ELj4ELj1ELj16ENS_18Kernel_traits_baseILj768EfS2_fS2_fjLj128EEEEELb0ELb1ELb1EEEvNS_9BwdParamsE,"ax",@progbits
	.align	128
        .global         _ZN10layer_norm31ln_parallel_residual_bwd_kernelINS_13Kernel_traitsIf13__nv_bfloat16fS2_fjLj768ELj1ELj4ELj1ELj16ENS_18Kernel_traits_baseILj768EfS2_fS2_fjLj128EEEEELb0ELb1ELb1EEEvNS_9BwdParamsE
        .type           _ZN10layer_norm31ln_parallel_residual_bwd_kernelINS_13Kernel_traitsIf13__nv_bfloat16fS2_fjLj768ELj1ELj4ELj1ELj16ENS_18Kernel_traits_baseILj768EfS2_fS2_fjLj128EEEEELb0ELb1ELb1EEEvNS_9BwdParamsE,@function
        .size           _ZN10layer_norm31ln_parallel_residual_bwd_kernelINS_13Kernel_traitsIf13__nv_bfloat16fS2_fjLj768ELj1ELj4ELj1ELj16ENS_18Kernel_traits_baseILj768EfS2_fS2_fjLj128EEEEELb0ELb1ELb1EEEvNS_9BwdParamsE,(.L_x_3481 - _ZN10layer_norm31ln_parallel_residual_bwd_kernelINS_13Kernel_traitsIf13__nv_bfloat16fS2_fjLj768ELj1ELj4ELj1ELj16ENS_18Kernel_traits_baseILj768EfS2_fS2_fjLj128EEEEELb0ELb1ELb1EEEvNS_9BwdParamsE)
        .other          _ZN10layer_norm31ln_parallel_residual_bwd_kernelINS_13Kernel_traitsIf13__nv_bfloat16fS2_fjLj768ELj1ELj4ELj1ELj16ENS_18Kernel_traits_baseILj768EfS2_fS2_fjLj128EEEEELb0ELb1ELb1EEEvNS_9BwdParamsE,@"STO_CUDA_ENTRY STV_DEFAULT"
_ZN10layer_norm31ln_parallel_residual_bwd_kernelINS_13Kernel_traitsIf13__nv_bfloat16fS2_fjLj768ELj1ELj4ELj1ELj16ENS_18Kernel_traits_baseILj768EfS2_fS2_fjLj128EEEEELb0ELb1ELb1EEEvNS_9BwdParamsE:
.text._ZN10layer_norm31ln_parallel_residual_bwd_kernelINS_13Kernel_traitsIf13__nv_bfloat16fS2_fjLj768ELj1ELj4ELj1ELj16ENS_18Kernel_traits_baseILj768EfS2_fS2_fjLj128EEEEELb0ELb1ELb1EEEvNS_9BwdParamsE:
        /* <DEDUP_REMOVED lines=40> */
.L_x_1406:
[----:B------:R-:W-:Y:S01]  /*0280*/  SHF.L.U32 R0, R2, 0x5, RZ ;  /* 0x0000000502007819 */ /* 0x000fe200000006ff */
[----:B------:R-:W-:-:S03]  /*0290*/  ULDC.64 UR6, c[0x0][0x260] ;  /* 0x0000980000067ab9 */ /* 0x000fc60000000a00 */
        /* <DEDUP_REMOVED lines=30> */
[----:B------:R-:W-:Y:S02]  /*0480*/  MOV R142, RZ ;  /* 0x000000ff008e7202 */ /* 0x000fe40000000f00 */
        /* <DEDUP_REMOVED lines=8> */
[----:B------:R-:W-:Y:S02]  /*0510*/  CS2R R140, SRZ ;  /* 0x00000000008c7805 */ /* 0x000fe4000001ff00 */
[----:B0-----:R-:W-:-:S09]  /*0520*/  LOP3.LUT R86, R2, 0x1f, RZ, 0xc0, !PT ;  /* 0x0000001f02567812 */ /* 0x001fd200078ec0ff */
.L_x_1410:
[----:B------:R-:W0:Y:S01]  /*0530*/  LDC.64 R80, c[0x0][0x250] ;  /* 0x00009400ff507b82 */ /* 0x000e220000000a00 */
[----:B------:R-:W-:-:S05]  /*0540*/  IMAD R0, R143, UR8, RZ ;  /* 0x000000088f007c24 */ /* 0x000fca000f8e02ff */
[----:B-1----:R-:W-:Y:S02]  /*0550*/  SHF.R.S32.HI R65, RZ, 0x1f, R0 ;  /* 0x0000001fff417819 */ /* 0x002fe40000011400 */
        /* <DEDUP_REMOVED lines=9> */
[--C-:B-1----:R-:W-:Y:S01]  /*05f0*/  IMAD.WIDE.U32 R92, R150, 0x20, R160.reuse ;  /* 0x00000020965c7825 */ /* 0x102fe200078e00a0 */
[----:B------:R-:W0:Y:S03]  /*0600*/  @P0 LDC.64 R154, c[0x0][0x2c8] ;  /* 0x0000b200ff9a0b82 */ /* 0x000e260000000a00 */
[----:B------:R-:W-:Y:S01]  /*0610*/  IMAD.WIDE.U32 R156, R148, 0x20, R160 ;  /* 0x00000020949c7825 */ /* 0x000fe200078e00a0 */
[----:B------:R-:W4:Y:S03]  /*0620*/  LDG.E.128 R64, desc[UR4][R92.64] ;  /* 0x000000045c407981 */ /* 0x000f26000c1e1d00 */
[----:B--2---:R-:W-:Y:S01]  /*0630*/  IMAD.WIDE.U32 R68, R150, 0x10, R94 ;  /* 0x0000001096447825 */ /* 0x004fe200078e005e */
[----:B------:R-:W2:Y:S01]  /*0640*/  LDG.E.128 R76, desc[UR4][R156.64] ;  /* 0x000000049c4c7981 */ /* 0x000ea2000c1e1d00 */
[----:B------:R-:W1:Y:S02]  /*0650*/  @P0 LDC.64 R158, c[0x0][0x2c8] ;  /* 0x0000b200ff9e0b82 */ /* 0x000e640000000a00 */
[----:B------:R-:W-:Y:S01]  /*0660*/  IMAD.WIDE.U32 R160, R151, 0x20, R160 ;  /* 0x0000002097a07825 */ /* 0x000fe200078e00a0 */
[----:B------:R-:W2:Y:S03]  /*0670*/  LDG.E.128 R72, desc[UR4][R92.64+0x10] ;  /* 0x000010045c487981 */ /* 0x000ea6000c1e1d00 */
[----:B---3--:R-:W-:Y:S01]  /*0680*/  IMAD.WIDE R152, R143, 0x4, R152 ;  /* 0x000000048f987825 */ /* 0x008fe200078e0298 */
[----:B------:R-:W3:Y:S01]  /*0690*/  LDG.E.128 R68, desc[UR4][R68.64] ;  /* 0x0000000444447981 */ /* 0x000ee2000c1e1d00 */
[----:B------:R-:W1:Y:S03]  /*06a0*/  @P0 LDC.64 R162, c[0x0][0x2c8] ;  /* 0x0000b200ffa20b82 */ /* 0x000e660000000a00 */
[----:B------:R1:W3:Y:S04]  /*06b0*/  LDG.E.128 R84, desc[UR4][R156.64+0x10] ;  /* 0x000010049c547981 */ /* 0x0002e8000c1e1d00 */
[----:B------:R4:W3:Y:S04]  /*06c0*/  LDG.E R152, desc[UR4][R152.64] ;  /* 0x0000000498987981 */ /* 0x0008e8000c1e1900 */
[----:B------:R-:W3:Y:S04]  /*06d0*/  LDG.E.128 R88, desc[UR4][R160.64] ;  /* 0x00000004a0587981 */ /* 0x000ee8000c1e1d00 */
[----:B------:R-:W3:Y:S01]  /*06e0*/  LDG.E.128 R96, desc[UR4][R160.64+0x10] ;  /* 0x00001004a0607981 */ /* 0x000ee2000c1e1d00 */
[----:B------:R-:W-:Y:S01]  /*06f0*/  IMAD.WIDE.U32 R82, R148, 0x10, R94 ;  /* 0x0000001094527825 */ /* 0x000fe200078e005e */
[----:B------:R-:W-:-:S05]  /*0700*/  IADD3 R149, R150, 0x40, RZ ;  /* 0x0000004096957810 */ /* 0x000fca0007ffe0ff */
[----:B------:R-:W-:Y:S01]  /*0710*/  IMAD.WIDE.U32 R94, R149, 0x10, R94 ;  /* 0x00000010955e7825 */ /* 0x000fe200078e005e */
[----:B------:R-:W3:Y:S05]  /*0720*/  LDG.E.128 R80, desc[UR4][R82.64] ;  /* 0x0000000452507981 */ /* 0x000eea000c1e1d00 */
[----:B------:R-:W3:Y:S01]  /*0730*/  LDG.E.128 R92, desc[UR4][R94.64] ;  /* 0x000000045e5c7981 */ /* 0x000ee2000c1e1d00 */
[----:B0-----:R-:W-:-:S04]  /*0740*/  @P0 IMAD.WIDE.U32 R154, R150, 0x20, R154 ;  /* 0x00000020969a0825 */ /* 0x001fc800078e009a */
[----:B-1----:R-:W-:Y:S01]  /*0750*/  @P0 IMAD.WIDE.U32 R156, R148, 0x20, R158 ;  /* 0x00000020949c0825 */ /* 0x002fe200078e009e */
[----:B-----5:R-:W5:Y:S03]  /*0760*/  @P0 LDG.E.128 R28, desc[UR4][R154.64] ;  /* 0x000000049a1c0981 */ /* 0x020f66000c1e1d00 */
[----:B------:R-:W-:Y:S01]  /*0770*/  @P0 IMAD.WIDE.U32 R158, R149, 0x20, R162 ;  /* 0x00000020959e0825 */ /* 0x000fe200078e00a2 */
[----:B------:R0:W5:Y:S04]  /*0780*/  @P0 LDG.E.128 R32, desc[UR4][R154.64+0x10] ;  /* 0x000010049a200981 */ /* 0x000168000c1e1d00 */
[----:B------:R-:W5:Y:S04]  /*0790*/  @P0 LDG.E.128 R36, desc[UR4][R156.64] ;  /* 0x000000049c240981 */ /* 0x000f68000c1e1d00 */
[----:B------:R1:W5:Y:S04]  /*07a0*/  @P0 LDG.E.128 R40, desc[UR4][R156.64+0x10] ;  /* 0x000010049c280981 */ /* 0x000368000c1e1d00 */
[----:B------:R-:W5:Y:S04]  /*07b0*/  @P0 LDG.E.128 R44, desc[UR4][R158.64] ;  /* 0x000000049e2c0981 */ /* 0x000f68000c1e1d00 */
[----:B------:R1:W5:Y:S01]  /*07c0*/  @P0 LDG.E.128 R48, desc[UR4][R158.64+0x10] ;  /* 0x000010049e300981 */ /* 0x000362000c1e1d00 */
[----:B------:R-:W-:Y:S01]  /*07d0*/  UMOV UR6, 0xffffffff ;  /* 0xffffffff00067882 */ /* 0x000fe20000000000 */
[----:B----4-:R-:W-:-:S05]  /*07e0*/  FSEL R0, R0, RZ, !P5 ;  /* 0x000000ff00007208 */ /* 0x010fca0006800000 */
[C---:B------:R-:W-:Y:S01]  /*07f0*/  FADD.FTZ R165, -R0.reuse, R67 ;  /* 0x0000004300a57221 */ /* 0x040fe20000010100 */
[C---:B------:R-:W-:Y:S01]  /*0800*/  FADD.FTZ R65, -R0.reuse, R65 ;  /* 0x0000004100417221 */ /* 0x040fe20000010100 */
[C---:B------:R-:W-:Y:S01]  /*0810*/  FADD.FTZ R153, -R0.reuse, R64 ;  /* 0x0000004000997221 */ /* 0x040fe20000010100 */
[C---:B------:R-:W-:Y:S01]  /*0820*/  FADD.FTZ R163, -R0.reuse, R66 ;  /* 0x0000004200a37221 */ /* 0x040fe20000010100 */
[C---:B--2---:R-:W-:Y:S01]  /*0830*/  FADD.FTZ R175, -R0.reuse, R79 ;  /* 0x0000004f00af7221 */ /* 0x044fe20000010100 */
[C---:B------:R-:W-:Y:S01]  /*0840*/  FADD.FTZ R169, -R0.reuse, R76 ;  /* 0x0000004c00a97221 */ /* 0x040fe20000010100 */
[----:B------:R-:W-:Y:S01]  /*0850*/  FADD.FTZ R171, -R0, R77 ;  /* 0x0000004d00ab7221 */ /* 0x000fe20000010100 */
[C---:B---3--:R-:W-:Y:S02]  /*0860*/  PRMT R67, R68.reuse, 0x7632, R67 ;  /* 0x0000763244437816 */ /* 0x048fe40000000043 */
[----:B0-----:R-:W-:Y:S01]  /*0870*/  SHF.L.U32 R155, R68, 0x10, RZ ;  /* 0x00000010449b7819 */ /* 0x001fe200000006ff */
[C---:B-1----:R-:W-:Y:S01]  /*0880*/  FADD.FTZ R157, -R0.reuse, R73 ;  /* 0x00000049009d7221 */ /* 0x042fe20000010100 */
[----:B------:R-:W-:Y:S01]  /*0890*/  SHF.L.U32 R79, R67, 0x10, RZ ;  /* 0x00000010434f7819 */ /* 0x000fe200000006ff */
[C---:B------:R-:W-:Y:S01]  /*08a0*/  FADD.FTZ R167, -R0.reuse, R75 ;  /* 0x0000004b00a77221 */ /* 0x040fe20000010100 */
[C---:B------:R-:W-:Y:S01]  /*08b0*/  PRMT R158, R71.reuse, 0x7632, R158 ;  /* 0x00007632479e7816 */ /* 0x040fe2000000009e */
[----:B------:R-:W-:Y:S01]  /*08c0*/  FADD.FTZ R73, -R0, R74 ;  /* 0x0000004a00497221 */ /* 0x000fe20000010100 */
        /* <DEDUP_REMOVED lines=17> */
[C---:B------:R-:W-:Y:S01]  /*09e0*/  PRMT R154, R69.reuse, 0x7632, R154 ;  /* 0x00007632459a7816 */ /* 0x040fe2000000009a */
[C---:B------:R-:W-:Y:S01]  /*09f0*/  FMUL.FTZ R0, R152.reuse, R153 ;  /* 0x0000009998007220 */ /* 0x040fe20000410000 */
[----:B------:R-:W-:Y:S01]  /*0a00*/  SHF.L.U32 R69, R69, 0x10, RZ ;  /* 0x0000001045457819 */ /* 0x000fe200000006ff */
[----:B------:R-:W-:Y:S01]  /*0a10*/  FMUL.FTZ R68, R152, R163 ;  /* 0x000000a398447220 */ /* 0x000fe20000410000 */
[-C--:B------:R-:W-:Y:S01]  /*0a20*/  FFMA.FTZ R145, R66, R79.reuse, R145 ;  /* 0x0000004f42917223 */ /* 0x080fe20000010091 */
[----:B------:R-:W-:Y:S01]  /*0a30*/  FADD.FTZ R144, R79, R144 ;  /* 0x000000904f907221 */ /* 0x000fe20000010000 */
[----:B------:R-:W-:Y:S01]  /*0a40*/  FMUL.FTZ R79, R25, R79 ;  /* 0x0000004f194f7220 */ /* 0x000fe20000410000 */
[----:B------:R-:W-:Y:S01]  /*0a50*/  FADD.FTZ R86, RZ, R67 ;  /* 0x00000043ff567221 */ /* 0x000fe20000010000 */
[----:B------:R-:W-:Y:S01]  /*0a60*/  FFMA.FTZ R153, R0, R67, RZ ;  /* 0x0000004300997223 */ /* 0x000fe200000100ff */
[----:B------:R-:W-:Y:S01]  /*0a70*/  SHF.L.U32 R154, R154, 0x10, RZ ;  /* 0x000000109a9a7819 */ /* 0x000fe200000006ff */
[----:B------:R-:W-:Y:S01]  /*0a80*/  FADD.FTZ R142, R69, R142 ;  /* 0x0000008e458e7221 */ /* 0x000fe20000010000 */
[-C--:B------:R-:W-:Y:S01]  /*0a90*/  FFMA.FTZ R141, R68, R69.reuse, R141 ;  /* 0x00000045448d7223 */ /* 0x080fe2000001008d */
[----:B------:R-:W-:Y:S01]  /*0aa0*/  FMUL.FTZ R69, R26, R69 ;  /* 0x000000451a457220 */ /* 0x000fe20000410000 */
[----:B------:R-:W-:Y:S01]  /*0ab0*/  FADD.FTZ R86, R86, R79 ;  /* 0x0000004f56567221 */ /* 0x000fe20000010000 */
[----:B------:R-:W-:Y:S01]  /*0ac0*/  PRMT R156, R70, 0x7632, R156 ;  /* 0x00007632469c7816 */ /* 0x000fe2000000009c */
[----:B------:R-:W-:Y:S01]  /*0ad0*/  FFMA.FTZ R153, R66, R79, R153 ;  /* 0x0000004f42997223 */ /* 0x000fe20000010099 */
[----:B------:R-:W-:Y:S01]  /*0ae0*/  SHF.L.U32 R70, R70, 0x10, RZ ;  /* 0x0000001046467819 */ /* 0x000fe200000006ff */
        /* <DEDUP_REMOVED lines=20> */
[----:B------:R-:W-:Y:S01]  /*0c30*/  PRMT R160, R80, 0x7632, R160 ;  /* 0x0000763250a07816 */ /* 0x000fe200000000a0 */
[----:B------:R-:W-:Y:S01]  /*0c40*/  FMUL.FTZ R73, R152, R73 ;  /* 0x0000004998497220 */ /* 0x000fe20000410000 */
[----:B------:R-:W-:Y:S01]  /*0c50*/  FFMA.FTZ R86, R77, R78, R86 ;  /* 0x0000004e4d567223 */ /* 0x000fe20000010056 */
[----:B------:R-:W-:Y:S01]  /*0c60*/  SHF.L.U32 R80, R80, 0x10, RZ ;  /* 0x0000001050507819 */ /* 0x000fe200000006ff */
[----:B------:R-:W-:Y:S01]  /*0c70*/  FFMA.FTZ R140, R65, R154, R140 ;  /* 0x0000009a418c7223 */ /* 0x000fe2000001008c */
[C---:B------:R-:W-:Y:S01]  /*0c80*/  PRMT R168, R83.reuse, 0x7632, R168 ;  /* 0x0000763253a87816 */ /* 0x040fe200000000a8 */
[----:B------:R-:W-:Y:S01]  /*0c90*/  FADD.FTZ R139, R154, R139 ;  /* 0x0000008b9a8b7221 */ /* 0x000fe20000010000 */
[----:B------:R-:W-:Y:S01]  /*0ca0*/  SHF.L.U32 R185, R83, 0x10, RZ ;  /* 0x0000001053b97819 */ /* 0x000fe200000006ff */
[C---:B------:R-:W-:Y:S01]  /*0cb0*/  FMUL.FTZ R83, R152.reuse, R169 ;  /* 0x000000a998537220 */ /* 0x040fe20000410000 */
[----:B------:R-:W-:Y:S01]  /*0cc0*/  PRMT R162, R81, 0x7632, R162 ;  /* 0x0000763251a27816 */ /* 0x000fe200000000a2 */
[----:B------:R-:W-:Y:S01]  /*0cd0*/  FADD.FTZ R154, R157, R72 ;  /* 0x000000489d9a7221 */ /* 0x000fe20000010000 */
[----:B------:R-:W-:Y:S01]  /*0ce0*/  SHF.L.U32 R164, R81, 0x10, RZ ;  /* 0x0000001051a47819 */ /* 0x000fe200000006ff */
[----:B------:R-:W-:Y:S01]  /*0cf0*/  FMUL.FTZ R81, R23, R158 ;  /* 0x0000009e17517220 */ /* 0x000fe20000410000 */
[----:B------:R-:W-:Y:S01]  /*0d00*/  FMUL.FTZ R74, R152, R167 ;  /* 0x000000a7984a7220 */ /* 0x000fe20000410000 */
[----:B------:R-:W-:Y:S01]  /*0d10*/  FFMA.FTZ R157, R73, R72, R86 ;  /* 0x00000048499d7223 */ /* 0x000fe20000010056 */
[----:B------:R-:W-:Y:S01]  /*0d20*/  SHF.L.U32 R180, R94, 0x10, RZ ;  /* 0x000000105eb47819 */ /* 0x000fe200000006ff */
        /* <DEDUP_REMOVED lines=9> */
[----:B------:R-:W-:Y:S01]  /*0dc0*/  PRMT R166, R82, 0x7632, R166 ;  /* 0x0000763252a67816 */ /* 0x000fe200000000a6 */
[----:B------:R-:W-:Y:S01]  /*0dd0*/  FFMA.FTZ R86, R74, R81, R157 ;  /* 0x000000514a567223 */ /* 0x000fe2000001009d */
[----:B------:R-:W-:Y:S01]  /*0de0*/  SHF.L.U32 R179, R82, 0x10, RZ ;  /* 0x0000001052b37819 */ /* 0x000fe200000006ff */
[----:B------:R-:W-:Y:S01]  /*0df0*/  FADD.FTZ R125, R164, R125 ;  /* 0x0000007da47d7221 */ /* 0x000fe20000010000 */
[-C--:B------:R-:W-:Y:S01]  /*0e00*/  FFMA.FTZ R126, R87, R164.reuse, R126 ;  /* 0x000000a4577e7223 */ /* 0x080fe2000001007e */
[----:B------:R-:W-:Y:S01]  /*0e10*/  FMUL.FTZ R82, R18, R164 ;  /* 0x000000a412527220 */ /* 0x000fe20000410000 */
[----:B------:R-:W-:Y:S01]  /*0e20*/  FFMA.FTZ R164, R98, R180, R109 ;  /* 0x000000b462a47223 */ /* 0x000fe2000001006d */
[----:B------:R-:W-:Y:S01]  /*0e30*/  FMUL.FTZ R154, R17, R160 ;  /* 0x000000a0119a7220 */ /* 0x000fe20000410000 */
[----:B------:R-:W-:Y:S01]  /*0e40*/  FADD.FTZ R109, R159, R80 ;  /* 0x000000509f6d7221 */ /* 0x000fe20000010000 */
[----:B------:R-:W-:Y:S01]  /*0e50*/  FMUL.FTZ R85, R152, R171 ;  /* 0x000000ab98557220 */ /* 0x000fe20000410000 */
[----:B------:R-:W-:Y:S01]  /*0e60*/  FFMA.FTZ R86, R83, R80, R86 ;  /* 0x0000005053567223 */ /* 0x000fe20000010056 */
[----:B------:R-:W-:Y:S01]  /*0e70*/  SHF.L.U32 R162, R162, 0x10, RZ ;  /* 0x00000010a2a27819 */ /* 0x000fe200000006ff */
[----:B------:R-:W-:-:S02]  /*0e80*/  FADD.FTZ R109, R109, R154 ;  /* 0x0000009a6d6d7221 */ /* 0x000fc40000010000 */
[----:B------:R-:W-:Y:S01]  /*0e90*/  FFMA.FTZ R86, R85, R154, R86 ;  /* 0x0000009a55567223 */ /* 0x000fe20000010056 */
[----:B------:R-:W-:Y:S01]  /*0ea0*/  FADD.FTZ R135, R156, R135 ;  /* 0x000000879c877221 */ /* 0x000fe20000010000 */
[----:B------:R-:W-:Y:S01]  /*0eb0*/  FFMA.FTZ R136, R77, R156, R136 ;  /* 0x0000009c4d887223 */ /* 0x000fe20000010088 */
        /* <DEDUP_REMOVED lines=15> */
[----:B------:R-:W-:Y:S01]  /*0fb0*/  SHF.L.U32 R64, R95, 0x10, RZ ;  /* 0x000000105f407819 */ /* 0x000fe200000006ff */
[----:B------:R-:W-:Y:S01]  /*0fc0*/  FADD.FTZ R86, R158, R159 ;  /* 0x0000009f9e567221 */ /* 0x000fe20000010000 */
[----:B------:R-:W-:-:S02]  /*0fd0*/  PRMT R174, R93, 0x7632, R174 ;  /* 0x000076325dae7816 */ /* 0x000fc400000000ae */
[----:B------:R-:W-:Y:S01]  /*0fe0*/  SHF.L.U32 R176, R93, 0x10, RZ ;  /* 0x000000105db07819 */ /* 0x000fe200000006ff */
[----:B------:R-:W-:Y:S01]  /*0ff0*/  FMUL.FTZ R93, R14, R185 ;  /* 0x000000b90e5d7220 */ /* 0x000fe20000410000 */
[----:B------:R-:W-:Y:S01]  /*1000*/  SHF.L.U32 R168, R168, 0x10, RZ ;  /* 0x00000010a8a87819 */ /* 0x000fe200000006ff */
[----:B------:R-:W-:Y:S01]  /*1010*/  FMUL.FTZ R88, R152, R183 ;  /* 0x000000b798587220 */ /* 0x000fe20000410000 */
[----:B------:R-:W-:Y:S01]  /*1020*/  FFMA.FTZ R109, R90, R159, R109 ;  /* 0x0000009f5a6d7223 */ /* 0x000fe2000001006d */
[----:B------:R-:W-:Y:S01]  /*1030*/  FADD.FTZ R118, R166, R118 ;  /* 0x00000076a6767221 */ /* 0x000fe20000010000 */
[----:B------:R-:W-:Y:S01]  /*1040*/  FFMA.FTZ R121, R90, R166, R121 ;  /* 0x000000a65a797223 */ /* 0x000fe20000010079 */
[----:B------:R-:W-:Y:S01]  /*1050*/  PRMT R170, R92, 0x7632, R170 ;  /* 0x000076325caa7816 */ /* 0x000fe200000000aa */
[----:B------:R-:W-:Y:S01]  /*1060*/  FADD.FTZ R166, R64, R3 ;  /* 0x0000000340a67221 */ /* 0x000fe20000010000 */
[----:B------:R-:W-:Y:S01]  /*1070*/  SHF.L.U32 R172, R92, 0x10, RZ ;  /* 0x000000105cac7819 */ /* 0x000fe200000006ff */
[----:B------:R-:W-:Y:S01]  /*1080*/  FMUL.FTZ R158, R15, R168 ;  /* 0x000000a80f9e7220 */ /* 0x000fe20000410000 */
[----:B------:R-:W-:Y:S01]  /*1090*/  PRMT R182, R95, 0x7632, R182 ;  /* 0x000076325fb67816 */ /* 0x000fe200000000b6 */
[----:B------:R-:W-:Y:S01]  /*10a0*/  FADD.FTZ R3, R86, R93 ;  /* 0x0000005d56037221 */ /* 0x000fe20000010000 */
[----:B------:R-:W-:Y:S01]  /*10b0*/  FMUL.FTZ R95, R152, R187 ;  /* 0x000000bb985f7220 */ /* 0x000fe20000410000 */
[----:B------:R-:W-:Y:S01]  /*10c0*/  FFMA.FTZ R86, R88, R93, R109 ;  /* 0x0000005d58567223 */ /* 0x000fe2000001006d */
[----:B------:R-:W-:Y:S01]  /*10d0*/  SHF.L.U32 R170, R170, 0x10, RZ ;  /* 0x00000010aaaa7819 */ /* 0x000fe200000006ff */
[----:B------:R-:W-:Y:S01]  /*10e0*/  FFMA.FTZ R128, R85, R160, R128 ;  /* 0x000000a055807223 */ /* 0x000fe20000010080 */
[----:B------:R-:W-:Y:S01]  /*10f0*/  FADD.FTZ R127, R160, R127 ;  /* 0x0000007fa07f7221 */ /* 0x000fe20000010000 */
[----:B------:R-:W-:Y:S01]  /*1100*/  FMUL.FTZ R153, R8, R172 ;  /* 0x000000ac08997220 */ /* 0x000fe20000410000 */
[----:B------:R-:W-:Y:S01]  /*1110*/  FADD.FTZ R160, R3, R158 ;  /* 0x0000009e03a07221 */ /* 0x000fe20000010000 */
[C---:B------:R-:W-:Y:S01]  /*1120*/  FMUL.FTZ R92, R152.reuse, R189 ;  /* 0x000000bd985c7220 */ /* 0x040fe20000410000 */
[----:B------:R-:W-:Y:S01]  /*1130*/  FFMA.FTZ R3, R95, R158, R86 ;  /* 0x0000009e5f037223 */ /* 0x000fe20000010056 */
[----:B------:R-:W-:Y:S01]  /*1140*/  FMUL.FTZ R163, R152, R161 ;  /* 0x000000a198a37220 */ /* 0x000fe20000410000 */
[----:B------:R-:W-:Y:S01]  /*1150*/  PRMT R178, R94, 0x7632, R178 ;  /* 0x000076325eb27816 */ /* 0x000fe200000000b2 */
        /* <DEDUP_REMOVED lines=10> */
[----:B------:R-:W-:Y:S01]  /*1200*/  FMUL.FTZ R157, R4, R180 ;  /* 0x000000b4049d7220 */ /* 0x000fe20000410000 */
        /* <DEDUP_REMOVED lines=9> */
[----:B------:R-:W-:Y:S01]  /*12a0*/  FADD.FTZ R102, R75, R160 ;  /* 0x000000a04b667221 */ /* 0x000fe20000010000 */
[----:B------:R-:W-:Y:S01]  /*12b0*/  FFMA.FTZ R3, R97, R160, R86 ;  /* 0x000000a061037223 */ /* 0x000fe20000010056 */
[----:B------:R-:W-:-:S02]  /*12c0*/  FMUL.FTZ R75, R5, R178 ;  /* 0x000000b2054b7220 */ /* 0x000fc40000410000 */
[----:B------:R-:W-:Y:S01]  /*12d0*/  FADD.FTZ R102, R102, R157 ;  /* 0x0000009d66667221 */ /* 0x000fe20000010000 */
[----:B------:R-:W-:Y:S01]  /*12e0*/  FFMA.FTZ R86, R98, R157, R3 ;  /* 0x0000009d62567223 */ /* 0x000fe20000010003 */
[----:B------:R-:W-:Y:S01]  /*12f0*/  SHF.L.U32 R167, R182, 0x10, RZ ;  /* 0x00000010b6a77819 */ /* 0x000fe200000006ff */
        /* <DEDUP_REMOVED lines=23> */
[----:B------:R-:W-:Y:S01]  /*1470*/  FFMA.FTZ R110, R163, R178, R110 ;  /* 0x000000b2a36e7223 */ /* 0x000fe2000001006e */
        /* <DEDUP_REMOVED lines=28> */
.L_x_1422:
[----:B-1----:R-:W-:Y:S01]  /*1640*/  FADD.FTZ R174, R169, R174 ;  /* 0x000000aea9ae7221 */ /* 0x002fe20000010000 */
[----:B------:R-:W-:Y:S01]  /*1650*/  ISETP.NE.U32.AND P1, PT, RZ, UR12, PT ;  /* 0x0000000cff007c0c */ /* 0x000fe2000bf25070 */
[----:B--2---:R-:W-:Y:S01]  /*1660*/  FADD.FTZ R176, R171, R176 ;  /* 0x000000b0abb07221 */ /* 0x004fe20000010000 */
[----:B------:R-:W-:Y:S01]  /*1670*/  ISETP.NE.U32.AND P2, PT, RZ, UR16, PT ;  /* 0x00000010ff007c0c */ /* 0x000fe2000bf45070 */
[----:B------:R-:W-:Y:S01]  /*1680*/  FMUL.FTZ R174, R174, UR9 ;  /* 0x00000009aeae7c20 */ /* 0x000fe20008410000 */
[----:B------:R-:W-:Y:S01]  /*1690*/  ISETP.NE.AND.EX P1, PT, RZ, UR13, PT, P1 ;  /* 0x0000000dff007c0c */ /* 0x000fe2000bf25310 */
[----:B------:R-:W-:Y:S01]  /*16a0*/  FMUL.FTZ R176, R176, UR9 ;  /* 0x00000009b0b07c20 */ /* 0x000fe20008410000 */
        /* <DEDUP_REMOVED lines=12> */
[----:B------:R-:W-:Y:S01]  /*1770*/  FADD.FTZ R77, R70, -R71 ;  /* 0x80000047464d7221 */ /* 0x000fe20000010000 */
[----:B------:R-:W1:Y:S01]  /*1780*/  @P1 LDC.64 R64, c[0x0][0x308] ;  /* 0x0000c200ff401b82 */ /* 0x000e620000000a00 */
[-CC-:B------:R-:W-:Y:S01]  /*1790*/  FFMA.FTZ R83, R83, R176.reuse, R177.reuse ;  /* 0x000000b053537223 */ /* 0x180fe200000100b1 */
[-C--:B------:R-:W-:Y:S01]  /*17a0*/  FFMA.FTZ R74, R74, R176.reuse, R177 ;  /* 0x000000b04a4a7223 */ /* 0x080fe200000100b1 */
[----:B------:R-:W-:Y:S01]  /*17b0*/  FADD.FTZ R167, R72, -R167 ;  /* 0x800000a748a77221 */ /* 0x000fe20000010000 */
[----:B------:R-:W-:Y:S01]  /*17c0*/  FADD.FTZ R165, R78, -R165 ;  /* 0x800000a54ea57221 */ /* 0x000fe20000010000 */
[----:B------:R-:W-:Y:S01]  /*17d0*/  FADD.FTZ R163, R75, -R162 ;  /* 0x800000a24ba37221 */ /* 0x000fe20000010000 */
[-CC-:B------:R-:W-:Y:S01]  /*17e0*/  FFMA.FTZ R68, R68, R176.reuse, R177.reuse ;  /* 0x000000b044447223 */ /* 0x180fe200000100b1 */
[----:B------:R-:W-:Y:S01]  /*17f0*/  FMUL.FTZ R75, R152, R77 ;  /* 0x0000004d984b7220 */ /* 0x000fe20000410000 */
[-C--:B------:R-:W-:Y:S01]  /*1800*/  FFMA.FTZ R87, R87, R176.reuse, R177 ;  /* 0x000000b057577223 */ /* 0x080fe200000100b1 */
[----:B------:R-:W-:Y:S01]  /*1810*/  FADD.FTZ R83, R80, -R83 ;  /* 0x8000005350537221 */ /* 0x000fe20000010000 */
[----:B------:R-:W-:Y:S01]  /*1820*/  FADD.FTZ R81, R81, -R74 ;  /* 0x8000004a51517221 */ /* 0x000fe20000010000 */
[C---:B------:R-:W-:Y:S01]  /*1830*/  FMUL.FTZ R167, R152.reuse, R167 ;  /* 0x000000a798a77220 */ /* 0x040fe20000410000 */
[----:B------:R-:W-:Y:S01]  /*1840*/  FMUL.FTZ R72, R152, R165 ;  /* 0x000000a598487220 */ /* 0x000fe20000410000 */
[-CC-:B------:R-:W-:Y:S01]  /*1850*/  FFMA.FTZ R0, R0, R176.reuse, R177.reuse ;  /* 0x000000b000007223 */ /* 0x180fe200000100b1 */
[-CC-:B------:R-:W-:Y:S01]  /*1860*/  FFMA.FTZ R66, R66, R176.reuse, R177.reuse ;  /* 0x000000b042427223 */ /* 0x180fe200000100b1 */
[-C--:B0-----:R-:W-:Y:S01]  /*1870*/  FFMA.FTZ R169, R89, R176.reuse, R177 ;  /* 0x000000b059a97223 */ /* 0x081fe200000100b1 */
[----:B------:R-:W-:Y:S01]  /*1880*/  FADD.FTZ R69, R69, -R68 ;  /* 0x8000004445457221 */ /* 0x000fe20000010000 */
[----:B-----5:R-:W-:Y:S01]  /*1890*/  @P2 FADD.FTZ R75, R32, R75 ;  /* 0x0000004b204b2221 */ /* 0x020fe20000010000 */
[----:B------:R-:W-:Y:S01]  /*18a0*/  FADD.FTZ R89, R82, -R87 ;  /* 0x8000005752597221 */ /* 0x000fe20000010000 */
[C---:B------:R-:W-:Y:S01]  /*18b0*/  FMUL.FTZ R74, R152.reuse, R81 ;  /* 0x00000051984a7220 */ /* 0x040fe20000410000 */
[----:B------:R-:W-:Y:S01]  /*18c0*/  FMUL.FTZ R87, R152, R83 ;  /* 0x0000005398577220 */ /* 0x000fe20000410000 */
[----:B------:R-:W-:Y:S01]  /*18d0*/  @P2 FADD.FTZ R167, R34, R167 ;  /* 0x000000a722a72221 */ /* 0x000fe20000010000 */
[----:B------:R-:W0:Y:S01]  /*18e0*/  LDC.64 R76, c[0x0][0x2f8] ;  /* 0x0000be00ff4c7b82 */ /* 0x000e220000000a00 */
[-CC-:B------:R-:W-:Y:S01]  /*18f0*/  FFMA.FTZ R84, R84, R176.reuse, R177.reuse ;  /* 0x000000b054547223 */ /* 0x180fe200000100b1 */
[----:B------:R-:W-:Y:S01]  /*1900*/  @P2 FADD.FTZ R72, R33, R72 ;  /* 0x0000004821482221 */ /* 0x000fe20000010000 */
[-CC-:B------:R-:W-:Y:S01]  /*1910*/  FFMA.FTZ R85, R85, R176.reuse, R177.reuse ;  /* 0x000000b055557223 */ /* 0x180fe200000100b1 */
[----:B------:R-:W-:Y:S01]  /*1920*/  FADD.FTZ R67, R67, -R0 ;  /* 0x8000000043437221 */ /* 0x000fe20000010000 */
[----:B------:R-:W-:Y:S01]  /*1930*/  FADD.FTZ R79, R79, -R66 ;  /* 0x800000424f4f7221 */ /* 0x000fe20000010000 */
[C---:B------:R-:W-:Y:S01]  /*1940*/  FMUL.FTZ R71, R152.reuse, R69 ;  /* 0x0000004598477220 */ /* 0x040fe20000410000 */
[----:B------:R-:W-:Y:S01]  /*1950*/  @P3 F2FP.BF16.F32.PACK_AB R69, RZ, R75 ;  /* 0x0000004bff45323e */ /* 0x000fe200000010ff */
[----:B------:R-:W2:Y:S01]  /*1960*/  @P3 LDC.64 R82, c[0x0][0x300] ;  /* 0x0000c000ff523b82 */ /* 0x000ea20000000a00 */
[-CC-:B------:R-:W-:Y:S01]  /*1970*/  FFMA.FTZ R171, R95, R176.reuse, R177.reuse ;  /* 0x000000b05fab7223 */ /* 0x180fe200000100b1 */
[----:B------:R-:W-:Y:S01]  /*1980*/  FMUL.FTZ R70, R152, R73 ;  /* 0x0000004998467220 */ /* 0x000fe20000410000 */
[----:B------:R-:W-:Y:S01]  /*1990*/  @P2 FADD.FTZ R74, R35, R74 ;  /* 0x0000004a234a2221 */ /* 0x000fe20000010000 */
[----:B------:R-:W-:Y:S01]  /*19a0*/  FADD.FTZ R95, R91, -R84 ;  /* 0x800000545b5f7221 */ /* 0x000fe20000010000 */
[----:B------:R-:W-:Y:S01]  /*19b0*/  @P3 F2FP.BF16.F32.PACK_AB R73, RZ, R167 ;  /* 0x000000a7ff49323e */ /* 0x000fe200000010ff */
[----:B------:R-:W-:Y:S01]  /*19c0*/  FFMA.FTZ R88, R88, R176, R177 ;  /* 0x000000b058587223 */ /* 0x000fe200000100b1 */
[----:B------:R-:W-:Y:S01]  /*19d0*/  FADD.FTZ R85, R154, -R85 ;  /* 0x800000559a557221 */ /* 0x000fe20000010000 */
[C---:B------:R-:W-:Y:S01]  /*19e0*/  FMUL.FTZ R67, R152.reuse, R67 ;  /* 0x0000004398437220 */ /* 0x040fe20000410000 */
[----:B------:R-:W-:Y:S01]  /*19f0*/  FMUL.FTZ R68, R152, R79 ;  /* 0x0000004f98447220 */ /* 0x000fe20000410000 */
[----:B------:R-:W-:Y:S01]  /*1a00*/  @P3 F2FP.BF16.F32.PACK_AB R84, RZ, R72 ;  /* 0x00000048ff54323e */ /* 0x000fe200000010ff */
[----:B------:R-:W-:Y:S01]  /*1a10*/  @P2 FADD.FTZ R71, R30, R71 ;  /* 0x000000471e472221 */ /* 0x000fe20000010000 */
[----:B------:R-:W-:Y:S01]  /*1a20*/  @P3 PRMT R54, R69, 0x7610, R54 ;  /* 0x0000761045363816 */ /* 0x000fe20000000036 */
[----:B------:R-:W-:Y:S01]  /*1a30*/  FADD.FTZ R93, R93, -R88 ;  /* 0x800000585d5d7221 */ /* 0x000fe20000010000 */
[----:B------:R-:W-:Y:S01]  /*1a40*/  ISETP.NE.U32.AND P4, PT, RZ, UR12, PT ;  /* 0x0000000cff007c0c */ /* 0x000fe2000bf85070 */
[----:B------:R-:W-:Y:S01]  /*1a50*/  @P2 FADD.FTZ R67, R28, R67 ;  /* 0x000000431c432221 */ /* 0x000fe20000010000 */
[----:B------:R-:W-:Y:S01]  /*1a60*/  @P3 F2FP.BF16.F32.PACK_AB R78, RZ, R74 ;  /* 0x0000004aff4e323e */ /* 0x000fe200000010ff */
[----:B------:R-:W-:Y:S01]  /*1a70*/  @P2 FADD.FTZ R68, R29, R68 ;  /* 0x000000441d442221 */ /* 0x000fe20000010000 */
[----:B------:R-:W-:Y:S01]  /*1a80*/  @P3 PRMT R55, R73, 0x7610, R55 ;  /* 0x0000761049373816 */ /* 0x000fe20000000037 */
[----:B------:R-:W-:Y:S01]  /*1a90*/  FMUL.FTZ R88, R152, R85 ;  /* 0x0000005598587220 */ /* 0x000fe20000410000 */
[----:B------:R-:W-:Y:S01]  /*1aa0*/  ISETP.NE.AND.EX P4, PT, RZ, UR13, PT, P4 ;  /* 0x0000000dff007c0c */ /* 0x000fe2000bf85340 */
[----:B------:R-:W-:Y:S01]  /*1ab0*/  @P2 FADD.FTZ R70, R31, R70 ;  /* 0x000000461f462221 */ /* 0x000fe20000010000 */
[----:B------:R-:W-:Y:S01]  /*1ac0*/  @P3 PRMT R54, R54, 0x5410, R84 ;  /* 0x0000541036363816 */ /* 0x000fe20000000054 */
[----:B------:R-:W-:Y:S01]  /*1ad0*/  FFMA.FTZ R90, R90, R176, R177 ;  /* 0x000000b05a5a7223 */ /* 0x000fe200000100b1 */
[----:B------:R-:W3:Y:S01]  /*1ae0*/  @P1 LDC.64 R84, c[0x0][0x308] ;  /* 0x0000c200ff541b82 */ /* 0x000ee20000000a00 */
[----:B------:R-:W-:Y:S01]  /*1af0*/  @P3 PRMT R55, R55, 0x5410, R78 ;  /* 0x0000541037373816 */ /* 0x000fe2000000004e */
[----:B-1----:R-:W-:Y:S01]  /*1b00*/  @P1 IMAD.WIDE.U32 R78, R150, 0x20, R64 ;  /* 0x00000020964e1825 */ /* 0x002fe200078e0040 */
[----:B------:R-:W-:-:S03]  /*1b10*/  @P3 F2FP.BF16.F32.PACK_AB R66, RZ, R71 ;  /* 0x00000047ff42323e */ /* 0x000fc600000010ff */
[-CC-:B------:R-:W-:Y:S01]  /*1b20*/  FFMA.FTZ R94, R94, R176.reuse, R177.reuse ;  /* 0x000000b05e5e7223 */ /* 0x180fe200000100b1 */
[----:B------:R-:W-:Y:S01]  /*1b30*/  @P3 F2FP.BF16.F32.PACK_AB R0, RZ, R67 ;  /* 0x00000043ff00323e */ /* 0x000fe200000010ff */
[----:B------:R-:W-:Y:S01]  /*1b40*/  FFMA.FTZ R96, R96, R176, R177 ;  /* 0x000000b060607223 */ /* 0x000fe200000100b1 */
[----:B------:R-:W-:Y:S01]  /*1b50*/  @P3 F2FP.BF16.F32.PACK_AB R80, RZ, R68 ;  /* 0x00000044ff50323e */ /* 0x000fe200000010ff */
[----:B------:R-:W-:Y:S01]  /*1b60*/  FADD.FTZ R159, R159, -R90 ;  /* 0x8000005a9f9f7221 */ /* 0x000fe20000010000 */
[----:B------:R-:W-:Y:S01]  /*1b70*/  SEL R65, R68, R57, P4 ;  /* 0x0000003944417207 */ /* 0x000fe20002000000 */
[----:B------:R-:W-:Y:S01]  /*1b80*/  FADD.FTZ R171, R158, -R171 ;  /* 0x800000ab9eab7221 */ /* 0x000fe20000010000 */
[----:B------:R-:W-:Y:S01]  /*1b90*/  F2FP.BF16.F32.PACK_AB R68, R68, R67 ;  /* 0x000000434444723e */ /* 0x000fe200000010ff */
[C---:B------:R-:W-:Y:S01]  /*1ba0*/  FMUL.FTZ R95, R152.reuse, R95 ;  /* 0x0000005f985f7220 */ /* 0x040fe20000410000 */
[----:B------:R-:W-:Y:S01]  /*1bb0*/  SEL R64, R67, R56, P4 ;  /* 0x0000003843407207 */ /* 0x000fe20002000000 */
[----:B------:R-:W-:Y:S01]  /*1bc0*/  FMUL.FTZ R93, R152, R93 ;  /* 0x0000005d985d7220 */ /* 0x000fe20000410000 */
[----:B------:R-:W-:Y:S01]  /*1bd0*/  @P3 F2FP.BF16.F32.PACK_AB R81, RZ, R70 ;  /* 0x00000046ff51323e */ /* 0x000fe200000010ff */
[----:B------:R-:W-:Y:S01]  /*1be0*/  FADD.FTZ R161, R161, -R94 ;  /* 0x8000005ea1a17221 */ /* 0x000fe20000010000 */
[C---:B------:R-:W-:Y:S01]  /*1bf0*/  SEL R67, R70.reuse, R59, P4 ;  /* 0x0000003b46437207 */ /* 0x040fe20002000000 */
[----:B------:R-:W-:Y:S01]  /*1c00*/  FADD.FTZ R155, R155, -R96 ;  /* 0x800000609b9b7221 */ /* 0x000fe20000010000 */
[----:B------:R-:W-:Y:S01]  /*1c10*/  F2FP.BF16.F32.PACK_AB R69, R70, R71 ;  /* 0x000000474645723e */ /* 0x000fe200000010ff */
[----:B------:R-:W-:Y:S01]  /*1c20*/  FMUL.FTZ R91, R152, R89 ;  /* 0x00000059985b7220 */ /* 0x000fe20000410000 */
[----:B------:R-:W-:Y:S01]  /*1c30*/  @P3 PRMT R53, R66, 0x7610, R53 ;  /* 0x0000761042353816 */ /* 0x000fe20000000035 */
[----:B------:R-:W-:Y:S01]  /*1c40*/  FMUL.FTZ R94, R152, R159 ;  /* 0x0000009f985e7220 */ /* 0x000fe20000410000 */
[----:B------:R-:W-:Y:S01]  /*1c50*/  SEL R73, R72, R61, P4 ;  /* 0x0000003d48497207 */ /* 0x000fe20002000000 */
[----:B------:R-:W-:Y:S01]  /*1c60*/  FMUL.FTZ R96, R152, R171 ;  /* 0x000000ab98607220 */ /* 0x000fe20000410000 */
[----:B------:R-:W-:Y:S01]  /*1c70*/  F2FP.BF16.F32.PACK_AB R70, R72, R75 ;  /* 0x0000004b4846723e */ /* 0x000fe200000010ff */
[----:B------:R-:W-:Y:S01]  /*1c80*/  @P2 FADD.FTZ R93, R42, R93 ;  /* 0x0000005d2a5d2221 */ /* 0x000fe20000010000 */
[----:B------:R-:W-:Y:S01]  /*1c90*/  @P3 PRMT R52, R0, 0x7610, R52 ;  /* 0x0000761000343816 */ /* 0x000fe20000000034 */
[----:B------:R-:W-:Y:S01]  /*1ca0*/  @P2 FADD.FTZ R95, R40, R95 ;  /* 0x0000005f285f2221 */ /* 0x000fe20000010000 */
[----:B------:R-:W-:Y:S01]  /*1cb0*/  SEL R66, R71, R58, P4 ;  /* 0x0000003a47427207 */ /* 0x000fe20002000000 */
[----:B------:R-:W-:Y:S01]  /*1cc0*/  FADD.FTZ R169, R156, -R169 ;  /* 0x800000a99ca97221 */ /* 0x000fe20000010000 */
[----:B------:R-:W-:Y:S01]  /*1cd0*/  SEL R72, R75, R60, P4 ;  /* 0x0000003c4b487207 */ /* 0x000fe20002000000 */
[----:B--2---:R-:W-:Y:S01]  /*1ce0*/  @P3 IMAD.WIDE.U32 R82, R150, 0x10, R82 ;  /* 0x0000001096523825 */ /* 0x004fe200078e0052 */
[C---:B------:R-:W-:Y:S01]  /*1cf0*/  SEL R75, R74.reuse, R63, P4 ;  /* 0x0000003f4a4b7207 */ /* 0x040fe20002000000 */
[----:B------:R1:W-:Y:S01]  /*1d00*/  @P1 STG.E.128 desc[UR4][R78.64], R64 ;  /* 0x000000404e001986 */ /* 0x0003e2000c101d04 */
[----:B------:R-:W-:Y:S01]  /*1d10*/  F2FP.BF16.F32.PACK_AB R71, R74, R167 ;  /* 0x000000a74a47723e */ /* 0x000fe200000010ff */
[----:B------:R-:W-:Y:S01]  /*1d20*/  @P2 FADD.FTZ R96, R43, R96 ;  /* 0x000000602b602221 */ /* 0x000fe20000010000 */
[----:B------:R-:W-:Y:S01]  /*1d30*/  SEL R74, R167, R62, P4 ;  /* 0x0000003ea74a7207 */ /* 0x000fe20002000000 */
[----:B------:R-:W-:Y:S01]  /*1d40*/  @P2 FADD.FTZ R94, R41, R94 ;  /* 0x0000005e295e2221 */ /* 0x000fe20000010000 */
[----:B------:R-:W-:Y:S01]  /*1d50*/  @P3 PRMT R53, R53, 0x5410, R81 ;  /* 0x0000541035353816 */ /* 0x000fe20000000051 */
[----:B------:R-:W-:Y:S01]  /*1d60*/  @P2 FADD.FTZ R91, R38, R91 ;  /* 0x0000005b265b2221 */ /* 0x000fe20000010000 */
[----:B------:R-:W-:Y:S01]  /*1d70*/  @P3 PRMT R52, R52, 0x5410, R80 ;  /* 0x0000541034343816 */ /* 0x000fe20000000050 */
[----:B0-----:R-:W-:Y:S01]  /*1d80*/  IMAD.WIDE.U32 R80, R150, 0x10, R76 ;  /* 0x0000001096507825 */ /* 0x001fe200078e004c */
[----:B------:R0:W-:Y:S03]  /*1d90*/  @P1 STG.E.128 desc[UR4][R78.64+0x10], R72 ;  /* 0x000010484e001986 */ /* 0x0001e6000c101d04 */
[----:B------:R-:W-:Y:S01]  /*1da0*/  FMUL.FTZ R90, R152, R169 ;  /* 0x000000a9985a7220 */ /* 0x000fe20000410000 */
[----:B------:R-:W-:Y:S01]  /*1db0*/  @P2 FADD.FTZ R87, R36, R87 ;  /* 0x0000005724572221 */ /* 0x000fe20000010000 */
[----:B------:R-:W-:Y:S01]  /*1dc0*/  @P2 FADD.FTZ R88, R37, R88 ;  /* 0x0000005825582221 */ /* 0x000fe20000010000 */
[----:B------:R3:W-:Y:S01]  /*1dd0*/  STG.E.128 desc[UR4][R80.64], R68 ;  /* 0x0000004450007986 */ /* 0x0007e2000c101d04 */
[----:B------:R-:W-:Y:S01]  /*1de0*/  @P2 FADD.FTZ R90, R39, R90 ;  /* 0x0000005a275a2221 */ /* 0x000fe20000010000 */
[-CC-:B------:R-:W-:Y:S01]  /*1df0*/  FFMA.FTZ R92, R92, R176.reuse, R177.reuse ;  /* 0x000000b05c5c7223 */ /* 0x180fe200000100b1 */
[-CC-:B------:R-:W-:Y:S01]  /*1e00*/  FFMA.FTZ R98, R98, R176.reuse, R177.reuse ;  /* 0x000000b062627223 */ /* 0x180fe200000100b1 */
[----:B------:R2:W-:Y:S01]  /*1e10*/  @P3 STG.E.128 desc[UR4][R82.64], R52 ;  /* 0x0000003452003986 */ /* 0x0005e2000c101d04 */
[----:B-1----:R-:W-:Y:S01]  /*1e20*/  @P3 F2FP.BF16.F32.PACK_AB R65, RZ, R95 ;  /* 0x0000005fff41323e */ /* 0x002fe200000010ff */
[--C-:B------:R-:W-:Y:S01]  /*1e30*/  FFMA.FTZ R97, R97, R176, R177.reuse ;  /* 0x000000b061617223 */ /* 0x100fe200000100b1 */
[----:B------:R-:W-:Y:S01]  /*1e40*/  @P3 F2FP.BF16.F32.PACK_AB R67, RZ, R96 ;  /* 0x00000060ff43323e */ /* 0x000fe200000010ff */
[----:B------:R-:W-:Y:S01]  /*1e50*/  FFMA.FTZ R164, R175, R176, R177 ;  /* 0x000000b0afa47223 */ /* 0x000fe200000100b1 */
[----:B------:R-:W-:Y:S01]  /*1e60*/  @P3 F2FP.BF16.F32.PACK_AB R66, RZ, R94 ;  /* 0x0000005eff42323e */ /* 0x000fe200000010ff */
[----:B------:R-:W-:Y:S01]  /*1e70*/  FADD.FTZ R153, R153, -R92 ;  /* 0x8000005c99997221 */ /* 0x000fe20000010000 */
[----:B------:R-:W-:Y:S01]  /*1e80*/  @P3 F2FP.BF16.F32.PACK_AB R64, RZ, R91 ;  /* 0x0000005bff40323e */ /* 0x000fe200000010ff */
[----:B------:R-:W-:Y:S01]  /*1e90*/  FADD.FTZ R157, R157, -R98 ;  /* 0x800000629d9d7221 */ /* 0x000fe20000010000 */
[----:B------:R-:W-:Y:S01]  /*1ea0*/  FADD.FTZ R97, R160, -R97 ;  /* 0x80000061a0617221 */ /* 0x000fe20000010000 */
[----:B0-----:R-:W-:Y:S01]  /*1eb0*/  @P3 F2FP.BF16.F32.PACK_AB R79, RZ, R93 ;  /* 0x0000005dff4f323e */ /* 0x001fe200000010ff */
[----:B------:R-:W-:Y:S01]  /*1ec0*/  FADD.FTZ R99, R99, -R164 ;  /* 0x800000a463637221 */ /* 0x000fe20000010000 */
[----:B------:R-:W-:Y:S01]  /*1ed0*/  SEL R73, R94, R61, P4 ;  /* 0x0000003d5e497207 */ /* 0x000fe20002000000 */
[----:B------:R-:W-:Y:S01]  /*1ee0*/  FMUL.FTZ R153, R152, R153 ;  /* 0x0000009998997220 */ /* 0x000fe20000410000 */
[----:B---3--:R-:W-:Y:S01]  /*1ef0*/  @P1 IMAD.WIDE.U32 R80, R148, 0x20, R84 ;  /* 0x0000002094501825 */ /* 0x008fe200078e0054 */
[----:B------:R-:W-:Y:S01]  /*1f00*/  SEL R72, R95, R60, P4 ;  /* 0x0000003c5f487207 */ /* 0x000fe20002000000 */
[----:B------:R-:W0:Y:S01]  /*1f10*/  LDC.64 R84, c[0x0][0x210] ;  /* 0x00008400ff547b82 */ /* 0x000e220000000a00 */
[----:B------:R-:W-:Y:S01]  /*1f20*/  SEL R75, R96, R63, P4 ;  /* 0x0000003f604b7207 */ /* 0x000fe20002000000 */
[----:B------:R-:W-:Y:S01]  /*1f30*/  FMUL.FTZ R155, R152, R155 ;  /* 0x0000009b989b7220 */ /* 0x000fe20000410000 */
[----:B--2---:R-:W-:Y:S01]  /*1f40*/  @P3 PRMT R55, R79, 0x7610, R55 ;  /* 0x000076104f373816 */ /* 0x004fe20000000037 */
[----:B------:R-:W-:Y:S01]  /*1f50*/  IMAD.WIDE.U32 R78, R151, 0x10, R76 ;  /* 0x00000010974e7825 */ /* 0x000fe200078e004c */
[----:B------:R-:W-:-:S03]  /*1f60*/  @P3 PRMT R54, R65, 0x7610, R54 ;  /* 0x0000761041363816 */ /* 0x000fc60000000036 */
[----:B------:R-:W-:Y:S01]  /*1f70*/  FMUL.FTZ R157, R152, R157 ;  /* 0x0000009d989d7220 */ /* 0x000fe20000410000 */
[----:B------:R-:W-:Y:S01]  /*1f80*/  @P3 PRMT R53, R64, 0x7610, R53 ;  /* 0x0000761040353816 */ /* 0x000fe20000000035 */
[----:B------:R-:W1:Y:S01]  /*1f90*/  @P3 LDC.64 R82, c[0x0][0x300] ;  /* 0x0000c000ff523b82 */ /* 0x000e620000000a00 */
[----:B------:R-:W-:Y:S01]  /*1fa0*/  @P3 PRMT R55, R55, 0x5410, R67 ;  /* 0x0000541037373816 */ /* 0x000fe20000000043 */
[----:B------:R-:W-:Y:S01]  /*1fb0*/  IMAD.WIDE.U32 R76, R148, 0x10, R76 ;  /* 0x00000010944c7825 */ /* 0x000fe200078e004c */
[----:B------:R-:W-:-:S03]  /*1fc0*/  @P3 PRMT R54, R54, 0x5410, R66 ;  /* 0x0000541036363816 */ /* 0x000fc60000000042 */
[----:B------:R-:W-:Y:S01]  /*1fd0*/  FMUL.FTZ R173, R152, R173 ;  /* 0x000000ad98ad7220 */ /* 0x000fe20000410000 */
[----:B------:R-:W-:Y:S01]  /*1fe0*/  SEL R65, R88, R57, P4 ;  /* 0x0000003958417207 */ /* 0x000fe20002000000 */
[C---:B------:R-:W-:Y:S01]  /*1ff0*/  FMUL.FTZ R98, R152.reuse, R161 ;  /* 0x000000a198627220 */ /* 0x040fe20000410000 */
[----:B------:R-:W-:Y:S01]  /*2000*/  SEL R64, R87, R56, P4 ;  /* 0x0000003857407207 */ /* 0x000fe20002000000 */
[----:B------:R-:W-:Y:S01]  /*2010*/  FMUL.FTZ R154, R152, R97 ;  /* 0x00000061989a7220 */ /* 0x000fe20000410000 */
[----:B------:R-:W-:Y:S01]  /*2020*/  SEL R67, R90, R59, P4 ;  /* 0x0000003b5a437207 */ /* 0x000fe20002000000 */
[C---:B------:R-:W-:Y:S01]  /*2030*/  FMUL.FTZ R156, R152.reuse, R163 ;  /* 0x000000a3989c7220 */ /* 0x040fe20000410000 */
[----:B------:R-:W-:Y:S01]  /*2040*/  SEL R66, R91, R58, P4 ;  /* 0x0000003a5b427207 */ /* 0x000fe20002000000 */
[----:B------:R-:W-:Y:S01]  /*2050*/  FMUL.FTZ R152, R152, R99 ;  /* 0x0000006398987220 */ /* 0x000fe20000410000 */
        /* <DEDUP_REMOVED lines=8> */
[----:B------:R-:W-:Y:S01]  /*20e0*/  F2FP.BF16.F32.PACK_AB R71, R96, R93 ;  /* 0x0000005d6047723e */ /* 0x000fe200000010ff */
[----:B------:R-:W-:Y:S01]  /*20f0*/  @P2 FADD.FTZ R155, R46, R155 ;  /* 0x0000009b2e9b2221 */ /* 0x000fe20000010000 */
[----:B------:R-:W-:Y:S01]  /*2100*/  @P3 F2FP.BF16.F32.PACK_AB R0, RZ, R87 ;  /* 0x00000057ff00323e */ /* 0x000fe200000010ff */
[----:B------:R-:W-:Y:S01]  /*2110*/  @P2 FADD.FTZ R153, R44, R153 ;  /* 0x000000992c992221 */ /* 0x000fe20000010000 */
[----:B------:R-:W-:Y:S01]  /*2120*/  @P3 F2FP.BF16.F32.PACK_AB R92, RZ, R90 ;  /* 0x0000005aff5c323e */ /* 0x000fe200000010ff */
[----:B------:R3:W-:Y:S01]  /*2130*/  STG.E.128 desc[UR4][R76.64], R68 ;  /* 0x000000444c007986 */ /* 0x0007e2000c101d04 */
[----:B------:R-:W-:Y:S01]  /*2140*/  @P3 F2FP.BF16.F32.PACK_AB R89, RZ, R88 ;  /* 0x00000058ff59323e */ /* 0x000fe200000010ff */
[----:B-1----:R-:W-:Y:S01]  /*2150*/  @P3 IMAD.WIDE.U32 R82, R148, 0x10, R82 ;  /* 0x0000001094523825 */ /* 0x002fe200078e0052 */
[----:B------:R-:W-:-:S03]  /*2160*/  @P3 PRMT R52, R0, 0x7610, R52 ;  /* 0x0000761000343816 */ /* 0x000fc60000000034 */
[----:B------:R-:W-:Y:S01]  /*2170*/  @P2 FADD.FTZ R152, R51, R152 ;  /* 0x0000009833982221 */ /* 0x000fe20000010000 */
[----:B------:R-:W-:Y:S01]  /*2180*/  @P3 PRMT R53, R53, 0x5410, R92 ;  /* 0x0000541035353816 */ /* 0x000fe2000000005c */
[----:B------:R-:W-:Y:S01]  /*2190*/  @P2 FADD.FTZ R156, R49, R156 ;  /* 0x0000009c319c2221 */ /* 0x000fe20000010000 */
[----:B------:R-:W-:Y:S01]  /*21a0*/  @P3 PRMT R52, R52, 0x5410, R89 ;  /* 0x0000541034343816 */ /* 0x000fe20000000059 */
[----:B------:R-:W-:Y:S01]  /*21b0*/  @P2 FADD.FTZ R154, R47, R154 ;  /* 0x0000009a2f9a2221 */ /* 0x000fe20000010000 */
[----:B------:R-:W-:Y:S01]  /*21c0*/  @P2 FADD.FTZ R98, R45, R98 ;  /* 0x000000622d622221 */ /* 0x000fe20000010000 */
[----:B------:R-:W-:Y:S02]  /*21d0*/  @P3 F2FP.BF16.F32.PACK_AB R0, RZ, R153 ;  /* 0x00000099ff00323e */ /* 0x000fe400000010ff */
[----:B--2---:R-:W-:Y:S01]  /*21e0*/  @P3 F2FP.BF16.F32.PACK_AB R81, RZ, R173 ;  /* 0x000000adff51323e */ /* 0x004fe200000010ff */
[----:B------:R1:W-:Y:S01]  /*21f0*/  @P3 STG.E.128 desc[UR4][R82.64], R52 ;  /* 0x0000003452003986 */ /* 0x0003e2000c101d04 */
[----:B------:R-:W-:-:S02]  /*2200*/  @P3 F2FP.BF16.F32.PACK_AB R73, RZ, R155 ;  /* 0x0000009bff49323e */ /* 0x000fc400000010ff */
[----:B------:R-:W-:Y:S01]  /*2210*/  @P3 F2FP.BF16.F32.PACK_AB R75, RZ, R156 ;  /* 0x0000009cff4b323e */ /* 0x000fe200000010ff */
[----:B---3--:R-:W2:Y:S01]  /*2220*/  @P1 LDC.64 R68, c[0x0][0x308] ;  /* 0x0000c200ff441b82 */ /* 0x008ea20000000a00 */
[----:B------:R-:W-:Y:S02]  /*2230*/  @P3 F2FP.BF16.F32.PACK_AB R77, RZ, R157 ;  /* 0x0000009dff4d323e */ /* 0x000fe400000010ff */
[----:B------:R-:W-:Y:S02]  /*2240*/  @P3 F2FP.BF16.F32.PACK_AB R74, RZ, R154 ;  /* 0x0000009aff4a323e */ /* 0x000fe400000010ff */
[----:B------:R-:W-:Y:S02]  /*2250*/  @P3 F2FP.BF16.F32.PACK_AB R72, RZ, R98 ;  /* 0x00000062ff48323e */ /* 0x000fe400000010ff */
[----:B------:R-:W-:Y:S01]  /*2260*/  SEL R56, R153, R56, P4 ;  /* 0x0000003899387207 */ /* 0x000fe20002000000 */
[----:B------:R-:W3:Y:S01]  /*2270*/  @P3 LDC.64 R70, c[0x0][0x300] ;  /* 0x0000c000ff463b82 */ /* 0x000ee20000000a00 */
[----:B------:R-:W-:-:S02]  /*2280*/  SEL R57, R98, R57, P4 ;  /* 0x0000003962397207 */ /* 0x000fc40002000000 */
[----:B------:R-:W-:Y:S02]  /*2290*/  SEL R58, R155, R58, P4 ;  /* 0x0000003a9b3a7207 */ /* 0x000fe40002000000 */
[----:B-1----:R-:W-:Y:S02]  /*22a0*/  @P3 F2FP.BF16.F32.PACK_AB R83, RZ, R152 ;  /* 0x00000098ff53323e */ /* 0x002fe400000010ff */
[----:B------:R-:W-:Y:S02]  /*22b0*/  @P3 PRMT R55, R81, 0x7610, R55 ;  /* 0x0000761051373816 */ /* 0x000fe40000000037 */
[----:B------:R-:W-:Y:S02]  /*22c0*/  @P3 PRMT R54, R77, 0x7610, R54 ;  /* 0x000076104d363816 */ /* 0x000fe40000000036 */
[----:B------:R-:W-:Y:S02]  /*22d0*/  @P3 PRMT R53, R73, 0x7610, R53 ;  /* 0x0000761049353816 */ /* 0x000fe40000000035 */
[----:B------:R-:W-:-:S02]  /*22e0*/  @P3 PRMT R52, R0, 0x7610, R52 ;  /* 0x0000761000343816 */ /* 0x000fc40000000034 */
[----:B------:R-:W-:Y:S01]  /*22f0*/  SEL R59, R154, R59, P4 ;  /* 0x0000003b9a3b7207 */ /* 0x000fe20002000000 */
[----:B--2---:R-:W-:Y:S01]  /*2300*/  @P1 IMAD.WIDE.U32 R68, R149, 0x20, R68 ;  /* 0x0000002095441825 */ /* 0x004fe200078e0044 */
[----:B------:R-:W-:Y:S02]  /*2310*/  SEL R60, R157, R60, P4 ;  /* 0x0000003c9d3c7207 */ /* 0x000fe40002000000 */
[----:B------:R-:W-:Y:S02]  /*2320*/  SEL R61, R156, R61, P4 ;  /* 0x0000003d9c3d7207 */ /* 0x000fe40002000000 */
[----:B------:R-:W-:Y:S01]  /*2330*/  SEL R62, R173, R62, P4 ;  /* 0x0000003ead3e7207 */ /* 0x000fe20002000000 */
[----:B------:R1:W-:Y:S01]  /*2340*/  @P1 STG.E.128 desc[UR4][R68.64], R56 ;  /* 0x0000003844001986 */ /* 0x0003e2000c101d04 */
[----:B------:R-:W-:Y:S01]  /*2350*/  SEL R63, R152, R63, P4 ;  /* 0x0000003f983f7207 */ /* 0x000fe20002000000 */
[----:B---3--:R-:W-:Y:S01]  /*2360*/  @P3 IMAD.WIDE.U32 R70, R149, 0x10, R70 ;  /* 0x0000001095463825 */ /* 0x008fe200078e0046 */
[----:B------:R-:W-:-:S02]  /*2370*/  F2FP.BF16.F32.PACK_AB R64, R98, R153 ;  /* 0x000000996240723e */ /* 0x000fc400000010ff */
        /* <DEDUP_REMOVED lines=14> */
.L_x_1408:
        /* <DEDUP_REMOVED lines=47> */
.L_x_1407:
[----:B------:R-:W-:Y:S05]  /*2750*/  BSYNC B0 ;  /* 0x0000000000007941 */ /* 0x000fea0003800000 */
.L_x_1405:
        /* <DEDUP_REMOVED lines=8> */
[----:B------:R-:W2:Y:S01]  /*27e0*/  S2R R49, SR_CTAID.X ;  /* 0x0000000000317919 */ /* 0x000ea20000002500 */
[----:B0-----:R-:W-:-:S04]  /*27f0*/  LEA R3, R48, R3, 0x18 ;  /* 0x0000000330037211 */ /* 0x001fc800078ec0ff */
[-C--:B------:R-:W-:Y:S02]  /*2800*/  LEA R0, R0, R3.reuse, 0x5 ;  /* 0x0000000300007211 */ /* 0x080fe400078e28ff */
[----:B------:R-:W-:-:S03]  /*2810*/  LEA R48, R2, R3, 0x2 ;  /* 0x0000000302307211 */ /* 0x000fc600078e10ff */
[----:B------:R-:W-:Y:S04]  /*2820*/  STS.128 [R0], R8 ;  /* 0x0000000800007388 */ /* 0x000fe80000000c00 */
[----:B------:R-:W-:Y:S01]  /*2830*/  STS.128 [R0+0x10], R28 ;  /* 0x0000101c00007388 */ /* 0x000fe20000000c00 */
[----:B--2---:R-:W-:Y:S01]  /*2840*/  IMAD R49, R49, UR6, RZ ;  /* 0x0000000631317c24 */ /* 0x004fe2000f8e02ff */
        /* <DEDUP_REMOVED lines=11> */
[----:B------:R-:W5:Y:S04]  /*2900*/  LDS R9, [R48+0x400] ;  /* 0x0004000030097984 */ /* 0x000f680000000800 */
[----:B------:R-:W1:Y:S04]  /*2910*/  LDS R32, [R48+0x1000] ;  /* 0x0010000030207984 */ /* 0x000e680000000800 */
[----:B------:R-:W1:Y:S04]  /*2920*/  LDS R10, [R48+0x600] ;  /* 0x00060000300a7984 */ /* 0x000e680000000800 */
[----:B------:R-:W1:Y:S04]  /*2930*/  LDS R11, [R48+0x800] ;  /* 0x00080000300b7984 */ /* 0x000e680000000800 */
[----:B------:R-:W1:Y:S04]  /*2940*/  LDS R28, [R48+0xa00] ;  /* 0x000a0000301c7984 */ /* 0x000e680000000800 */
[----:B------:R-:W1:Y:S01]  /*2950*/  LDS R31, [R48+0x1200] ;  /* 0x00120000301f7984 */ /* 0x000e620000000800 */
        /* <DEDUP_REMOVED lines=10> */
[----:B-1----:R-:W-:-:S03]  /*2a00*/  FADD.FTZ R9, R9, R32 ;  /* 0x0000002009097221 */ /* 0x002fc60000010000 */
[----:B------:R-:W1:Y:S01]  /*2a10*/  LDS R37, [R48+0x1e00] ;  /* 0x001e000030257984 */ /* 0x000e620000000800 */
[----:B------:R-:W-:-:S03]  /*2a20*/  FADD.FTZ R10, RZ, R10 ;  /* 0x0000000aff0a7221 */ /* 0x000fc60000010000 */
[----:B------:R-:W1:Y:S01]  /*2a30*/  LDS R44, [R48+0x2000] ;  /* 0x00200000302c7984 */ /* 0x000e620000000800 */
[----:B------:R-:W-:-:S03]  /*2a40*/  FADD.FTZ R11, RZ, R11 ;  /* 0x0000000bff0b7221 */ /* 0x000fc60000010000 */
[----:B------:R-:W1:Y:S01]  /*2a50*/  LDS R39, [R48+0x2200] ;  /* 0x0022000030277984 */ /* 0x000e620000000800 */
[----:B------:R-:W-:-:S03]  /*2a60*/  FADD.FTZ R28, RZ, R28 ;  /* 0x0000001cff1c7221 */ /* 0x000fc60000010000 */
[----:B------:R-:W-:Y:S01]  /*2a70*/  LDS R2, [R48+0x2400] ;  /* 0x0024000030027984 */ /* 0x000fe20000000800 */
[----:B------:R-:W-:-:S03]  /*2a80*/  FADD.FTZ R10, R10, R31 ;  /* 0x0000001f0a0a7221 */ /* 0x000fc60000010000 */
        /* <DEDUP_REMOVED lines=8> */
[----:B----4-:R-:W-:Y:S01]  /*2b10*/  FADD.FTZ R8, R8, R35 ;  /* 0x0000002308087221 */ /* 0x010fe20000010000 */
[----:B------:R-:W-:Y:S01]  /*2b20*/  BAR.SYNC.DEFER_BLOCKING 0x0 ;  /* 0x0000000000007b1d */ /* 0x000fe20000010000 */
[----:B-----5:R-:W-:Y:S01]  /*2b30*/  FADD.FTZ R9, R9, R38 ;  /* 0x0000002609097221 */ /* 0x020fe20000010000 */
[----:B-1----:R-:W-:Y:S01]  /*2b40*/  FADD.FTZ R10, R10, R37 ;  /* 0x000000250a0a7221 */ /* 0x002fe20000010000 */
        /* <DEDUP_REMOVED lines=8> */
[----:B--2---:R-:W-:-:S03]  /*2bd0*/  FADD.FTZ R11, R11, R30 ;  /* 0x0000001e0b0b7221 */ /* 0x004fc60000010000 */
[----:B------:R0:W-:Y:S01]  /*2be0*/  STS.128 [R0+0x410], R20 ;  /* 0x0004101400007388 */ /* 0x0001e20000000c00 */
[----:B---3--:R-:W-:-:S03]  /*2bf0*/  FADD.FTZ R29, R28, R29 ;  /* 0x0000001d1c1d7221 */ /* 0x008fc60000010000 */
[----:B------:R-:W-:Y:S01]  /*2c00*/  STS.128 [R0+0x800], R24 ;  /* 0x0008001800007388 */ /* 0x000fe20000000c00 */
[----:B-1----:R-:W-:Y:S01]  /*2c10*/  FADD.FTZ R7, R3, R2 ;  /* 0x0000000203077221 */ /* 0x002fe20000010000 */
[----:B------:R-:W-:Y:S02]  /*2c20*/  SHF.L.U32 R3, R49, 0x2, RZ ;  /* 0x0000000231037819 */ /* 0x000fe400000006ff */
[----:B------:R-:W-:Y:S01]  /*2c30*/  STS.128 [R0+0x810], R40 ;  /* 0x0008102800007388 */ /* 0x000fe20000000c00 */
[----:B------:R-:W-:Y:S01]  /*2c40*/  BAR.SYNC.DEFER_BLOCKING 0x0 ;  /* 0x0000000000007b1d */ /* 0x000fe20000010000 */
[----:B0-----:R-:W-:Y:S02]  /*2c50*/  IADD3.X R20, RZ, RZ, RZ, P0, !PT ;  /* 0x000000ffff147210 */ /* 0x001fe400007fe4ff */
[----:B------:R-:W-:Y:S02]  /*2c60*/  IADD3 R2, P0, R3, UR6, RZ ;  /* 0x0000000603027c10 */ /* 0x000fe4000ff1e0ff */
        /* <DEDUP_REMOVED lines=65> */
.L_x_1409:
        /* <DEDUP_REMOVED lines=8> */
.L_x_1412:
[----:B------:R-:W-:Y:S05]  /*3100*/  BSYNC B2 ;  /* 0x0000000000027941 */ /* 0x000fea0003800000 */
.L_x_1411:
        /* <DEDUP_REMOVED lines=8> */
.L_x_1413:
[----:B------:R-:W-:Y:S01]  /*3190*/  FADD.FTZ R3, R100, R3 ;  /* 0x0000000364037221 */ /* 0x000fe20000010000 */
[----:B------:R-:W-:-:S04]  /*31a0*/  HFMA2.MMA R177, -RZ, RZ, 0, 1.1920928955078125e-07 ;  /* 0x00000002ffb17435 */ /* 0x000fc800000001ff */
[----:B------:R-:W-:Y:S02]  /*31b0*/  MOV R178, R3 ;  /* 0x0000000300b27202 */ /* 0x000fe40000000f00 */
[----:B------:R-:W-:-:S07]  /*31c0*/  MOV R107, R176 ;  /* 0x000000b0006b7202 */ /* 0x000fce0000000f00 */
[----:B------:R-:W-:Y:S05]  /*31d0*/  WARPSYNC.COLLECTIVE R173, `(.L_x_1414) ;  /* 0x00000000ad087348 */ /* 0x000fea0003c00000 */
[----:B------:R0:W1:Y:S02]  /*31e0*/  SHFL.BFLY P1, R176, R178, R177, R182 ;  /* 0x0c0000b1b2b07389 */ /* 0x00006400000200b6 */
[----:B01----:R-:W-:Y:S01]  /*31f0*/  ENDCOLLECTIVE ;  /* 0x000000000000791b */ /* 0x003fe20003800000 */
.L_x_1414:
[----:B------:R-:W-:-:S05]  /*3200*/  FADD.FTZ R107, R102, R107 ;  /* 0x0000006b666b7221 */ /* 0x000fca0000010000 */
[----:B------:R-:W-:Y:S02]  /*3210*/  MOV R178, R107 ;  /* 0x0000006b00b27202 */ /* 0x000fe40000000f00 */
[----:B------:R-:W-:-:S07]  /*3220*/  MOV R170, R176 ;  /* 0x000000b000aa7202 */ /* 0x000fce0000000f00 */
[----:B------:R-:W-:Y:S05]  /*3230*/  WARPSYNC.COLLECTIVE R173, `(.L_x_1415) ;  /* 0x00000000ad087348 */ /* 0x000fea0003c00000 */
[----:B------:R0:W1:Y:S02]  /*3240*/  SHFL.BFLY P1, R176, R178, R177, R182 ;  /* 0x0c0000b1b2b07389 */ /* 0x00006400000200b6 */
[----:B01----:R-:W-:Y:S01]  /*3250*/  ENDCOLLECTIVE ;  /* 0x000000000000791b */ /* 0x003fe20003800000 */
.L_x_1415:
        /* <DEDUP_REMOVED lines=8> */
.L_x_1416:
[----:B------:R-:W-:Y:S01]  /*32e0*/  FADD.FTZ R172, R107, R172 ;  /* 0x000000ac6bac7221 */ /* 0x000fe20000010000 */
[----:B------:R-:W-:-:S04]  /*32f0*/  MOV R107, R165 ;  /* 0x000000a5006b7202 */ /* 0x000fc80000000f00 */
[----:B------:R-:W-:Y:S02]  /*3300*/  MOV R178, R172 ;  /* 0x000000ac00b27202 */ /* 0x000fe40000000f00 */
[----:B------:R-:W-:-:S07]  /*3310*/  MOV R109, R176 ;  /* 0x000000b0006d7202 */ /* 0x000fce0000000f00 */
[----:B------:R-:W-:Y:S05]  /*3320*/  WARPSYNC.COLLECTIVE R173, `(.L_x_1417) ;  /* 0x00000000ad087348 */ /* 0x000fea0003c00000 */
[----:B------:R0:W1:Y:S02]  /*3330*/  SHFL.BFLY P1, R176, R178, R177, R182 ;  /* 0x0c0000b1b2b07389 */ /* 0x00006400000200b6 */
[----:B01----:R-:W-:Y:S01]  /*3340*/  ENDCOLLECTIVE ;  /* 0x000000000000791b */ /* 0x003fe20003800000 */
.L_x_1417:
[----:B------:R-:W-:Y:S01]  /*3350*/  FADD.FTZ R109, R170, R109 ;  /* 0x0000006daa6d7221 */ /* 0x000fe20000010000 */
[----:B------:R-:W-:-:S04]  /*3360*/  HFMA2.MMA R177, -RZ, RZ, 0, 4.76837158203125e-07 ;  /* 0x00000008ffb17435 */ /* 0x000fc800000001ff */
[----:B------:R-:W-:Y:S02]  /*3370*/  MOV R178, R109 ;  /* 0x0000006d00b27202 */ /* 0x000fe40000000f00 */
[----:B------:R-:W-:-:S07]  /*3380*/  MOV R167, R176 ;  /* 0x000000b000a77202 */ /* 0x000fce0000000f00 */
[----:B------:R-:W-:Y:S05]  /*3390*/  WARPSYNC.COLLECTIVE R173, `(.L_x_1418) ;  /* 0x00000000ad087348 */ /* 0x000fea0003c00000 */
[----:B------:R0:W1:Y:S02]  /*33a0*/  SHFL.BFLY P1, R176, R178, R177, R182 ;  /* 0x0c0000b1b2b07389 */ /* 0x00006400000200b6 */
[----:B01----:R-:W-:Y:S01]  /*33b0*/  ENDCOLLECTIVE ;  /* 0x000000000000791b */ /* 0x003fe20003800000 */
.L_x_1418:
[----:B------:R-:W-:-:S05]  /*33c0*/  FADD.FTZ R167, R172, R167 ;  /* 0x000000a7aca77221 */ /* 0x000fca0000010000 */
[----:B------:R-:W-:Y:S02]  /*33d0*/  MOV R178, R167 ;  /* 0x000000a700b27202 */ /* 0x000fe40000000f00 */
[----:B------:R-:W-:-:S07]  /*33e0*/  MOV R100, R176 ;  /* 0x000000b000647202 */ /* 0x000fce0000000f00 */
[----:B------:R-:W-:Y:S05]  /*33f0*/  WARPSYNC.COLLECTIVE R173, `(.L_x_1419) ;  /* 0x00000000ad087348 */ /* 0x000fea0003c00000 */
[----:B------:R0:W1:Y:S02]  /*3400*/  SHFL.BFLY P1, R176, R178, R177, R182 ;  /* 0x0c0000b1b2b07389 */ /* 0x00006400000200b6 */
[----:B01----:R-:W-:Y:S01]  /*3410*/  ENDCOLLECTIVE ;  /* 0x000000000000791b */ /* 0x003fe20003800000 */
.L_x_1419:
        /* <DEDUP_REMOVED lines=9> */
.L_x_1420:
[----:B------:R-:W-:Y:S01]  /*34b0*/  FADD.FTZ R171, R167, R102 ;  /* 0x00000066a7ab7221 */ /* 0x000fe20000010000 */
[----:B------:R-:W-:-:S04]  /*34c0*/  MOV R102, R162 ;  /* 0x000000a200667202 */ /* 0x000fc80000000f00 */
[----:B------:R-:W-:Y:S02]  /*34d0*/  MOV R178, R171 ;  /* 0x000000ab00b27202 */ /* 0x000fe40000000f00 */
[----:B------:R-:W-:-:S07]  /*34e0*/  MOV R174, R176 ;  /* 0x000000b000ae7202 */ /* 0x000fce0000000f00 */
[----:B------:R-:W-:Y:S05]  /*34f0*/  WARPSYNC.COLLECTIVE R173, `(.L_x_1421) ;  /* 0x00000000ad087348 */ /* 0x000fea0003c00000 */
[----:B------:R0:W1:Y:S02]  /*3500*/  SHFL.BFLY P1, R176, R178, R177, R182 ;  /* 0x0c0000b1b2b07389 */ /* 0x00006400000200b6 */
[----:B01----:R-:W-:Y:S01]  /*3510*/  ENDCOLLECTIVE ;  /* 0x000000000000791b */ /* 0x003fe20003800000 */
.L_x_1421:
[----:B------:R-:W-:Y:S05]  /*3520*/  BRA `(.L_x_1422) ;  /* 0xffffffe000447947 */ /* 0x000fea000383ffff */
.L_x_1423:
        /* <DEDUP_REMOVED lines=13> */
.L_x_3481:


//--------------------- .text._ZN10layer_norm31ln_parallel_residual_bwd_kernelINS_13Kernel_traitsIf13__nv_bfloat16fS2_fjLj768ELj1ELj4ELj1ELj16ENS_18Kernel_traits_baseILj768EfS2_fS2_fjLj128EEEEELb1ELb0ELb0EEEvNS_9BwdParamsE --------------------------
	.section	.text._ZN10layer_norm31ln_parallel_residual_bwd_kernelINS_13Kernel_traitsIf13__nv_bfloat16fS2_fjLj768ELj1ELj4ELj1ELj16ENS_18Kernel_traits_baseILj768EfS2_fS2_fjLj128EEEEELb1ELb0ELb0EEEvNS_9BwdParamsE,"ax",@progbits
	.align	128
        .global         _ZN10layer_norm31ln_parallel_residual_bwd_kernelINS_13Kernel_traitsIf13__nv_bfloat16fS2_fjLj768ELj1ELj4ELj1ELj16ENS_18Kernel_traits_baseILj768EfS2_fS2_fjLj128EEEEELb1ELb0ELb0EEEvNS_9BwdParamsE
        .type           _ZN10layer_norm31ln_parallel_residual_bwd_kernelINS_13Kernel_traitsIf13__nv_bfloat16fS2_fjLj768ELj1ELj4ELj1ELj16ENS_18Kernel_traits_baseILj768EfS2_fS2_fjLj128EEEEELb1ELb0ELb0EEEvNS_9BwdParamsE,@function
        .size           _ZN10layer_norm31ln_parallel_residual_bwd_kernelINS_13Kernel_traitsIf13__nv_bfloat16fS2_fjLj768ELj1ELj4ELj1ELj16ENS_18Kernel_traits_baseILj768EfS2_fS2_fjLj128EEEEELb1ELb0ELb0EEEvNS_9BwdParamsE,(.L_x_3482 - _ZN10layer_norm31ln_parallel_residual_bwd_kernelINS_13Kernel_traitsIf13__nv_bfloat16fS2_fjLj768ELj1ELj4ELj1ELj16ENS_18Kernel_traits_baseILj768EfS2_fS2_fjLj128EEEEELb1ELb0ELb0EEEvNS_9BwdParamsE)
        .other          _ZN10layer_norm31ln_parallel_residual_bwd_kernelINS_13Kernel_traitsIf13__nv_bfloat16fS2_fjLj768ELj1ELj4ELj1ELj16ENS_18Kernel_traits_baseILj768EfS2_fS2_fjLj128EEEEELb1ELb0ELb0EEEvNS_9BwdParamsE,@"STO_CUDA_ENTRY STV_DEFAULT"
_ZN10layer_norm31ln_parallel_residual_bwd_kernelINS_13Kernel_traitsIf13__nv_bfloat16fS2_fjLj768ELj1ELj4ELj1ELj16ENS_18Kernel_traits_baseILj768EfS2_fS2_fjLj128EEEEELb1ELb0ELb0EEEvNS_9BwdParamsE:
.text._ZN10layer_norm31ln_parallel_residual_bwd_kernelINS_13Kernel_traitsIf13__nv_bfloat16fS2_fjLj768ELj1ELj4ELj1ELj16ENS_18Kernel_traits_baseILj768EfS2_fS2_fjLj128EEEEELb1ELb0ELb0EEEvNS_9BwdParamsE:
[----:B------:R-:W0:Y:S01]  /*0000*/  LDC R1, c[0x0][0x28] ;  /* 0x00000a00ff017b82 */ /* 0x000e220000000800 */
[----:B------:R-:W1:Y:S01]  /*0010*/  S2R R18, SR_TID.X ;  /* 0x0000000000127919 */ /* 0x000e620000002100 */
[----:B------:R-:W-:Y:S01]  /*0020*/  ULDC UR4, c[0x0][0x218] ;  /* 0x0000860000047ab9 */ /* 0x000fe20000000800 */
[----:B0-----:R-:W-:Y:S01]  /*0030*/  IADD3 R1, R1, -0x38, RZ ;  /* 0xffffffc801017810 */ /* 0x001fe20007ffe0ff */
[----:B------:R-:W-:Y:S01]  /*0040*/  ULDC UR6, c[0x0][0x214] ;  /* 0x0000850000067ab9 */ /* 0x000fe20000000800 */
[----:B------:R-:W-:Y:S01]  /*0050*/  MOV R2, UR4 ;  /* 0x0000000400027c02 */ /* 0x000fe20008000f00 */
[----:B------:R-:W-:Y:S01]  /*0060*/  ULDC.64 UR4, c[0x0][0x208] ;  /* 0x0000820000047ab9 */ /* 0x000fe20000000a00 */
[----:B------:R-:W-:Y:S01]  /*0070*/  ULDC UR15, c[0x0][0x298] ;  /* 0x0000a600000f7ab9 */ /* 0x000fe20000000800 */
[----:B------:R-:W-:Y:S01]  /*0080*/  ULDC UR22, c[0x0][0x218] ;  /* 0x0000860000167ab9 */ /* 0x000fe20000000800 */
[----:B------:R-:W-:Y:S01]  /*0090*/  SHF.R.S32.HI R0, RZ, 0x1f, R2 ;  /* 0x0000001fff007819 */ /* 0x000fe20000011402 */
[----:B------:R0:W-:Y:S01]  /*00a0*/  STL [R1+0x2c], R2 ;  /* 0x00002c0201007387 */ /* 0x0001e20000100800 */
[----:B------:R-:W-:Y:S01]  /*00b0*/  ULDC UR14, c[0x0][0x290] ;  /* 0x0000a400000e7ab9 */ /* 0x000fe20000000800 */
[----:B------:R-:W-:Y:S01]  /*00c0*/  ULDC.64 UR8, c[0x0][0x2c8] ;  /* 0x0000b20000087ab9 */ /* 0x000fe20000000a00 */
[----:B------:R-:W-:Y:S01]  /*00d0*/  LEA.HI R0, R0, R2, RZ, 0x3 ;  /* 0x0000000200007211 */ /* 0x000fe200078f18ff */
[----:B------:R-:W-:Y:S01]  /*00e0*/  ULDC.64 UR12, c[0x0][0x300] ;  /* 0x0000c000000c7ab9 */ /* 0x000fe20000000a00 */
[----:B------:R-:W-:Y:S01]  /*00f0*/  ULDC.64 UR10, c[0x0][0x238] ;  /* 0x00008e00000a7ab9 */ /* 0x000fe20000000a00 */
[----:B------:R-:W-:Y:S01]  /*0100*/  ULDC.64 UR16, c[0x0][0x308] ;  /* 0x0000c20000107ab9 */ /* 0x000fe20000000a00 */
[----:B-1----:R-:W-:-:S02]  /*0110*/  LOP3.LUT R3, R18, 0x1f, RZ, 0xc, !PT ;  /* 0x0000001f12037812 */ /* 0x002fc400078e0cff */
[----:B------:R-:W-:Y:S02]  /*0120*/  LOP3.LUT R19, R18, 0x1f, RZ, 0xc0, !PT ;  /* 0x0000001f12137812 */ /* 0x000fe400078ec0ff */
[----:B------:R-:W-:-:S04]  /*0130*/  LEA.HI.SX32 R0, R0, R3, 0x1d ;  /* 0x0000000300007211 */ /* 0x000fc800078feaff */
[C---:B------:R-:W-:Y:S02]  /*0140*/  LOP3.LUT P0, RZ, R0.reuse, 0xffffffe0, RZ, 0xc0, !PT ;  /* 0xffffffe000ff7812 */ /* 0x040fe4000780c0ff */
[C---:B------:R-:W-:Y:S02]  /*0150*/  ISETP.GE.U32.AND P1, PT, R0.reuse, 0x40, PT ;  /* 0x000000400000780c */ /* 0x040fe40003f26070 */
[----:B------:R-:W-:-:S04]  /*0160*/  ISETP.GE.U32.AND P2, PT, R0, 0x60, PT ;  /* 0x000000600000780c */ /* 0x000fc80003f46070 */
[----:B------:R-:W-:-:S05]  /*0170*/  P2R R0, PR, RZ, 0x4 ;  /* 0x00000004ff007803 */ /* 0x000fca0000000000 */
[----:B0-----:R-:W0:Y:S01]  /*0180*/  @P0 LDC.64 R2, c[0x0][0x260] ;  /* 0x00009800ff020b82 */ /* 0x001e220000000a00 */
[----:B------:R1:W-:Y:S07]  /*0190*/  STL [R1+0x30], R0 ;  /* 0x0000300001007387 */ /* 0x0003ee0000100800 */
[----:B------:R-:W2:Y:S08]  /*01a0*/  @P0 LDC.64 R4, c[0x0][0x268] ;  /* 0x00009a00ff040b82 */ /* 0x000eb00000000a00 */
[----:B------:R-:W3:Y:S08]  /*01b0*/  @P1 LDC.64 R6, c[0x0][0x260] ;  /* 0x00009800ff061b82 */ /* 0x000ef00000000a00 */
[----:B------:R-:W4:Y:S01]  /*01c0*/  @P1 LDC.64 R8, c[0x0][0x268] ;  /* 0x00009a00ff081b82 */ /* 0x000f220000000a00 */
[----:B0-----:R-:W-:-:S05]  /*01d0*/  @P0 IMAD.WIDE.U32 R2, R19, 0x20, R2 ;  /* 0x0000002013020825 */ /* 0x001fca00078e0002 */
[----:B------:R-:W5:Y:S01]  /*01e0*/  @P0 LDG.E.128 R176, desc[UR4][R2.64] ;  /* 0x0000000402b00981 */ /* 0x000f62000c1e1d00 */
[C---:B--2---:R-:W-:Y:S01]  /*01f0*/  @P0 IMAD.WIDE.U32 R4, R19.reuse, 0x20, R4 ;  /* 0x0000002013040825 */ /* 0x044fe200078e0004 */
[----:B------:R-:W-:Y:S02]  /*0200*/  @P0 LOP3.LUT R19, R19, 0x20, RZ, 0xfc, !PT ;  /* 0x0000002013130812 */ /* 0x000fe400078efcff */
[----:B------:R0:W5:Y:S01]  /*0210*/  @P0 LDG.E.128 R172, desc[UR4][R2.64+0x10] ;  /* 0x0000100402ac0981 */ /* 0x000162000c1e1d00 */
[----:B------:R-:W2:Y:S03]  /*0220*/  @P2 LDC.64 R14, c[0x0][0x260] ;  /* 0x00009800ff0e2b82 */ /* 0x000ea60000000a00 */
[----:B------:R0:W5:Y:S01]  /*0230*/  @P0 LDG.E.128 R168, desc[UR4][R4.64] ;  /* 0x0000000404a80981 */ /* 0x000162000c1e1d00 */
[----:B---3--:R-:W-:-:S03]  /*0240*/  @P1 IMAD.WIDE.U32 R10, R19, 0x20, R6 ;  /* 0x00000020130a1825 */ /* 0x008fc600078e0006 */
[----:B------:R3:W5:Y:S01]  /*0250*/  @P0 LDG.E.128 R164, desc[UR4][R4.64+0x10] ;  /* 0x0000100404a40981 */ /* 0x000762000c1e1d00 */
[----:B------:R-:W3:Y:S03]  /*0260*/  @P2 LDC.64 R16, c[0x0][0x268] ;  /* 0x00009a00ff102b82 */ /* 0x000ee60000000a00 */
[----:B------:R0:W5:Y:S01]  /*0270*/  @P1 LDG.E.128 R160, desc[UR4][R10.64] ;  /* 0x000000040aa01981 */ /* 0x000162000c1e1d00 */
[C---:B----4-:R-:W-:Y:S01]  /*0280*/  @P1 IMAD.WIDE.U32 R12, R19.reuse, 0x20, R8 ;  /* 0x00000020130c1825 */ /* 0x050fe200078e0008 */
[----:B------:R-:W-:Y:S02]  /*0290*/  @P1 IADD3 R19, R19, 0x20, RZ ;  /* 0x0000002013131810 */ /* 0x000fe40007ffe0ff */
[----:B------:R4:W5:Y:S04]  /*02a0*/  @P1 LDG.E.128 R156, desc[UR4][R10.64+0x10] ;  /* 0x000010040a9c1981 */ /* 0x000968000c1e1d00 */
[----:B------:R4:W5:Y:S04]  /*02b0*/  @P1 LDG.E.128 R152, desc[UR4][R12.64] ;  /* 0x000000040c981981 */ /* 0x000968000c1e1d00 */
[----:B------:R4:W5:Y:S01]  /*02c0*/  @P1 LDG.E.128 R148, desc[UR4][R12.64+0x10] ;  /* 0x000010040c941981 */ /* 0x000962000c1e1d00 */
[----:B0-----:R-:W0:Y:S01]  /*02d0*/  S2R R3, SR_CTAID.X ;  /* 0x0000000000037919 */ /* 0x001e220000002500 */
[----:B-1----:R-:W-:Y:S01]  /*02e0*/  SHF.R.U32.HI R0, RZ, 0x5, R18 ;  /* 0x00000005ff007819 */ /* 0x002fe20000011612 */
[----:B--2---:R-:W-:-:S04]  /*02f0*/  @P2 IMAD.WIDE.U32 R6, R19, 0x20, R14 ;  /* 0x0000002013062825 */ /* 0x004fc800078e000e */
[----:B---3--:R-:W-:Y:S01]  /*0300*/  @P2 IMAD.WIDE.U32 R8, R19, 0x20, R16 ;  /* 0x0000002013082825 */ /* 0x008fe200078e0010 */
[----:B------:R4:W5:Y:S04]  /*0310*/  @P2 LDG.E.128 R144, desc[UR4][R6.64] ;  /* 0x0000000406902981 */ /* 0x000968000c1e1d00 */
[----:B------:R4:W5:Y:S04]  /*0320*/  @P2 LDG.E.128 R140, desc[UR4][R6.64+0x10] ;  /* 0x00001004068c2981 */ /* 0x000968000c1e1d00 */
[----:B------:R4:W5:Y:S04]  /*0330*/  @P2 LDG.E.128 R136, desc[UR4][R8.64] ;  /* 0x0000000408882981 */ /* 0x000968000c1e1d00 */
[----:B------:R4:W5:Y:S01]  /*0340*/  @P2 LDG.E.128 R132, desc[UR4][R8.64+0x10] ;  /* 0x0000100408842981 */ /* 0x000962000c1e1d00 */
[----:B0-----:R-:W-:-:S04]  /*0350*/  LEA R0, R3, R0, 0x2 ;  /* 0x0000000003007211 */ /* 0x001fc800078e10ff */
[----:B------:R-:W-:Y:S01]  /*0360*/  ISETP.GE.AND P2, PT, R0, UR6, PT ;  /* 0x0000000600007c0c */ /* 0x000fe2000bf46270 */
[----:B------:R-:W-:Y:S01]  /*0370*/  ULDC.64 UR6, c[0x0][0x240] ;  /* 0x0000900000067ab9 */ /* 0x000fe20000000a00 */
        /* <DEDUP_REMOVED lines=49> */
[----:B----4-:R-:W-:Y:S06]  /*0690*/  @P2 BRA `(.L_x_1425) ;  /* 0x0000003400682947 */ /* 0x010fec0003800000 */
[----:B------:R-:W-:-:S11]  /*06a0*/  HFMA2.MMA R129, -RZ, RZ, 0, 0 ;  /* 0x00000000ff817435 */ /* 0x000fd600000001ff */
.L_x_1439:
[----:B0-----:R-:W0:Y:S08]  /*06b0*/  LDC.64 R200, c[0x0][0x250] ;  /* 0x00009400ffc87b82 */ /* 0x001e300000000a00 */
[----:B------:R-:W1:Y:S01]  /*06c0*/  LDC.64 R2, c[0x0][0x258] ;  /* 0x00009600ff027b82 */ /* 0x000e620000000a00 */
[----:B0-----:R-:W-:-:S05]  /*06d0*/  IMAD.WIDE R200, R0, 0x4, R200 ;  /* 0x0000000400c87825 */ /* 0x001fca00078e02c8 */
[----:B-----5:R-:W5:Y:S01]  /*06e0*/  LDG.E R241, desc[UR4][R200.64] ;  /* 0x00000004c8f17981 */ /* 0x020f62000c1e1900 */
[----:B------:R-:W0:Y:S01]  /*06f0*/  S2R R204, SR_TID.X ;  /* 0x0000000000cc7919 */ /* 0x000e220000002100 */
[----:B------:R-:W-:Y:S02]  /*0700*/  IMAD.U32 R202, RZ, RZ, UR22 ;  /* 0x00000016ffca7e24 */ /* 0x000fe4000f8e00ff */
[----:B-1----:R-:W-:-:S03]  /*0710*/  IMAD.WIDE R2, R0, 0x4, R2 ;  /* 0x0000000400027825 */ /* 0x002fc600078e0202 */
[----:B------:R1:W-:Y:S01]  /*0720*/  STL [R1+0x2c], R202 ;  /* 0x00002cca01007387 */ /* 0x0003e20000100800 */
[----:B------:R-:W-:Y:S03]  /*0730*/  BSSY B1, `(.L_x_1426) ;  /* 0x0000096000017945 */ /* 0x000fe60003800000 */
[----:B------:R2:W5:Y:S01]  /*0740*/  LDG.E R2, desc[UR4][R2.64] ;  /* 0x0000000402027981 */ /* 0x000562000c1e1900 */
[----:B-1----:R-:W-:-:S05]  /*0750*/  IMAD R202, R0, R202, RZ ;  /* 0x000000ca00ca7224 */ /* 0x002fca00078e02ff */
[----:B------:R-:W-:-:S04]  /*0760*/  SHF.R.S32.HI R203, RZ, 0x1f, R202 ;  /* 0x0000001fffcb7819 */ /* 0x000fc800000114ca */
[----:B------:R-:W-:Y:S02]  /*0770*/  LEA.HI R203, R203, R202, RZ, 0x3 ;  /* 0x000000cacbcb7211 */ /* 0x000fe400078f18ff */
[----:B0-----:R-:W-:-:S04]  /*0780*/  LOP3.LUT R204, R204, 0x1f, RZ, 0xc0, !PT ;  /* 0x0000001fcccc7812 */ /* 0x001fc800078ec0ff */
[----:B--2---:R-:W-:Y:S02]  /*0790*/  LEA.HI.SX32 R3, R203, R204, 0x1d ;  /* 0x000000cccb037211 */ /* 0x004fe400078feaff */
[----:B------:R-:W-:Y:S02]  /*07a0*/  MOV R234, RZ ;  /* 0x000000ff00ea7202 */ /* 0x000fe40000000f00 */
[----:B------:R-:W-:Y:S02]  /*07b0*/  MOV R236, RZ ;  /* 0x000000ff00ec7202 */ /* 0x000fe40000000f00 */
[----:B------:R-:W-:Y:S01]  /*07c0*/  MOV R235, R3 ;  /* 0x0000000300eb7202 */ /* 0x000fe20000000f00 */
[----:B---3--:R-:W-:Y:S06]  /*07d0*/  @!P0 BRA `(.L_x_1427) ;  /* 0x00000008002c8947 */ /* 0x008fec0003800000 */
[----:B------:R-:W0:Y:S01]  /*07e0*/  LDC.64 R208, c[0x0][0x2c0] ;  /* 0x0000b000ffd07b82 */ /* 0x000e220000000a00 */
[----:B------:R-:W-:-:S07]  /*07f0*/  LEA R204, P2, R3, UR10, 0x5 ;  /* 0x0000000a03cc7c11 */ /* 0x000fce000f8428ff */
[----:B------:R-:W1:Y:S01]  /*0800*/  LDC.64 R212, c[0x0][0x2b8] ;  /* 0x0000ae00ffd47b82 */ /* 0x000e620000000a00 */
[----:B------:R-:W-:Y:S02]  /*0810*/  LEA.HI.X R205, R3, UR11, RZ, 0x5, P2 ;  /* 0x0000000b03cd7c11 */ /* 0x000fe400090f2cff */
[----:B------:R-:W-:-:S03]  /*0820*/  ISETP.NE.U32.AND P3, PT, RZ, UR12, PT ;  /* 0x0000000cff007c0c */ /* 0x000fc6000bf65070 */
[----:B------:R-:W2:Y:S01]  /*0830*/  LDG.E.128 R200, desc[UR4][R204.64] ;  /* 0x00000004ccc87981 */ /* 0x000ea2000c1e1d00 */
[----:B------:R-:W-:Y:S01]  /*0840*/  ISETP.NE.AND.EX P3, PT, RZ, UR13, PT, P3 ;  /* 0x0000000dff007c0c */ /* 0x000fe2000bf65330 */
[----:B------:R-:W3:Y:S01]  /*0850*/  LDC.U8 R246, c[0x0][0x2a0] ;  /* 0x0000a800fff67b82 */ /* 0x000ee20000000000 */
[C---:B0-----:R-:W-:Y:S01]  /*0860*/  IMAD.WIDE.U32 R208, R3.reuse, 0x10, R208 ;  /* 0x0000001003d07825 */ /* 0x041fe200078e00d0 */
[----:B------:R-:W4:Y:S10]  /*0870*/  LDG.E.128 R204, desc[UR4][R204.64+0x10] ;  /* 0x00001004cccc7981 */ /* 0x000f34000c1e1d00 */
[----:B------:R-:W0:Y:S01]  /*0880*/  @P3 LDC.64 R10, c[0x0][0x248] ;  /* 0x00009200ff0a3b82 */ /* 0x000e220000000a00 */
[----:B------:R-:W4:Y:S01]  /*0890*/  LDG.E.128 R208, desc[UR4][R208.64] ;  /* 0x00000004d0d07981 */ /* 0x000f22000c1e1d00 */
[----:B-1----:R-:W-:-:S06]  /*08a0*/  IMAD.WIDE.U32 R212, R3, 0x10, R212 ;  /* 0x0000001003d47825 */ /* 0x002fcc00078e00d4 */
[----:B------:R-:W4:Y:S01]  /*08b0*/  LDG.E.128 R212, desc[UR4][R212.64] ;  /* 0x00000004d4d47981 */ /* 0x000f22000c1e1d00 */
[----:B------:R-:W-:Y:S02]  /*08c0*/  ISETP.NE.U32.AND P2, PT, RZ, UR8, PT ;  /* 0x00000008ff007c0c */ /* 0x000fe4000bf45070 */
[C---:B------:R-:W-:Y:S02]  /*08d0*/  SHF.L.U32 R219, R3.reuse, 0x3, RZ ;  /* 0x0000000303db7819 */ /* 0x040fe400000006ff */
[----:B------:R-:W-:Y:S02]  /*08e0*/  ISETP.NE.AND.EX P2, PT, RZ, UR9, PT, P2 ;  /* 0x00000009ff007c0c */ /* 0x000fe4000bf45320 */
[----:B------:R-:W-:Y:S02]  /*08f0*/  SHF.L.U64.HI R218, R3, 0x3, RZ ;  /* 0x0000000303da7819 */ /* 0x000fe400000102ff */
[----:B0-----:R-:W-:-:S05]  /*0900*/  @P3 IADD3 R10, P4, R219, R10, RZ ;  /* 0x0000000adb0a3210 */ /* 0x001fca0007f9e0ff */
[----:B------:R-:W-:-:S05]  /*0910*/  @P3 IMAD.X R11, R218, 0x1, R11, P4 ;  /* 0x00000001da0b3824 */ /* 0x000fca00020e060b */
[----:B------:R0:W5:Y:S02]  /*0920*/  @P3 LDG.E.64 R12, desc[UR4][R10.64] ;  /* 0x000000040a0c3981 */ /* 0x000164000c1e1b00 */
[----:B0-----:R-:W-:-:S04]  /*0930*/  @P2 LEA R10, P3, R3, UR8, 0x5 ;  /* 0x00000008030a2c11 */ /* 0x001fc8000f8628ff */
[----:B------:R-:W-:-:S05]  /*0940*/  @P2 LEA.HI.X R11, R3, UR9, RZ, 0x5, P3 ;  /* 0x00000009030b2c11 */ /* 0x000fca00098f2cff */
[----:B------:R-:W5:Y:S04]  /*0950*/  @P2 LDG.E.128 R32, desc[UR4][R10.64] ;  /* 0x000000040a202981 */ /* 0x000f68000c1e1d00 */
[----:B------:R0:W5:Y:S02]  /*0960*/  @P2 LDG.E.128 R28, desc[UR4][R10.64+0x10] ;  /* 0x000010040a1c2981 */ /* 0x000164000c1e1d00 */
[----:B0-----:R-:W-:-:S04]  /*0970*/  IADD3 R10, P2, R219, UR6, RZ ;  /* 0x00000006db0a7c10 */ /* 0x001fc8000ff5e0ff */
[----:B------:R-:W-:-:S06]  /*0980*/  IADD3.X R11, R218, UR7, RZ, P2, !PT ;  /* 0x00000007da0b7c10 */ /* 0x000fcc00097fe4ff */
[----:B------:R-:W5:Y:S01]  /*0990*/  LDG.E.64 R10, desc[UR4][R10.64] ;  /* 0x000000040a0a7981 */ /* 0x000f62000c1e1b00 */
[----:B---3--:R-:W-:-:S04]  /*09a0*/  ISETP.NE.AND P2, PT, R246, RZ, PT ;  /* 0x000000fff600720c */ /* 0x008fc80003f45270 */
[----:B-----5:R-:W-:-:S05]  /*09b0*/  FSEL R218, R241, RZ, !P2 ;  /* 0x000000fff1da7208 */ /* 0x020fca0005000000 */
[----:B--2---:R-:W-:-:S04]  /*09c0*/  FADD.FTZ R200, R200, -R218 ;  /* 0x800000dac8c87221 */ /* 0x004fc80000010000 */
[----:B------:R-:W-:Y:S01]  /*09d0*/  FMUL.FTZ R227, R2, R200 ;  /* 0x000000c802e37220 */ /* 0x000fe20000410000 */
[----:B------:R-:W-:Y:S01]  /*09e0*/  FADD.FTZ R201, R201, -R218 ;  /* 0x800000dac9c97221 */ /* 0x000fe20000010000 */
[C---:B----4-:R-:W-:Y:S02]  /*09f0*/  SHF.L.U32 R225, R208.reuse, 0x10, RZ ;  /* 0x00000010d0e17819 */ /* 0x050fe400000006ff */
[----:B------:R-:W-:-:S03]  /*0a00*/  PRMT R208, R208, 0x7632, R208 ;  /* 0x00007632d0d07816 */ /* 0x000fc600000000d0 */
[----:B------:R-:W-:Y:S01]  /*0a10*/  FMUL.FTZ R235, R168, R225 ;  /* 0x000000e1a8eb7220 */ /* 0x000fe20000410000 */
[C---:B------:R-:W-:Y:S02]  /*0a20*/  SHF.L.U32 R219, R212.reuse, 0x10, RZ ;  /* 0x00000010d4db7819 */ /* 0x040fe400000006ff */
[----:B------:R-:W-:Y:S01]  /*0a30*/  PRMT R212, R212, 0x7632, R212 ;  /* 0x00007632d4d47816 */ /* 0x000fe200000000d4 */
[----:B------:R-:W-:Y:S01]  /*0a40*/  FADD.FTZ R202, R202, -R218 ;  /* 0x800000dacaca7221 */ /* 0x000fe20000010000 */
[----:B------:R-:W-:Y:S01]  /*0a50*/  SHF.L.U32 R208, R208, 0x10, RZ ;  /* 0x00000010d0d07819 */ /* 0x000fe200000006ff */
[----:B------:R-:W-:Y:S01]  /*0a60*/  FADD.FTZ R104, R104, R219 ;  /* 0x000000db68687221 */ /* 0x000fe20000010000 */
[-C--:B------:R-:W-:Y:S01]  /*0a70*/  FFMA.FTZ R128, R227, R219.reuse, R128 ;  /* 0x000000dbe3807223 */ /* 0x080fe20000010080 */
[----:B------:R-:W-:Y:S01]  /*0a80*/  FFMA.FTZ R242, R176, R219, R235 ;  /* 0x000000dbb0f27223 */ /* 0x000fe200000100eb */
[----:B------:R-:W-:Y:S01]  /*0a90*/  SHF.L.U32 R219, R209, 0x10, RZ ;  /* 0x00000010d1db7819 */ /* 0x000fe200000006ff */
[----:B------:R-:W-:Y:S01]  /*0aa0*/  FADD.FTZ R203, R203, -R218 ;  /* 0x800000dacbcb7221 */ /* 0x000fe20000010000 */
[----:B------:R-:W-:Y:S01]  /*0ab0*/  PRMT R209, R209, 0x7632, R209 ;  /* 0x00007632d1d17816 */ /* 0x000fe200000000d1 */
[----:B------:R-:W-:Y:S01]  /*0ac0*/  FADD.FTZ R56, R56, R225 ;  /* 0x000000e138387221 */ /* 0x000fe20000010000 */
[----:B------:R-:W-:Y:S01]  /*0ad0*/  SHF.L.U32 R212, R212, 0x10, RZ ;  /* 0x00000010d4d47819 */ /* 0x000fe200000006ff */
[----:B------:R-:W-:Y:S01]  /*0ae0*/  FFMA.FTZ R80, R227, R225, R80 ;  /* 0x000000e1e3507223 */ /* 0x000fe20000010050 */
[----:B------:R-:W-:Y:S01]  /*0af0*/  FMUL.FTZ R238, R2, R201 ;  /* 0x000000c902ee7220 */ /* 0x000fe20000410000 */
[----:B------:R-:W-:Y:S01]  /*0b00*/  FMUL.FTZ R200, R169, R208 ;  /* 0x000000d0a9c87220 */ /* 0x000fe20000410000 */
[----:B------:R-:W-:-:S02]  /*0b10*/  IMAD.U32 R201, R213, 0x10000, RZ ;  /* 0x00010000d5c97824 */ /* 0x000fc400078e00ff */
[----:B------:R-:W-:Y:S01]  /*0b20*/  FMUL.FTZ R237, R2, R202 ;  /* 0x000000ca02ed7220 */ /* 0x000fe20000410000 */
[----:B------:R-:W-:Y:S01]  /*0b30*/  FMUL.FTZ R225, R170, R219 ;  /* 0x000000dbaae17220 */ /* 0x000fe20000410000 */
[----:B------:R-:W-:Y:S01]  /*0b40*/  FMUL.FTZ R226, R2, R203 ;  /* 0x000000cb02e27220 */ /* 0x000fe20000410000 */
[----:B------:R-:W-:Y:S01]  /*0b50*/  PRMT R213, R213, 0x7632, R213 ;  /* 0x00007632d5d57816 */ /* 0x000fe200000000d5 */
[----:B------:R-:W-:Y:S01]  /*0b60*/  FADD.FTZ R204, R204, -R218 ;  /* 0x800000dacccc7221 */ /* 0x000fe20000010000 */
[----:B------:R-:W-:Y:S02]  /*0b70*/  SHF.L.U32 R202, R209, 0x10, RZ ;  /* 0x00000010d1ca7819 */ /* 0x000fe400000006ff */
[C---:B------:R-:W-:Y:S01]  /*0b80*/  SHF.L.U32 R203, R210.reuse, 0x10, RZ ;  /* 0x00000010d2cb7819 */ /* 0x040fe200000006ff */
[----:B------:R-:W-:Y:S01]  /*0b90*/  FADD.FTZ R105, R105, R212 ;  /* 0x000000d469697221 */ /* 0x000fe20000010000 */
[----:B------:R-:W-:Y:S01]  /*0ba0*/  PRMT R210, R210, 0x7632, R210 ;  /* 0x00007632d2d27816 */ /* 0x000fe200000000d2 */
[-C--:B------:R-:W-:Y:S01]  /*0bb0*/  FFMA.FTZ R129, R238, R212.reuse, R129 ;  /* 0x000000d4ee817223 */ /* 0x080fe20000010081 */
[----:B------:R-:W-:Y:S01]  /*0bc0*/  FFMA.FTZ R212, R177, R212, R200 ;  /* 0x000000d4b1d47223 */ /* 0x000fe200000100c8 */
[----:B------:R-:W-:Y:S01]  /*0bd0*/  FADD.FTZ R106, R106, R201 ;  /* 0x000000c96a6a7221 */ /* 0x000fe20000010000 */
[-C--:B------:R-:W-:Y:S01]  /*0be0*/  FFMA.FTZ R130, R237, R201.reuse, R130 ;  /* 0x000000c9ed827223 */ /* 0x080fe20000010082 */
[----:B------:R-:W-:Y:S01]  /*0bf0*/  FFMA.FTZ R235, R178, R201, R225 ;  /* 0x000000c9b2eb7223 */ /* 0x000fe200000100e1 */
[----:B------:R-:W-:Y:S01]  /*0c00*/  FADD.FTZ R57, R57, R208 ;  /* 0x000000d039397221 */ /* 0x000fe20000010000 */
[----:B------:R-:W-:Y:S01]  /*0c10*/  FFMA.FTZ R81, R238, R208, R81 ;  /* 0x000000d0ee517223 */ /* 0x000fe20000010051 */
[----:B------:R-:W-:Y:S01]  /*0c20*/  SHF.L.U32 R200, R213, 0x10, RZ ;  /* 0x00000010d5c87819 */ /* 0x000fe200000006ff */
[----:B------:R-:W-:Y:S01]  /*0c30*/  FMUL.FTZ R208, R171, R202 ;  /* 0x000000caabd07220 */ /* 0x000fe20000410000 */
[----:B------:R-:W-:Y:S01]  /*0c40*/  SHF.L.U32 R201, R214, 0x10, RZ ;  /* 0x00000010d6c97819 */ /* 0x000fe200000006ff */
[----:B------:R-:W-:Y:S01]  /*0c50*/  FMUL.FTZ R225, R2, R204 ;  /* 0x000000cc02e17220 */ /* 0x000fe20000410000 */
[----:B------:R-:W-:-:S02]  /*0c60*/  PRMT R214, R214, 0x7632, R214 ;  /* 0x00007632d6d67816 */ /* 0x000fc400000000d6 */
[----:B------:R-:W-:Y:S01]  /*0c70*/  SHF.L.U32 R210, R210, 0x10, RZ ;  /* 0x00000010d2d27819 */ /* 0x000fe200000006ff */
[-C--:B------:R-:W-:Y:S01]  /*0c80*/  FMUL.FTZ R209, R164, R203.reuse ;  /* 0x000000cba4d17220 */ /* 0x080fe20000410000 */
[----:B------:R-:W-:Y:S01]  /*0c90*/  FADD.FTZ R107, R107, R200 ;  /* 0x000000c86b6b7221 */ /* 0x000fe20000010000 */
[-C--:B------:R-:W-:Y:S01]  /*0ca0*/  FFMA.FTZ R131, R226, R200.reuse, R131 ;  /* 0x000000c8e2837223 */ /* 0x080fe20000010083 */
[----:B------:R-:W-:Y:S01]  /*0cb0*/  FFMA.FTZ R236, R179, R200, R208 ;  /* 0x000000c8b3ec7223 */ /* 0x000fe200000100d0 */
[----:B------:R-:W-:Y:S01]  /*0cc0*/  FADD.FTZ R52, R52, R203 ;  /* 0x000000cb34347221 */ /* 0x000fe20000010000 */
[----:B------:R-:W-:Y:S01]  /*0cd0*/  FFMA.FTZ R76, R225, R203, R76 ;  /* 0x000000cbe14c7223 */ /* 0x000fe2000001004c */
[----:B------:R-:W-:Y:S02]  /*0ce0*/  IMAD.U32 R214, R214, 0x10000, RZ ;  /* 0x00010000d6d67824 */ /* 0x000fe400078e00ff */
[----:B------:R-:W-:Y:S01]  /*0cf0*/  FMUL.FTZ R200, R165, R210 ;  /* 0x000000d2a5c87220 */ /* 0x000fe20000410000 */
[----:B------:R-:W-:Y:S01]  /*0d00*/  SHF.L.U32 R203, R211, 0x10, RZ ;  /* 0x00000010d3cb7819 */ /* 0x000fe200000006ff */
[--C-:B------:R-:W-:Y:S01]  /*0d10*/  FADD.FTZ R205, R205, -R218.reuse ;  /* 0x800000dacdcd7221 */ /* 0x100fe20000010000 */
[----:B------:R-:W-:Y:S01]  /*0d20*/  PRMT R211, R211, 0x7632, R211 ;  /* 0x00007632d3d37816 */ /* 0x000fe200000000d3 */
[--C-:B------:R-:W-:Y:S01]  /*0d30*/  FADD.FTZ R206, R206, -R218.reuse ;  /* 0x800000dacece7221 */ /* 0x100fe20000010000 */
[----:B------:R-:W-:Y:S01]  /*0d40*/  FADD.FTZ R207, R207, -R218 ;  /* 0x800000dacfcf7221 */ /* 0x000fe20000010000 */
[----:B------:R-:W-:Y:S01]  /*0d50*/  FADD.FTZ R100, R100, R201 ;  /* 0x000000c964647221 */ /* 0x000fe20000010000 */
[-C--:B------:R-:W-:Y:S01]  /*0d60*/  FFMA.FTZ R124, R225, R201.reuse, R124 ;  /* 0x000000c9e17c7223 */ /* 0x080fe2000001007c */
[----:B------:R-:W-:Y:S01]  /*0d70*/  FFMA.FTZ R234, R172, R201, R209 ;  /* 0x000000c9acea7223 */ /* 0x000fe200000100d1 */
[----:B------:R-:W-:Y:S01]  /*0d80*/  SHF.L.U32 R201, R215, 0x10, RZ ;  /* 0x00000010d7c97819 */ /* 0x000fe200000006ff */
[----:B------:R-:W-:Y:S01]  /*0d90*/  FADD.FTZ R58, R58, R219 ;  /* 0x000000db3a3a7221 */ /* 0x000fe20000010000 */
[----:B------:R-:W-:Y:S01]  /*0da0*/  FFMA.FTZ R82, R237, R219, R82 ;  /* 0x000000dbed527223 */ /* 0x000fe20000010052 */
[----:B------:R-:W-:Y:S01]  /*0db0*/  FFMA.FTZ R249, R173, R214, R200 ;  /* 0x000000d6adf97223 */ /* 0x000fe200000100c8 */
[----:B------:R-:W-:Y:S01]  /*0dc0*/  PRMT R215, R215, 0x7632, R215 ;  /* 0x00007632d7d77816 */ /* 0x000fe200000000d7 */
[C---:B------:R-:W-:Y:S01]  /*0dd0*/  FMUL.FTZ R219, R2.reuse, R205 ;  /* 0x000000cd02db7220 */ /* 0x040fe20000410000 */
[----:B------:R-:W-:Y:S01]  /*0de0*/  SHF.L.U32 R200, R211, 0x10, RZ ;  /* 0x00000010d3c87819 */ /* 0x000fe200000006ff */
[----:B------:R-:W-:Y:S01]  /*0df0*/  FMUL.FTZ R218, R2, R206 ;  /* 0x000000ce02da7220 */ /* 0x000fe20000410000 */
        /* <DEDUP_REMOVED lines=8> */
[-C--:B------:R-:W-:Y:S01]  /*0e80*/  FMUL.FTZ R202, R167, R200.reuse ;  /* 0x000000c8a7ca7220 */ /* 0x080fe20000410000 */
        /* <DEDUP_REMOVED lines=19> */
[----:B------:R-:W-:Y:S02]  /*0fc0*/  STL [R1+0x28], R212 ;  /* 0x000028d401007387 */ /* 0x000fe40000100800 */
[----:B------:R-:W-:Y:S01]  /*0fd0*/  FADD.FTZ R201, R201, R248 ;  /* 0x000000f8c9c97221 */ /* 0x000fe20000010000 */
[----:B------:R-:W-:Y:S01]  /*0fe0*/  FFMA.FTZ R203, R218, R248, R203 ;  /* 0x000000f8dacb7223 */ /* 0x000fe200000100cb */
[----:B------:R0:W-:Y:S01]  /*0ff0*/  STL [R1+0x1c], R235 ;  /* 0x00001ceb01007387 */ /* 0x0001e20000100800 */
[----:B------:R-:W-:Y:S01]  /*1000*/  FADD.FTZ R101, R101, R214 ;  /* 0x000000d665657221 */ /* 0x000fe20000010000 */
[----:B------:R-:W-:-:S02]  /*1010*/  FFMA.FTZ R125, R219, R214, R125 ;  /* 0x000000d6db7d7223 */ /* 0x000fc4000001007d */
[----:B------:R1:W-:Y:S01]  /*1020*/  STL [R1+0x8], R236 ;  /* 0x000008ec01007387 */ /* 0x0003e20000100800 */
[----:B------:R-:W-:Y:S01]  /*1030*/  FADD.FTZ R53, R53, R210 ;  /* 0x000000d235357221 */ /* 0x000fe20000010000 */
[----:B------:R-:W-:Y:S02]  /*1040*/  FFMA.FTZ R77, R219, R210, R77 ;  /* 0x000000d2db4d7223 */ /* 0x000fe4000001004d */
[----:B------:R2:W-:Y:S01]  /*1050*/  STL [R1+0x4], R234 ;  /* 0x000004ea01007387 */ /* 0x0005e20000100800 */
[----:B0-----:R-:W-:Y:S01]  /*1060*/  IADD3 R235, R3, 0x20, RZ ;  /* 0x0000002003eb7810 */ /* 0x001fe20007ffe0ff */
[----:B-1----:R-:W-:Y:S01]  /*1070*/  FFMA.FTZ R236, R222, R246, R203 ;  /* 0x000000f6deec7223 */ /* 0x002fe200000100cb */
[----:B--2---:R-:W-:-:S07]  /*1080*/  FADD.FTZ R234, R201, R246 ;  /* 0x000000f6c9ea7221 */ /* 0x004fce0000010000 */
.L_x_1427:
[----:B------:R-:W-:Y:S05]  /*1090*/  BSYNC B1 ;  /* 0x0000000000017941 */ /* 0x000fea0003800000 */
.L_x_1426:
        /* <DEDUP_REMOVED lines=35> */
[C---:B------:R-:W-:Y:S01]  /*12d0*/  FADD.FTZ R210, -R8.reuse, R210 ;  /* 0x000000d208d27221 */ /* 0x040fe20000010100 */
[----:B0-----:R-:W-:Y:S01]  /*12e0*/  FADD.FTZ R7, -R8, R211 ;  /* 0x000000d308077221 */ /* 0x001fe20000010100 */
[----:B------:R-:W-:Y:S01]  /*12f0*/  FMUL.FTZ R233, R2, R208 ;  /* 0x000000d002e97220 */ /* 0x000fe20000410000 */
[C---:B----4-:R-:W-:Y:S01]  /*1300*/  FADD.FTZ R6, -R8.reuse, R212 ;  /* 0x000000d408067221 */ /* 0x050fe20000010100 */
[C---:B------:R-:W-:Y:S01]  /*1310*/  FADD.FTZ R9, -R8.reuse, R213 ;  /* 0x000000d508097221 */ /* 0x040fe20000010100 */
[C---:B------:R-:W-:Y:S01]  /*1320*/  FADD.FTZ R214, -R8.reuse, R214 ;  /* 0x000000d608d67221 */ /* 0x040fe20000010100 */
[----:B------:R-:W-:Y:S01]  /*1330*/  FADD.FTZ R215, -R8, R215 ;  /* 0x000000d708d77221 */ /* 0x000fe20000010100 */
[----:B------:R-:W-:-:S05]  /*1340*/  SHF.L.U32 R8, R200, 0x10, RZ ;  /* 0x00000010c8087819 */ /* 0x000fca00000006ff */
[-C--:B------:R-:W-:Y:S01]  /*1350*/  FMUL.FTZ R208, R152, R8.reuse ;  /* 0x0000000898d07220 */ /* 0x080fe20000410000 */
[----:B------:R-:W-:Y:S01]  /*1360*/  FADD.FTZ R48, R48, R8 ;  /* 0x0000000830307221 */ /* 0x000fe20000010000 */
[----:B------:R-:W-:Y:S01]  /*1370*/  FFMA.FTZ R72, R233, R8, R72 ;  /* 0x00000008e9487223 */ /* 0x000fe20000010048 */
[----:B------:R-:W-:Y:S01]  /*1380*/  PRMT R8, R200, 0x7632, R8 ;  /* 0x00007632c8087816 */ /* 0x000fe20000000008 */
[----:B------:R-:W-:Y:S01]  /*1390*/  FMUL.FTZ R231, R2, R209 ;  /* 0x000000d102e77220 */ /* 0x000fe20000410000 */
[----:B------:R-:W-:Y:S02]  /*13a0*/  PRMT R200, R204, 0x7632, R200 ;  /* 0x00007632ccc87816 */ /* 0x000fe400000000c8 */
[----:B------:R-:W-:Y:S02]  /*13b0*/  SHF.L.U32 R8, R8, 0x10, RZ ;  /* 0x0000001008087819 */ /* 0x000fe400000006ff */
[----:B------:R-:W-:Y:S02]  /*13c0*/  SHF.L.U32 R211, R204, 0x10, RZ ;  /* 0x00000010ccd37819 */ /* 0x000fe400000006ff */
[----:B------:R-:W-:Y:S01]  /*13d0*/  SHF.L.U32 R200, R200, 0x10, RZ ;  /* 0x00000010c8c87819 */ /* 0x000fe200000006ff */
[-C--:B------:R-:W-:Y:S01]  /*13e0*/  FMUL.FTZ R204, R153, R8.reuse ;  /* 0x0000000899cc7220 */ /* 0x080fe20000410000 */
[----:B------:R-:W-:Y:S01]  /*13f0*/  FADD.FTZ R49, R49, R8 ;  /* 0x0000000831317221 */ /* 0x000fe20000010000 */
[----:B------:R-:W-:Y:S01]  /*1400*/  FFMA.FTZ R73, R231, R8, R73 ;  /* 0x00000008e7497223 */ /* 0x000fe20000010049 */
[----:B------:R-:W-:-:S02]  /*1410*/  IMAD.U32 R8, R201, 0x10000, RZ ;  /* 0x00010000c9087824 */ /* 0x000fc400078e00ff */
[----:B------:R-:W-:Y:S01]  /*1420*/  FMUL.FTZ R230, R2, R210 ;  /* 0x000000d202e67220 */ /* 0x000fe20000410000 */
[----:B------:R-:W-:Y:S01]  /*1430*/  FADD.FTZ R96, R96, R211 ;  /* 0x000000d360607221 */ /* 0x000fe20000010000 */
[-C--:B------:R-:W-:Y:S01]  /*1440*/  FFMA.FTZ R120, R233, R211.reuse, R120 ;  /* 0x000000d3e9787223 */ /* 0x080fe20000010078 */
        /* <DEDUP_REMOVED lines=9> */
[----:B------:R-:W-:Y:S01]  /*14e0*/  FADD.FTZ R98, R98, R200 ;  /* 0x000000c862627221 */ /* 0x000fe20000010000 */
[-C--:B------:R-:W-:Y:S01]  /*14f0*/  FFMA.FTZ R122, R230, R200.reuse, R122 ;  /* 0x000000c8e67a7223 */ /* 0x080fe2000001007a */
[----:B------:R-:W-:Y:S01]  /*1500*/  FFMA.FTZ R213, R162, R200, R204 ;  /* 0x000000c8a2d57223 */ /* 0x000fe200000100cc */
[----:B------:R-:W-:Y:S01]  /*1510*/  SHF.L.U32 R8, R8, 0x10, RZ ;  /* 0x0000001008087819 */ /* 0x000fe200000006ff */
[C---:B------:R-:W-:Y:S01]  /*1520*/  FMUL.FTZ R7, R2.reuse, R7 ;  /* 0x0000000702077220 */ /* 0x040fe20000410000 */
[----:B------:R-:W-:Y:S01]  /*1530*/  PRMT R200, R205, 0x7632, R200 ;  /* 0x00007632cdc87816 */ /* 0x000fe200000000c8 */
[----:B------:R-:W-:-:S02]  /*1540*/  FMUL.FTZ R6, R2, R6 ;  /* 0x0000000602067220 */ /* 0x000fc40000410000 */
[-C--:B------:R-:W-:Y:S01]  /*1550*/  FMUL.FTZ R204, R155, R8.reuse ;  /* 0x000000089bcc7220 */ /* 0x080fe20000410000 */
[----:B------:R-:W-:Y:S01]  /*1560*/  SHF.L.U32 R200, R200, 0x10, RZ ;  /* 0x00000010c8c87819 */ /* 0x000fe200000006ff */
[----:B------:R-:W-:Y:S01]  /*1570*/  FADD.FTZ R51, R51, R8 ;  /* 0x0000000833337221 */ /* 0x000fe20000010000 */
[----:B------:R-:W-:Y:S01]  /*1580*/  FFMA.FTZ R75, R7, R8, R75 ;  /* 0x00000008074b7223 */ /* 0x000fe2000001004b */
[----:B------:R-:W-:Y:S02]  /*1590*/  SHF.L.U32 R8, R202, 0x10, RZ ;  /* 0x00000010ca087819 */ /* 0x000fe400000006ff */
[----:B------:R-:W-:Y:S01]  /*15a0*/  SHF.L.U32 R252, R206, 0x10, RZ ;  /* 0x00000010cefc7819 */ /* 0x000fe200000006ff */
[----:B------:R-:W-:Y:S01]  /*15b0*/  FADD.FTZ R99, R99, R200 ;  /* 0x000000c863637221 */ /* 0x000fe20000010000 */
[-C--:B------:R-:W-:Y:S01]  /*15c0*/  FFMA.FTZ R123, R7, R200.reuse, R123 ;  /* 0x000000c8077b7223 */ /* 0x080fe2000001007b */
[----:B------:R-:W-:Y:S01]  /*15d0*/  FFMA.FTZ R212, R163, R200, R204 ;  /* 0x000000c8a3d47223 */ /* 0x000fe200000100cc */
[-C--:B------:R-:W-:Y:S01]  /*15e0*/  FMUL.FTZ R200, R148, R8.reuse ;  /* 0x0000000894c87220 */ /* 0x080fe20000410000 */
[----:B------:R-:W-:Y:S01]  /*15f0*/  FADD.FTZ R44, R44, R8 ;  /* 0x000000082c2c7221 */ /* 0x000fe20000010000 */
[----:B------:R-:W-:Y:S01]  /*1600*/  FFMA.FTZ R68, R6, R8, R68 ;  /* 0x0000000806447223 */ /* 0x000fe20000010044 */
[----:B------:R-:W-:Y:S01]  /*1610*/  PRMT R8, R202, 0x7632, R8 ;  /* 0x00007632ca087816 */ /* 0x000fe20000000008 */
[----:B------:R-:W-:Y:S01]  /*1620*/  FADD.FTZ R92, R92, R252 ;  /* 0x000000fc5c5c7221 */ /* 0x000fe20000010000 */
[-C--:B------:R-:W-:Y:S01]  /*1630*/  FFMA.FTZ R116, R6, R252.reuse, R116 ;  /* 0x000000fc06747223 */ /* 0x080fe20000010074 */
[--C-:B------:R-:W-:Y:S01]  /*1640*/  FFMA.FTZ R252, R156, R252, R200.reuse ;  /* 0x000000fc9cfc7223 */ /* 0x100fe200000100c8 */
[----:B------:R-:W-:Y:S01]  /*1650*/  PRMT R200, R206, 0x7632, R200 ;  /* 0x00007632cec87816 */ /* 0x000fe200000000c8 */
[----:B------:R-:W-:-:S02]  /*1660*/  IMAD.U32 R8, R8, 0x10000, RZ ;  /* 0x0001000008087824 */ /* 0x000fc400078e00ff */
[----:B------:R-:W-:Y:S01]  /*1670*/  FMUL.FTZ R9, R2, R9 ;  /* 0x0000000902097220 */ /* 0x000fe20000410000 */
[----:B------:R-:W-:Y:S01]  /*1680*/  SHF.L.U32 R200, R200, 0x10, RZ ;  /* 0x00000010c8c87819 */ /* 0x000fe200000006ff */
[-C--:B------:R-:W-:Y:S01]  /*1690*/  FMUL.FTZ R202, R149, R8.reuse ;  /* 0x0000000895ca7220 */ /* 0x080fe20000410000 */
[----:B------:R-:W-:Y:S01]  /*16a0*/  FADD.FTZ R45, R45, R8 ;  /* 0x000000082d2d7221 */ /* 0x000fe20000010000 */
[----:B------:R-:W-:Y:S02]  /*16b0*/  FFMA.FTZ R69, R9, R8, R69 ;  /* 0x0000000809457223 */ /* 0x000fe40000010045 */
[----:B------:R-:W-:Y:S01]  /*16c0*/  FADD.FTZ R93, R93, R200 ;  /* 0x000000c85d5d7221 */ /* 0x000fe20000010000 */
[-C--:B------:R-:W-:Y:S01]  /*16d0*/  FFMA.FTZ R117, R9, R200.reuse, R117 ;  /* 0x000000c809757223 */ /* 0x080fe20000010075 */
[----:B------:R-:W-:Y:S01]  /*16e0*/  FFMA.FTZ R247, R157, R200, R202 ;  /* 0x000000c89df77223 */ /* 0x000fe200000100ca */
[----:B------:R-:W-:Y:S01]  /*16f0*/  SHF.L.U32 R200, R203, 0x10, RZ ;  /* 0x00000010cbc87819 */ /* 0x000fe200000006ff */
[----:B------:R-:W-:Y:S01]  /*1700*/  FMUL.FTZ R8, R2, R214 ;  /* 0x000000d602087220 */ /* 0x000fe20000410000 */
[----:B------:R-:W-:-:S03]  /*1710*/  SHF.L.U32 R245, R207, 0x10, RZ ;  /* 0x00000010cff57819 */ /* 0x000fc600000006ff */
[-C--:B------:R-:W-:Y:S01]  /*1720*/  FMUL.FTZ R201, R150, R200.reuse ;  /* 0x000000c896c97220 */ /* 0x080fe20000410000 */
[----:B------:R-:W-:Y:S01]  /*1730*/  FADD.FTZ R46, R46, R200 ;  /* 0x000000c82e2e7221 */ /* 0x000fe20000010000 */
[----:B------:R-:W-:Y:S01]  /*1740*/  FFMA.FTZ R70, R8, R200, R70 ;  /* 0x000000c808467223 */ /* 0x000fe20000010046 */
[----:B------:R-:W-:Y:S01]  /*1750*/  PRMT R200, R203, 0x7632, R200 ;  /* 0x00007632cbc87816 */ /* 0x000fe200000000c8 */
[----:B------:R-:W-:Y:S01]  /*1760*/  FADD.FTZ R234, R234, R211 ;  /* 0x000000d3eaea7221 */ /* 0x000fe20000010000 */
[----:B------:R-:W-:Y:S01]  /*1770*/  FFMA.FTZ R236, R233, R211, R236 ;  /* 0x000000d3e9ec7223 */ /* 0x000fe200000100ec */
[----:B------:R-:W-:Y:S01]  /*1780*/  FADD.FTZ R94, R94, R245 ;  /* 0x000000f55e5e7221 */ /* 0x000fe20000010000 */
[-C--:B------:R-:W-:Y:S01]  /*1790*/  FFMA.FTZ R118, R8, R245.reuse, R118 ;  /* 0x000000f508767223 */ /* 0x080fe20000010076 */
[----:B------:R-:W-:Y:S01]  /*17a0*/  SHF.L.U32 R200, R200, 0x10, RZ ;  /* 0x00000010c8c87819 */ /* 0x000fe200000006ff */
[----:B------:R-:W-:Y:S01]  /*17b0*/  FFMA.FTZ R245, R158, R245, R201 ;  /* 0x000000f59ef57223 */ /* 0x000fe200000100c9 */
[----:B------:R-:W-:Y:S01]  /*17c0*/  FMUL.FTZ R223, R2, R215 ;  /* 0x000000d702df7220 */ /* 0x000fe20000410000 */
[----:B------:R-:W-:Y:S01]  /*17d0*/  FADD.FTZ R234, R234, R208 ;  /* 0x000000d0eaea7221 */ /* 0x000fe20000010000 */
[----:B------:R-:W-:Y:S01]  /*17e0*/  FFMA.FTZ R201, R231, R208, R236 ;  /* 0x000000d0e7c97223 */ /* 0x000fe200000100ec */
[----:B------:R0:W-:Y:S01]  /*17f0*/  STL [R1+0x24], R211 ;  /* 0x000024d301007387 */ /* 0x0001e20000100800 */
[----:B------:R-:W-:Y:S01]  /*1800*/  PRMT R240, R207, 0x7632, R240 ;  /* 0x00007632cff07816 */ /* 0x000fe200000000f0 */
[-C--:B------:R-:W-:Y:S01]  /*1810*/  FMUL.FTZ R202, R151, R200.reuse ;  /* 0x000000c897ca7220 */ /* 0x080fe20000410000 */
[----:B------:R-:W-:Y:S01]  /*1820*/  FADD.FTZ R47, R47, R200 ;  /* 0x000000c82f2f7221 */ /* 0x000fe20000010000 */
[----:B------:R0:W-:Y:S01]  /*1830*/  STL [R1+0x18], R208 ;  /* 0x000018d001007387 */ /* 0x0001e20000100800 */
[----:B------:R-:W-:Y:S01]  /*1840*/  FFMA.FTZ R71, R223, R200, R71 ;  /* 0x000000c8df477223 */ /* 0x000fe20000010047 */
[----:B------:R-:W-:Y:S01]  /*1850*/  FADD.FTZ R234, R234, R213 ;  /* 0x000000d5eaea7221 */ /* 0x000fe20000010000 */
[----:B------:R-:W-:Y:S01]  /*1860*/  FFMA.FTZ R200, R230, R213, R201 ;  /* 0x000000d5e6c87223 */ /* 0x000fe200000100c9 */
[----:B------:R0:W-:Y:S01]  /*1870*/  STL [R1+0x14], R213 ;  /* 0x000014d501007387 */ /* 0x0001e20000100800 */
[----:B------:R-:W-:-:S03]  /*1880*/  SHF.L.U32 R240, R240, 0x10, RZ ;  /* 0x00000010f0f07819 */ /* 0x000fc600000006ff */
[----:B------:R0:W-:Y:S01]  /*1890*/  STL [R1], R212 ;  /* 0x000000d401007387 */ /* 0x0001e20000100800 */
        /* <DEDUP_REMOVED lines=12> */
[----:B0-----:R-:W-:-:S07]  /*1960*/  FFMA.FTZ R236, R223, R240, R236 ;  /* 0x000000f0dfec7223 */ /* 0x001fce00000100ec */
.L_x_1429:
[----:B------:R-:W-:Y:S05]  /*1970*/  BSYNC B1 ;  /* 0x0000000000017941 */ /* 0x000fea0003800000 */
.L_x_1428:
[----:B------:R-:W2:Y:S01]  /*1980*/  LDL R200, [R1+0x30] ;  /* 0x0000300001c87983 */ /* 0x000ea20000100800 */
[----:B------:R-:W-:Y:S01]  /*1990*/  BSSY B1, `(.L_x_1430) ;  /* 0x000008c000017945 */ /* 0x000fe20003800000 */
[----:B--2---:R-:W-:-:S13]  /*19a0*/  ISETP.NE.AND P2, PT, R200, RZ, PT ;  /* 0x000000ffc800720c */ /* 0x004fda0003f45270 */
[----:B------:R-:W-:Y:S05]  /*19b0*/  @!P2 BRA `(.L_x_1431) ;  /* 0x000000080024a947 */ /* 0x000fea0003800000 */
[----:B------:R-:W0:Y:S01]  /*19c0*/  LDC.64 R200, c[0x0][0x2c0] ;  /* 0x0000b000ffc87b82 */ /* 0x000e220000000a00 */
[----:B------:R-:W-:-:S04]  /*19d0*/  LEA R212, P2, R235, UR10, 0x5 ;  /* 0x0000000aebd47c11 */ /* 0x000fc8000f8428ff */
[----:B------:R-:W-:-:S03]  /*19e0*/  LEA.HI.X R213, R235, UR11, RZ, 0x5, P2 ;  /* 0x0000000bebd57c11 */ /* 0x000fc600090f2cff */
[----:B------:R-:W1:Y:S01]  /*19f0*/  LDC.64 R204, c[0x0][0x2b8] ;  /* 0x0000ae00ffcc7b82 */ /* 0x000e620000000a00 */
[----:B------:R-:W-:Y:S01]  /*1a00*/  ISETP.NE.U32.AND P2, PT, RZ, UR12, PT ;  /* 0x0000000cff007c0c */ /* 0x000fe2000bf45070 */
[----:B------:R-:W2:Y:S03]  /*1a10*/  LDG.E.128 R208, desc[UR4][R212.64] ;  /* 0x00000004d4d07981 */ /* 0x000ea6000c1e1d00 */
[----:B------:R-:W-:Y:S02]  /*1a20*/  ISETP.NE.AND.EX P3, PT, RZ, UR13, PT, P2 ;  /* 0x0000000dff007c0c */ /* 0x000fe4000bf65320 */
[C---:B------:R-:W-:Y:S01]  /*1a30*/  SHF.L.U32 R216, R235.reuse, 0x3, RZ ;  /* 0x00000003ebd87819 */ /* 0x040fe200000006ff */
[----:B------:R-:W3:Y:S01]  /*1a40*/  LDC.U8 R239, c[0x0][0x2a0] ;  /* 0x0000a800ffef7b82 */ /* 0x000ee20000000000 */
[----:B------:R-:W4:Y:S01]  /*1a50*/  LDG.E.128 R212, desc[UR4][R212.64+0x10] ;  /* 0x00001004d4d47981 */ /* 0x000f22000c1e1d00 */
[----:B0-----:R-:W-:-:S08]  /*1a60*/  IMAD.WIDE.U32 R200, R235, 0x10, R200 ;  /* 0x00000010ebc87825 */ /* 0x001fd000078e00c8 */
[----:B------:R-:W0:Y:S01]  /*1a70*/  @P3 LDC.64 R4, c[0x0][0x248] ;  /* 0x00009200ff043b82 */ /* 0x000e220000000a00 */
[----:B------:R-:W4:Y:S01]  /*1a80*/  LDG.E.128 R200, desc[UR4][R200.64] ;  /* 0x00000004c8c87981 */ /* 0x000f22000c1e1d00 */
[----:B-1----:R-:W-:-:S06]  /*1a90*/  IMAD.WIDE.U32 R204, R235, 0x10, R204 ;  /* 0x00000010ebcc7825 */ /* 0x002fcc00078e00cc */
[----:B------:R-:W4:Y:S01]  /*1aa0*/  LDG.E.128 R204, desc[UR4][R204.64] ;  /* 0x00000004cccc7981 */ /* 0x000f22000c1e1d00 */
[----:B------:R-:W-:-:S04]  /*1ab0*/  ISETP.NE.U32.AND P2, PT, RZ, UR8, PT ;  /* 0x00000008ff007c0c */ /* 0x000fc8000bf45070 */
[----:B------:R-:W-:Y:S02]  /*1ac0*/  ISETP.NE.AND.EX P2, PT, RZ, UR9, PT, P2 ;  /* 0x00000009ff007c0c */ /* 0x000fe4000bf45320 */
[----:B------:R-:W-:Y:S02]  /*1ad0*/  SHF.R.U32.HI R217, RZ, 0x1d, R235 ;  /* 0x0000001dffd97819 */ /* 0x000fe400000116eb */
        /* <DEDUP_REMOVED lines=18> */
[----:B------:R-:W-:Y:S01]  /*1c00*/  FADD.FTZ R214, -R241, R214 ;  /* 0x000000d6f1d67221 */ /* 0x000fe20000010100 */
[C---:B------:R-:W-:Y:S02]  /*1c10*/  SHF.L.U32 R211, R200.reuse, 0x10, RZ ;  /* 0x00000010c8d37819 */ /* 0x040fe400000006ff */
[----:B------:R-:W-:-:S03]  /*1c20*/  PRMT R200, R200, 0x7632, R200 ;  /* 0x00007632c8c87816 */ /* 0x000fc600000000c8 */
[----:B------:R-:W-:Y:S01]  /*1c30*/  FMUL.FTZ R229, R136, R211 ;  /* 0x000000d388e57220 */ /* 0x000fe20000410000 */
[----:B------:R-:W-:Y:S01]  /*1c40*/  SHF.L.U32 R221, R204, 0x10, RZ ;  /* 0x00000010ccdd7819 */ /* 0x000fe200000006ff */
[----:B------:R-:W-:Y:S01]  /*1c50*/  FADD.FTZ R215, -R241, R215 ;  /* 0x000000d7f1d77221 */ /* 0x000fe20000010100 */
[----:B------:R-:W-:-:S03]  /*1c60*/  SHF.L.U32 R200, R200, 0x10, RZ ;  /* 0x00000010c8c87819 */ /* 0x000fc600000006ff */
[----:B------:R-:W-:Y:S01]  /*1c70*/  FFMA.FTZ R241, R144, R221, R229 ;  /* 0x000000dd90f17223 */ /* 0x000fe200000100e5 */
[C---:B------:R-:W-:Y:S01]  /*1c80*/  FMUL.FTZ R229, R2.reuse, R209 ;  /* 0x000000d102e57220 */ /* 0x040fe20000410000 */
[----:B------:R-:W-:Y:S01]  /*1c90*/  FMUL.FTZ R232, R2, R208 ;  /* 0x000000d002e87220 */ /* 0x000fe20000410000 */
[----:B------:R-:W-:Y:S01]  /*1ca0*/  PRMT R204, R204, 0x7632, R204 ;  /* 0x00007632cccc7816 */ /* 0x000fe200000000cc */
[-C--:B------:R-:W-:Y:S01]  /*1cb0*/  FMUL.FTZ R208, R137, R200.reuse ;  /* 0x000000c889d07220 */ /* 0x080fe20000410000 */
[--C-:B------:R-:W-:Y:S01]  /*1cc0*/  FADD.FTZ R41, R41, R200.reuse ;  /* 0x000000c829297221 */ /* 0x100fe20000010000 */
[----:B------:R-:W-:Y:S01]  /*1cd0*/  FFMA.FTZ R65, R229, R200, R65 ;  /* 0x000000c8e5417223 */ /* 0x000fe20000010041 */
[----:B------:R-:W-:Y:S01]  /*1ce0*/  PRMT R200, R201, 0x7632, R200 ;  /* 0x00007632c9c87816 */ /* 0x000fe200000000c8 */
[----:B------:R-:W-:Y:S02]  /*1cf0*/  IMAD.U32 R204, R204, 0x10000, RZ ;  /* 0x00010000cccc7824 */ /* 0x000fe400078e00ff */
[----:B------:R-:W-:Y:S01]  /*1d00*/  FMUL.FTZ R5, R2, R5 ;  /* 0x0000000502057220 */ /* 0x000fe20000410000 */
[----:B------:R-:W-:Y:S01]  /*1d10*/  SHF.L.U32 R200, R200, 0x10, RZ ;  /* 0x00000010c8c87819 */ /* 0x000fe200000006ff */
[----:B------:R-:W-:Y:S01]  /*1d20*/  FFMA.FTZ R212, R145, R204, R208 ;  /* 0x000000cc91d47223 */ /* 0x000fe200000100d0 */
[----:B------:R-:W-:-:S03]  /*1d30*/  SHF.L.U32 R209, R201, 0x10, RZ ;  /* 0x00000010c9d17819 */ /* 0x000fc600000006ff */
[-C--:B------:R-:W-:Y:S01]  /*1d40*/  FMUL.FTZ R208, R139, R200.reuse ;  /* 0x000000c88bd07220 */ /* 0x080fe20000410000 */
[--C-:B------:R-:W-:Y:S01]  /*1d50*/  FADD.FTZ R43, R43, R200.reuse ;  /* 0x000000c82b2b7221 */ /* 0x100fe20000010000 */
[----:B------:R-:W-:Y:S01]  /*1d60*/  FFMA.FTZ R67, R5, R200, R67 ;  /* 0x000000c805437223 */ /* 0x000fe20000010043 */
[----:B------:R-:W-:Y:S01]  /*1d70*/  PRMT R200, R202, 0x7632, R200 ;  /* 0x00007632cac87816 */ /* 0x000fe200000000c8 */
[----:B------:R-:W-:Y:S01]  /*1d80*/  FADD.FTZ R40, R40, R211 ;  /* 0x000000d328287221 */ /* 0x000fe20000010000 */
[----:B------:R-:W-:Y:S01]  /*1d90*/  FFMA.FTZ R64, R232, R211, R64 ;  /* 0x000000d3e8407223 */ /* 0x000fe20000010040 */
[C---:B------:R-:W-:Y:S01]  /*1da0*/  SHF.L.U32 R211, R205.reuse, 0x10, RZ ;  /* 0x00000010cdd37819 */ /* 0x040fe200000006ff */
[----:B------:R-:W-:Y:S01]  /*1db0*/  FMUL.FTZ R228, R2, R210 ;  /* 0x000000d202e47220 */ /* 0x000fe20000410000 */
[----:B------:R-:W-:Y:S01]  /*1dc0*/  SHF.L.U32 R201, R202, 0x10, RZ ;  /* 0x00000010cac97819 */ /* 0x000fe200000006ff */
[----:B------:R-:W-:Y:S01]  /*1dd0*/  FADD.FTZ R88, R88, R221 ;  /* 0x000000dd58587221 */ /* 0x000fe20000010000 */
[----:B------:R-:W-:Y:S01]  /*1de0*/  SHF.L.U32 R200, R200, 0x10, RZ ;  /* 0x00000010c8c87819 */ /* 0x000fe200000006ff */
[----:B------:R-:W-:Y:S01]  /*1df0*/  FFMA.FTZ R112, R232, R221, R112 ;  /* 0x000000dde8707223 */ /* 0x000fe20000010070 */
[----:B------:R-:W-:Y:S01]  /*1e00*/  PRMT R205, R205, 0x7632, R205 ;  /* 0x00007632cdcd7816 */ /* 0x000fe200000000cd */
[C---:B------:R-:W-:Y:S01]  /*1e10*/  FMUL.FTZ R4, R2.reuse, R4 ;  /* 0x0000000402047220 */ /* 0x040fe20000410000 */
[----:B------:R-:W-:Y:S01]  /*1e20*/  FMUL.FTZ R220, R2, R213 ;  /* 0x000000d502dc7220 */ /* 0x000fe20000410000 */
[-C--:B------:R-:W-:Y:S01]  /*1e30*/  FMUL.FTZ R221, R138, R209.reuse ;  /* 0x000000d18add7220 */ /* 0x080fe20000410000 */
[----:B------:R-:W-:Y:S01]  /*1e40*/  FADD.FTZ R89, R89, R204 ;  /* 0x000000cc59597221 */ /* 0x000fe20000010000 */
[----:B------:R-:W-:Y:S01]  /*1e50*/  FFMA.FTZ R113, R229, R204, R113 ;  /* 0x000000cce5717223 */ /* 0x000fe20000010071 */
[----:B------:R-:W-:Y:S01]  /*1e60*/  FADD.FTZ R42, R42, R209 ;  /* 0x000000d12a2a7221 */ /* 0x000fe20000010000 */
[----:B------:R-:W-:Y:S01]  /*1e70*/  FFMA.FTZ R66, R228, R209, R66 ;  /* 0x000000d1e4427223 */ /* 0x000fe20000010042 */
[----:B------:R-:W-:Y:S01]  /*1e80*/  SHF.L.U32 R204, R205, 0x10, RZ ;  /* 0x00000010cdcc7819 */ /* 0x000fe200000006ff */
[-C--:B------:R-:W-:Y:S01]  /*1e90*/  FMUL.FTZ R209, R132, R201.reuse ;  /* 0x000000c984d17220 */ /* 0x080fe20000410000 */
[----:B------:R-:W-:Y:S01]  /*1ea0*/  FADD.FTZ R36, R36, R201 ;  /* 0x000000c924247221 */ /* 0x000fe20000010000 */
[----:B------:R-:W-:Y:S01]  /*1eb0*/  FFMA.FTZ R60, R4, R201, R60 ;  /* 0x000000c9043c7223 */ /* 0x000fe2000001003c */
[-C--:B------:R-:W-:Y:S01]  /*1ec0*/  FMUL.FTZ R244, R133, R200.reuse ;  /* 0x000000c885f47220 */ /* 0x080fe20000410000 */
[--C-:B------:R-:W-:Y:S01]  /*1ed0*/  FADD.FTZ R37, R37, R200.reuse ;  /* 0x000000c825257221 */ /* 0x100fe20000010000 */
[----:B------:R-:W-:Y:S01]  /*1ee0*/  FFMA.FTZ R61, R220, R200, R61 ;  /* 0x000000c8dc3d7223 */ /* 0x000fe2000001003d */
[----:B------:R-:W-:Y:S01]  /*1ef0*/  FFMA.FTZ R235, R146, R211, R221 ;  /* 0x000000d392eb7223 */ /* 0x000fe200000100dd */
[----:B------:R-:W-:Y:S01]  /*1f00*/  IMAD.U32 R205, R206, 0x10000, RZ ;  /* 0x00010000cecd7824 */ /* 0x000fe200078e00ff */
[C---:B------:R-:W-:Y:S01]  /*1f10*/  SHF.L.U32 R201, R203.reuse, 0x10, RZ ;  /* 0x00000010cbc97819 */ /* 0x040fe200000006ff */
        /* <DEDUP_REMOVED lines=11> */
[----:B------:R-:W-:Y:S01]  /*1fd0*/  FMUL.FTZ R224, R2, R215 ;  /* 0x000000d702e07220 */ /* 0x000fe20000410000 */
[----:B------:R-:W-:Y:S01]  /*1fe0*/  FADD.FTZ R234, R234, R212 ;  /* 0x000000d4eaea7221 */ /* 0x000fe20000010000 */
[----:B------:R-:W-:Y:S01]  /*1ff0*/  FFMA.FTZ R201, R229, R212, R236 ;  /* 0x000000d4e5c97223 */ /* 0x000fe200000100ec */
[----:B------:R0:W-:Y:S01]  /*2000*/  STL [R1+0x20], R241 ;  /* 0x000020f101007387 */ /* 0x0001e20000100800 */
[----:B------:R-:W-:Y:S01]  /*2010*/  FADD.FTZ R91, R91, R204 ;  /* 0x000000cc5b5b7221 */ /* 0x000fe20000010000 */
[-C--:B------:R-:W-:Y:S01]  /*2020*/  FFMA.FTZ R115, R5, R204.reuse, R115 ;  /* 0x000000cc05737223 */ /* 0x080fe20000010073 */
[----:B------:R-:W-:Y:S01]  /*2030*/  FFMA.FTZ R251, R147, R204, R208 ;  /* 0x000000cc93fb7223 */ /* 0x000fe200000100d0 */
[----:B------:R0:W-:Y:S01]  /*2040*/  STL [R1+0x10], R212 ;  /* 0x000010d401007387 */ /* 0x0001e20000100800 */
[----:B------:R-:W-:Y:S01]  /*2050*/  PRMT R206, R206, 0x7632, R206 ;  /* 0x00007632cece7816 */ /* 0x000fe200000000ce */
[-C--:B------:R-:W-:Y:S01]  /*2060*/  FMUL.FTZ R204, R135, R200.reuse ;  /* 0x000000c887cc7220 */ /* 0x080fe20000410000 */
[----:B------:R-:W-:Y:S01]  /*2070*/  FADD.FTZ R39, R39, R200 ;  /* 0x000000c827277221 */ /* 0x000fe20000010000 */
[----:B------:R-:W-:Y:S01]  /*2080*/  FFMA.FTZ R63, R224, R200, R63 ;  /* 0x000000c8e03f7223 */ /* 0x000fe2000001003f */
[----:B------:R0:W-:Y:S01]  /*2090*/  STL [R1+0xc], R235 ;  /* 0x00000ceb01007387 */ /* 0x0001e20000100800 */
[----:B------:R-:W-:Y:S01]  /*20a0*/  FADD.FTZ R234, R234, R235 ;  /* 0x000000ebeaea7221 */ /* 0x000fe20000010000 */
[----:B------:R-:W-:Y:S01]  /*20b0*/  FFMA.FTZ R200, R228, R235, R201 ;  /* 0x000000ebe4c87223 */ /* 0x000fe200000100c9 */
[----:B------:R-:W-:-:S02]  /*20c0*/  SHF.L.U32 R243, R207, 0x10, RZ ;  /* 0x00000010cff37819 */ /* 0x000fc400000006ff */
[----:B------:R-:W-:Y:S01]  /*20d0*/  PRMT R207, R207, 0x7632, R207 ;  /* 0x00007632cfcf7816 */ /* 0x000fe200000000cf */
[----:B------:R-:W-:Y:S01]  /*20e0*/  FADD.FTZ R201, R234, R251 ;  /* 0x000000fbeac97221 */ /* 0x000fe20000010000 */
[----:B------:R-:W-:Y:S01]  /*20f0*/  SHF.L.U32 R206, R206, 0x10, RZ ;  /* 0x00000010cece7819 */ /* 0x000fe200000006ff */
[----:B------:R-:W-:Y:S02]  /*2100*/  FFMA.FTZ R203, R5, R251, R200 ;  /* 0x000000fb05cb7223 */ /* 0x000fe400000100c8 */
[----:B------:R-:W-:Y:S02]  /*2110*/  IMAD.U32 R202, R207, 0x10000, RZ ;  /* 0x00010000cfca7824 */ /* 0x000fe400078e00ff */
[----:B------:R-:W-:Y:S01]  /*2120*/  FADD.FTZ R201, R201, R250 ;  /* 0x000000fac9c97221 */ /* 0x000fe20000010000 */
[----:B------:R-:W-:Y:S01]  /*2130*/  FFMA.FTZ R244, R141, R206, R244 ;  /* 0x000000ce8df47223 */ /* 0x000fe200000100f4 */
        /* <DEDUP_REMOVED lines=16> */
[----:B0-----:R-:W-:-:S07]  /*2240*/  FFMA.FTZ R236, R224, R239, R201 ;  /* 0x000000efe0ec7223 */ /* 0x001fce00000100c9 */
.L_x_1431:
[----:B------:R-:W-:Y:S05]  /*2250*/  BSYNC B1 ;  /* 0x0000000000017941 */ /* 0x000fea0003800000 */
.L_x_1430:
        /* <DEDUP_REMOVED lines=20> */
.L_x_1461:
[----:B------:R-:W3:Y:S01]  /*23a0*/  LDC.U8 R214, c[0x0][0x2a0] ;  /* 0x0000a800ffd67b82 */ /* 0x000ee20000000000 */
[----:B-1----:R-:W-:Y:S01]  /*23b0*/  FADD.FTZ R205, R234, R205 ;  /* 0x000000cdeacd7221 */ /* 0x002fe20000010000 */
[----:B--2---:R-:W-:Y:S01]  /*23c0*/  FADD.FTZ R204, R236, R204 ;  /* 0x000000cceccc7221 */ /* 0x004fe20000010000 */
[----:B------:R-:W-:Y:S02]  /*23d0*/  BSSY B1, `(.L_x_1433) ;  /* 0x0000082000017945 */ /* 0x000fe40003800000 */
[----:B------:R-:W-:Y:S01]  /*23e0*/  FMUL.FTZ R206, R205, UR14 ;  /* 0x0000000ecdce7c20 */ /* 0x000fe20008410000 */
[----:B------:R-:W-:Y:S01]  /*23f0*/  FMUL.FTZ R207, R204, UR14 ;  /* 0x0000000ecccf7c20 */ /* 0x000fe20008410000 */
[----:B------:R-:W-:Y:S06]  /*2400*/  @!P0 BRA `(.L_x_1434) ;  /* 0x0000000400f88947 */ /* 0x000fec0003800000 */
[----:B------:R-:W2:Y:S04]  /*2410*/  LDL R208, [R1+0x4] ;  /* 0x0000040001d07983 */ /* 0x000ea80000100800 */
[----:B------:R-:W4:Y:S04]  /*2420*/  LDL R209, [R1+0x1c] ;  /* 0x00001c0001d17983 */ /* 0x000f280000100800 */
[----:B------:R-:W4:Y:S04]  /*2430*/  LDL R210, [R1+0x28] ;  /* 0x0000280001d27983 */ /* 0x000f280000100800 */
[----:B------:R-:W4:Y:S01]  /*2440*/  LDL R203, [R1+0x8] ;  /* 0x0000080001cb7983 */ /* 0x000f220000100800 */
[----:B------:R-:W-:-:S04]  /*2450*/  ISETP.NE.U32.AND P2, PT, RZ, UR12, PT ;  /* 0x0000000cff007c0c */ /* 0x000fc8000bf45070 */
[----:B------:R-:W-:Y:S02]  /*2460*/  ISETP.NE.AND.EX P2, PT, RZ, UR13, PT, P2 ;  /* 0x0000000dff007c0c */ /* 0x000fe4000bf45320 */
[----:B---3--:R-:W-:Y:S02]  /*2470*/  ISETP.NE.AND P4, PT, R214, RZ, PT ;  /* 0x000000ffd600720c */ /* 0x008fe40003f85270 */
[----:B------:R-:W-:-:S09]  /*2480*/  ISETP.NE.U32.AND P5, PT, RZ, UR8, PT ;  /* 0x00000008ff007c0c */ /* 0x000fd2000bfa5070 */
[----:B------:R-:W-:-:S04]  /*2490*/  @P2 MOV R200, R12 ;  /* 0x0000000c00c82202 */ /* 0x000fc80000000f00 */
[----:B------:R-:W-:Y:S02]  /*24a0*/  @P2 LOP3.LUT P3, RZ, R200, 0xff, RZ, 0xc0, !PT ;  /* 0x000000ffc8ff2812 */ /* 0x000fe4000786c0ff */
[----:B------:R-:W-:Y:S02]  /*24b0*/  FSEL R200, R206, RZ, !P4 ;  /* 0x000000ffcec87208 */ /* 0x000fe40006000000 */
[----:B------:R-:W-:-:S03]  /*24c0*/  ISETP.NE.AND.EX P5, PT, RZ, UR9, PT, P5 ;  /* 0x00000009ff007c0c */ /* 0x000fc6000bfa5350 */
[----:B------:R-:W-:-:S04]  /*24d0*/  FFMA.FTZ R201, R227, R207, R200 ;  /* 0x000000cfe3c97223 */ /* 0x000fc800000100c8 */
[----:B------:R-:W-:Y:S01]  /*24e0*/  FADD.FTZ R201, R242, -R201 ;  /* 0x800000c9f2c97221 */ /* 0x000fe20000010000 */
[-CC-:B------:R-:W-:Y:S01]  /*24f0*/  FFMA.FTZ R202, R237, R207.reuse, R200.reuse ;  /* 0x000000cfedca7223 */ /* 0x180fe200000100c8 */
[----:B------:R-:W-:Y:S01]  /*2500*/  ISETP.NE.U32.AND P4, PT, RZ, UR16, PT ;  /* 0x00000010ff007c0c */ /* 0x000fe2000bf85070 */
[----:B------:R-:W-:-:S03]  /*2510*/  FFMA.FTZ R205, R238, R207, R200 ;  /* 0x000000cfeecd7223 */ /* 0x000fc600000100c8 */
[----:B------:R-:W-:Y:S02]  /*2520*/  ISETP.NE.AND.EX P4, PT, RZ, UR17, PT, P4 ;  /* 0x00000011ff007c0c */ /* 0x000fe4000bf85340 */
[----:B------:R-:W-:Y:S01]  /*2530*/  @P2 LOP3.LUT P6, RZ, R13, 0xff, RZ, 0xc0, !PT ;  /* 0x000000ff0dff2812 */ /* 0x000fe200078cc0ff */
[----:B------:R-:W-:-:S10]  /*2540*/  FFMA.FTZ R204, R222, R207, R200 ;  /* 0x000000cfdecc7223 */ /* 0x000fd400000100c8 */
[----:B------:R-:W1:Y:S01]  /*2550*/  @P4 LDC.64 R212, c[0x0][0x308] ;  /* 0x0000c200ffd44b82 */ /* 0x000e620000000a00 */
[----:B------:R-:W-:-:S04]  /*2560*/  FADD.FTZ R204, R246, -R204 ;  /* 0x800000ccf6cc7221 */ /* 0x000fc80000010000 */
[----:B-----5:R-:W-:-:S04]  /*2570*/  FMUL.FTZ R204, R2, R204 ;  /* 0x000000cc02cc7220 */ /* 0x020fc80000410000 */
[----:B------:R-:W-:-:S05]  /*2580*/  @P5 FADD.FTZ R204, R31, R204 ;  /* 0x000000cc1fcc5221 */ /* 0x000fca0000010000 */
[----:B------:R-:W-:Y:S02]  /*2590*/  SEL R199, R204, R199, P4 ;  /* 0x000000c7ccc77207 */ /* 0x000fe40002000000 */
[----:B--2---:R-:W-:Y:S01]  /*25a0*/  MOV R211, R208 ;  /* 0x000000d000d37202 */ /* 0x004fe20000000f00 */
[----:B------:R-:W-:Y:S01]  /*25b0*/  FMUL.FTZ R208, R2, R201 ;  /* 0x000000c902d07220 */ /* 0x000fe20000410000 */
[----:B----4-:R-:W-:-:S03]  /*25c0*/  FADD.FTZ R209, R209, -R202 ;  /* 0x800000cad1d17221 */ /* 0x010fc60000010000 */
[----:B------:R-:W-:Y:S01]  /*25d0*/  @P5 FADD.FTZ R208, R32, R208 ;  /* 0x000000d020d05221 */ /* 0x000fe20000010000 */
[----:B------:R-:W-:Y:S01]  /*25e0*/  FMUL.FTZ R209, R2, R209 ;  /* 0x000000d102d17220 */ /* 0x000fe20000410000 */
[----:B------:R-:W-:-:S03]  /*25f0*/  FADD.FTZ R205, R210, -R205 ;  /* 0x800000cdd2cd7221 */ /* 0x000fc60000010000 */
[----:B------:R-:W-:Y:S01]  /*2600*/  SEL R188, R208, R188, P4 ;  /* 0x000000bcd0bc7207 */ /* 0x000fe20002000000 */
[----:B------:R-:W-:Y:S01]  /*2610*/  FFMA.FTZ R210, R226, R207, R200 ;  /* 0x000000cfe2d27223 */ /* 0x000fe200000100c8 */
[----:B------:R-:W-:Y:S01]  /*2620*/  FMUL.FTZ R208, R208, UR15 ;  /* 0x0000000fd0d07c20 */ /* 0x000fe20008410000 */
[----:B------:R-:W-:Y:S01]  /*2630*/  @P5 FADD.FTZ R209, R34, R209 ;  /* 0x000000d122d15221 */ /* 0x000fe20000010000 */
[----:B------:R-:W-:Y:S01]  /*2640*/  FMUL.FTZ R205, R2, R205 ;  /* 0x000000cd02cd7220 */ /* 0x000fe20000410000 */
[----:B------:R-:W-:Y:S02]  /*2650*/  FADD.FTZ R210, R203, -R210 ;  /* 0x800000d2cbd27221 */ /* 0x000fe40000010000 */
[----:B------:R-:W-:Y:S01]  /*2660*/  @P2 FSEL R202, R208, RZ, P3 ;  /* 0x000000ffd0ca2208 */ /* 0x000fe20001800000 */
[----:B------:R-:W-:Y:S01]  /*2670*/  @P5 FADD.FTZ R205, R33, R205 ;  /* 0x000000cd21cd5221 */ /* 0x000fe20000010000 */
[C---:B------:R-:W-:Y:S01]  /*2680*/  SEL R190, R209.reuse, R190, P4 ;  /* 0x000000bed1be7207 */ /* 0x040fe20002000000 */
[----:B------:R-:W-:Y:S01]  /*2690*/  FMUL.FTZ R209, R209, UR15 ;  /* 0x0000000fd1d17c20 */ /* 0x000fe20008410000 */
[----:B------:R-:W-:Y:S01]  /*26a0*/  FMUL.FTZ R210, R2, R210 ;  /* 0x000000d202d27220 */ /* 0x000fe20000410000 */
[----:B------:R-:W-:-:S02]  /*26b0*/  @P2 LOP3.LUT P3, RZ, R12, 0xff0000, RZ, 0xc0, !PT ;  /* 0x00ff00000cff2812 */ /* 0x000fc4000786c0ff */
[----:B------:R-:W-:Y:S01]  /*26c0*/  @P2 F2FP.BF16.F32.PACK_AB R202, RZ, R202 ;  /* 0x000000caffca223e */ /* 0x000fe200000010ff */
[----:B------:R-:W-:Y:S01]  /*26d0*/  @P5 FADD.FTZ R210, R35, R210 ;  /* 0x000000d223d25221 */ /* 0x000fe20000010000 */
[C---:B------:R-:W-:Y:S01]  /*26e0*/  SEL R189, R205.reuse, R189, P4 ;  /* 0x000000bdcdbd7207 */ /* 0x040fe20002000000 */
[----:B------:R-:W-:Y:S01]  /*26f0*/  FMUL.FTZ R205, R205, UR15 ;  /* 0x0000000fcdcd7c20 */ /* 0x000fe20008410000 */
[----:B------:R-:W-:Y:S02]  /*2700*/  @P2 FSEL R201, R209, RZ, P3 ;  /* 0x000000ffd1c92208 */ /* 0x000fe40001800000 */
[----:B------:R-:W-:Y:S01]  /*2710*/  @P2 PRMT R192, R202, 0x7610, R192 ;  /* 0x00007610cac02816 */ /* 0x000fe200000000c0 */
[----:B------:R-:W-:Y:S01]  /*2720*/  FFMA.FTZ R202, R225, R207, R200 ;  /* 0x000000cfe1ca7223 */ /* 0x000fe200000100c8 */
[----:B------:R-:W-:Y:S02]  /*2730*/  @P2 LOP3.LUT P3, RZ, R12, 0xff00, RZ, 0xc0, !PT ;  /* 0x0000ff000cff2812 */ /* 0x000fe4000786c0ff */
        /* <DEDUP_REMOVED lines=9> */
[----:B------:R-:W-:-:S03]  /*27d0*/  @P5 FADD.FTZ R202, R28, R202 ;  /* 0x000000ca1cca5221 */ /* 0x000fc60000010000 */
[----:B------:R-:W-:Y:S02]  /*27e0*/  @P2 F2FP.BF16.F32.PACK_AB R201, RZ, R201 ;  /* 0x000000c9ffc9223e */ /* 0x000fe400000010ff */
[C---:B------:R-:W-:Y:S01]  /*27f0*/  SEL R196, R202.reuse, R196, P4 ;  /* 0x000000c4cac47207 */ /* 0x040fe20002000000 */
[----:B------:R-:W-:Y:S01]  /*2800*/  FMUL.FTZ R202, R202, UR15 ;  /* 0x0000000fcaca7c20 */ /* 0x000fe20008410000 */
[----:B------:R-:W-:Y:S02]  /*2810*/  @P2 PRMT R193, R193, 0x5410, R201 ;  /* 0x00005410c1c12816 */ /* 0x000fe400000000c9 */
[----:B------:R-:W-:-:S04]  /*2820*/  MOV R201, R10 ;  /* 0x0000000a00c97202 */ /* 0x000fc80000000f00 */
[----:B------:R-:W-:Y:S02]  /*2830*/  LOP3.LUT P3, RZ, R201, 0xff, RZ, 0xc0, !PT ;  /* 0x000000ffc9ff7812 */ /* 0x000fe4000786c0ff */
[----:B------:R-:W-:-:S04]  /*2840*/  @P2 FSEL R201, R202, RZ, P6 ;  /* 0x000000ffcac92208 */ /* 0x000fc80003000000 */
[----:B------:R-:W-:-:S04]  /*2850*/  @P2 F2FP.BF16.F32.PACK_AB R201, RZ, R201 ;  /* 0x000000c9ffc9223e */ /* 0x000fc800000010ff */
[----:B------:R-:W-:Y:S01]  /*2860*/  @P2 PRMT R194, R201, 0x7610, R194 ;  /* 0x00007610c9c22816 */ /* 0x000fe200000000c2 */
[----:B------:R-:W-:Y:S01]  /*2870*/  FFMA.FTZ R201, R219, R207, R200 ;  /* 0x000000cfdbc97223 */ /* 0x000fe200000100c8 */
[----:B------:R-:W-:-:S03]  /*2880*/  @P2 F2FP.BF16.F32.PACK_AB R203, RZ, R203 ;  /* 0x000000cbffcb223e */ /* 0x000fc600000010ff */
[----:B------:R-:W-:Y:S01]  /*2890*/  FADD.FTZ R201, R249, -R201 ;  /* 0x800000c9f9c97221 */ /* 0x000fe20000010000 */
[----:B------:R-:W-:Y:S01]  /*28a0*/  @P2 PRMT R192, R192, 0x5410, R203 ;  /* 0x00005410c0c02816 */ /* 0x000fe200000000cb */
[----:B------:R-:W-:Y:S02]  /*28b0*/  FFMA.FTZ R203, R218, R207, R200 ;  /* 0x000000cfdacb7223 */ /* 0x000fe400000100c8 */
[----:B------:R-:W-:Y:S02]  /*28c0*/  FMUL.FTZ R201, R2, R201 ;  /* 0x000000c902c97220 */ /* 0x000fe40000410000 */
[----:B------:R-:W-:Y:S02]  /*28d0*/  FADD.FTZ R203, R248, -R203 ;  /* 0x800000cbf8cb7221 */ /* 0x000fe40000010000 */
[----:B------:R-:W-:Y:S02]  /*28e0*/  @P5 FADD.FTZ R201, R29, R201 ;  /* 0x000000c91dc95221 */ /* 0x000fe40000010000 */
[----:B------:R-:W-:Y:S01]  /*28f0*/  FMUL.FTZ R203, R2, R203 ;  /* 0x000000cb02cb7220 */ /* 0x000fe20000410000 */
[----:B------:R-:W-:Y:S01]  /*2900*/  @P2 LOP3.LUT P6, RZ, R13, 0xff00, RZ, 0xc0, !PT ;  /* 0x0000ff000dff2812 */ /* 0x000fe200078cc0ff */
[C---:B------:R-:W-:Y:S01]  /*2910*/  FMUL.FTZ R211, R201.reuse, UR15 ;  /* 0x0000000fc9d37c20 */ /* 0x040fe20008410000 */
[----:B------:R-:W-:Y:S01]  /*2920*/  SEL R197, R201, R197, P4 ;  /* 0x000000c5c9c57207 */ /* 0x000fe20002000000 */
[----:B------:R-:W-:-:S03]  /*2930*/  @P5 FADD.FTZ R203, R30, R203 ;  /* 0x000000cb1ecb5221 */ /* 0x000fc60000010000 */
[----:B------:R-:W-:Y:S02]  /*2940*/  @P2 FSEL R201, R211, RZ, P6 ;  /* 0x000000ffd3c92208 */ /* 0x000fe40003000000 */
[C---:B------:R-:W-:Y:S01]  /*2950*/  SEL R198, R203.reuse, R198, P4 ;  /* 0x000000c6cbc67207 */ /* 0x040fe20002000000 */
[----:B------:R-:W-:Y:S01]  /*2960*/  FMUL.FTZ R203, R203, UR15 ;  /* 0x0000000fcbcb7c20 */ /* 0x000fe20008410000 */
[----:B------:R-:W-:Y:S02]  /*2970*/  @P2 F2FP.BF16.F32.PACK_AB R201, RZ, R201 ;  /* 0x000000c9ffc9223e */ /* 0x000fe400000010ff */
[----:B------:R-:W-:Y:S02]  /*2980*/  @P2 LOP3.LUT P6, RZ, R13, 0xff0000, RZ, 0xc0, !PT ;  /* 0x00ff00000dff2812 */ /* 0x000fe400078cc0ff */
[----:B------:R-:W-:Y:S02]  /*2990*/  @P2 PRMT R194, R194, 0x5410, R201 ;  /* 0x00005410c2c22816 */ /* 0x000fe400000000c9 */
[----:B------:R-:W-:-:S04]  /*29a0*/  @P2 FSEL R201, R203, RZ, P6 ;  /* 0x000000ffcbc92208 */ /* 0x000fc80003000000 */
[----:B------:R-:W-:-:S04]  /*29b0*/  @P2 F2FP.BF16.F32.PACK_AB R201, RZ, R201 ;  /* 0x000000c9ffc9223e */ /* 0x000fc800000010ff */
[----:B------:R-:W-:Y:S01]  /*29c0*/  @P2 PRMT R195, R201, 0x7610, R195 ;  /* 0x00007610c9c32816 */ /* 0x000fe200000000c3 */
[----:B-1----:R-:W-:-:S05]  /*29d0*/  @P4 IMAD.WIDE.U32 R200, R3, 0x20, R212 ;  /* 0x0000002003c84825 */ /* 0x002fca00078e00d4 */
[----:B------:R-:W-:Y:S04]  /*29e0*/  @P4 STG.E.128 desc[UR4][R200.64], R188 ;  /* 0x000000bcc8004986 */ /* 0x000fe8000c101d04 */
[----:B------:R1:W-:Y:S01]  /*29f0*/  @P4 STG.E.128 desc[UR4][R200.64+0x10], R196 ;  /* 0x000010c4c8004986 */ /* 0x0003e2000c101d04 */
[----:B------:R-:W-:Y:S02]  /*2a00*/  LOP3.LUT P4, RZ, R11, 0xff, RZ, 0xc0, !PT ;  /* 0x000000ff0bff7812 */ /* 0x000fe4000788c0ff */
[----:B------:R-:W-:Y:S02]  /*2a10*/  FSEL R208, R208, RZ, P3 ;  /* 0x000000ffd0d07208 */ /* 0x000fe40001800000 */
[----:B------:R-:W-:Y:S02]  /*2a20*/  LOP3.LUT P3, RZ, R10, 0xff00, RZ, 0xc0, !PT ;  /* 0x0000ff000aff7812 */ /* 0x000fe4000786c0ff */
[----:B-1----:R-:W-:-:S02]  /*2a30*/  FSEL R200, R202, RZ, P4 ;  /* 0x000000ffcac87208 */ /* 0x002fc40002000000 */
[----:B------:R-:W-:-:S04]  /*2a40*/  LOP3.LUT P4, RZ, R11, 0xff00, RZ, 0xc0, !PT ;  /* 0x0000ff000bff7812 */ /* 0x000fc8000788c0ff */
[----:B------:R-:W-:Y:S02]  /*2a50*/  FSEL R202, R211, RZ, P4 ;  /* 0x000000ffd3ca7208 */ /* 0x000fe40002000000 */
[----:B------:R-:W-:Y:S02]  /*2a60*/  LOP3.LUT P4, RZ, R10, 0xff0000, RZ, 0xc0, !PT ;  /* 0x00ff00000aff7812 */ /* 0x000fe4000788c0ff */
[----:B------:R-:W-:Y:S02]  /*2a70*/  F2FP.BF16.F32.PACK_AB R202, R202, R200 ;  /* 0x000000c8caca723e */ /* 0x000fe400000010ff */
[----:B------:R-:W-:Y:S02]  /*2a80*/  FSEL R200, R205, RZ, P3 ;  /* 0x000000ffcdc87208 */ /* 0x000fe40001800000 */
[----:B------:R-:W-:Y:S02]  /*2a90*/  FSEL R201, R209, RZ, P4 ;  /* 0x000000ffd1c97208 */ /* 0x000fe40002000000 */
[----:B------:R-:W-:Y:S01]  /*2aa0*/  F2FP.BF16.F32.PACK_AB R200, R200, R208 ;  /* 0x000000d0c8c8723e */ /* 0x000fe200000010ff */
[----:B------:R-:W-:Y:S01]  /*2ab0*/  FMUL.FTZ R208, R204, UR15 ;  /* 0x0000000fccd07c20 */ /* 0x000fe20008410000 */
[----:B------:R-:W-:-:S02]  /*2ac0*/  LOP3.LUT P4, RZ, R11, 0xff000000, RZ, 0xc0, !PT ;  /* 0xff0000000bff7812 */ /* 0x000fc4000788c0ff */
[----:B------:R-:W-:Y:S02]  /*2ad0*/  LOP3.LUT P3, RZ, R11, 0xff0000, RZ, 0xc0, !PT ;  /* 0x00ff00000bff7812 */ /* 0x000fe4000786c0ff */
[----:B------:R-:W-:Y:S02]  /*2ae0*/  FSEL R204, R208, RZ, P4 ;  /* 0x000000ffd0cc7208 */ /* 0x000fe40002000000 */
[----:B------:R-:W-:-:S04]  /*2af0*/  FSEL R203, R203, RZ, P3 ;  /* 0x000000ffcbcb7208 */ /* 0x000fc80001800000 */
[----:B------:R-:W-:Y:S02]  /*2b00*/  F2FP.BF16.F32.PACK_AB R203, R204, R203 ;  /* 0x000000cbcccb723e */ /* 0x000fe400000010ff */
[----:B------:R-:W1:Y:S01]  /*2b10*/  LDC.64 R204, c[0x0][0x2f8] ;  /* 0x0000be00ffcc7b82 */ /* 0x000e620000000a00 */
[----:B------:R-:W-:Y:S02]  /*2b20*/  LOP3.LUT P5, RZ, R10, 0xff000000, RZ, 0xc0, !PT ;  /* 0xff0000000aff7812 */ /* 0x000fe400078ac0ff */
[----:B------:R-:W-:Y:S02]  /*2b30*/  @P2 LOP3.LUT P3, RZ, R13, 0xff000000, RZ, 0xc0, !PT ;  /* 0xff0000000dff2812 */ /* 0x000fe4000786c0ff */
[----:B------:R-:W-:Y:S02]  /*2b40*/  FSEL R210, R210, RZ, P5 ;  /* 0x000000ffd2d27208 */ /* 0x000fe40002800000 */
[----:B------:R-:W-:Y:S02]  /*2b50*/  @P2 FSEL R208, R208, RZ, P3 ;  /* 0x000000ffd0d02208 */ /* 0x000fe40001800000 */
[----:B------:R-:W-:-:S02]  /*2b60*/  F2FP.BF16.F32.PACK_AB R201, R210, R201 ;  /* 0x000000c9d2c9723e */ /* 0x000fc400000010ff */
[----:B------:R-:W-:Y:S01]  /*2b70*/  @P2 F2FP.BF16.F32.PACK_AB R208, RZ, R208 ;  /* 0x000000d0ffd0223e */ /* 0x000fe200000010ff */
[----:B-1----:R-:W-:-:S05]  /*2b80*/  IMAD.WIDE.U32 R204, R3, 0x10, R204 ;  /* 0x0000001003cc7825 */ /* 0x002fca00078e00cc */
[----:B------:R1:W-:Y:S01]  /*2b90*/  STG.E.128 desc[UR4][R204.64], R200 ;  /* 0x000000c8cc007986 */ /* 0x0003e2000c101d04 */
[----:B------:R-:W-:Y:S02]  /*2ba0*/  @P2 PRMT R195, R195, 0x5410, R208 ;  /* 0x00005410c3c32816 */ /* 0x000fe400000000d0 */
[----:B-1----:R-:W-:-:S04]  /*2bb0*/  @P2 LEA R200, P3, R3, UR12, 0x4 ;  /* 0x0000000c03c82c11 */ /* 0x002fc8000f8620ff */
[----:B------:R-:W-:-:S05]  /*2bc0*/  @P2 LEA.HI.X R201, R3, UR13, RZ, 0x4, P3 ;  /* 0x0000000d03c92c11 */ /* 0x000fca00098f24ff */
[----:B------:R1:W-:Y:S01]  /*2bd0*/  @P2 STG.E.128 desc[UR4][R200.64], R192 ;  /* 0x000000c0c8002986 */ /* 0x0003e2000c101d04 */
[----:B------:R-:W-:-:S07]  /*2be0*/  IADD3 R3, R3, 0x20, RZ ;  /* 0x0000002003037810 */ /* 0x000fce0007ffe0ff */
.L_x_1434:
[----:B------:R-:W-:Y:S05]  /*2bf0*/  BSYNC B1 ;  /* 0x0000000000017941 */ /* 0x000fea0003800000 */
.L_x_1433:
[----:B------:R-:W-:Y:S04]  /*2c00*/  BSSY B1, `(.L_x_1435) ;  /* 0x000007f000017945 */ /* 0x000fe80003800000 */
[----:B------:R-:W-:Y:S05]  /*2c10*/  @!P1 BRA `(.L_x_1436) ;  /* 0x0000000400f49947 */ /* 0x000fea0003800000 */
[----:B------:R-:W2:Y:S04]  /*2c20*/  LDL R208, [R1+0x24] ;  /* 0x0000240001d07983 */ /* 0x000ea80000100800 */
[----:B------:R-:W4:Y:S04]  /*2c30*/  LDL R205, [R1+0x14] ;  /* 0x0000140001cd7983 */ /* 0x000f280000100800 */
[----:B------:R-:W4:Y:S04]  /*2c40*/  LDL R204, [R1+0x18] ;  /* 0x0000180001cc7983 */ /* 0x000f280000100800 */
[----:B------:R-:W4:Y:S01]  /*2c50*/  LDL R203, [R1] ;  /* 0x0000000001cb7983 */ /* 0x000f220000100800 */
[----:B------:R-:W-:-:S02]  /*2c60*/  ISETP.NE.U32.AND P2, PT, RZ, UR12, PT ;  /* 0x0000000cff007c0c */ /* 0x000fc4000bf45070 */
[----:B---3--:R-:W-:Y:S02]  /*2c70*/  ISETP.NE.AND P4, PT, R214, RZ, PT ;  /* 0x000000ffd600720c */ /* 0x008fe40003f85270 */
[----:B------:R-:W-:Y:S02]  /*2c80*/  ISETP.NE.AND.EX P2, PT, RZ, UR13, PT, P2 ;  /* 0x0000000dff007c0c */ /* 0x000fe4000bf45320 */
[----:B------:R-:W-:-:S04]  /*2c90*/  ISETP.NE.U32.AND P5, PT, RZ, UR8, PT ;  /* 0x00000008ff007c0c */ /* 0x000fc8000bfa5070 */
[----:B------:R-:W-:-:S07]  /*2ca0*/  ISETP.NE.AND.EX P5, PT, RZ, UR9, PT, P5 ;  /* 0x00000009ff007c0c */ /* 0x000fce000bfa5350 */
[----:B-1----:R-:W-:Y:S02]  /*2cb0*/  @P2 MOV R200, R14 ;  /* 0x0000000e00c82202 */ /* 0x002fe40000000f00 */
[----:B------:R-:W-:Y:S02]  /*2cc0*/  @P2 LOP3.LUT P6, RZ, R15, 0xff, RZ, 0xc0, !PT ;  /* 0x000000ff0fff2812 */ /* 0x000fe400078cc0ff */
[----:B------:R-:W-:Y:S02]  /*2cd0*/  @P2 LOP3.LUT P3, RZ, R200, 0xff, RZ, 0xc0, !PT ;  /* 0x000000ffc8ff2812 */ /* 0x000fe4000786c0ff */
[----:B------:R-:W-:Y:S02]  /*2ce0*/  FSEL R200, R206, RZ, !P4 ;  /* 0x000000ffcec87208 */ /* 0x000fe40006000000 */
[----:B------:R-:W-:-:S03]  /*2cf0*/  ISETP.NE.U32.AND P4, PT, RZ, UR16, PT ;  /* 0x00000010ff007c0c */ /* 0x000fc6000bf85070 */
[-CC-:B------:R-:W-:Y:S01]  /*2d00*/  FFMA.FTZ R201, R233, R207.reuse, R200.reuse ;  /* 0x000000cfe9c97223 */ /* 0x180fe200000100c8 */
[-CC-:B------:R-:W-:Y:S01]  /*2d10*/  FFMA.FTZ R202, R230, R207.reuse, R200.reuse ;  /* 0x000000cfe6ca7223 */ /* 0x180fe200000100c8 */
[----:B------:R-:W-:Y:S01]  /*2d20*/  ISETP.NE.AND.EX P4, PT, RZ, UR17, PT, P4 ;  /* 0x00000011ff007c0c */ /* 0x000fe2000bf85340 */
[----:B------:R-:W-:-:S12]  /*2d30*/  FFMA.FTZ R210, R7, R207, R200 ;  /* 0x000000cf07d27223 */ /* 0x000fd800000100c8 */
[----:B------:R-:W1:Y:S01]  /*2d40*/  @P4 LDC.64 R212, c[0x0][0x308] ;  /* 0x0000c200ffd44b82 */ /* 0x000e620000000a00 */
[----:B--2---:R-:W-:-:S04]  /*2d50*/  FADD.FTZ R201, R208, -R201 ;  /* 0x800000c9d0c97221 */ /* 0x004fc80000010000 */
[----:B-----5:R-:W-:Y:S01]  /*2d60*/  FMUL.FTZ R208, R2, R201 ;  /* 0x000000c902d07220 */ /* 0x020fe20000410000 */
[----:B----4-:R-:W-:Y:S01]  /*2d70*/  FADD.FTZ R209, R205, -R202 ;  /* 0x800000cacdd17221 */ /* 0x010fe20000010000 */
[----:B------:R-:W-:Y:S02]  /*2d80*/  FFMA.FTZ R205, R231, R207, R200 ;  /* 0x000000cfe7cd7223 */ /* 0x000fe400000100c8 */
[----:B------:R-:W-:Y:S01]  /*2d90*/  @P5 FADD.FTZ R208, R24, R208 ;  /* 0x000000d018d05221 */ /* 0x000fe20000010000 */
[----:B------:R-:W-:Y:S01]  /*2da0*/  FMUL.FTZ R209, R2, R209 ;  /* 0x000000d102d17220 */ /* 0x000fe20000410000 */
[----:B------:R-:W-:Y:S01]  /*2db0*/  FADD.FTZ R205, R204, -R205 ;  /* 0x800000cdcccd7221 */ /* 0x000fe20000010000 */
[----:B------:R-:W-:Y:S01]  /*2dc0*/  FFMA.FTZ R204, R223, R207, R200 ;  /* 0x000000cfdfcc7223 */ /* 0x000fe200000100c8 */
[----:B------:R-:W-:Y:S01]  /*2dd0*/  FADD.FTZ R210, R203, -R210 ;  /* 0x800000d2cbd27221 */ /* 0x000fe20000010000 */
[C---:B------:R-:W-:Y:S01]  /*2de0*/  SEL R188, R208.reuse, R188, P4 ;  /* 0x000000bcd0bc7207 */ /* 0x040fe20002000000 */
[----:B------:R-:W-:Y:S01]  /*2df0*/  FMUL.FTZ R208, R208, UR15 ;  /* 0x0000000fd0d07c20 */ /* 0x000fe20008410000 */
[----:B------:R-:W-:Y:S01]  /*2e00*/  @P5 FADD.FTZ R209, R26, R209 ;  /* 0x000000d11ad15221 */ /* 0x000fe20000010000 */
[C---:B------:R-:W-:Y:S01]  /*2e10*/  FMUL.FTZ R205, R2.reuse, R205 ;  /* 0x000000cd02cd7220 */ /* 0x040fe20000410000 */
[----:B------:R-:W-:Y:S01]  /*2e20*/  FMUL.FTZ R210, R2, R210 ;  /* 0x000000d202d27220 */ /* 0x000fe20000410000 */
[----:B------:R-:W-:Y:S01]  /*2e30*/  FADD.FTZ R204, R240, -R204 ;  /* 0x800000ccf0cc7221 */ /* 0x000fe20000010000 */
[----:B------:R-:W-:Y:S01]  /*2e40*/  @P2 FSEL R202, R208, RZ, P3 ;  /* 0x000000ffd0ca2208 */ /* 0x000fe20001800000 */
[----:B------:R-:W-:Y:S01]  /*2e50*/  @P5 FADD.FTZ R205, R25, R205 ;  /* 0x000000cd19cd5221 */ /* 0x000fe20000010000 */
[C---:B------:R-:W-:Y:S01]  /*2e60*/  SEL R190, R209.reuse, R190, P4 ;  /* 0x000000bed1be7207 */ /* 0x040fe20002000000 */
[----:B------:R-:W-:Y:S01]  /*2e70*/  FMUL.FTZ R209, R209, UR15 ;  /* 0x0000000fd1d17c20 */ /* 0x000fe20008410000 */
[----:B------:R-:W-:Y:S01]  /*2e80*/  @P2 LOP3.LUT P3, RZ, R14, 0xff0000, RZ, 0xc0, !PT ;  /* 0x00ff00000eff2812 */ /* 0x000fe2000786c0ff */
[----:B------:R-:W-:Y:S01]  /*2e90*/  @P5 FADD.FTZ R210, R27, R210 ;  /* 0x000000d21bd25221 */ /* 0x000fe20000010000 */
[----:B------:R-:W-:Y:S01]  /*2ea0*/  @P2 F2FP.BF16.F32.PACK_AB R202, RZ, R202 ;  /* 0x000000caffca223e */ /* 0x000fe200000010ff */
[----:B------:R-:W-:Y:S01]  /*2eb0*/  FMUL.FTZ R204, R2, R204 ;  /* 0x000000cc02cc7220 */ /* 0x000fe20000410000 */
[C---:B------:R-:W-:Y:S01]  /*2ec0*/  SEL R189, R205.reuse, R189, P4 ;  /* 0x000000bdcdbd7207 */ /* 0x040fe20002000000 */
[----:B------:R-:W-:Y:S01]  /*2ed0*/  FMUL.FTZ R205, R205, UR15 ;  /* 0x0000000fcdcd7c20 */ /* 0x000fe20008410000 */
[----:B------:R-:W-:Y:S01]  /*2ee0*/  @P2 FSEL R201, R209, RZ, P3 ;  /* 0x000000ffd1c92208 */ /* 0x000fe20001800000 */
[----:B------:R-:W-:Y:S01]  /*2ef0*/  @P5 FADD.FTZ R204, R23, R204 ;  /* 0x000000cc17cc5221 */ /* 0x000fe20000010000 */
[----:B------:R-:W-:-:S02]  /*2f00*/  @P2 LOP3.LUT P3, RZ, R14, 0xff00, RZ, 0xc0, !PT ;  /* 0x0000ff000eff2812 */ /* 0x000fc4000786c0ff */
[----:B------:R-:W-:Y:S01]  /*2f10*/  @P2 PRMT R192, R202, 0x7610, R192 ;  /* 0x00007610cac02816 */ /* 0x000fe200000000c0 */
[----:B------:R-:W-:Y:S01]  /*2f20*/  FFMA.FTZ R202, R6, R207, R200 ;  /* 0x000000cf06ca7223 */ /* 0x000fe200000100c8 */
[C---:B------:R-:W-:Y:S01]  /*2f30*/  SEL R191, R210.reuse, R191, P4 ;  /* 0x000000bfd2bf7207 */ /* 0x040fe20002000000 */
[----:B------:R-:W-:Y:S01]  /*2f40*/  FMUL.FTZ R210, R210, UR15 ;  /* 0x0000000fd2d27c20 */ /* 0x000fe20008410000 */
[----:B------:R-:W-:Y:S01]  /*2f50*/  @P2 F2FP.BF16.F32.PACK_AB R201, RZ, R201 ;  /* 0x000000c9ffc9223e */ /* 0x000fe200000010ff */
[----:B------:R-:W-:Y:S01]  /*2f60*/  FADD.FTZ R202, R252, -R202 ;  /* 0x800000cafcca7221 */ /* 0x000fe20000010000 */
[----:B------:R-:W-:Y:S02]  /*2f70*/  @P2 FSEL R203, R205, RZ, P3 ;  /* 0x000000ffcdcb2208 */ /* 0x000fe40001800000 */
[----:B------:R-:W-:Y:S01]  /*2f80*/  @P2 LOP3.LUT P3, RZ, R14, 0xff000000, RZ, 0xc0, !PT ;  /* 0xff0000000eff2812 */ /* 0x000fe2000786c0ff */
[----:B------:R-:W-:Y:S01]  /*2f90*/  FMUL.FTZ R202, R2, R202 ;  /* 0x000000ca02ca7220 */ /* 0x000fe20000410000 */
[----:B------:R-:W-:-:S02]  /*2fa0*/  @P2 PRMT R193, R201, 0x7610, R193 ;  /* 0x00007610c9c12816 */ /* 0x000fc400000000c1 */
[----:B------:R-:W-:Y:S01]  /*2fb0*/  @P2 FSEL R201, R210, RZ, P3 ;  /* 0x000000ffd2c92208 */ /* 0x000fe20001800000 */
[----:B------:R-:W-:Y:S01]  /*2fc0*/  @P5 FADD.FTZ R202, R20, R202 ;  /* 0x000000ca14ca5221 */ /* 0x000fe20000010000 */
[----:B------:R-:W-:Y:S02]  /*2fd0*/  @P2 F2FP.BF16.F32.PACK_AB R203, RZ, R203 ;  /* 0x000000cbffcb223e */ /* 0x000fe400000010ff */
[----:B------:R-:W-:Y:S02]  /*2fe0*/  @P2 F2FP.BF16.F32.PACK_AB R201, RZ, R201 ;  /* 0x000000c9ffc9223e */ /* 0x000fe400000010ff */
[C---:B------:R-:W-:Y:S01]  /*2ff0*/  SEL R196, R202.reuse, R196, P4 ;  /* 0x000000c4cac47207 */ /* 0x040fe20002000000 */
[----:B------:R-:W-:Y:S01]  /*3000*/  FMUL.FTZ R202, R202, UR15 ;  /* 0x0000000fcaca7c20 */ /* 0x000fe20008410000 */
[----:B------:R-:W-:Y:S01]  /*3010*/  @P2 PRMT R193, R193, 0x5410, R201 ;  /* 0x00005410c1c12816 */ /* 0x000fe200000000c9 */
[----:B------:R-:W-:Y:S01]  /*3020*/  IMAD.MOV.U32 R201, RZ, RZ, R16 ;  /* 0x000000ffffc97224 */ /* 0x000fe200078e0010 */
[----:B------:R-:W-:Y:S01]  /*3030*/  @P2 PRMT R192, R192, 0x5410, R203 ;  /* 0x00005410c0c02816 */ /* 0x000fe200000000cb */
[----:B------:R-:W-:Y:S01]  /*3040*/  FFMA.FTZ R203, R8, R207, R200 ;  /* 0x000000cf08cb7223 */ /* 0x000fe200000100c8 */
[----:B------:R-:W-:-:S02]  /*3050*/  SEL R199, R204, R199, P4 ;  /* 0x000000c7ccc77207 */ /* 0x000fc40002000000 */
[----:B------:R-:W-:Y:S01]  /*3060*/  LOP3.LUT P3, RZ, R201, 0xff, RZ, 0xc0, !PT ;  /* 0x000000ffc9ff7812 */ /* 0x000fe2000786c0ff */
[----:B------:R-:W-:Y:S01]  /*3070*/  FADD.FTZ R203, R245, -R203 ;  /* 0x800000cbf5cb7221 */ /* 0x000fe20000010000 */
[----:B------:R-:W-:Y:S02]  /*3080*/  @P2 FSEL R201, R202, RZ, P6 ;  /* 0x000000ffcac92208 */ /* 0x000fe40003000000 */
[----:B------:R-:W-:Y:S01]  /*3090*/  @P2 LOP3.LUT P6, RZ, R15, 0xff00, RZ, 0xc0, !PT ;  /* 0x0000ff000fff2812 */ /* 0x000fe200078cc0ff */
[----:B------:R-:W-:Y:S01]  /*30a0*/  FMUL.FTZ R203, R2, R203 ;  /* 0x000000cb02cb7220 */ /* 0x000fe20000410000 */
[----:B------:R-:W-:Y:S02]  /*30b0*/  @P2 F2FP.BF16.F32.PACK_AB R201, RZ, R201 ;  /* 0x000000c9ffc9223e */ /* 0x000fe400000010ff */
[----:B------:R-:W-:Y:S01]  /*30c0*/  FSEL R208, R208, RZ, P3 ;  /* 0x000000ffd0d07208 */ /* 0x000fe20001800000 */
[----:B------:R-:W-:Y:S01]  /*30d0*/  @P5 FADD.FTZ R203, R22, R203 ;  /* 0x000000cb16cb5221 */ /* 0x000fe20000010000 */
[----:B------:R-:W-:Y:S01]  /*30e0*/  @P2 PRMT R194, R201, 0x7610, R194 ;  /* 0x00007610c9c22816 */ /* 0x000fe200000000c2 */
[----:B------:R-:W-:Y:S01]  /*30f0*/  FFMA.FTZ R201, R9, R207, R200 ;  /* 0x000000cf09c97223 */ /* 0x000fe200000100c8 */
[----:B------:R-:W-:-:S02]  /*3100*/  LOP3.LUT P3, RZ, R16, 0xff00, RZ, 0xc0, !PT ;  /* 0x0000ff0010ff7812 */ /* 0x000fc4000786c0ff */
[----:B------:R-:W-:Y:S01]  /*3110*/  SEL R198, R203, R198, P4 ;  /* 0x000000c6cbc67207 */ /* 0x000fe20002000000 */
[----:B------:R-:W-:Y:S01]  /*3120*/  FADD.FTZ R201, R247, -R201 ;  /* 0x800000c9f7c97221 */ /* 0x000fe20000010000 */
[----:B------:R-:W-:-:S03]  /*3130*/  FMUL.FTZ R203, R203, UR15 ;  /* 0x0000000fcbcb7c20 */ /* 0x000fc60008410000 */
[----:B------:R-:W-:-:S04]  /*3140*/  FMUL.FTZ R201, R2, R201 ;  /* 0x000000c902c97220 */ /* 0x000fc80000410000 */
[----:B------:R-:W-:Y:S01]  /*3150*/  @P5 FADD.FTZ R201, R21, R201 ;  /* 0x000000c915c95221 */ /* 0x000fe20000010000 */
[----:B------:R-:W-:-:S03]  /*3160*/  LOP3.LUT P5, RZ, R16, 0xff000000, RZ, 0xc0, !PT ;  /* 0xff00000010ff7812 */ /* 0x000fc600078ac0ff */
[C---:B------:R-:W-:Y:S01]  /*3170*/  FMUL.FTZ R211, R201.reuse, UR15 ;  /* 0x0000000fc9d37c20 */ /* 0x040fe20008410000 */
[----:B------:R-:W-:Y:S02]  /*3180*/  SEL R197, R201, R197, P4 ;  /* 0x000000c5c9c57207 */ /* 0x000fe40002000000 */
[----:B------:R-:W-:Y:S02]  /*3190*/  FSEL R210, R210, RZ, P5 ;  /* 0x000000ffd2d27208 */ /* 0x000fe40002800000 */
[----:B------:R-:W-:Y:S02]  /*31a0*/  @P2 FSEL R201, R211, RZ, P6 ;  /* 0x000000ffd3c92208 */ /* 0x000fe40003000000 */
[----:B------:R-:W-:Y:S02]  /*31b0*/  @P2 LOP3.LUT P6, RZ, R15, 0xff0000, RZ, 0xc0, !PT ;  /* 0x00ff00000fff2812 */ /* 0x000fe400078cc0ff */
[----:B------:R-:W-:-:S04]  /*31c0*/  @P2 F2FP.BF16.F32.PACK_AB R201, RZ, R201 ;  /* 0x000000c9ffc9223e */ /* 0x000fc800000010ff */
[----:B------:R-:W-:Y:S02]  /*31d0*/  @P2 PRMT R194, R194, 0x5410, R201 ;  /* 0x00005410c2c22816 */ /* 0x000fe400000000c9 */
[----:B------:R-:W-:-:S04]  /*31e0*/  @P2 FSEL R201, R203, RZ, P6 ;  /* 0x000000ffcbc92208 */ /* 0x000fc80003000000 */
[----:B------:R-:W-:-:S04]  /*31f0*/  @P2 F2FP.BF16.F32.PACK_AB R201, RZ, R201 ;  /* 0x000000c9ffc9223e */ /* 0x000fc800000010ff */
[----:B------:R-:W-:Y:S01]  /*3200*/  @P2 PRMT R195, R201, 0x7610, R195 ;  /* 0x00007610c9c32816 */ /* 0x000fe200000000c3 */
[----:B-1----:R-:W-:-:S05]  /*3210*/  @P4 IMAD.WIDE.U32 R200, R3, 0x20, R212 ;  /* 0x0000002003c84825 */ /* 0x002fca00078e00d4 */
[----:B------:R-:W-:Y:S04]  /*3220*/  @P4 STG.E.128 desc[UR4][R200.64], R188 ;  /* 0x000000bcc8004986 */ /* 0x000fe8000c101d04 */
[----:B------:R1:W-:Y:S01]  /*3230*/  @P4 STG.E.128 desc[UR4][R200.64+0x10], R196 ;  /* 0x000010c4c8004986 */ /* 0x0003e2000c101d04 */
[----:B------:R-:W-:-:S04]  /*3240*/  LOP3.LUT P4, RZ, R17, 0xff, RZ, 0xc0, !PT ;  /* 0x000000ff11ff7812 */ /* 0x000fc8000788c0ff */
[----:B-1----:R-:W-:Y:S02]  /*3250*/  FSEL R200, R202, RZ, P4 ;  /* 0x000000ffcac87208 */ /* 0x002fe40002000000 */
        /* <DEDUP_REMOVED lines=11> */
[----:B------:R-:W-:Y:S02]  /*3310*/  FSEL R203, R203, RZ, P3 ;  /* 0x000000ffcbcb7208 */ /* 0x000fe40001800000 */
[----:B------:R-:W-:Y:S02]  /*3320*/  @P2 LOP3.LUT P3, RZ, R15, 0xff000000, RZ, 0xc0, !PT ;  /* 0xff0000000fff2812 */ /* 0x000fe4000786c0ff */
[----:B------:R-:W-:Y:S02]  /*3330*/  F2FP.BF16.F32.PACK_AB R203, R204, R203 ;  /* 0x000000cbcccb723e */ /* 0x000fe400000010ff */
[----:B------:R-:W1:Y:S01]  /*3340*/  LDC.64 R204, c[0x0][0x2f8] ;  /* 0x0000be00ffcc7b82 */ /* 0x000e620000000a00 */
[----:B------:R-:W-:-:S02]  /*3350*/  F2FP.BF16.F32.PACK_AB R201, R210, R201 ;  /* 0x000000c9d2c9723e */ /* 0x000fc400000010ff */
        /* <DEDUP_REMOVED lines=9> */
.L_x_1436:
[----:B------:R-:W-:Y:S05]  /*33f0*/  BSYNC B1 ;  /* 0x0000000000017941 */ /* 0x000fea0003800000 */
.L_x_1435:
[----:B-12---:R-:W2:Y:S01]  /*3400*/  LDL R200, [R1+0x30] ;  /* 0x0000300001c87983 */ /* 0x006ea20000100800 */
[----:B------:R-:W-:Y:S01]  /*3410*/  BSSY B1, `(.L_x_1437) ;  /* 0x000007e000017945 */ /* 0x000fe20003800000 */
[----:B--2---:R-:W-:-:S13]  /*3420*/  ISETP.NE.AND P2, PT, R200, RZ, PT ;  /* 0x000000ffc800720c */ /* 0x004fda0003f45270 */
[----:B------:R-:W-:Y:S05]  /*3430*/  @!P2 BRA `(.L_x_1438) ;  /* 0x0000000400eca947 */ /* 0x000fea0003800000 */
[----:B------:R-:W2:Y:S04]  /*3440*/  LDL R205, [R1+0x20] ;  /* 0x0000200001cd7983 */ /* 0x000ea80000100800 */
[----:B------:R-:W4:Y:S04]  /*3450*/  LDL R204, [R1+0x10] ;  /* 0x0000100001cc7983 */ /* 0x000f280000100800 */
[----:B------:R-:W4:Y:S01]  /*3460*/  LDL R203, [R1+0xc] ;  /* 0x00000c0001cb7983 */ /* 0x000f220000100800 */
[----:B------:R-:W-:Y:S02]  /*3470*/  ISETP.NE.U32.AND P2, PT, RZ, UR12, PT ;  /* 0x0000000cff007c0c */ /* 0x000fe4000bf45070 */
[----:B---3--:R-:W-:-:S02]  /*3480*/  ISETP.NE.AND P3, PT, R214, RZ, PT ;  /* 0x000000ffd600720c */ /* 0x008fc40003f65270 */
[----:B------:R-:W-:Y:S02]  /*3490*/  ISETP.NE.AND.EX P2, PT, RZ, UR13, PT, P2 ;  /* 0x0000000dff007c0c */ /* 0x000fe4000bf45320 */
[----:B------:R-:W-:Y:S02]  /*34a0*/  ISETP.NE.U32.AND P5, PT, RZ, UR8, PT ;  /* 0x00000008ff007c0c */ /* 0x000fe4000bfa5070 */
[----:B------:R-:W-:Y:S02]  /*34b0*/  FSEL R200, R206, RZ, !P3 ;  /* 0x000000ffcec87208 */ /* 0x000fe40005800000 */
[----:B------:R-:W-:Y:S02]  /*34c0*/  ISETP.NE.AND.EX P5, PT, RZ, UR9, PT, P5 ;  /* 0x00000009ff007c0c */ /* 0x000fe4000bfa5350 */
[----:B------:R-:W-:Y:S01]  /*34d0*/  ISETP.NE.U32.AND P4, PT, RZ, UR16, PT ;  /* 0x00000010ff007c0c */ /* 0x000fe2000bf85070 */
[-CC-:B------:R-:W-:Y:S01]  /*34e0*/  FFMA.FTZ R202, R229, R207.reuse, R200.reuse ;  /* 0x000000cfe5ca7223 */ /* 0x180fe200000100c8 */
[----:B------:R-:W-:-:S02]  /*34f0*/  FFMA.FTZ R206, R5, R207, R200 ;  /* 0x000000cf05ce7223 */ /* 0x000fc400000100c8 */
[----:B------:R-:W-:Y:S02]  /*3500*/  ISETP.NE.AND.EX P4, PT, RZ, UR17, PT, P4 ;  /* 0x00000011ff007c0c */ /* 0x000fe4000bf85340 */
[----:B------:R-:W-:Y:S01]  /*3510*/  @P2 MOV R201, R18 ;  /* 0x0000001200c92202 */ /* 0x000fe20000000f00 */
[----:B------:R-:W-:Y:S01]  /*3520*/  FADD.FTZ R206, R251, -R206 ;  /* 0x800000cefbce7221 */ /* 0x000fe20000010000 */
[----:B------:R-:W-:Y:S02]  /*3530*/  @P2 LOP3.LUT P6, RZ, R18, 0xff000000, RZ, 0xc0, !PT ;  /* 0xff00000012ff2812 */ /* 0x000fe400078cc0ff */
[----:B------:R-:W-:Y:S01]  /*3540*/  @P2 LOP3.LUT P3, RZ, R201, 0xff, RZ, 0xc0, !PT ;  /* 0x000000ffc9ff2812 */ /* 0x000fe2000786c0ff */
[----:B------:R-:W-:Y:S01]  /*3550*/  FFMA.FTZ R201, R232, R207, R200 ;  /* 0x000000cfe8c97223 */ /* 0x000fe200000100c8 */
[----:B-----5:R-:W-:-:S04]  /*3560*/  FMUL.FTZ R206, R2, R206 ;  /* 0x000000ce02ce7220 */ /* 0x020fc80000410000 */
[----:B------:R-:W-:-:S05]  /*3570*/  @P5 FADD.FTZ R206, R183, R206 ;  /* 0x000000ceb7ce5221 */ /* 0x000fca0000010000 */
[C---:B------:R-:W-:Y:S01]  /*3580*/  SEL R191, R206.reuse, R191, P4 ;  /* 0x000000bfcebf7207 */ /* 0x040fe20002000000 */
[----:B------:R-:W-:Y:S01]  /*3590*/  FMUL.FTZ R206, R206, UR15 ;  /* 0x0000000fcece7c20 */ /* 0x000fe20008410000 */
[----:B--2---:R-:W-:-:S04]  /*35a0*/  FADD.FTZ R205, R205, -R201 ;  /* 0x800000c9cdcd7221 */ /* 0x004fc80000010000 */
[----:B------:R-:W-:Y:S01]  /*35b0*/  FMUL.FTZ R205, R2, R205 ;  /* 0x000000cd02cd7220 */ /* 0x000fe20000410000 */
[----:B----4-:R-:W-:Y:S01]  /*35c0*/  FADD.FTZ R201, R204, -R202 ;  /* 0x800000caccc97221 */ /* 0x010fe20000010000 */
[----:B------:R-:W-:Y:S02]  /*35d0*/  FFMA.FTZ R202, R228, R207, R200 ;  /* 0x000000cfe4ca7223 */ /* 0x000fe400000100c8 */
[----:B------:R-:W-:Y:S01]  /*35e0*/  @P5 FADD.FTZ R205, R180, R205 ;  /* 0x000000cdb4cd5221 */ /* 0x000fe20000010000 */
[----:B------:R-:W-:Y:S01]  /*35f0*/  FMUL.FTZ R204, R2, R201 ;  /* 0x000000c902cc7220 */ /* 0x000fe20000410000 */
[----:B------:R-:W-:-:S03]  /*3600*/  FADD.FTZ R203, R203, -R202 ;  /* 0x800000cacbcb7221 */ /* 0x000fc60000010000 */
[----:B------:R-:W-:Y:S01]  /*3610*/  @P5 FADD.FTZ R204, R181, R204 ;  /* 0x000000ccb5cc5221 */ /* 0x000fe20000010000 */
[C---:B------:R-:W-:Y:S01]  /*3620*/  SEL R188, R205.reuse, R188, P4 ;  /* 0x000000bccdbc7207 */ /* 0x040fe20002000000 */
[----:B------:R-:W-:Y:S01]  /*3630*/  FMUL.FTZ R203, R2, R203 ;  /* 0x000000cb02cb7220 */ /* 0x000fe20000410000 */
[----:B------:R-:W-:Y:S02]  /*3640*/  FMUL.FTZ R205, R205, UR15 ;  /* 0x0000000fcdcd7c20 */ /* 0x000fe40008410000 */
[----:B------:R-:W-:Y:S01]  /*3650*/  SEL R189, R204, R189, P4 ;  /* 0x000000bdccbd7207 */ /* 0x000fe20002000000 */
[----:B------:R-:W-:Y:S01]  /*3660*/  @P5 FADD.FTZ R203, R182, R203 ;  /* 0x000000cbb6cb5221 */ /* 0x000fe20000010000 */
[----:B------:R-:W-:Y:S01]  /*3670*/  FMUL.FTZ R204, R204, UR15 ;  /* 0x0000000fcccc7c20 */ /* 0x000fe20008410000 */
[----:B------:R-:W-:Y:S02]  /*3680*/  @P2 FSEL R201, R205, RZ, P3 ;  /* 0x000000ffcdc92208 */ /* 0x000fe40001800000 */
[----:B------:R-:W-:Y:S01]  /*3690*/  @P2 LOP3.LUT P3, RZ, R18, 0xff00, RZ, 0xc0, !PT ;  /* 0x0000ff0012ff2812 */ /* 0x000fe2000786c0ff */
[C---:B------:R-:W-:Y:S01]  /*36a0*/  FMUL.FTZ R202, R203.reuse, UR15 ;  /* 0x0000000fcbca7c20 */ /* 0x040fe20008410000 */
[----:B------:R-:W-:-:S02]  /*36b0*/  SEL R190, R203, R190, P4 ;  /* 0x000000becbbe7207 */ /* 0x000fc40002000000 */
[----:B------:R-:W-:Y:S02]  /*36c0*/  @P2 F2FP.BF16.F32.PACK_AB R201, RZ, R201 ;  /* 0x000000c9ffc9223e */ /* 0x000fe400000010ff */
[----:B------:R-:W-:Y:S02]  /*36d0*/  @P2 FSEL R203, R204, RZ, P3 ;  /* 0x000000ffcccb2208 */ /* 0x000fe40001800000 */
[----:B------:R-:W-:Y:S02]  /*36e0*/  @P2 LOP3.LUT P3, RZ, R18, 0xff0000, RZ, 0xc0, !PT ;  /* 0x00ff000012ff2812 */ /* 0x000fe4000786c0ff */
[----:B------:R-:W-:Y:S02]  /*36f0*/  @P2 PRMT R192, R201, 0x7610, R192 ;  /* 0x00007610c9c02816 */ /* 0x000fe400000000c0 */
[----:B------:R-:W-:Y:S02]  /*3700*/  @P2 FSEL R201, R202, RZ, P3 ;  /* 0x000000ffcac92208 */ /* 0x000fe40001800000 */
[----:B------:R-:W-:-:S02]  /*3710*/  @P2 F2FP.BF16.F32.PACK_AB R203, RZ, R203 ;  /* 0x000000cbffcb223e */ /* 0x000fc400000010ff */
        /* <DEDUP_REMOVED lines=68> */
[----:B------:R-:W-:Y:S01]  /*3b60*/  F2FP.BF16.F32.PACK_AB R202, R209, R202 ;  /* 0x000000cad1ca723e */ /* 0x000fe200000010ff */
[C---:B-1----:R-:W-:Y:S01]  /*3b70*/  IMAD.WIDE.U32 R204, R3.reuse, 0x10, R206 ;  /* 0x0000001003cc7825 */ /* 0x042fe200078e00ce */
[----:B------:R-:W-:Y:S02]  /*3b80*/  @P2 FSEL R206, R2, RZ, P3 ;  /* 0x000000ff02ce2208 */ /* 0x000fe40001800000 */
[C---:B------:R-:W-:Y:S02]  /*3b90*/  @P2 LEA R2, P3, R3.reuse, UR12, 0x4 ;  /* 0x0000000c03022c11 */ /* 0x040fe4000f8620ff */
[----:B------:R-:W-:Y:S01]  /*3ba0*/  @P2 F2FP.BF16.F32.PACK_AB R206, RZ, R206 ;  /* 0x000000ceffce223e */ /* 0x000fe200000010ff */
[----:B------:R1:W-:Y:S01]  /*3bb0*/  STG.E.128 desc[UR4][R204.64], R200 ;  /* 0x000000c8cc007986 */ /* 0x0003e2000c101d04 */
[----:B------:R-:W-:Y:S02]  /*3bc0*/  @P2 LEA.HI.X R3, R3, UR13, RZ, 0x4, P3 ;  /* 0x0000000d03032c11 */ /* 0x000fe400098f24ff */
[----:B------:R-:W-:-:S05]  /*3bd0*/  @P2 PRMT R195, R195, 0x5410, R206 ;  /* 0x00005410c3c32816 */ /* 0x000fca00000000ce */
[----:B------:R1:W-:Y:S02]  /*3be0*/  @P2 STG.E.128 desc[UR4][R2.64], R192 ;  /* 0x000000c002002986 */ /* 0x0003e4000c101d04 */
.L_x_1438:
[----:B------:R-:W-:Y:S05]  /*3bf0*/  BSYNC B1 ;  /* 0x0000000000017941 */ /* 0x000fea0003800000 */
.L_x_1437:
[----:B-1---5:R-:W1:Y:S02]  /*3c00*/  LDC.64 R2, c[0x0][0x210] ;  /* 0x00008400ff027b82 */ /* 0x022e640000000a00 */
[----:B-1----:R-:W-:-:S04]  /*3c10*/  LEA R0, R2, R0, 0x2 ;  /* 0x0000000002007211 */ /* 0x002fc800078e10ff */
[----:B------:R-:W-:-:S13]  /*3c20*/  ISETP.GE.AND P2, PT, R0, R3, PT ;  /* 0x000000030000720c */ /* 0x000fda0003f46270 */
[----:B------:R-:W-:Y:S05]  /*3c30*/  @!P2 BRA `(.L_x_1439) ;  /* 0xffffffc8009ca947 */ /* 0x000fea000383ffff */
.L_x_1425:
[----:B------:R-:W-:Y:S05]  /*3c40*/  BSYNC B0 ;  /* 0x0000000000007941 */ /* 0x000fea0003800000 */
.L_x_1424:
[----:B------:R-:W2:Y:S01]  /*3c50*/  LDL.LU R200, [R1+0x2c] ;  /* 0x00002c0001c87983 */ /* 0x000ea20000300800 */
[----:B------:R-:W-:Y:S01]  /*3c60*/  MOV R2, 0x400 ;  /* 0x0000040000027802 */ /* 0x000fe20000000f00 */
[----:B------:R-:W-:Y:S05]  /*3c70*/  WARPSYNC.ALL ;  /* 0x0000000000007948 */ /* 0x000fea0003800000 */
[----:B------:R-:W1:Y:S01]  /*3c80*/  S2R R8, SR_TID.X ;  /* 0x0000000000087919 */ /* 0x000e620000002100 */
[----:B------:R-:W-:Y:S01]  /*3c90*/  ULDC.64 UR18, c[0x0][0x2d8] ;  /* 0x0000b60000127ab9 */ /* 0x000fe20000000a00 */
[----:B------:R-:W-:Y:S01]  /*3ca0*/  ULDC.64 UR20, c[0x0][0x2d0] ;  /* 0x0000b40000147ab9 */ /* 0x000fe20000000a00 */
[----:B------:R-:W-:Y:S01]  /*3cb0*/  BSSY B0, `(.L_x_1440) ;  /* 0x000010f000007945 */ /* 0x000fe20003800000 */
[----:B------:R-:W4:Y:S01]  /*3cc0*/  S2R R3, SR_CgaCtaId ;  /* 0x0000000000037919 */ /* 0x000f220000008800 */
[----:B------:R-:W2:Y:S01]  /*3cd0*/  S2R R4, SR_CTAID.X ;  /* 0x0000000000047919 */ /* 0x000ea20000002500 */
[----:B-1----:R-:W-:-:S02]  /*3ce0*/  SHF.R.U32.HI R0, RZ, 0x5, R8 ;  /* 0x00000005ff007819 */ /* 0x002fc40000011608 */
[----:B------:R-:W-:Y:S02]  /*3cf0*/  LOP3.LUT R5, R8, 0x1f, RZ, 0xc0, !PT ;  /* 0x0000001f08057812 */ /* 0x000fe400078ec0ff */
[----:B----4-:R-:W-:-:S03]  /*3d00*/  LEA R3, R3, R2, 0x18 ;  /* 0x0000000203037211 */ /* 0x010fc600078ec0ff */
[----:B------:R-:W-:Y:S02]  /*3d10*/  IMAD R0, R0, 0x60, R5 ;  /* 0x0000006000007824 */ /* 0x000fe400078e0205 */
[----:B--2---:R-:W-:-:S03]  /*3d20*/  IMAD R5, R4, R200, RZ ;  /* 0x000000c804057224 */ /* 0x004fc600078e02ff */
[----:B------:R-:W-:Y:S01]  /*3d30*/  LEA R4, R0, R3, 0x5 ;  /* 0x0000000300047211 */ /* 0x000fe200078e28ff */
[----:B------:R-:W-:Y:S01]  /*3d40*/  IMAD R0, R8, 0x4, R3 ;  /* 0x0000000408007824 */ /* 0x000fe200078e0203 */
[----:B------:R-:W-:Y:S02]  /*3d50*/  IADD3 R6, R200, 0x7f, -R8 ;  /* 0x0000007fc8067810 */ /* 0x000fe40007ffe808 */
[----:B------:R-:W-:Y:S01]  /*3d60*/  IADD3 R2, P6, R5, R8, RZ ;  /* 0x0000000805027210 */ /* 0x000fe20007fde0ff */
[----:B------:R-:W-:Y:S01]  /*3d70*/  STS.128 [R4], R104 ;  /* 0x0000006804007388 */ /* 0x000fe20000000c00 */
[C---:B------:R-:W-:Y:S02]  /*3d80*/  LOP3.LUT P5, RZ, R6.reuse, 0xffffff80, RZ, 0xc0, !PT ;  /* 0xffffff8006ff7812 */ /* 0x040fe400078ac0ff */
[C---:B------:R-:W-:Y:S01]  /*3d90*/  ISETP.GE.U32.AND P0, PT, R6.reuse, 0x100, PT ;  /* 0x000001000600780c */ /* 0x040fe20003f06070 */
[----:B------:R-:W-:Y:S01]  /*3da0*/  STS.128 [R4+0x10], R100 ;  /* 0x0000106404007388 */ /* 0x000fe20000000c00 */
[----:B------:R-:W-:-:S02]  /*3db0*/  ISETP.GE.U32.AND P1, PT, R6, 0x180, PT ;  /* 0x000001800600780c */ /* 0x000fc40003f26070 */
[C---:B------:R-:W-:Y:S01]  /*3dc0*/  ISETP.GE.U32.AND P2, PT, R6.reuse, 0x200, PT ;  /* 0x000002000600780c */ /* 0x040fe20003f46070 */
[----:B------:R-:W-:Y:S01]  /*3dd0*/  STS.128 [R4+0x400], R96 ;  /* 0x0004006004007388 */ /* 0x000fe20000000c00 */
[C---:B------:R-:W-:Y:S02]  /*3de0*/  ISETP.GE.U32.AND P3, PT, R6.reuse, 0x280, PT ;  /* 0x000002800600780c */ /* 0x040fe40003f66070 */
[----:B------:R-:W-:Y:S01]  /*3df0*/  ISETP.GE.U32.AND P4, PT, R6, 0x300, PT ;  /* 0x000003000600780c */ /* 0x000fe20003f86070 */
        /* <DEDUP_REMOVED lines=19> */
[----:B----4-:R-:W-:-:S03]  /*3f30*/  FADD.FTZ R6, RZ, R6 ;  /* 0x00000006ff067221 */ /* 0x010fc60000010000 */
[----:B------:R-:W4:Y:S01]  /*3f40*/  LDS R20, [R0+0x1a00] ;  /* 0x001a000000147984 */ /* 0x000f220000000800 */
[----:B0-----:R-:W-:-:S03]  /*3f50*/  FADD.FTZ R7, RZ, R7 ;  /* 0x00000007ff077221 */ /* 0x001fc60000010000 */
[----:B------:R-:W0:Y:S01]  /*3f60*/  LDS R15, [R0+0x1c00] ;  /* 0x001c0000000f7984 */ /* 0x000e220000000800 */
[----:B---3--:R-:W-:-:S03]  /*3f70*/  FADD.FTZ R8, RZ, R8 ;  /* 0x00000008ff087221 */ /* 0x008fc60000010000 */
[----:B------:R-:W3:Y:S01]  /*3f80*/  LDS R22, [R0+0x1e00] ;  /* 0x001e000000167984 */ /* 0x000ee20000000800 */
[----:B------:R-:W-:-:S03]  /*3f90*/  FADD.FTZ R9, RZ, R9 ;  /* 0x00000009ff097221 */ /* 0x000fc60000010000 */
[----:B------:R-:W3:Y:S01]  /*3fa0*/  LDS R17, [R0+0x2000] ;  /* 0x0020000000117984 */ /* 0x000ee20000000800 */
[----:B------:R-:W-:-:S03]  /*3fb0*/  FADD.FTZ R3, R3, R10 ;  /* 0x0000000a03037221 */ /* 0x000fc60000010000 */
        /* <DEDUP_REMOVED lines=98> */
[----:B0-----:R-:W-:Y:S01]  /*45e0*/  FADD.FTZ R6, RZ, R17 ;  /* 0x00000011ff067221 */ /* 0x001fe20000010000 */
[----:B------:R-:W-:-:S02]  /*45f0*/  FADD.FTZ R17, R10, R5 ;  /* 0x000000050a117221 */ /* 0x000fc40000010000 */
        /* <DEDUP_REMOVED lines=21> */
[----:B0-----:R-:W-:Y:S01]  /*4750*/  FADD.FTZ R26, R26, R43 ;  /* 0x0000002b1a1a7221 */ /* 0x001fe20000010000 */
[----:B------:R-:W-:Y:S02]  /*4760*/  IADD3.X R43, RZ, RZ, RZ, P6, !PT ;  /* 0x000000ffff2b7210 */ /* 0x000fe400037fe4ff */
        /* <DEDUP_REMOVED lines=15> */
[----:B------:R-:W-:Y:S02]  /*4860*/  SHF.L.U64.HI R22, R2, 0x2, R43 ;  /* 0x0000000202167819 */ /* 0x000fe4000001022b */
        /* <DEDUP_REMOVED lines=24> */
[----:B------:R-:W-:Y:S02]  /*49f0*/  IADD3 R20, P6, R10, UR18, RZ ;  /* 0x000000120a147c10 */ /* 0x000fe4000ffde0ff */
[----:B------:R-:W2:Y:S01]  /*4a00*/  LDS R14, [R0+0x1400] ;  /* 0x00140000000e7984 */ /* 0x000ea20000000800 */
[----:B---3--:R-:W-:Y:S01]  /*4a10*/  FADD.FTZ R7, RZ, R7 ;  /* 0x00000007ff077221 */ /* 0x008fe20000010000 */
[----:B------:R-:W-:Y:S01]  /*4a20*/  IADD3.X R49, R22, UR19, RZ, P6, !PT ;  /* 0x0000001316317c10 */ /* 0x000fe2000b7fe4ff */
[----:B------:R-:W-:Y:S01]  /*4a30*/  ULDC.64 UR18, c[0x0][0x2e8] ;  /* 0x0000ba0000127ab9 */ /* 0x000fe20000000a00 */
[----:B------:R-:W3:Y:S01]  /*4a40*/  LDS R63, [R0+0x2e00] ;  /* 0x002e0000003f7984 */ /* 0x000ee20000000800 */
[----:B------:R-:W-:Y:S01]  /*4a50*/  IADD3 R18, P6, R10, UR20, RZ ;  /* 0x000000140a127c10 */ /* 0x000fe2000ffde0ff */
[----:B----4-:R-:W-:-:S02]  /*4a60*/  FADD.FTZ R4, R4, R33 ;  /* 0x0000002104047221 */ /* 0x010fc40000010000 */
        /* <DEDUP_REMOVED lines=8> */
[----:B------:R-:W-:Y:S01]  /*4af0*/  FADD.FTZ R4, R4, R37 ;  /* 0x0000002504047221 */ /* 0x000fe20000010000 */
[----:B------:R-:W-:-:S02]  /*4b00*/  IADD3.X R37, R22, UR19, RZ, P6, !PT ;  /* 0x0000001316257c10 */ /* 0x000fc4000b7fe4ff */
[----:B------:R-:W4:Y:S01]  /*4b10*/  LDS R6, [R0+0x2000] ;  /* 0x0020000000067984 */ /* 0x000f220000000800 */
[----:B------:R-:W-:Y:S01]  /*4b20*/  FADD.FTZ R28, R28, R81 ;  /* 0x000000511c1c7221 */ /* 0x000fe20000010000 */
[----:B------:R-:W-:Y:S02]  /*4b30*/  IADD3 R10, P6, R10, UR20, RZ ;  /* 0x000000140a0a7c10 */ /* 0x000fe4000ffde0ff */
[----:B------:R-:W4:Y:S01]  /*4b40*/  LDS R41, [R0+0x2400] ;  /* 0x0024000000297984 */ /* 0x000f220000000800 */
[----:B------:R-:W-:Y:S01]  /*4b50*/  FADD.FTZ R8, RZ, R8 ;  /* 0x00000008ff087221 */ /* 0x000fe20000010000 */
[----:B------:R-:W-:Y:S02]  /*4b60*/  FADD.FTZ R9, RZ, R9 ;  /* 0x00000009ff097221 */ /* 0x000fe40000010000 */
[----:B------:R-:W4:Y:S01]  /*4b70*/  LDS R33, [R0+0x2600] ;  /* 0x0026000000217984 */ /* 0x000f220000000800 */
[----:B0-----:R-:W-:-:S03]  /*4b80*/  FADD.FTZ R28, R28, R61 ;  /* 0x0000003d1c1c7221 */ /* 0x001fc60000010000 */
        /* <DEDUP_REMOVED lines=9> */
[----:B------:R-:W-:Y:S01]  /*4c20*/  FADD.FTZ R39, R8, R39 ;  /* 0x0000002708277221 */ /* 0x000fe20000010000 */
[----:B--2---:R-:W-:Y:S01]  /*4c30*/  FADD.FTZ R0, R9, R6 ;  /* 0x0000000609007221 */ /* 0x004fe20000010000 */
        /* <DEDUP_REMOVED lines=11> */
[----:B------:R-:W-:-:S03]  /*4cf0*/  IADD3 R20, P6, R20, 0x200, RZ ;  /* 0x0000020014147810 */ /* 0x000fc60007fde0ff */
[----:B------:R3:W-:Y:S01]  /*4d00*/  STG.E desc[UR4][R8.64], R41 ;  /* 0x0000002908007986 */ /* 0x0007e2000c101904 */
[----:B------:R-:W-:Y:S01]  /*4d10*/  IADD3.X R49, RZ, R49, RZ, P6, !PT ;  /* 0x00000031ff317210 */ /* 0x000fe200037fe4ff */
[----:B------:R-:W-:Y:S01]  /*4d20*/  IMAD.X R47, RZ, RZ, R47, P5 ;  /* 0x000000ffff2f7224 */ /* 0x000fe200028e062f */
[----:B------:R-:W-:Y:S02]  /*4d30*/  IADD3 R12, P6, R12, 0x200, RZ ;  /* 0x000002000c0c7810 */ /* 0x000fe40007fde0ff */
[----:B--2---:R-:W-:Y:S02]  /*4d40*/  MOV R4, R10 ;  /* 0x0000000a00047202 */ /* 0x004fe40000000f00 */
[----:B------:R-:W-:Y:S02]  /*4d50*/  MOV R5, R35 ;  /* 0x0000002300057202 */ /* 0x000fe40000000f00 */
[----:B------:R-:W-:Y:S02]  /*4d60*/  IADD3 R10, P5, R10, 0x200, RZ ;  /* 0x000002000a0a7810 */ /* 0x000fe40007fbe0ff */
[----:B------:R-:W-:Y:S01]  /*4d70*/  IADD3.X R37, RZ, R37, RZ, P6, !PT ;  /* 0x00000025ff257210 */ /* 0x000fe200037fe4ff */
[----:B------:R3:W-:Y:S01]  /*4d80*/  STG.E desc[UR4][R4.64], R57 ;  /* 0x0000003904007986 */ /* 0x0007e2000c101904 */
[----:B------:R-:W-:-:S09]  /*4d90*/  IADD3.X R35, RZ, R35, RZ, P5, !PT ;  /* 0x00000023ff237210 */ /* 0x000fd20002ffe4ff */
.L_x_1441:
[----:B------:R-:W-:Y:S05]  /*4da0*/  BSYNC B0 ;  /* 0x0000000000007941 */ /* 0x000fea0003800000 */
.L_x_1440:
[----:B------:R-:W-:Y:S01]  /*4db0*/  BSSY B0, `(.L_x_1442) ;  /* 0x0000017000007945 */ /* 0x000fe20003800000 */
[----:B------:R-:W-:-:S03]  /*4dc0*/  FADD.FTZ R33, R16, R33 ;  /* 0x0000002110217221 */ /* 0x000fc60000010000 */
[----:B------:R-:W-:Y:S05]  /*4dd0*/  @!P0 BRA `(.L_x_1443) ;  /* 0x0000000000508947 */ /* 0x000fea0003800000 */
[----:B---3--:R-:W-:Y:S01]  /*4de0*/  MOV R4, R20 ;  /* 0x0000001400047202 */ /* 0x008fe20000000f00 */
        /* <DEDUP_REMOVED lines=12> */
[----:B------:R-:W-:Y:S01]  /*4eb0*/  IMAD.X R47, RZ, RZ, R47, P5 ;  /* 0x000000ffff2f7224 */ /* 0x000fe200028e062f */
[----:B--2---:R-:W-:Y:S02]  /*4ec0*/  MOV R4, R10 ;  /* 0x0000000a00047202 */ /* 0x004fe40000000f00 */
[----:B------:R-:W-:Y:S02]  /*4ed0*/  MOV R5, R35 ;  /* 0x0000002300057202 */ /* 0x000fe40000000f00 */
[----:B------:R-:W-:Y:S02]  /*4ee0*/  IADD3 R10, P6, R10, 0x200, RZ ;  /* 0x000002000a0a7810 */ /* 0x000fe40007fde0ff */
[----:B------:R-:W-:Y:S01]  /*4ef0*/  IADD3.X R37, RZ, R37, RZ, P0, !PT ;  /* 0x00000025ff257210 */ /* 0x000fe200007fe4ff */
[----:B------:R4:W-:Y:S01]  /*4f00*/  STG.E desc[UR4][R4.64], R59 ;  /* 0x0000003b04007986 */ /* 0x0009e2000c101904 */
[----:B------:R-:W-:-:S09]  /*4f10*/  IADD3.X R35, RZ, R35, RZ, P6, !PT ;  /* 0x00000023ff237210 */ /* 0x000fd200037fe4ff */
.L_x_1443:
[----:B------:R-:W-:Y:S05]  /*4f20*/  BSYNC B0 ;  /* 0x0000000000007941 */ /* 0x000fea0003800000 */
.L_x_1442:
[----:B------:R-:W-:Y:S01]  /*4f30*/  BSSY B0, `(.L_x_1444) ;  /* 0x0000017000007945 */ /* 0x000fe20003800000 */
[----:B0-----:R-:W-:-:S03]  /*4f40*/  FADD.FTZ R43, R30, R43 ;  /* 0x0000002b1e2b7221 */ /* 0x001fc60000010000 */
[----:B------:R-:W-:Y:S05]  /*4f50*/  @!P1 BRA `(.L_x_1445) ;  /* 0x0000000000509947 */ /* 0x000fea0003800000 */
[----:B---34-:R-:W-:Y:S01]  /*4f60*/  MOV R4, R20 ;  /* 0x0000001400047202 */ /* 0x018fe20000000f00 */
        /* <DEDUP_REMOVED lines=13> */
[----:B------:R-:W-:Y:S02]  /*5040*/  IADD3.X R37, RZ, R37, RZ, P5, !PT ;  /* 0x00000025ff257210 */ /* 0x000fe40002ffe4ff */
[----:B0-----:R-:W-:Y:S02]  /*5050*/  MOV R4, R10 ;  /* 0x0000000a00047202 */ /* 0x001fe40000000f00 */
[----:B------:R-:W-:Y:S02]  /*5060*/  MOV R5, R35 ;  /* 0x0000002300057202 */ /* 0x000fe40000000f00 */
[----:B------:R-:W-:-:S03]  /*5070*/  IADD3 R10, P6, R10, 0x200, RZ ;  /* 0x000002000a0a7810 */ /* 0x000fc60007fde0ff */
[----:B------:R2:W-:Y:S01]  /*5080*/  STG.E desc[UR4][R4.64], R85 ;  /* 0x0000005504007986 */ /* 0x0005e2000c101904 */
[----:B------:R-:W-:-:S09]  /*5090*/  IADD3.X R35, RZ, R35, RZ, P6, !PT ;  /* 0x00000023ff237210 */ /* 0x000fd200037fe4ff */
.L_x_1445:
[----:B------:R-:W-:Y:S05]  /*50a0*/  BSYNC B0 ;  /* 0x0000000000007941 */ /* 0x000fea0003800000 */
.L_x_1444:
[----:B------:R-:W-:Y:S01]  /*50b0*/  BSSY B0, `(.L_x_1446) ;  /* 0x0000017000007945 */ /* 0x000fe20003800000 */
[----:B-1----:R-:W-:-:S03]  /*50c0*/  FADD.FTZ R39, R39, R2 ;  /* 0x0000000227277221 */ /* 0x002fc60000010000 */
        /* <DEDUP_REMOVED lines=21> */
.L_x_1447:
[----:B------:R-:W-:Y:S05]  /*5220*/  BSYNC B0 ;  /* 0x0000000000007941 */ /* 0x000fea0003800000 */
.L_x_1446:
        /* <DEDUP_REMOVED lines=23> */
.L_x_1449:
[----:B------:R-:W-:Y:S05]  /*53a0*/  BSYNC B0 ;  /* 0x0000000000007941 */ /* 0x000fea0003800000 */
.L_x_1448:
        /* <DEDUP_REMOVED lines=14> */
.L_x_1432:
        /* <DEDUP_REMOVED lines=8> */
.L_x_1451:
[----:B------:R-:W-:Y:S05]  /*5510*/  BSYNC B1 ;  /* 0x0000000000017941 */ /* 0x000fea0003800000 */
.L_x_1450:
[----:B------:R-:W-:Y:S01]  /*5520*/  HFMA2.MMA R202, -RZ, RZ, 0, 5.9604644775390625e-08 ;  /* 0x00000001ffca7435 */ /* 0x000fe200000001ff */
[----:B------:R-:W-:Y:S01]  /*5530*/  MOV R203, R236 ;  /* 0x000000ec00cb7202 */ /* 0x000fe20000000f00 */
[----:B------:R-:W-:Y:S01]  /*5540*/  IMAD.MOV.U32 R200, RZ, RZ, -0x1 ;  /* 0xffffffffffc87424 */ /* 0x000fe200078e00ff */
[----:B------:R-:W-:Y:S01]  /*5550*/  MOV R201, 0x1f ;  /* 0x0000001f00c97802 */ /* 0x000fe20000000f00 */
[----:B------:R-:W-:-:S07]  /*5560*/  FADD.FTZ R234, R204, R234 ;  /* 0x000000eaccea7221 */ /* 0x000fce0000010000 */
[----:B------:R-:W-:Y:S05]  /*5570*/  WARPSYNC.COLLECTIVE R200, `(.L_x_1452) ;  /* 0x00000000c8087348 */ /* 0x000fea0003c00000 */
[----:B------:R0:W1:Y:S02]  /*5580*/  SHFL.BFLY P2, R204, R203, R202, R201 ;  /* 0x0c0000cacbcc7389 */ /* 0x00006400000400c9 */
[----:B01----:R-:W-:Y:S01]  /*5590*/  ENDCOLLECTIVE ;  /* 0x000000000000791b */ /* 0x003fe20003800000 */
.L_x_1452:
[----:B------:R-:W-:Y:S01]  /*55a0*/  HFMA2.MMA R202, -RZ, RZ, 0, 1.1920928955078125e-07 ;  /* 0x00000002ffca7435 */ /* 0x000fe200000001ff */
[----:B------:R-:W-:Y:S02]  /*55b0*/  MOV R203, R234 ;  /* 0x000000ea00cb7202 */ /* 0x000fe40000000f00 */
[----:B------:R-:W-:-:S08]  /*55c0*/  MOV R205, R204 ;  /* 0x000000cc00cd7202 */ /* 0x000fd00000000f00 */
[----:B------:R-:W-:Y:S05]  /*55d0*/  WARPSYNC.COLLECTIVE R200, `(.L_x_1453) ;  /* 0x00000000c8087348 */ /* 0x000fea0003c00000 */
[----:B------:R0:W1:Y:S02]  /*55e0*/  SHFL.BFLY P2, R204, R203, R202, R201 ;  /* 0x0c0000cacbcc7389 */ /* 0x00006400000400c9 */
[----:B01----:R-:W-:Y:S01]  /*55f0*/  ENDCOLLECTIVE ;  /* 0x000000000000791b */ /* 0x003fe20003800000 */
.L_x_1453:
[----:B------:R-:W-:-:S05]  /*5600*/  FADD.FTZ R236, R205, R236 ;  /* 0x000000eccdec7221 */ /* 0x000fca0000010000 */
[----:B------:R-:W-:Y:S01]  /*5610*/  MOV R203, R236 ;  /* 0x000000ec00cb7202 */ /* 0x000fe20000000f00 */
[----:B------:R-:W-:-:S07]  /*5620*/  FADD.FTZ R234, R234, R204 ;  /* 0x000000cceaea7221 */ /* 0x000fce0000010000 */
[----:B------:R-:W-:Y:S05]  /*5630*/  WARPSYNC.COLLECTIVE R200, `(.L_x_1454) ;  /* 0x00000000c8087348 */ /* 0x000fea0003c00000 */
[----:B------:R0:W1:Y:S02]  /*5640*/  SHFL.BFLY P2, R204, R203, R202, R201 ;  /* 0x0c0000cacbcc7389 */ /* 0x00006400000400c9 */
[----:B01----:R-:W-:Y:S01]  /*5650*/  ENDCOLLECTIVE ;  /* 0x000000000000791b */ /* 0x003fe20003800000 */
.L_x_1454:
[----:B------:R-:W-:Y:S01]  /*5660*/  HFMA2.MMA R202, -RZ, RZ, 0, 2.384185791015625e-07 ;  /* 0x00000004ffca7435 */ /* 0x000fe200000001ff */
[----:B------:R-:W-:Y:S01]  /*5670*/  IMAD.MOV.U32 R203, RZ, RZ, R234 ;  /* 0x000000ffffcb7224 */ /* 0x000fe200078e00ea */
[----:B------:R-:W-:-:S09]  /*5680*/  MOV R205, R204 ;  /* 0x000000cc00cd7202 */ /* 0x000fd20000000f00 */
[----:B------:R-:W-:Y:S05]  /*5690*/  WARPSYNC.COLLECTIVE R200, `(.L_x_1455) ;  /* 0x00000000c8087348 */ /* 0x000fea0003c00000 */
[----:B------:R0:W1:Y:S02]  /*56a0*/  SHFL.BFLY P2, R204, R203, R202, R201 ;  /* 0x0c0000cacbcc7389 */ /* 0x00006400000400c9 */
[----:B01----:R-:W-:Y:S01]  /*56b0*/  ENDCOLLECTIVE ;  /* 0x000000000000791b */ /* 0x003fe20003800000 */
.L_x_1455:
[----:B------:R-:W-:-:S05]  /*56c0*/  FADD.FTZ R236, R236, R205 ;  /* 0x000000cdecec7221 */ /* 0x000fca0000010000 */
[----:B------:R-:W-:Y:S01]  /*56d0*/  MOV R203, R236 ;  /* 0x000000ec00cb7202 */ /* 0x000fe20000000f00 */
[----:B------:R-:W-:-:S07]  /*56e0*/  FADD.FTZ R234, R234, R204 ;  /* 0x000000cceaea7221 */ /* 0x000fce0000010000 */
[----:B------:R-:W-:Y:S05]  /*56f0*/  WARPSYNC.COLLECTIVE R200, `(.L_x_1456) ;  /* 0x00000000c8087348 */ /* 0x000fea0003c00000 */
[----:B------:R0:W1:Y:S02]  /*5700*/  SHFL.BFLY P2, R204, R203, R202, R201 ;  /* 0x0c0000cacbcc7389 */ /* 0x00006400000400c9 */
[----:B01----:R-:W-:Y:S01]  /*5710*/  ENDCOLLECTIVE ;  /* 0x000000000000791b */ /* 0x003fe20003800000 */
.L_x_1456:
[----:B------:R-:W-:Y:S01]  /*5720*/  HFMA2.MMA R202, -RZ, RZ, 0, 4.76837158203125e-07 ;  /* 0x00000008ffca7435 */ /* 0x000fe200000001ff */
[----:B------:R-:W-:Y:S02]  /*5730*/  MOV R203, R234 ;  /* 0x000000ea00cb7202 */ /* 0x000fe40000000f00 */
[----:B------:R-:W-:-:S08]  /*5740*/  MOV R205, R204 ;  /* 0x000000cc00cd7202 */ /* 0x000fd00000000f00 */
[----:B------:R-:W-:Y:S05]  /*5750*/  WARPSYNC.COLLECTIVE R200, `(.L_x_1457) ;  /* 0x00000000c8087348 */ /* 0x000fea0003c00000 */
[----:B------:R0:W1:Y:S02]  /*5760*/  SHFL.BFLY P2, R204, R203, R202, R201 ;  /* 0x0c0000cacbcc7389 */ /* 0x00006400000400c9 */
[----:B01----:R-:W-:Y:S01]  /*5770*/  ENDCOLLECTIVE ;  /* 0x000000000000791b */ /* 0x003fe20003800000 */
.L_x_1457:
[----:B------:R-:W-:-:S04]  /*5780*/  FADD.FTZ R236, R236, R205 ;  /* 0x000000cdecec7221 */ /* 0x000fc80000010000 */
[----:B------:R-:W-:Y:S02]  /*5790*/  IMAD.MOV.U32 R203, RZ, RZ, R236 ;  /* 0x000000ffffcb7224 */ /* 0x000fe400078e00ec */
[----:B------:R-:W-:-:S07]  /*57a0*/  FADD.FTZ R234, R234, R204 ;  /* 0x000000cceaea7221 */ /* 0x000fce0000010000 */
[----:B------:R-:W-:Y:S05]  /*57b0*/  WARPSYNC.COLLECTIVE R200, `(.L_x_1458) ;  /* 0x00000000c8087348 */ /* 0x000fea0003c00000 */
[----:B------:R0:W1:Y:S02]  /*57c0*/  SHFL.BFLY P2, R204, R203, R202, R201 ;  /* 0x0c0000cacbcc7389 */ /* 0x00006400000400c9 */
[----:B01----:R-:W-:Y:S01]  /*57d0*/  ENDCOLLECTIVE ;  /* 0x000000000000791b */ /* 0x003fe20003800000 */
.L_x_1458:
[----:B------:R-:W-:Y:S01]  /*57e0*/  HFMA2.MMA R202, -RZ, RZ, 0, 9.5367431640625e-07 ;  /* 0x00000010ffca7435 */ /* 0x000fe200000001ff */
[----:B------:R-:W-:Y:S02]  /*57f0*/  MOV R203, R234 ;  /* 0x000000ea00cb7202 */ /* 0x000fe40000000f00 */
[----:B------:R-:W-:-:S08]  /*5800*/  MOV R205, R204 ;  /* 0x000000cc00cd7202 */ /* 0x000fd00000000f00 */
[----:B------:R-:W-:Y:S05]  /*5810*/  WARPSYNC.COLLECTIVE R200, `(.L_x_1459) ;  /* 0x00000000c8087348 */ /* 0x000fea0003c00000 */
[----:B------:R0:W1:Y:S02]  /*5820*/  SHFL.BFLY P2, R204, R203, R202, R201 ;  /* 0x0c0000cacbcc7389 */ /* 0x00006400000400c9 */
[----:B01----:R-:W-:Y:S01]  /*5830*/  ENDCOLLECTIVE ;  /* 0x000000000000791b */ /* 0x003fe20003800000 */
.L_x_1459:
[----:B------:R-:W-:-:S05]  /*5840*/  FADD.FTZ R236, R236, R205 ;  /* 0x000000cdecec7221 */ /* 0x000fca0000010000 */
[----:B------:R-:W-:Y:S02]  /*5850*/  MOV R203, R236 ;  /* 0x000000ec00cb7202 */ /* 0x000fe40000000f00 */
[----:B------:R-:W-:-:S07]  /*5860*/  MOV R205, R204 ;  /* 0x000000cc00cd7202 */ /* 0x000fce0000000f00 */
[----:B------:R-:W-:Y:S05]  /*5870*/  WARPSYNC.COLLECTIVE R200, `(.L_x_1460) ;  /* 0x00000000c8087348 */ /* 0x000fea0003c00000 */
[----:B------:R0:W1:Y:S02]  /*5880*/  SHFL.BFLY P2, R204, R203, R202, R201 ;  /* 0x0c0000cacbcc7389 */ /* 0x00006400000400c9 */
[----:B01----:R-:W-:Y:S01]  /*5890*/  ENDCOLLECTIVE ;  /* 0x000000000000791b */ /* 0x003fe20003800000 */
.L_x_1460:
[----:B------:R-:W-:Y:S05]  /*58a0*/  BRA `(.L_x_1461) ;  /* 0xffffffc800bc7947 */ /* 0x000fea000383ffff */
.L_x_1462:
        /* <DEDUP_REMOVED lines=13> */
.L_x_3482:


//--------------------- .text._ZN10layer_norm31ln_parallel_residual_bwd_kernelINS_13Kernel_traitsIf13__nv_bfloat16fS2_fjLj768ELj1ELj4ELj1ELj16ENS_18Kernel_traits_baseILj768EfS2_fS2_fjLj128EEEEELb1ELb0ELb1EEEvNS_9BwdParamsE --------------------------
	.section	.text._ZN10layer_norm31ln_parallel_residual_bwd_kernelINS_13Kernel_traitsIf13__nv_bfloat16fS2_fjLj768ELj1ELj4ELj1ELj16ENS_18Kernel_traits_baseILj768EfS2_fS2_fjLj128EEEEELb1ELb0ELb1EEEvNS_9BwdParamsE,"ax",@progbits
	.align	128
        .global         _ZN10layer_norm31ln_parallel_residual_bwd_kernelINS_13Kernel_traitsIf13__nv_bfloat16fS2_fjLj768ELj1ELj4ELj1ELj16ENS_18Kernel_traits_baseILj768EfS2_fS2_fjLj128EEEEELb1ELb0ELb1EEEvNS_9BwdParamsE
        .type           _ZN10layer_norm31ln_parallel_residual_bwd_kernelINS_13Kernel_traitsIf13__nv_bfloat16fS2_fjLj768ELj1ELj4ELj1ELj16ENS_18Kernel_traits_baseILj768EfS2_fS2_fjLj128EEEEELb1ELb0ELb1EEEvNS_9BwdParamsE,@function
        .size           _ZN10layer_norm31ln_parallel_residual_bwd_kernelINS_13Kernel_traitsIf13__nv_bfloat16fS2_fjLj768ELj1ELj4ELj1ELj16ENS_18Kernel_traits_baseILj768EfS2_fS2_fjLj128EEEEELb1ELb0ELb1EEEvNS_9BwdParamsE,(.L_x_3483 - _ZN10layer_norm31ln_parallel_residual_bwd_kernelINS_13Kernel_traitsIf13__nv_bfloat16fS2_fjLj768ELj1ELj4ELj1ELj16ENS_18Kernel_traits_baseILj768EfS2_fS2_fjLj128EEEEELb1ELb0ELb1EEEvNS_9BwdParamsE)
        .other          _ZN10layer_norm31ln_parallel_residual_bwd_kernelINS_13Kernel_traitsIf13__nv_bfloat16fS2_fjLj768ELj1ELj4ELj1ELj16ENS_18Kernel_traits_baseILj768EfS2_fS2_fjLj128EEEEELb1ELb0ELb1EEEvNS_9BwdParamsE,@"STO_CUDA_ENTRY STV_DEFAULT"
_ZN10layer_norm31ln_parallel_residual_bwd_kernelINS_13Kernel_traitsIf13__nv_bfloat16fS2_fjLj768ELj1ELj4ELj1ELj16ENS_18Kernel_traits_baseILj768EfS2_fS2_fjLj128EEEEELb1ELb0ELb1EEEvNS_9BwdParamsE:
.text._ZN10layer_norm31ln_parallel_residual_bwd_kernelINS_13Kernel_traitsIf13__nv_bfloat16fS2_fjLj768ELj1ELj4ELj1ELj16ENS_18Kernel_traits_baseILj768EfS2_fS2_fjLj128EEEEELb1ELb0ELb1EEEvNS_9BwdParamsE:
        /* <DEDUP_REMOVED lines=65> */
.L_x_1464:
        /* <DEDUP_REMOVED lines=12> */
[----:B------:R-:W-:Y:S01]  /*04d0*/  HFMA2.MMA R237, -RZ, RZ, 0, 0 ;  /* 0x00000000ffed7435 */ /* 0x000fe200000001ff */
[----:B------:R-:W5:Y:S01]  /*04e0*/  LDG.E.128 R76, desc[UR4][R2.64] ;  /* 0x00000004024c7981 */ /* 0x000f62000c1e1d00 */
[----:B------:R-:W-:Y:S01]  /*04f0*/  HFMA2.MMA R210, -RZ, RZ, 0, 0 ;  /* 0x00000000ffd27435 */ /* 0x000fe200000001ff */
[----:B------:R-:W-:-:S02]  /*0500*/  ISETP.NE.AND.EX P0, PT, RZ, UR7, PT, P0 ;  /* 0x00000007ff007c0c */ /* 0x000fc4000bf05300 */
[----:B------:R-:W-:Y:S01]  /*0510*/  CS2R R204, SRZ ;  /* 0x0000000000cc7805 */ /* 0x000fe2000001ff00 */
[----:B------:R-:W5:Y:S01]  /*0520*/  LDG.E.128 R72, desc[UR4][R2.64+0x10] ;  /* 0x0000100402487981 */ /* 0x000f62000c1e1d00 */
[----:B------:R-:W-:Y:S02]  /*0530*/  CS2R R168, SRZ ;  /* 0x0000000000a87805 */ /* 0x000fe4000001ff00 */
[----:B------:R-:W-:Y:S02]  /*0540*/  CS2R R196, SRZ ;  /* 0x0000000000c47805 */ /* 0x000fe4000001ff00 */
[----:B------:R-:W-:Y:S01]  /*0550*/  CS2R R200, SRZ ;  /* 0x0000000000c87805 */ /* 0x000fe2000001ff00 */
[----:B------:R-:W5:Y:S01]  /*0560*/  LDG.E.128 R68, desc[UR4][R2.64+0x400] ;  /* 0x0004000402447981 */ /* 0x000f62000c1e1d00 */
[----:B------:R-:W-:Y:S02]  /*0570*/  CS2R R174, SRZ ;  /* 0x0000000000ae7805 */ /* 0x000fe4000001ff00 */
[----:B------:R-:W-:-:S02]  /*0580*/  CS2R R188, SRZ ;  /* 0x0000000000bc7805 */ /* 0x000fc4000001ff00 */
        /* <DEDUP_REMOVED lines=9> */
[----:B------:R0:W5:Y:S01]  /*0620*/  LDG.E.128 R56, desc[UR4][R2.64+0x810] ;  /* 0x0008100402387981 */ /* 0x000162000c1e1d00 */
        /* <DEDUP_REMOVED lines=13> */
[----:B------:R-:W-:-:S02]  /*0700*/  MOV R241, RZ ;  /* 0x000000ff00f17202 */ /* 0x000fc40000000f00 */
[----:B------:R-:W-:Y:S01]  /*0710*/  CS2R R238, SRZ ;  /* 0x0000000000ee7805 */ /* 0x000fe2000001ff00 */
[----:B------:R-:W5:Y:S01]  /*0720*/  LDG.E.128 R40, desc[UR4][R4.64+0x410] ;  /* 0x0004100404287981 */ /* 0x000f62000c1e1d00 */
[----:B------:R-:W-:Y:S02]  /*0730*/  MOV R234, RZ ;  /* 0x000000ff00ea7202 */ /* 0x000fe40000000f00 */
[----:B------:R-:W-:Y:S02]  /*0740*/  CS2R R222, SRZ ;  /* 0x0000000000de7805 */ /* 0x000fe4000001ff00 */
[----:B------:R-:W-:Y:S01]  /*0750*/  CS2R R208, SRZ ;  /* 0x0000000000d07805 */ /* 0x000fe2000001ff00 */
[----:B------:R-:W5:Y:S01]  /*0760*/  LDG.E.128 R36, desc[UR4][R4.64+0x800] ;  /* 0x0008000404247981 */ /* 0x000f62000c1e1d00 */
[----:B0-----:R-:W-:Y:S02]  /*0770*/  CS2R R2, SRZ ;  /* 0x0000000000027805 */ /* 0x001fe4000001ff00 */
[----:B------:R-:W-:-:S02]  /*0780*/  CS2R R184, SRZ ;  /* 0x0000000000b87805 */ /* 0x000fc4000001ff00 */
[----:B------:R-:W-:Y:S01]  /*0790*/  CS2R R232, SRZ ;  /* 0x0000000000e87805 */ /* 0x000fe2000001ff00 */
[----:B------:R0:W5:Y:S01]  /*07a0*/  LDG.E.128 R32, desc[UR4][R4.64+0x810] ;  /* 0x0008100404207981 */ /* 0x000162000c1e1d00 */
        /* <DEDUP_REMOVED lines=17> */
[----:B------:R-:W-:-:S07]  /*08c0*/  LOP3.LUT R138, R84, 0x1f, RZ, 0xc0, !PT ;  /* 0x0000001f548a7812 */ /* 0x000fce00078ec0ff */
.L_x_1468:
        /* <DEDUP_REMOVED lines=8> */
[----:B0-----:R-:W-:-:S06]  /*0950*/  IMAD.WIDE R218, R0, 0x4, R218 ;  /* 0x0000000400da7825 */ /* 0x001fcc00078e02da */
[----:B------:R0:W4:Y:S01]  /*0960*/  LDG.E R218, desc[UR4][R218.64] ;  /* 0x00000004dada7981 */ /* 0x000122000c1e1900 */
[----:B------:R-:W0:Y:S01]  /*0970*/  LDC.64 R156, c[0x0][0x2b8] ;  /* 0x0000ae00ff9c7b82 */ /* 0x000e220000000a00 */
[----:B-1----:R-:W-:-:S05]  /*0980*/  IMAD.WIDE.U32 R128, R167, 0x20, R160 ;  /* 0x00000020a7807825 */ /* 0x002fca00078e00a0 */
[----:B------:R-:W4:Y:S01]  /*0990*/  LDG.E.128 R116, desc[UR4][R128.64] ;  /* 0x0000000480747981 */ /* 0x000f22000c1e1d00 */
[----:B--2---:R-:W-:Y:S01]  /*09a0*/  IMAD.WIDE R122, R0, 0x4, R122 ;  /* 0x00000004007a7825 */ /* 0x004fe200078e027a */
[----:B------:R-:W-:Y:S01]  /*09b0*/  ISETP.NE.U32.AND P1, PT, RZ, UR12, PT ;  /* 0x0000000cff007c0c */ /* 0x000fe2000bf25070 */
[----:B------:R-:W1:Y:S03]  /*09c0*/  @P0 LDC.64 R212, c[0x0][0x2c8] ;  /* 0x0000b200ffd40b82 */ /* 0x000e660000000a00 */
[----:B------:R-:W2:Y:S01]  /*09d0*/  LDG.E R211, desc[UR4][R122.64] ;  /* 0x000000047ad37981 */ /* 0x000ea2000c1e1900 */
        /* <DEDUP_REMOVED lines=8> */
[----:B------:R-:W0:Y:S01]  /*0a60*/  @P0 LDC.64 R194, c[0x0][0x2c8] ;  /* 0x0000b200ffc20b82 */ /* 0x000e220000000a00 */
[----:B------:R-:W-:-:S04]  /*0a70*/  IMAD.WIDE.U32 R136, R216, 0x10, R152 ;  /* 0x00000010d8887825 */ /* 0x000fc800078e0098 */
[C---:B------:R-:W-:Y:S02]  /*0a80*/  IMAD.WIDE.U32 R144, R216.reuse, 0x20, R160 ;  /* 0x00000020d8907825 */ /* 0x040fe400078e00a0 */
[----:B------:R-:W3:Y:S02]  /*0a90*/  LDG.E.128 R136, desc[UR4][R136.64] ;  /* 0x0000000488887981 */ /* 0x000ee4000c1e1d00 */
[----:B------:R-:W-:Y:S02]  /*0aa0*/  IMAD.WIDE.U32 R140, R216, 0x10, R156 ;  /* 0x00000010d88c7825 */ /* 0x000fe400078e009c */
[----:B------:R-:W3:Y:S01]  /*0ab0*/  LDG.E.128 R132, desc[UR4][R144.64] ;  /* 0x0000000490847981 */ /* 0x000ee2000c1e1d00 */
[----:B------:R-:W-:-:S03]  /*0ac0*/  ISETP.NE.AND.EX P1, PT, RZ, UR13, PT, P1 ;  /* 0x0000000dff007c0c */ /* 0x000fc6000bf25310 */
[----:B------:R-:W3:Y:S04]  /*0ad0*/  LDG.E.128 R140, desc[UR4][R140.64] ;  /* 0x000000048c8c7981 */ /* 0x000ee8000c1e1d00 */
[----:B------:R-:W3:Y:S06]  /*0ae0*/  LDG.E.128 R144, desc[UR4][R144.64+0x10] ;  /* 0x0000100490907981 */ /* 0x000eec000c1e1d00 */
[----:B------:R-:W1:Y:S08]  /*0af0*/  @P1 LDC.64 R148, c[0x0][0x248] ;  /* 0x00009200ff941b82 */ /* 0x000e700000000a00 */
[----:B------:R-:W0:Y:S01]  /*0b00*/  @P1 LDC.64 R150, c[0x0][0x248] ;  /* 0x00009200ff961b82 */ /* 0x000e220000000a00 */
[----:B------:R-:W-:-:S07]  /*0b10*/  IADD3 R217, R167, 0x40, RZ ;  /* 0x00000040a7d97810 */ /* 0x000fce0007ffe0ff */
[----:B------:R-:W0:Y:S01]  /*0b20*/  @P1 LDC.64 R162, c[0x0][0x248] ;  /* 0x00009200ffa21b82 */ /* 0x000e220000000a00 */
[----:B------:R-:W-:Y:S01]  /*0b30*/  IADD3 R219, R167, 0x40, RZ ;  /* 0x00000040a7db7810 */ /* 0x000fe20007ffe0ff */
[----:B-1----:R-:W-:-:S05]  /*0b40*/  @P1 IMAD.WIDE.U32 R148, R216, 0x8, R148 ;  /* 0x00000008d8941825 */ /* 0x002fca00078e0094 */
[----:B-----5:R0:W5:Y:S01]  /*0b50*/  @P1 LDG.E.64 R176, desc[UR4][R148.64] ;  /* 0x0000000494b01981 */ /* 0x020162000c1e1b00 */
[----:B------:R-:W-:-:S04]  /*0b60*/  IMAD.WIDE.U32 R160, R217, 0x20, R160 ;  /* 0x00000020d9a07825 */ /* 0x000fc800078e00a0 */
[----:B0-----:R-:W-:-:S05]  /*0b70*/  @P1 IMAD.WIDE.U32 R148, R217, 0x8, R150 ;  /* 0x00000008d9941825 */ /* 0x001fca00078e0096 */
[----:B------:R0:W5:Y:S01]  /*0b80*/  @P1 LDG.E.64 R178, desc[UR4][R148.64] ;  /* 0x0000000494b21981 */ /* 0x000162000c1e1b00 */
[----:B------:R-:W-:-:S04]  /*0b90*/  @P1 IMAD.WIDE.U32 R162, R167, 0x8, R162 ;  /* 0x00000008a7a21825 */ /* 0x000fc800078e00a2 */
[C---:B------:R-:W-:Y:S01]  /*0ba0*/  IMAD.WIDE.U32 R156, R219.reuse, 0x10, R156 ;  /* 0x00000010db9c7825 */ /* 0x040fe200078e009c */
[----:B------:R1:W5:Y:S03]  /*0bb0*/  @P1 LDG.E.64 R180, desc[UR4][R162.64] ;  /* 0x00000004a2b41981 */ /* 0x000366000c1e1b00 */
[----:B0-----:R-:W-:Y:S02]  /*0bc0*/  IMAD.WIDE.U32 R148, R219, 0x10, R152 ;  /* 0x00000010db947825 */ /* 0x001fe400078e0098 */
[----:B------:R-:W3:Y:S04]  /*0bd0*/  LDG.E.128 R156, desc[UR4][R156.64] ;  /* 0x000000049c9c7981 */ /* 0x000ee8000c1e1d00 */
[----:B------:R-:W3:Y:S04]  /*0be0*/  LDG.E.128 R152, desc[UR4][R160.64] ;  /* 0x00000004a0987981 */ /* 0x000ee8000c1e1d00 */
[----:B------:R-:W3:Y:S01]  /*0bf0*/  LDG.E.128 R148, desc[UR4][R148.64] ;  /* 0x0000000494947981 */ /* 0x000ee2000c1e1d00 */
[----:B-1----:R-:W-:-:S05]  /*0c00*/  @P0 IMAD.WIDE.U32 R162, R216, 0x20, R212 ;  /* 0x00000020d8a20825 */ /* 0x002fca00078e00d4 */
        /* <DEDUP_REMOVED lines=11> */
[--C-:B------:R-:W-:Y:S01]  /*0cc0*/  FADD.FTZ R118, R118, -R212.reuse ;  /* 0x800000d476767221 */ /* 0x100fe20000010000 */
[----:B------:R-:W-:-:S03]  /*0cd0*/  FADD.FTZ R116, R116, -R212 ;  /* 0x800000d474747221 */ /* 0x000fc60000010000 */
[C---:B--2---:R-:W-:Y:S01]  /*0ce0*/  FMUL.FTZ R118, R211.reuse, R118 ;  /* 0x00000076d3767220 */ /* 0x044fe20000410000 */
[----:B------:R-:W-:Y:S01]  /*0cf0*/  FMUL.FTZ R116, R211, R116 ;  /* 0x00000074d3747220 */ /* 0x000fe20000410000 */
[----:B---3--:R-:W-:Y:S02]  /*0d00*/  SHF.L.U32 R195, R121, 0x10, RZ ;  /* 0x0000001079c37819 */ /* 0x008fe400000006ff */
[----:B------:R-:W-:-:S03]  /*0d10*/  SHF.L.U32 R213, R120, 0x10, RZ ;  /* 0x0000001078d57819 */ /* 0x000fc600000006ff */
[----:B------:R-:W-:Y:S01]  /*0d20*/  FADD.FTZ R227, R195, R227 ;  /* 0x000000e3c3e37221 */ /* 0x000fe20000010000 */
[-C--:B------:R-:W-:Y:S01]  /*0d30*/  FFMA.FTZ R208, R118, R195.reuse, R208 ;  /* 0x000000c376d07223 */ /* 0x080fe200000100d0 */
[----:B------:R-:W-:Y:S01]  /*0d40*/  SHF.L.U32 R214, R125, 0x10, RZ ;  /* 0x000000107dd67819 */ /* 0x000fe200000006ff */
[----:B------:R-:W-:Y:S01]  /*0d50*/  FMUL.FTZ R195, R54, R195 ;  /* 0x000000c336c37220 */ /* 0x000fe20000410000 */
[----:B------:R-:W-:Y:S01]  /*0d60*/  PRMT R120, R120, 0x7632, R120 ;  /* 0x0000763278787816 */ /* 0x000fe20000000078 */
[----:B------:R-:W-:Y:S01]  /*0d70*/  FADD.FTZ R225, R213, R225 ;  /* 0x000000e1d5e17221 */ /* 0x000fe20000010000 */
[----:B------:R-:W-:Y:S01]  /*0d80*/  SHF.L.U32 R194, R124, 0x10, RZ ;  /* 0x000000107cc27819 */ /* 0x000fe200000006ff */
[----:B------:R-:W-:Y:S01]  /*0d90*/  FADD.FTZ R31, R214, R31 ;  /* 0x0000001fd61f7221 */ /* 0x000fe20000010000 */
[-C--:B------:R-:W-:Y:S01]  /*0da0*/  FFMA.FTZ R17, R118, R214.reuse, R17 ;  /* 0x000000d676117223 */ /* 0x080fe20000010011 */
[----:B------:R-:W-:Y:S01]  /*0db0*/  FFMA.FTZ R195, R78, R214, R195 ;  /* 0x000000d64ec37223 */ /* 0x000fe200000100c3 */
[----:B------:R-:W-:Y:S01]  /*0dc0*/  FADD.FTZ R214, R117, -R212 ;  /* 0x800000d475d67221 */ /* 0x000fe20000010000 */
[-C--:B------:R-:W-:Y:S01]  /*0dd0*/  FFMA.FTZ R3, R116, R213.reuse, R3 ;  /* 0x000000d574037223 */ /* 0x080fe20000010003 */
[----:B------:R-:W-:Y:S01]  /*0de0*/  FMUL.FTZ R213, R52, R213 ;  /* 0x000000d534d57220 */ /* 0x000fe20000410000 */
[----:B------:R-:W-:Y:S01]  /*0df0*/  PRMT R124, R124, 0x7632, R124 ;  /* 0x000076327c7c7816 */ /* 0x000fe2000000007c */
[----:B------:R-:W-:Y:S01]  /*0e00*/  FMUL.FTZ R117, R211, R214 ;  /* 0x000000d6d3757220 */ /* 0x000fe20000410000 */
[----:B------:R-:W-:Y:S01]  /*0e10*/  SHF.L.U32 R120, R120, 0x10, RZ ;  /* 0x0000001078787819 */ /* 0x000fe200000006ff */
[----:B------:R-:W-:Y:S01]  /*0e20*/  FADD.FTZ R165, R194, R165 ;  /* 0x000000a5c2a57221 */ /* 0x000fe20000010000 */
[-C--:B------:R-:W-:Y:S01]  /*0e30*/  FFMA.FTZ R19, R116, R194.reuse, R19 ;  /* 0x000000c274137223 */ /* 0x080fe20000010013 */
[----:B------:R-:W-:Y:S01]  /*0e40*/  FFMA.FTZ R194, R76, R194, R213 ;  /* 0x000000c24cc27223 */ /* 0x000fe200000100d5 */
[----:B------:R-:W-:Y:S01]  /*0e50*/  SHF.L.U32 R213, R124, 0x10, RZ ;  /* 0x000000107cd57819 */ /* 0x000fe200000006ff */
[-C--:B------:R-:W-:Y:S01]  /*0e60*/  FFMA.FTZ R4, R117, R120.reuse, R4 ;  /* 0x0000007875047223 */ /* 0x080fe20000010004 */
[----:B------:R-:W-:Y:S01]  /*0e70*/  FADD.FTZ R224, R120, R224 ;  /* 0x000000e078e07221 */ /* 0x000fe20000010000 */
[----:B------:R-:W-:Y:S01]  /*0e80*/  FMUL.FTZ R120, R53, R120 ;  /* 0x0000007835787220 */ /* 0x000fe20000410000 */
[----:B------:R-:W-:Y:S01]  /*0e90*/  PRMT R121, R121, 0x7632, R121 ;  /* 0x0000763279797816 */ /* 0x000fe20000000079 */
[-C--:B------:R-:W-:Y:S01]  /*0ea0*/  FFMA.FTZ R20, R117, R213.reuse, R20 ;  /* 0x000000d575147223 */ /* 0x080fe20000010014 */
[----:B------:R-:W-:Y:S01]  /*0eb0*/  FADD.FTZ R166, R213, R166 ;  /* 0x000000a6d5a67221 */ /* 0x000fe20000010000 */
[----:B------:R-:W-:Y:S01]  /*0ec0*/  FFMA.FTZ R213, R77, R213, R120 ;  /* 0x000000d54dd57223 */ /* 0x000fe20000010078 */
[----:B------:R-:W-:Y:S01]  /*0ed0*/  FADD.FTZ R120, R119, -R212 ;  /* 0x800000d477787221 */ /* 0x000fe20000010000 */
[----:B------:R-:W-:-:S02]  /*0ee0*/  SHF.L.U32 R124, R121, 0x10, RZ ;  /* 0x00000010797c7819 */ /* 0x000fc400000006ff */
[C---:B------:R-:W-:Y:S01]  /*0ef0*/  SHF.L.U32 R121, R122.reuse, 0x10, RZ ;  /* 0x000000107a797819 */ /* 0x040fe200000006ff */
[----:B------:R-:W-:Y:S01]  /*0f00*/  FMUL.FTZ R119, R211, R120 ;  /* 0x00000078d3777220 */ /* 0x000fe20000410000 */
[----:B------:R-:W-:Y:S01]  /*0f10*/  PRMT R122, R122, 0x7632, R122 ;  /* 0x000076327a7a7816 */ /* 0x000fe2000000007a */
[----:B------:R-:W-:Y:S01]  /*0f20*/  FADD.FTZ R120, R129, -R212 ;  /* 0x800000d481787221 */ /* 0x000fe20000010000 */
[----:B------:R-:W-:Y:S01]  /*0f30*/  PRMT R125, R125, 0x7632, R125 ;  /* 0x000076327d7d7816 */ /* 0x000fe2000000007d */
[-C--:B------:R-:W-:Y:S01]  /*0f40*/  FFMA.FTZ R207, R119, R124.reuse, R207 ;  /* 0x0000007c77cf7223 */ /* 0x080fe200000100cf */
[----:B------:R-:W-:Y:S01]  /*0f50*/  FADD.FTZ R226, R124, R226 ;  /* 0x000000e27ce27221 */ /* 0x000fe20000010000 */
[----:B------:R-:W-:Y:S01]  /*0f60*/  FMUL.FTZ R214, R55, R124 ;  /* 0x0000007c37d67220 */ /* 0x000fe20000410000 */
[----:B------:R-:W-:Y:S01]  /*0f70*/  SHF.L.U32 R124, R122, 0x10, RZ ;  /* 0x000000107a7c7819 */ /* 0x000fe200000006ff */
[--C-:B------:R-:W-:Y:S01]  /*0f80*/  FADD.FTZ R128, R128, -R212.reuse ;  /* 0x800000d480807221 */ /* 0x100fe20000010000 */
[----:B------:R-:W-:Y:S01]  /*0f90*/  FMUL.FTZ R219, R211, R120 ;  /* 0x00000078d3db7220 */ /* 0x000fe20000410000 */
[----:B------:R-:W-:Y:S01]  /*0fa0*/  SHF.L.U32 R125, R125, 0x10, RZ ;  /* 0x000000107d7d7819 */ /* 0x000fe200000006ff */
[----:B------:R-:W-:Y:S01]  /*0fb0*/  FADD.FTZ R130, R130, -R212 ;  /* 0x800000d482827221 */ /* 0x000fe20000010000 */
[----:B------:R-:W-:Y:S01]  /*0fc0*/  FMUL.FTZ R218, R211, R128 ;  /* 0x00000080d3da7220 */ /* 0x000fe20000410000 */
[-C--:B------:R-:W-:Y:S01]  /*0fd0*/  FMUL.FTZ R122, R49, R124.reuse ;  /* 0x0000007c317a7220 */ /* 0x080fe20000410000 */
[----:B------:R-:W-:Y:S01]  /*0fe0*/  FADD.FTZ R228, R124, R228 ;  /* 0x000000e47ce47221 */ /* 0x000fe20000010000 */
[----:B------:R-:W-:Y:S01]  /*0ff0*/  FFMA.FTZ R209, R219, R124, R209 ;  /* 0x0000007cdbd17223 */ /* 0x000fe200000100d1 */
[----:B------:R-:W-:-:S02]  /*1000*/  IMAD.U32 R124, R123, 0x10000, RZ ;  /* 0x000100007b7c7824 */ /* 0x000fc400078e00ff */
[-C--:B------:R-:W-:Y:S01]  /*1010*/  FFMA.FTZ R18, R119, R125.reuse, R18 ;  /* 0x0000007d77127223 */ /* 0x080fe20000010012 */
[----:B------:R-:W-:Y:S01]  /*1020*/  FADD.FTZ R164, R125, R164 ;  /* 0x000000a47da47221 */ /* 0x000fe20000010000 */
[----:B------:R-:W-:Y:S01]  /*1030*/  FFMA.FTZ R214, R79, R125, R214 ;  /* 0x0000007d4fd67223 */ /* 0x000fe200000100d6 */
[-C--:B------:R-:W-:Y:S01]  /*1040*/  FMUL.FTZ R125, R48, R121.reuse ;  /* 0x00000079307d7220 */ /* 0x080fe20000410000 */
[----:B------:R-:W-:Y:S01]  /*1050*/  FADD.FTZ R229, R121, R229 ;  /* 0x000000e579e57221 */ /* 0x000fe20000010000 */
        /* <DEDUP_REMOVED lines=8> */
[----:B------:R-:W-:Y:S01]  /*10e0*/  PRMT R127, R127, 0x7632, R127 ;  /* 0x000076327f7f7816 */ /* 0x000fe2000000007f */
[----:B------:R-:W-:Y:S01]  /*10f0*/  FADD.FTZ R120, R131, -R212 ;  /* 0x800000d483787221 */ /* 0x000fe20000010000 */
[----:B------:R-:W-:-:S02]  /*1100*/  SHF.L.U32 R121, R123, 0x10, RZ ;  /* 0x000000107b797819 */ /* 0x000fc400000006ff */
[----:B------:R-:W-:Y:S01]  /*1110*/  SHF.L.U32 R127, R127, 0x10, RZ ;  /* 0x000000107f7f7819 */ /* 0x000fe200000006ff */
[----:B------:R-:W-:Y:S02]  /*1120*/  FMUL.FTZ R131, R211, R120 ;  /* 0x00000078d3837220 */ /* 0x000fe40000410000 */
[----:B------:R-:W-:Y:S01]  /*1130*/  FMUL.FTZ R120, R51, R121 ;  /* 0x0000007933787220 */ /* 0x000fe20000410000 */
[----:B------:R-:W-:-:S03]  /*1140*/  FADD.FTZ R132, -R212, R132 ;  /* 0x00000084d4847221 */ /* 0x000fc60000010100 */
[----:B------:R-:W-:Y:S01]  /*1150*/  FFMA.FTZ R123, R75, R127, R120 ;  /* 0x0000007f4b7b7223 */ /* 0x000fe20000010078 */
[----:B------:R-:W-:Y:S01]  /*1160*/  SHF.L.U32 R120, R136, 0x10, RZ ;  /* 0x0000001088787819 */ /* 0x000fe200000006ff */
[----:B------:R-:W-:Y:S01]  /*1170*/  FADD.FTZ R230, R121, R230 ;  /* 0x000000e679e67221 */ /* 0x000fe20000010000 */
[----:B------:R-:W-:Y:S01]  /*1180*/  SHF.L.U32 R128, R140, 0x10, RZ ;  /* 0x000000108c807819 */ /* 0x000fe200000006ff */
[----:B------:R-:W-:Y:S01]  /*1190*/  FFMA.FTZ R222, R131, R121, R222 ;  /* 0x0000007983de7223 */ /* 0x000fe200000100de */
[----:B------:R-:W-:Y:S01]  /*11a0*/  FMUL.FTZ R129, R211, R132 ;  /* 0x00000084d3817220 */ /* 0x000fe20000410000 */
[----:B------:R-:W-:Y:S01]  /*11b0*/  FMUL.FTZ R121, R44, R120 ;  /* 0x000000782c797220 */ /* 0x000fe20000410000 */
[----:B------:R-:W-:Y:S01]  /*11c0*/  FADD.FTZ R134, -R212, R134 ;  /* 0x00000086d4867221 */ /* 0x000fe20000010100 */
[----:B------:R-:W-:Y:S01]  /*11d0*/  FADD.FTZ R25, R128, R25 ;  /* 0x0000001980197221 */ /* 0x000fe20000010000 */
[-C--:B------:R-:W-:Y:S01]  /*11e0*/  FFMA.FTZ R11, R129, R128.reuse, R11 ;  /* 0x00000080810b7223 */ /* 0x080fe2000001000b */
[----:B------:R-:W-:Y:S01]  /*11f0*/  FFMA.FTZ R128, R68, R128, R121 ;  /* 0x0000008044807223 */ /* 0x000fe20000010079 */
[----:B------:R-:W-:Y:S01]  /*1200*/  SHF.L.U32 R121, R137, 0x10, RZ ;  /* 0x0000001089797819 */ /* 0x000fe200000006ff */
[----:B------:R-:W-:Y:S01]  /*1210*/  FADD.FTZ R244, R120, R244 ;  /* 0x000000f478f47221 */ /* 0x000fe20000010000 */
[----:B------:R-:W-:Y:S01]  /*1220*/  FFMA.FTZ R237, R129, R120, R237 ;  /* 0x0000007881ed7223 */ /* 0x000fe200000100ed */
[----:B------:R-:W-:Y:S01]  /*1230*/  FMUL.FTZ R134, R211, R134 ;  /* 0x00000086d3867220 */ /* 0x000fe20000410000 */
[----:B------:R-:W-:Y:S01]  /*1240*/  PRMT R136, R136, 0x7632, R136 ;  /* 0x0000763288887816 */ /* 0x000fe20000000088 */
[----:B------:R-:W-:Y:S01]  /*1250*/  FADD.FTZ R120, -R212, R133 ;  /* 0x00000085d4787221 */ /* 0x000fe20000010100 */
[----:B------:R-:W-:Y:S01]  /*1260*/  SHF.L.U32 R132, R141, 0x10, RZ ;  /* 0x000000108d847819 */ /* 0x000fe200000006ff */
[----:B------:R-:W-:Y:S01]  /*1270*/  FADD.FTZ R246, R121, R246 ;  /* 0x000000f679f67221 */ /* 0x000fe20000010000 */
[-C--:B------:R-:W-:Y:S01]  /*1280*/  FFMA.FTZ R239, R134, R121.reuse, R239 ;  /* 0x0000007986ef7223 */ /* 0x080fe200000100ef */
[----:B------:R-:W-:Y:S01]  /*1290*/  FMUL.FTZ R121, R46, R121 ;  /* 0x000000792e797220 */ /* 0x000fe20000410000 */
[----:B------:R-:W-:Y:S01]  /*12a0*/  SHF.L.U32 R136, R136, 0x10, RZ ;  /* 0x0000001088887819 */ /* 0x000fe200000006ff */
[----:B------:R-:W-:Y:S01]  /*12b0*/  FMUL.FTZ R133, R211, R120 ;  /* 0x00000078d3857220 */ /* 0x000fe20000410000 */
[----:B------:R-:W-:Y:S01]  /*12c0*/  PRMT R137, R137, 0x7632, R137 ;  /* 0x0000763289897816 */ /* 0x000fe20000000089 */
[----:B------:R-:W-:Y:S01]  /*12d0*/  FADD.FTZ R120, -R212, R135 ;  /* 0x00000087d4787221 */ /* 0x000fe20000010100 */
[----:B------:R-:W-:Y:S01]  /*12e0*/  PRMT R140, R140, 0x7632, R140 ;  /* 0x000076328c8c7816 */ /* 0x000fe2000000008c */
[----:B------:R-:W-:Y:S01]  /*12f0*/  FADD.FTZ R231, R124, R231 ;  /* 0x000000e77ce77221 */ /* 0x000fe20000010000 */
[----:B------:R-:W-:Y:S01]  /*1300*/  FFMA.FTZ R223, R220, R124, R223 ;  /* 0x0000007cdcdf7223 */ /* 0x000fe200000100df */
[----:B------:R-:W-:Y:S01]  /*1310*/  FADD.FTZ R23, R132, R23 ;  /* 0x0000001784177221 */ /* 0x000fe20000010000 */
[-C--:B------:R-:W-:Y:S01]  /*1320*/  FFMA.FTZ R9, R134, R132.reuse, R9 ;  /* 0x0000008486097223 */ /* 0x080fe20000010009 */
[----:B------:R-:W-:Y:S01]  /*1330*/  FFMA.FTZ R132, R70, R132, R121 ;  /* 0x0000008446847223 */ /* 0x000fe20000010079 */
[----:B------:R-:W-:Y:S01]  /*1340*/  SHF.L.U32 R124, R137, 0x10, RZ ;  /* 0x00000010897c7819 */ /* 0x000fe200000006ff */
[----:B------:R-:W-:Y:S01]  /*1350*/  FFMA.FTZ R234, R133, R136, R234 ;  /* 0x0000008885ea7223 */ /* 0x000fe200000100ea */
[----:B------:R-:W-:Y:S01]  /*1360*/  SHF.L.U32 R121, R140, 0x10, RZ ;  /* 0x000000108c797819 */ /* 0x000fe200000006ff */
[----:B------:R-:W-:Y:S01]  /*1370*/  FADD.FTZ R243, R136, R243 ;  /* 0x000000f388f37221 */ /* 0x000fe20000010000 */
[----:B------:R-:W-:Y:S01]  /*1380*/  PRMT R141, R141, 0x7632, R141 ;  /* 0x000076328d8d7816 */ /* 0x000fe2000000008d */
[----:B------:R-:W-:Y:S01]  /*1390*/  FMUL.FTZ R135, R211, R120 ;  /* 0x00000078d3877220 */ /* 0x000fe20000410000 */
[----:B------:R-:W-:Y:S01]  /*13a0*/  FMUL.FTZ R136, R45, R136 ;  /* 0x000000882d887220 */ /* 0x000fe20000410000 */
[----:B------:R-:W-:Y:S01]  /*13b0*/  FADD.FTZ R245, R124, R245 ;  /* 0x000000f57cf57221 */ /* 0x000fe20000010000 */
[----:B------:R-:W-:Y:S01]  /*13c0*/  SHF.L.U32 R141, R141, 0x10, RZ ;  /* 0x000000108d8d7819 */ /* 0x000fe200000006ff */
[-C--:B------:R-:W-:Y:S01]  /*13d0*/  FFMA.FTZ R238, R135, R124.reuse, R238 ;  /* 0x0000007c87ee7223 */ /* 0x080fe200000100ee */
[-C--:B------:R-:W-:Y:S01]  /*13e0*/  FFMA.FTZ R12, R133, R121.reuse, R12 ;  /* 0x00000079850c7223 */ /* 0x080fe2000001000c */
[----:B------:R-:W-:Y:S01]  /*13f0*/  FADD.FTZ R26, R121, R26 ;  /* 0x0000001a791a7221 */ /* 0x000fe20000010000 */
[----:B------:R-:W-:Y:S01]  /*1400*/  FFMA.FTZ R136, R69, R121, R136 ;  /* 0x0000007945887223 */ /* 0x000fe20000010088 */
[----:B------:R-:W-:Y:S01]  /*1410*/  FMUL.FTZ R124, R47, R124 ;  /* 0x0000007c2f7c7220 */ /* 0x000fe20000410000 */
[----:B------:R-:W-:Y:S01]  /*1420*/  FADD.FTZ R140, -R212, R144 ;  /* 0x00000090d48c7221 */ /* 0x000fe20000010100 */
[----:B------:R-:W-:-:S02]  /*1430*/  SHF.L.U32 R121, R138, 0x10, RZ ;  /* 0x000000108a797819 */ /* 0x000fc400000006ff */
[----:B------:R-:W-:Y:S02]  /*1440*/  SHF.L.U32 R215, R126, 0x10, RZ ;  /* 0x000000107ed77819 */ /* 0x000fe400000006ff */
[----:B------:R-:W-:Y:S01]  /*1450*/  PRMT R138, R138, 0x7632, R138 ;  /* 0x000076328a8a7816 */ /* 0x000fe2000000008a */
[-C--:B------:R-:W-:Y:S01]  /*1460*/  FFMA.FTZ R10, R135, R141.reuse, R10 ;  /* 0x0000008d870a7223 */ /* 0x080fe2000001000a */
[----:B------:R-:W-:Y:S01]  /*1470*/  FADD.FTZ R24, R141, R24 ;  /* 0x000000188d187221 */ /* 0x000fe20000010000 */
[----:B------:R-:W-:Y:S01]  /*1480*/  FFMA.FTZ R137, R71, R141, R124 ;  /* 0x0000008d47897223 */ /* 0x000fe2000001007c */
[C---:B------:R-:W-:Y:S01]  /*1490*/  SHF.L.U32 R141, R142.reuse, 0x10, RZ ;  /* 0x000000108e8d7819 */ /* 0x040fe200000006ff */
[----:B------:R-:W-:Y:S01]  /*14a0*/  FMUL.FTZ R140, R211, R140 ;  /* 0x0000008cd38c7220 */ /* 0x000fe20000410000 */
[----:B------:R-:W-:Y:S01]  /*14b0*/  PRMT R142, R142, 0x7632, R142 ;  /* 0x000076328e8e7816 */ /* 0x000fe2000000008e */
[----:B------:R-:W-:Y:S01]  /*14c0*/  FADD.FTZ R29, R215, R29 ;  /* 0x0000001dd71d7221 */ /* 0x000fe20000010000 */
[----:B------:R-:W-:Y:S01]  /*14d0*/  SHF.L.U32 R138, R138, 0x10, RZ ;  /* 0x000000108a8a7819 */ /* 0x000fe200000006ff */
[-C--:B------:R-:W-:Y:S01]  /*14e0*/  FFMA.FTZ R15, R218, R215.reuse, R15 ;  /* 0x000000d7da0f7223 */ /* 0x080fe2000001000f */
[----:B------:R-:W-:Y:S01]  /*14f0*/  FADD.FTZ R144, -R212, R145 ;  /* 0x00000091d4907221 */ /* 0x000fe20000010100 */
[----:B------:R-:W-:Y:S01]  /*1500*/  FFMA.FTZ R215, R72, R215, R125 ;  /* 0x000000d748d77223 */ /* 0x000fe2000001007d */
        /* <DEDUP_REMOVED lines=11> */
[C---:B------:R-:W-:Y:S01]  /*15c0*/  SHF.L.U32 R145, R143.reuse, 0x10, RZ ;  /* 0x000000108f917819 */ /* 0x040fe200000006ff */
[----:B------:R-:W-:Y:S01]  /*15d0*/  FADD.FTZ R120, -R212, R147 ;  /* 0x00000093d4787221 */ /* 0x000fe20000010100 */
[----:B------:R-:W-:Y:S02]  /*15e0*/  PRMT R143, R143, 0x7632, R143 ;  /* 0x000076328f8f7816 */ /* 0x000fe4000000008f */
[----:B------:R-:W-:-:S02]  /*15f0*/  SHF.L.U32 R124, R139, 0x10, RZ ;  /* 0x000000108b7c7819 */ /* 0x000fc400000006ff */
[----:B------:R-:W-:Y:S01]  /*1600*/  SHF.L.U32 R139, R143, 0x10, RZ ;  /* 0x000000108f8b7819 */ /* 0x000fe200000006ff */
[----:B------:R-:W-:Y:S01]  /*1610*/  FMUL.FTZ R143, R211, R120 ;  /* 0x00000078d38f7220 */ /* 0x000fe20000410000 */
[C---:B------:R-:W-:Y:S01]  /*1620*/  FADD.FTZ R146, -R212.reuse, R146 ;  /* 0x00000092d4927221 */ /* 0x040fe20000010100 */
[----:B------:R-:W-:Y:S01]  /*1630*/  FMUL.FTZ R120, R43, R124 ;  /* 0x0000007c2b787220 */ /* 0x000fe20000410000 */
[----:B------:R-:W-:Y:S01]  /*1640*/  FADD.FTZ R154, -R212, R154 ;  /* 0x0000009ad49a7221 */ /* 0x000fe20000010100 */
[----:B------:R-:W-:Y:S01]  /*1650*/  FADD.FTZ R21, R141, R21 ;  /* 0x000000158d157221 */ /* 0x000fe20000010000 */
[----:B------:R-:W-:Y:S01]  /*1660*/  FFMA.FTZ R7, R140, R141, R7 ;  /* 0x0000008d8c077223 */ /* 0x000fe20000010007 */
[----:B------:R-:W-:Y:S01]  /*1670*/  FADD.FTZ R232, R139, R232 ;  /* 0x000000e88be87221 */ /* 0x000fe20000010000 */
[----:B------:R-:W-:Y:S01]  /*1680*/  FFMA.FTZ R6, R143, R139, R6 ;  /* 0x0000008b8f067223 */ /* 0x000fe20000010006 */
[----:B------:R-:W-:Y:S01]  /*1690*/  FFMA.FTZ R141, R64, R141, R125 ;  /* 0x0000008d408d7223 */ /* 0x000fe2000001007d */
[----:B------:R-:W-:Y:S01]  /*16a0*/  FMUL.FTZ R146, R211, R146 ;  /* 0x00000092d3927220 */ /* 0x000fe20000410000 */
[----:B------:R-:W-:Y:S01]  /*16b0*/  FFMA.FTZ R139, R67, R139, R120 ;  /* 0x0000008b438b7223 */ /* 0x000fe20000010078 */
[----:B------:R-:W-:Y:S01]  /*16c0*/  FMUL.FTZ R125, R42, R121 ;  /* 0x000000792a7d7220 */ /* 0x000fe20000410000 */
[----:B------:R-:W-:Y:S01]  /*16d0*/  SHF.L.U32 R120, R149, 0x10, RZ ;  /* 0x0000001095787819 */ /* 0x000fe200000006ff */
[----:B------:R-:W-:Y:S01]  /*16e0*/  FMUL.FTZ R221, R211, R154 ;  /* 0x0000009ad3dd7220 */ /* 0x000fe20000410000 */
[----:B------:R-:W-:Y:S01]  /*16f0*/  FADD.FTZ R233, R145, R233 ;  /* 0x000000e991e97221 */ /* 0x000fe20000010000 */
[C---:B------:R-:W-:Y:S01]  /*1700*/  FFMA.FTZ R5, R146.reuse, R145, R5 ;  /* 0x0000009192057223 */ /* 0x040fe20000010005 */
[----:B------:R-:W-:Y:S01]  /*1710*/  FADD.FTZ R252, R121, R252 ;  /* 0x000000fc79fc7221 */ /* 0x000fe20000010000 */
[----:B------:R-:W-:Y:S01]  /*1720*/  FFMA.FTZ R248, R146, R121, R248 ;  /* 0x0000007992f87223 */ /* 0x000fe200000100f8 */
[----:B------:R-:W-:Y:S01]  /*1730*/  FADD.FTZ R152, -R212, R152 ;  /* 0x00000098d4987221 */ /* 0x000fe20000010100 */
[----:B------:R-:W-:Y:S01]  /*1740*/  FFMA.FTZ R145, R66, R145, R125 ;  /* 0x0000009142917223 */ /* 0x000fe2000001007d */
[----:B------:R-:W-:Y:S01]  /*1750*/  SHF.L.U32 R121, R148, 0x10, RZ ;  /* 0x0000001094797819 */ /* 0x000fe200000006ff */
[----:B------:R-:W-:Y:S01]  /*1760*/  FADD.FTZ R175, R120, R175 ;  /* 0x000000af78af7221 */ /* 0x000fe20000010000 */
[-C--:B------:R-:W-:Y:S01]  /*1770*/  FFMA.FTZ R182, R221, R120.reuse, R182 ;  /* 0x00000078ddb67223 */ /* 0x080fe200000100b6 */
[----:B------:R-:W-:Y:S01]  /*1780*/  FMUL.FTZ R125, R38, R120 ;  /* 0x00000078267d7220 */ /* 0x000fe20000410000 */
[----:B------:R-:W-:Y:S01]  /*1790*/  PRMT R148, R148, 0x7632, R148 ;  /* 0x0000763294947816 */ /* 0x000fe20000000094 */
[----:B------:R-:W-:Y:S01]  /*17a0*/  FADD.FTZ R120, -R212, R153 ;  /* 0x00000099d4787221 */ /* 0x000fe20000010100 */
[----:B------:R-:W-:Y:S01]  /*17b0*/  FMUL.FTZ R152, R211, R152 ;  /* 0x00000098d3987220 */ /* 0x000fe20000410000 */
[----:B------:R-:W-:-:S02]  /*17c0*/  SHF.L.U32 R147, R156, 0x10, RZ ;  /* 0x000000109c937819 */ /* 0x000fc400000006ff */
[----:B------:R-:W-:Y:S01]  /*17d0*/  SHF.L.U32 R148, R148, 0x10, RZ ;  /* 0x0000001094947819 */ /* 0x000fe200000006ff */
[----:B------:R-:W-:Y:S01]  /*17e0*/  FMUL.FTZ R153, R211, R120 ;  /* 0x00000078d3997220 */ /* 0x000fe20000410000 */
[----:B------:R-:W-:Y:S01]  /*17f0*/  PRMT R156, R156, 0x7632, R156 ;  /* 0x000076329c9c7816 */ /* 0x000fe2000000009c */
[----:B------:R-:W-:Y:S01]  /*1800*/  FADD.FTZ R170, R121, R170 ;  /* 0x000000aa79aa7221 */ /* 0x000fe20000010000 */
[-C--:B------:R-:W-:Y:S01]  /*1810*/  FFMA.FTZ R171, R152, R121.reuse, R171 ;  /* 0x0000007998ab7223 */ /* 0x080fe200000100ab */
[----:B------:R-:W-:Y:S01]  /*1820*/  FMUL.FTZ R121, R36, R121 ;  /* 0x0000007924797220 */ /* 0x000fe20000410000 */
[----:B------:R-:W-:Y:S01]  /*1830*/  PRMT R149, R149, 0x7632, R149 ;  /* 0x0000763295957816 */ /* 0x000fe20000000095 */
[-C--:B------:R-:W-:Y:S01]  /*1840*/  FFMA.FTZ R183, R153, R148.reuse, R183 ;  /* 0x0000009499b77223 */ /* 0x080fe200000100b7 */
[----:B------:R-:W-:Y:S01]  /*1850*/  SHF.L.U32 R156, R156, 0x10, RZ ;  /* 0x000000109c9c7819 */ /* 0x000fe200000006ff */
[----:B------:R-:W-:Y:S01]  /*1860*/  FADD.FTZ R186, R148, R186 ;  /* 0x000000ba94ba7221 */ /* 0x000fe20000010000 */
[----:B------:R-:W-:Y:S01]  /*1870*/  FADD.FTZ R120, -R212, R155 ;  /* 0x0000009bd4787221 */ /* 0x000fe20000010100 */
[----:B------:R-:W-:Y:S01]  /*1880*/  FADD.FTZ R174, R147, R174 ;  /* 0x000000ae93ae7221 */ /* 0x000fe20000010000 */
[-C--:B------:R-:W-:Y:S01]  /*1890*/  FFMA.FTZ R173, R152, R147.reuse, R173 ;  /* 0x0000009398ad7223 */ /* 0x080fe200000100ad */
[----:B------:R-:W-:Y:S01]  /*18a0*/  FMUL.FTZ R148, R37, R148 ;  /* 0x0000009425947220 */ /* 0x000fe20000410000 */
[----:B------:R-:W-:Y:S01]  /*18b0*/  FADD.FTZ R251, R124, R251 ;  /* 0x000000fb7cfb7221 */ /* 0x000fe20000010000 */
[----:B------:R-:W-:Y:S01]  /*18c0*/  FFMA.FTZ R247, R143, R124, R247 ;  /* 0x0000007c8ff77223 */ /* 0x000fe200000100f7 */
[----:B------:R-:W-:Y:S01]  /*18d0*/  FFMA.FTZ R147, R60, R147, R121 ;  /* 0x000000933c937223 */ /* 0x000fe20000010079 */
[----:B------:R-:W-:Y:S01]  /*18e0*/  IMAD.U32 R121, R157, 0x10000, RZ ;  /* 0x000100009d797824 */ /* 0x000fe200078e00ff */
[----:B------:R-:W-:Y:S01]  /*18f0*/  SHF.L.U32 R124, R149, 0x10, RZ ;  /* 0x00000010957c7819 */ /* 0x000fe200000006ff */
[----:B------:R-:W-:Y:S01]  /*1900*/  FMUL.FTZ R149, R211, R120 ;  /* 0x00000078d3957220 */ /* 0x000fe20000410000 */
[----:B------:R-:W-:Y:S01]  /*1910*/  PRMT R157, R157, 0x7632, R157 ;  /* 0x000076329d9d7816 */ /* 0x000fe2000000009d */
[-C--:B------:R-:W-:Y:S01]  /*1920*/  FFMA.FTZ R188, R153, R156.reuse, R188 ;  /* 0x0000009c99bc7223 */ /* 0x080fe200000100bc */
[----:B------:R-:W-:Y:S01]  /*1930*/  FADD.FTZ R187, R156, R187 ;  /* 0x000000bb9cbb7221 */ /* 0x000fe20000010000 */
[----:B------:R-:W-:Y:S01]  /*1940*/  FFMA.FTZ R148, R61, R156, R148 ;  /* 0x0000009c3d947223 */ /* 0x000fe20000010094 */
[----:B------:R-:W-:Y:S01]  /*1950*/  FADD.FTZ R156, -R212, R160 ;  /* 0x000000a0d49c7221 */ /* 0x000fe20000010100 */
[----:B------:R-:W-:Y:S01]  /*1960*/  FADD.FTZ R185, R121, R185 ;  /* 0x000000b979b97221 */ /* 0x000fe20000010000 */
[-C--:B------:R-:W-:Y:S01]  /*1970*/  FFMA.FTZ R184, R221, R121.reuse, R184 ;  /* 0x00000079ddb87223 */ /* 0x080fe200000100b8 */
[----:B------:R-:W-:Y:S01]  /*1980*/  FFMA.FTZ R154, R62, R121, R125 ;  /* 0x000000793e9a7223 */ /* 0x000fe2000001007d */
[----:B------:R-:W-:Y:S01]  /*1990*/  SHF.L.U32 R157, R157, 0x10, RZ ;  /* 0x000000109d9d7819 */ /* 0x000fe200000006ff */
[-C--:B------:R-:W-:Y:S01]  /*19a0*/  FFMA.FTZ R172, R149, R124.reuse, R172 ;  /* 0x0000007c95ac7223 */ /* 0x080fe200000100ac */
[----:B------:R-:W-:Y:S01]  /*19b0*/  FADD.FTZ R189, R124, R189 ;  /* 0x000000bd7cbd7221 */ /* 0x000fe20000010000 */
[----:B------:R-:W-:Y:S01]  /*19c0*/  FMUL.FTZ R124, R39, R124 ;  /* 0x0000007c277c7220 */ /* 0x000fe20000410000 */
[C---:B------:R-:W-:Y:S01]  /*19d0*/  SHF.L.U32 R121, R150.reuse, 0x10, RZ ;  /* 0x0000001096797819 */ /* 0x040fe200000006ff */
[----:B------:R-:W-:Y:S01]  /*19e0*/  FMUL.FTZ R156, R211, R156 ;  /* 0x0000009cd39c7220 */ /* 0x000fe20000410000 */
[----:B------:R-:W-:Y:S01]  /*19f0*/  PRMT R150, R150, 0x7632, R150 ;  /* 0x0000763296967816 */ /* 0x000fe20000000096 */
[-C--:B------:R-:W-:Y:S01]  /*1a00*/  FFMA.FTZ R192, R149, R157.reuse, R192 ;  /* 0x0000009d95c07223 */ /* 0x080fe200000100c0 */
[----:B------:R-:W-:Y:S01]  /*1a10*/  FADD.FTZ R191, R157, R191 ;  /* 0x000000bf9dbf7221 */ /* 0x000fe20000010000 */
[----:B------:R-:W-:Y:S01]  /*1a20*/  FFMA.FTZ R155, R63, R157, R124 ;  /* 0x0000009d3f9b7223 */ /* 0x000fe2000001007c */
[----:B------:R-:W-:Y:S01]  /*1a30*/  SHF.L.U32 R157, R158, 0x10, RZ ;  /* 0x000000109e9d7819 */ /* 0x000fe200000006ff */
[-C--:B------:R-:W-:Y:S01]  /*1a40*/  FMUL.FTZ R125, R32, R121.reuse ;  /* 0x00000079207d7220 */ /* 0x080fe20000410000 */
[----:B------:R-:W-:Y:S01]  /*1a50*/  FADD.FTZ R197, R121, R197 ;  /* 0x000000c579c57221 */ /* 0x000fe20000010000 */
[----:B------:R-:W-:Y:S01]  /*1a60*/  FFMA.FTZ R198, R156, R121, R198 ;  /* 0x000000799cc67223 */ /* 0x000fe200000100c6 */
[----:B------:R-:W-:Y:S01]  /*1a70*/  FADD.FTZ R120, -R212, R161 ;  /* 0x000000a1d4787221 */ /* 0x000fe20000010100 */
[----:B------:R-:W-:-:S02]  /*1a80*/  PRMT R158, R158, 0x7632, R158 ;  /* 0x000076329e9e7816 */ /* 0x000fc4000000009e */
[----:B------:R-:W-:Y:S01]  /*1a90*/  SHF.L.U32 R121, R150, 0x10, RZ ;  /* 0x0000001096797819 */ /* 0x000fe200000006ff */
[----:B------:R-:W-:Y:S01]  /*1aa0*/  FMUL.FTZ R150, R211, R120 ;  /* 0x00000078d3967220 */ /* 0x000fe20000410000 */
[----:B------:R-:W-:-:S03]  /*1ab0*/  SHF.L.U32 R158, R158, 0x10, RZ ;  /* 0x000000109e9e7819 */ /* 0x000fc600000006ff */
[-C--:B------:R-:W-:Y:S01]  /*1ac0*/  FMUL.FTZ R120, R33, R121.reuse ;  /* 0x0000007921787220 */ /* 0x080fe20000410000 */
[----:B------:R-:W-:Y:S01]  /*1ad0*/  FADD.FTZ R201, R121, R201 ;  /* 0x000000c979c97221 */ /* 0x000fe20000010000 */
[----:B------:R-:W-:Y:S01]  /*1ae0*/  FADD.FTZ R200, R158, R200 ;  /* 0x000000c89ec87221 */ /* 0x000fe20000010000 */
[CC--:B------:R-:W-:Y:S01]  /*1af0*/  FFMA.FTZ R199, R150.reuse, R158.reuse, R199 ;  /* 0x0000009e96c77223 */ /* 0x0c0fe200000100c7 */
[----:B------:R-:W-:Y:S01]  /*1b00*/  FFMA.FTZ R158, R57, R158, R120 ;  /* 0x0000009e399e7223 */ /* 0x000fe20000010078 */
[----:B------:R-:W-:Y:S02]  /*1b10*/  FFMA.FTZ R202, R150, R121, R202 ;  /* 0x0000007996ca7223 */ /* 0x000fe400000100ca */
[----:B------:R-:W0:Y:S01]  /*1b20*/  LDC.64 R120, c[0x0][0x240] ;  /* 0x00009000ff787b82 */ /* 0x000e220000000a00 */
[----:B------:R-:W-:Y:S01]  /*1b30*/  PRMT R126, R126, 0x7632, R126 ;  /* 0x000076327e7e7816 */ /* 0x000fe2000000007e */
[----:B------:R-:W-:Y:S01]  /*1b40*/  FADD.FTZ R249, R138, R249 ;  /* 0x000000f98af97221 */ /* 0x000fe20000010000 */
[----:B------:R-:W-:Y:S01]  /*1b50*/  FFMA.FTZ R241, R144, R138, R241 ;  /* 0x0000008a90f17223 */ /* 0x000fe200000100f1 */
[----:B------:R-:W-:Y:S01]  /*1b60*/  PRMT R138, R151, 0x7632, R138 ;  /* 0x00007632978a7816 */ /* 0x000fe2000000008a */
[----:B------:R-:W-:Y:S01]  /*1b70*/  FADD.FTZ R196, R157, R196 ;  /* 0x000000c49dc47221 */ /* 0x000fe20000010000 */
[-C--:B------:R-:W-:Y:S01]  /*1b80*/  FFMA.FTZ R193, R156, R157.reuse, R193 ;  /* 0x0000009d9cc17223 */ /* 0x080fe200000100c1 */
[----:B------:R-:W-:Y:S01]  /*1b90*/  SHF.L.U32 R126, R126, 0x10, RZ ;  /* 0x000000107e7e7819 */ /* 0x000fe200000006ff */
[----:B------:R-:W-:Y:S01]  /*1ba0*/  FFMA.FTZ R157, R56, R157, R125 ;  /* 0x0000009d389d7223 */ /* 0x000fe2000001007d */
[----:B------:R-:W-:Y:S01]  /*1bb0*/  SHF.L.U32 R161, R159, 0x10, RZ ;  /* 0x000000109fa17819 */ /* 0x000fe200000006ff */
[C---:B------:R-:W-:Y:S01]  /*1bc0*/  FADD.FTZ R160, -R212.reuse, R162 ;  /* 0x000000a2d4a07221 */ /* 0x040fe20000010100 */
[----:B------:R-:W-:Y:S01]  /*1bd0*/  SHF.L.U32 R125, R151, 0x10, RZ ;  /* 0x00000010977d7819 */ /* 0x000fe200000006ff */
[----:B------:R-:W-:Y:S01]  /*1be0*/  FADD.FTZ R163, -R212, R163 ;  /* 0x000000a3d4a37221 */ /* 0x000fe20000010100 */
[----:B------:R-:W-:-:S02]  /*1bf0*/  PRMT R159, R159, 0x7632, R159 ;  /* 0x000076329f9f7816 */ /* 0x000fc4000000009f */
[----:B------:R-:W-:Y:S01]  /*1c00*/  SHF.L.U32 R138, R138, 0x10, RZ ;  /* 0x000000108a8a7819 */ /* 0x000fe200000006ff */
        /* <DEDUP_REMOVED lines=16> */
[-C--:B------:R-:W-:Y:S01]  /*1d10*/  FFMA.FTZ R2, R151, R124.reuse, R2 ;  /* 0x0000007c97027223 */ /* 0x080fe20000010002 */
        /* <DEDUP_REMOVED lines=79> */
.L_x_1480:
        /* <DEDUP_REMOVED lines=17> */
[----:B------:R-:W-:Y:S01]  /*2320*/  @P1 MOV R119, R180 ;  /* 0x000000b400771202 */ /* 0x000fe20000000f00 */
[----:B------:R-:W-:Y:S01]  /*2330*/  FMUL.FTZ R116, R211, R116 ;  /* 0x00000074d3747220 */ /* 0x000fe20000410000 */
[----:B------:R-:W-:Y:S01]  /*2340*/  FADD.FTZ R118, R195, -R118 ;  /* 0x80000076c3767221 */ /* 0x000fe20000010000 */
[----:B------:R-:W-:Y:S01]  /*2350*/  FMUL.FTZ R117, R211, R212 ;  /* 0x000000d4d3757220 */ /* 0x000fe20000410000 */
[----:B------:R-:W-:Y:S01]  /*2360*/  @P1 LOP3.LUT P2, RZ, R119, 0xff, RZ, 0xc0, !PT ;  /* 0x000000ff77ff1812 */ /* 0x000fe2000784c0ff */
[----:B------:R-:W-:Y:S01]  /*2370*/  @P3 FADD.FTZ R116, R96, R116 ;  /* 0x0000007460743221 */ /* 0x000fe20000010000 */
[----:B------:R-:W-:Y:S01]  /*2380*/  FMUL.FTZ R118, R211, R118 ;  /* 0x00000076d3767220 */ /* 0x000fe20000410000 */
[----:B------:R-:W-:Y:S01]  /*2390*/  @P3 FADD.FTZ R117, R97, R117 ;  /* 0x0000007561753221 */ /* 0x000fe20000010000 */
[-C--:B------:R-:W-:Y:S01]  /*23a0*/  FFMA.FTZ R194, R218, R163.reuse, R162 ;  /* 0x000000a3dac27223 */ /* 0x080fe200000100a2 */
[----:B------:R-:W-:Y:S01]  /*23b0*/  FMUL.FTZ R213, R116, UR16 ;  /* 0x0000001074d57c20 */ /* 0x000fe20008410000 */
[----:B------:R-:W-:Y:S01]  /*23c0*/  @P3 FADD.FTZ R118, R98, R118 ;  /* 0x0000007662763221 */ /* 0x000fe20000010000 */
[----:B------:R-:W-:Y:S01]  /*23d0*/  FMUL.FTZ R212, R117, UR16 ;  /* 0x0000001075d47c20 */ /* 0x000fe20008410000 */
[----:B------:R-:W-:Y:S01]  /*23e0*/  FADD.FTZ R194, R215, -R194 ;  /* 0x800000c2d7c27221 */ /* 0x000fe20000010000 */
[----:B------:R-:W-:Y:S01]  /*23f0*/  FFMA.FTZ R219, R219, R163, R162 ;  /* 0x000000a3dbdb7223 */ /* 0x000fe200000100a2 */
[----:B------:R-:W-:Y:S01]  /*2400*/  @P1 FSEL R119, R213, RZ, P2 ;  /* 0x000000ffd5771208 */ /* 0x000fe20001000000 */
[----:B------:R-:W-:Y:S01]  /*2410*/  FMUL.FTZ R215, R118, UR16 ;  /* 0x0000001076d77c20 */ /* 0x000fe20008410000 */
[----:B------:R-:W-:Y:S01]  /*2420*/  @P1 FSEL R195, R212, RZ, P4 ;  /* 0x000000ffd4c31208 */ /* 0x000fe20002000000 */
[----:B------:R-:W-:Y:S01]  /*2430*/  FMUL.FTZ R217, R211, R194 ;  /* 0x000000c2d3d97220 */ /* 0x000fe20000410000 */
[----:B------:R-:W-:Y:S01]  /*2440*/  @P1 F2FP.BF16.F32.PACK_AB R119, RZ, R119 ;  /* 0x00000077ff77123e */ /* 0x000fe200000010ff */
[----:B------:R-:W-:Y:S01]  /*2450*/  FADD.FTZ R122, R122, -R219 ;  /* 0x800000db7a7a7221 */ /* 0x000fe20000010000 */
[----:B------:R-:W-:Y:S01]  /*2460*/  @P1 LOP3.LUT P4, RZ, R180, 0xff0000, RZ, 0xc0, !PT ;  /* 0x00ff0000b4ff1812 */ /* 0x000fe2000788c0ff */
[----:B------:R-:W-:Y:S01]  /*2470*/  @P3 FADD.FTZ R217, R100, R217 ;  /* 0x000000d964d93221 */ /* 0x000fe20000010000 */
[----:B------:R-:W-:Y:S01]  /*2480*/  @P1 PRMT R112, R119, 0x7610, R112 ;  /* 0x0000761077701816 */ /* 0x000fe20000000070 */
[----:B------:R-:W-:Y:S01]  /*2490*/  FMUL.FTZ R216, R211, R122 ;  /* 0x0000007ad3d87220 */ /* 0x000fe20000410000 */
[----:B------:R-:W-:Y:S01]  /*24a0*/  MOV R119, R120 ;  /* 0x0000007800777202 */ /* 0x000fe20000000f00 */
[----:B------:R-:W-:Y:S01]  /*24b0*/  FMUL.FTZ R194, R217, UR16 ;  /* 0x00000010d9c27c20 */ /* 0x000fe20008410000 */
[----:B------:R-:W-:Y:S01]  /*24c0*/  @P1 F2FP.BF16.F32.PACK_AB R195, RZ, R195 ;  /* 0x000000c3ffc3123e */ /* 0x000fe200000010ff */
[----:B------:R-:W-:Y:S01]  /*24d0*/  @P3 FADD.FTZ R216, R101, R216 ;  /* 0x000000d865d83221 */ /* 0x000fe20000010000 */
[----:B------:R-:W-:Y:S01]  /*24e0*/  LOP3.LUT P2, RZ, R119, 0xff, RZ, 0xc0, !PT ;  /* 0x000000ff77ff7812 */ /* 0x000fe2000784c0ff */
[-CC-:B------:R-:W-:Y:S01]  /*24f0*/  FFMA.FTZ R218, R131, R163.reuse, R162.reuse ;  /* 0x000000a383da7223 */ /* 0x180fe200000100a2 */
[----:B------:R-:W-:Y:S01]  /*2500*/  @P1 FSEL R119, R215, RZ, P4 ;  /* 0x000000ffd7771208 */ /* 0x000fe20002000000 */
[----:B------:R-:W-:Y:S01]  /*2510*/  FFMA.FTZ R129, R129, R163, R162 ;  /* 0x000000a381817223 */ /* 0x000fe200000100a2 */
[----:B------:R-:W-:Y:S01]  /*2520*/  @P1 PRMT R112, R112, 0x5410, R195 ;  /* 0x0000541070701816 */ /* 0x000fe200000000c3 */
[----:B------:R-:W-:Y:S01]  /*2530*/  FADD.FTZ R218, R123, -R218 ;  /* 0x800000da7bda7221 */ /* 0x000fe20000010000 */
[----:B------:R-:W-:Y:S01]  /*2540*/  @P1 F2FP.BF16.F32.PACK_AB R195, RZ, R119 ;  /* 0x00000077ffc3123e */ /* 0x000fe200000010ff */
[C---:B------:R-:W-:Y:S01]  /*2550*/  FMUL.FTZ R119, R211.reuse, R214 ;  /* 0x000000d6d3777220 */ /* 0x040fe20000410000 */
[----:B------:R-:W-:Y:S01]  /*2560*/  @P1 LOP3.LUT P4, RZ, R180, 0xff000000, RZ, 0xc0, !PT ;  /* 0xff000000b4ff1812 */ /* 0x000fe2000788c0ff */
[----:B------:R-:W-:Y:S01]  /*2570*/  FMUL.FTZ R218, R211, R218 ;  /* 0x000000dad3da7220 */ /* 0x000fe20000410000 */
[----:B------:R-:W-:Y:S01]  /*2580*/  @P1 PRMT R113, R195, 0x7610, R113 ;  /* 0x00007610c3711816 */ /* 0x000fe20000000071 */
[----:B------:R-:W-:Y:S01]  /*2590*/  @P3 FADD.FTZ R119, R99, R119 ;  /* 0x0000007763773221 */ /* 0x000fe20000010000 */
[----:B------:R-:W-:Y:S01]  /*25a0*/  FSEL R213, R213, RZ, P2 ;  /* 0x000000ffd5d57208 */ /* 0x000fe20001000000 */
[----:B------:R-:W-:Y:S01]  /*25b0*/  @P3 FADD.FTZ R218, R103, R218 ;  /* 0x000000da67da3221 */ /* 0x000fe20000010000 */
[----:B------:R-:W-:Y:S01]  /*25c0*/  LOP3.LUT P2, RZ, R121, 0xff00, RZ, 0xc0, !PT ;  /* 0x0000ff0079ff7812 */ /* 0x000fe2000784c0ff */
[----:B------:R-:W-:Y:S01]  /*25d0*/  FMUL.FTZ R214, R119, UR16 ;  /* 0x0000001077d67c20 */ /* 0x000fe20008410000 */
[----:B------:R-:W-:Y:S01]  /*25e0*/  FSEL R122, R194, RZ, P5 ;  /* 0x000000ffc27a7208 */ /* 0x000fe20002800000 */
[----:B------:R-:W-:Y:S01]  /*25f0*/  FADD.FTZ R128, R128, -R129 ;  /* 0x8000008180807221 */ /* 0x000fe20000010000 */
[----:B------:R-:W-:Y:S01]  /*2600*/  LOP3.LUT P5, RZ, R120, 0xff000000, RZ, 0xc0, !PT ;  /* 0xff00000078ff7812 */ /* 0x000fe200078ac0ff */
[-CC-:B------:R-:W-:Y:S01]  /*2610*/  FFMA.FTZ R133, R133, R163.reuse, R162.reuse ;  /* 0x000000a385857223 */ /* 0x180fe200000100a2 */
[----:B------:R-:W-:Y:S01]  /*2620*/  @P1 FSEL R195, R214, RZ, P4 ;  /* 0x000000ffd6c31208 */ /* 0x000fe20002000000 */
[-CC-:B------:R-:W-:Y:S01]  /*2630*/  FFMA.FTZ R140, R140, R163.reuse, R162.reuse ;  /* 0x000000a38c8c7223 */ /* 0x180fe200000100a2 */
[----:B------:R-:W-:Y:S01]  /*2640*/  @P1 LOP3.LUT P4, RZ, R181, 0xff, RZ, 0xc0, !PT ;  /* 0x000000ffb5ff1812 */ /* 0x000fe2000788c0ff */
[----:B------:R-:W-:Y:S01]  /*2650*/  FFMA.FTZ R146, R146, R163, R162 ;  /* 0x000000a392927223 */ /* 0x000fe200000100a2 */
[----:B------:R-:W-:Y:S01]  /*2660*/  @P1 F2FP.BF16.F32.PACK_AB R195, RZ, R195 ;  /* 0x000000c3ffc3123e */ /* 0x000fe200000010ff */
[----:B------:R-:W-:Y:S01]  /*2670*/  FADD.FTZ R140, R141, -R140 ;  /* 0x8000008c8d8c7221 */ /* 0x000fe20000010000 */
[----:B------:R-:W-:Y:S01]  /*2680*/  FSEL R214, R214, RZ, P5 ;  /* 0x000000ffd6d67208 */ /* 0x000fe20002800000 */
[----:B------:R-:W-:Y:S01]  /*2690*/  FADD.FTZ R146, R145, -R146 ;  /* 0x8000009291927221 */ /* 0x000fe20000010000 */
[----:B------:R-:W-:Y:S01]  /*26a0*/  @P1 PRMT R113, R113, 0x5410, R195 ;  /* 0x0000541071711816 */ /* 0x000fe200000000c3 */
[-CC-:B------:R-:W-:Y:S01]  /*26b0*/  FFMA.FTZ R152, R152, R163.reuse, R162.reuse ;  /* 0x000000a398987223 */ /* 0x180fe200000100a2 */
[----:B------:R-:W-:Y:S01]  /*26c0*/  @P1 FSEL R195, R194, RZ, P4 ;  /* 0x000000ffc2c31208 */ /* 0x000fe20002000000 */
[-CC-:B------:R-:W-:Y:S01]  /*26d0*/  FFMA.FTZ R153, R153, R163.reuse, R162.reuse ;  /* 0x000000a399997223 */ /* 0x180fe200000100a2 */
[----:B------:R-:W-:Y:S01]  /*26e0*/  LOP3.LUT P4, RZ, R120, 0xff0000, RZ, 0xc0, !PT ;  /* 0x00ff000078ff7812 */ /* 0x000fe2000788c0ff */
[--C-:B------:R-:W-:Y:S01]  /*26f0*/  FFMA.FTZ R221, R221, R163, R162.reuse ;  /* 0x000000a3dddd7223 */ /* 0x100fe200000100a2 */
[----:B------:R-:W-:Y:S01]  /*2700*/  @P1 F2FP.BF16.F32.PACK_AB R195, RZ, R195 ;  /* 0x000000c3ffc3123e */ /* 0x000fe200000010ff */
[-C--:B------:R-:W-:Y:S01]  /*2710*/  FFMA.FTZ R156, R156, R163.reuse, R162 ;  /* 0x000000a39c9c7223 */ /* 0x080fe200000100a2 */
[----:B------:R-:W-:Y:S01]  /*2720*/  FSEL R215, R215, RZ, P4 ;  /* 0x000000ffd7d77208 */ /* 0x000fe20002000000 */
[----:B------:R-:W-:Y:S01]  /*2730*/  FADD.FTZ R152, R147, -R152 ;  /* 0x8000009893987221 */ /* 0x000fe20000010000 */
[----:B------:R-:W-:Y:S01]  /*2740*/  @P1 PRMT R114, R195, 0x7610, R114 ;  /* 0x00007610c3721816 */ /* 0x000fe20000000072 */
[----:B------:R-:W-:Y:S01]  /*2750*/  FMUL.FTZ R195, R216, UR16 ;  /* 0x00000010d8c37c20 */ /* 0x000fe20008410000 */
[----:B------:R-:W-:Y:S01]  /*2760*/  @P1 LOP3.LUT P4, RZ, R181, 0xff00, RZ, 0xc0, !PT ;  /* 0x0000ff00b5ff1812 */ /* 0x000fe2000788c0ff */
[----:B------:R-:W-:Y:S01]  /*2770*/  FADD.FTZ R154, R154, -R221 ;  /* 0x800000dd9a9a7221 */ /* 0x000fe20000010000 */
[----:B------:R-:W-:Y:S01]  /*2780*/  FADD.FTZ R148, R148, -R153 ;  /* 0x8000009994947221 */ /* 0x000fe20000010000 */
[----:B------:R-:W-:Y:S01]  /*2790*/  FADD.FTZ R156, R157, -R156 ;  /* 0x8000009c9d9c7221 */ /* 0x000fe20000010000 */
[----:B------:R-:W-:Y:S01]  /*27a0*/  FSEL R120, R195, RZ, P2 ;  /* 0x000000ffc3787208 */ /* 0x000fe20001000000 */
[----:B------:R-:W-:Y:S01]  /*27b0*/  FMUL.FTZ R147, R211, R154 ;  /* 0x0000009ad3937220 */ /* 0x000fe20000410000 */
[----:B------:R-:W-:Y:S01]  /*27c0*/  @P1 FSEL R194, R195, RZ, P4 ;  /* 0x000000ffc3c21208 */ /* 0x000fe20002000000 */
[----:B------:R-:W-:Y:S01]  /*27d0*/  FMUL.FTZ R148, R211, R148 ;  /* 0x00000094d3947220 */ /* 0x000fe20000410000 */
[C---:B------:R-:W-:Y:S01]  /*27e0*/  LOP3.LUT P2, RZ, R121.reuse, 0xff0000, RZ, 0xc0, !PT ;  /* 0x00ff000079ff7812 */ /* 0x040fe2000784c0ff */
[----:B------:R-:W-:Y:S01]  /*27f0*/  @P3 FADD.FTZ R147, R90, R147 ;  /* 0x000000935a933221 */ /* 0x000fe20000010000 */
[----:B------:R-:W-:Y:S01]  /*2800*/  LOP3.LUT P4, RZ, R121, 0xff000000, RZ, 0xc0, !PT ;  /* 0xff00000079ff7812 */ /* 0x000fe2000788c0ff */
[-C--:B------:R-:W-:Y:S01]  /*2810*/  FFMA.FTZ R121, R220, R163.reuse, R162 ;  /* 0x000000a3dc797223 */ /* 0x080fe200000100a2 */
[----:B------:R-:W-:Y:S01]  /*2820*/  @P1 F2FP.BF16.F32.PACK_AB R194, RZ, R194 ;  /* 0x000000c2ffc2123e */ /* 0x000fe200000010ff */
[----:B------:R-:W-:Y:S01]  /*2830*/  @P3 FADD.FTZ R148, R89, R148 ;  /* 0x0000009459943221 */ /* 0x000fe20000010000 */
[----:B------:R-:W-:Y:S01]  /*2840*/  F2FP.BF16.F32.PACK_AB R122, R120, R122 ;  /* 0x0000007a787a723e */ /* 0x000fe200000010ff */
[----:B------:R-:W-:Y:S01]  /*2850*/  FADD.FTZ R130, R130, -R121 ;  /* 0x8000007982827221 */ /* 0x000fe20000010000 */
[----:B------:R-:W-:Y:S01]  /*2860*/  @P1 PRMT R114, R114, 0x5410, R194 ;  /* 0x0000541072721816 */ /* 0x000fe200000000c2 */
[----:B------:R-:W-:Y:S01]  /*2870*/  FMUL.FTZ R121, R218, UR16 ;  /* 0x00000010da797c20 */ /* 0x000fe20008410000 */
[----:B------:R-:W-:Y:S01]  /*2880*/  FSEL R120, R212, RZ, P6 ;  /* 0x000000ffd4787208 */ /* 0x000fe20003000000 */
[----:B------:R-:W-:Y:S01]  /*2890*/  FMUL.FTZ R219, R211, R130 ;  /* 0x00000082d3db7220 */ /* 0x000fe20000410000 */
[----:B------:R-:W-:Y:S01]  /*28a0*/  FFMA.FTZ R212, R149, R163, R162 ;  /* 0x000000a395d47223 */ /* 0x000fe200000100a2 */
[----:B------:R-:W-:Y:S01]  /*28b0*/  FMUL.FTZ R145, R148, UR16 ;  /* 0x0000001094917c20 */ /* 0x000fe20008410000 */
[----:B------:R-:W-:Y:S01]  /*28c0*/  F2FP.BF16.F32.PACK_AB R120, R120, R213 ;  /* 0x000000d57878723e */ /* 0x000fe200000010ff */
[----:B------:R-:W-:Y:S01]  /*28d0*/  @P3 FADD.FTZ R219, R102, R219 ;  /* 0x000000db66db3221 */ /* 0x000fe20000010000 */
[----:B------:R-:W-:-:S03]  /*28e0*/  FMUL.FTZ R213, R211, R128 ;  /* 0x00000080d3d57220 */ /* 0x000fc60000410000 */
[----:B------:R-:W-:Y:S01]  /*28f0*/  FMUL.FTZ R194, R219, UR16 ;  /* 0x00000010dbc27c20 */ /* 0x000fe20008410000 */
[----:B------:R-:W-:-:S04]  /*2900*/  @P3 FADD.FTZ R213, R80, R213 ;  /* 0x000000d550d53221 */ /* 0x000fc80000010000 */
[----:B------:R-:W-:Y:S02]  /*2910*/  FSEL R123, R194, RZ, P2 ;  /* 0x000000ffc27b7208 */ /* 0x000fe40001000000 */
[----:B------:R-:W-:-:S04]  /*2920*/  @P1 LOP3.LUT P2, RZ, R181, 0xff0000, RZ, 0xc0, !PT ;  /* 0x00ff0000b5ff1812 */ /* 0x000fc8000784c0ff */
[----:B------:R-:W-:Y:S02]  /*2930*/  @P1 FSEL R194, R194, RZ, P2 ;  /* 0x000000ffc2c21208 */ /* 0x000fe40001000000 */
[----:B------:R-:W-:Y:S02]  /*2940*/  @P1 LOP3.LUT P2, RZ, R181, 0xff000000, RZ, 0xc0, !PT ;  /* 0xff000000b5ff1812 */ /* 0x000fe4000784c0ff */
[----:B------:R-:W-:Y:S02]  /*2950*/  @P1 F2FP.BF16.F32.PACK_AB R194, RZ, R194 ;  /* 0x000000c2ffc2123e */ /* 0x000fe400000010ff */
[C---:B------:R-:W-:Y:S02]  /*2960*/  @P1 FSEL R195, R121.reuse, RZ, P2 ;  /* 0x000000ff79c31208 */ /* 0x040fe40001000000 */
[----:B------:R-:W-:Y:S02]  /*2970*/  ISETP.NE.U32.AND P2, PT, RZ, UR14, PT ;  /* 0x0000000eff007c0c */ /* 0x000fe4000bf45070 */
[----:B------:R-:W-:-:S02]  /*2980*/  FSEL R121, R121, RZ, P4 ;  /* 0x000000ff79797208 */ /* 0x000fc40002000000 */
[----:B------:R-:W-:Y:S02]  /*2990*/  ISETP.NE.AND.EX P2, PT, RZ, UR15, PT, P2 ;  /* 0x0000000fff007c0c */ /* 0x000fe4000bf45320 */
[----:B------:R-:W-:Y:S02]  /*29a0*/  ISETP.NE.U32.AND P4, PT, RZ, UR14, PT ;  /* 0x0000000eff007c0c */ /* 0x000fe4000bf85070 */
[----:B------:R-:W-:Y:S02]  /*29b0*/  F2FP.BF16.F32.PACK_AB R123, R121, R123 ;  /* 0x0000007b797b723e */ /* 0x000fe400000010ff */
[----:B------:R-:W-:Y:S02]  /*29c0*/  ISETP.NE.AND.EX P4, PT, RZ, UR15, PT, P4 ;  /* 0x0000000fff007c0c */ /* 0x000fe4000bf85340 */
[----:B------:R-:W-:Y:S02]  /*29d0*/  F2FP.BF16.F32.PACK_AB R121, R214, R215 ;  /* 0x000000d7d679723e */ /* 0x000fe400000010ff */
[----:B------:R-:W-:-:S02]  /*29e0*/  SEL R117, R117, R105, P4 ;  /* 0x0000006975757207 */ /* 0x000fc40002000000 */
[----:B------:R-:W-:Y:S01]  /*29f0*/  SEL R118, R118, R106, P4 ;  /* 0x0000006a76767207 */ /* 0x000fe20002000000 */
[----:B------:R-:W0:Y:S01]  /*2a00*/  @P2 LDC.64 R130, c[0x0][0x308] ;  /* 0x0000c200ff822b82 */ /* 0x000e220000000a00 */
[----:B------:R-:W-:Y:S02]  /*2a10*/  SEL R119, R119, R107, P4 ;  /* 0x0000006b77777207 */ /* 0x000fe40002000000 */
[----:B------:R-:W-:Y:S02]  /*2a20*/  @P2 SEL R116, R116, R104, P4 ;  /* 0x0000006874742207 */ /* 0x000fe40002000000 */
[----:B------:R-:W-:Y:S02]  /*2a30*/  @P1 F2FP.BF16.F32.PACK_AB R195, RZ, R195 ;  /* 0x000000c3ffc3123e */ /* 0x000fe400000010ff */
[----:B------:R-:W-:-:S04]  /*2a40*/  @P1 PRMT R115, R194, 0x7610, R115 ;  /* 0x00007610c2731816 */ /* 0x000fc80000000073 */
[----:B------:R-:W-:Y:S01]  /*2a50*/  @P1 PRMT R115, R115, 0x5410, R195 ;  /* 0x0000541073731816 */ /* 0x000fe200000000c3 */
[----:B0-----:R-:W-:-:S05]  /*2a60*/  @P2 IMAD.WIDE.U32 R130, R167, 0x20, R130 ;  /* 0x00000020a7822825 */ /* 0x001fca00078e0082 */
[----:B------:R0:W-:Y:S02]  /*2a70*/  @P2 STG.E.128 desc[UR4][R130.64], R116 ;  /* 0x0000007482002986 */ /* 0x0001e4000c101d04 */
[----:B0-----:R-:W-:Y:S02]  /*2a80*/  SEL R116, R217, R108, P4 ;  /* 0x0000006cd9747207 */ /* 0x001fe40002000000 */
[----:B------:R-:W-:Y:S02]  /*2a90*/  SEL R117, R216, R109, P4 ;  /* 0x0000006dd8757207 */ /* 0x000fe40002000000 */
[----:B------:R-:W-:Y:S02]  /*2aa0*/  SEL R118, R219, R110, P4 ;  /* 0x0000006edb767207 */ /* 0x000fe40002000000 */
[----:B------:R-:W-:-:S05]  /*2ab0*/  SEL R119, R218, R111, P4 ;  /* 0x0000006fda777207 */ /* 0x000fca0002000000 */
[----:B------:R0:W-:Y:S02]  /*2ac0*/  @P2 STG.E.128 desc[UR4][R130.64+0x10], R116 ;  /* 0x0000107482002986 */ /* 0x0001e4000c101d04 */
[----:B0-----:R-:W0:Y:S01]  /*2ad0*/  LDC.64 R130, c[0x0][0x2f8] ;  /* 0x0000be00ff827b82 */ /* 0x001e220000000a00 */
[----:B------:R-:W-:Y:S02]  /*2ae0*/  MOV R118, R126 ;  /* 0x0000007e00767202 */ /* 0x000fe40000000f00 */
[----:B------:R-:W-:Y:S02]  /*2af0*/  @P1 MOV R119, R176 ;  /* 0x000000b000771202 */ /* 0x000fe40000000f00 */
[----:B------:R-:W-:Y:S01]  /*2b00*/  LOP3.LUT P6, RZ, R118, 0xff, RZ, 0xc0, !PT ;  /* 0x000000ff76ff7812 */ /* 0x000fe200078cc0ff */
[----:B------:R-:W-:Y:S01]  /*2b10*/  FADD.FTZ R118, R136, -R133 ;  /* 0x8000008588767221 */ /* 0x000fe20000010000 */
[----:B------:R-:W-:Y:S01]  /*2b20*/  @P1 LOP3.LUT P5, RZ, R119, 0xff, RZ, 0xc0, !PT ;  /* 0x000000ff77ff1812 */ /* 0x000fe200078ac0ff */
[-CC-:B------:R-:W-:Y:S01]  /*2b30*/  FFMA.FTZ R119, R134, R163.reuse, R162.reuse ;  /* 0x000000a386777223 */ /* 0x180fe200000100a2 */
[----:B------:R-:W-:Y:S01]  /*2b40*/  FFMA.FTZ R134, R135, R163, R162 ;  /* 0x000000a387867223 */ /* 0x000fe200000100a2 */
[----:B------:R-:W-:Y:S01]  /*2b50*/  FMUL.FTZ R118, R211, R118 ;  /* 0x00000076d3767220 */ /* 0x000fe20000410000 */
[----:B------:R-:W-:Y:S01]  /*2b60*/  FMUL.FTZ R133, R213, UR16 ;  /* 0x00000010d5857c20 */ /* 0x000fe20008410000 */
[----:B------:R-:W-:Y:S01]  /*2b70*/  FADD.FTZ R132, R132, -R119 ;  /* 0x8000007784847221 */ /* 0x000fe20000010000 */
[----:B------:R-:W-:Y:S01]  /*2b80*/  FADD.FTZ R134, R137, -R134 ;  /* 0x8000008689867221 */ /* 0x000fe20000010000 */
[----:B------:R-:W-:-:S02]  /*2b90*/  @P3 FADD.FTZ R118, R81, R118 ;  /* 0x0000007651763221 */ /* 0x000fc40000010000 */
[----:B------:R-:W-:Y:S01]  /*2ba0*/  FSEL R128, R133, RZ, P6 ;  /* 0x000000ff85807208 */ /* 0x000fe20003000000 */
[----:B------:R-:W-:Y:S01]  /*2bb0*/  FMUL.FTZ R119, R211, R134 ;  /* 0x00000086d3777220 */ /* 0x000fe20000410000 */
[----:B------:R-:W-:Y:S02]  /*2bc0*/  LOP3.LUT P6, RZ, R126, 0xff00, RZ, 0xc0, !PT ;  /* 0x0000ff007eff7812 */ /* 0x000fe400078cc0ff */
[----:B------:R-:W-:Y:S01]  /*2bd0*/  @P1 FSEL R133, R133, RZ, P5 ;  /* 0x000000ff85851208 */ /* 0x000fe20002800000 */
[----:B------:R-:W-:Y:S01]  /*2be0*/  @P3 FADD.FTZ R119, R83, R119 ;  /* 0x0000007753773221 */ /* 0x000fe20000010000 */
[----:B------:R-:W-:Y:S01]  /*2bf0*/  @P1 LOP3.LUT P5, RZ, R176, 0xff00, RZ, 0xc0, !PT ;  /* 0x0000ff00b0ff1812 */ /* 0x000fe200078ac0ff */
[----:B0-----:R-:W-:-:S04]  /*2c00*/  IMAD.WIDE.U32 R116, R167, 0x10, R130 ;  /* 0x00000010a7747825 */ /* 0x001fc800078e0082 */
[C---:B------:R-:W-:Y:S01]  /*2c10*/  FMUL.FTZ R134, R119.reuse, UR16 ;  /* 0x0000001077867c20 */ /* 0x040fe20008410000 */
[----:B------:R-:W-:Y:S02]  /*2c20*/  @P1 F2FP.BF16.F32.PACK_AB R157, RZ, R133 ;  /* 0x00000085ff9d123e */ /* 0x000fe400000010ff */
[----:B------:R-:W-:Y:S01]  /*2c30*/  SEL R119, R119, R107, P4 ;  /* 0x0000006b77777207 */ /* 0x000fe20002000000 */
[----:B------:R0:W-:Y:S02]  /*2c40*/  STG.E.128 desc[UR4][R116.64], R120 ;  /* 0x0000007874007986 */ /* 0x0001e4000c101d04 */
[C---:B0-----:R-:W-:Y:S01]  /*2c50*/  FMUL.FTZ R123, R211.reuse, R132 ;  /* 0x00000084d37b7220 */ /* 0x041fe20000410000 */
[----:B------:R-:W-:Y:S01]  /*2c60*/  FMUL.FTZ R132, R118, UR16 ;  /* 0x0000001076847c20 */ /* 0x000fe20008410000 */
[-CC-:B------:R-:W-:Y:S01]  /*2c70*/  FFMA.FTZ R117, R144, R163.reuse, R162.reuse ;  /* 0x000000a390757223 */ /* 0x180fe200000100a2 */
[----:B------:R-:W-:Y:S01]  /*2c80*/  FMUL.FTZ R121, R211, R140 ;  /* 0x0000008cd3797220 */ /* 0x000fe20000410000 */
[----:B------:R-:W-:Y:S01]  /*2c90*/  @P3 FADD.FTZ R123, R82, R123 ;  /* 0x0000007b527b3221 */ /* 0x000fe20000010000 */
[-C--:B------:R-:W-:Y:S01]  /*2ca0*/  FFMA.FTZ R116, R160, R163.reuse, R162 ;  /* 0x000000a3a0747223 */ /* 0x080fe200000100a2 */
[----:B------:R-:W-:Y:S01]  /*2cb0*/  FSEL R129, R132, RZ, P6 ;  /* 0x000000ff84817208 */ /* 0x000fe20003000000 */
[----:B------:R-:W-:Y:S01]  /*2cc0*/  FADD.FTZ R122, R142, -R117 ;  /* 0x800000758e7a7221 */ /* 0x000fe20000010000 */
[----:B------:R-:W-:Y:S01]  /*2cd0*/  FMUL.FTZ R135, R123, UR16 ;  /* 0x000000107b877c20 */ /* 0x000fe20008410000 */
[----:B------:R-:W-:Y:S01]  /*2ce0*/  LOP3.LUT P6, RZ, R126, 0xff0000, RZ, 0xc0, !PT ;  /* 0x00ff00007eff7812 */ /* 0x000fe200078cc0ff */
[----:B------:R-:W-:Y:S01]  /*2cf0*/  @P3 FADD.FTZ R121, R84, R121 ;  /* 0x0000007954793221 */ /* 0x000fe20000010000 */
[----:B------:R-:W-:Y:S01]  /*2d00*/  @P1 FSEL R132, R132, RZ, P5 ;  /* 0x000000ff84841208 */ /* 0x000fe20002800000 */
[----:B------:R-:W-:Y:S01]  /*2d10*/  FMUL.FTZ R122, R211, R122 ;  /* 0x0000007ad37a7220 */ /* 0x000fe20000410000 */
[----:B------:R-:W-:Y:S01]  /*2d20*/  @P1 LOP3.LUT P5, RZ, R176, 0xff0000, RZ, 0xc0, !PT ;  /* 0x00ff0000b0ff1812 */ /* 0x000fe200078ac0ff */
[----:B------:R-:W-:Y:S01]  /*2d30*/  FMUL.FTZ R142, R121, UR16 ;  /* 0x00000010798e7c20 */ /* 0x000fe20008410000 */
[----:B------:R-:W-:Y:S01]  /*2d40*/  FSEL R136, R135, RZ, P6 ;  /* 0x000000ff87887208 */ /* 0x000fe20003000000 */
[----:B------:R-:W-:Y:S01]  /*2d50*/  @P3 FADD.FTZ R122, R85, R122 ;  /* 0x0000007a557a3221 */ /* 0x000fe20000010000 */
[----:B------:R-:W-:Y:S01]  /*2d60*/  LOP3.LUT P6, RZ, R126, 0xff000000, RZ, 0xc0, !PT ;  /* 0xff0000007eff7812 */ /* 0x000fe200078cc0ff */
[-C--:B------:R-:W-:Y:S01]  /*2d70*/  FFMA.FTZ R126, R143, R163.reuse, R162 ;  /* 0x000000a38f7e7223 */ /* 0x080fe200000100a2 */
[----:B------:R-:W-:Y:S01]  /*2d80*/  @P1 FSEL R135, R135, RZ, P5 ;  /* 0x000000ff87871208 */ /* 0x000fe20002800000 */
[----:B------:R-:W-:Y:S01]  /*2d90*/  FMUL.FTZ R143, R211, R146 ;  /* 0x00000092d38f7220 */ /* 0x000fe20000410000 */
[----:B------:R-:W-:Y:S01]  /*2da0*/  @P1 LOP3.LUT P5, RZ, R176, 0xff000000, RZ, 0xc0, !PT ;  /* 0xff000000b0ff1812 */ /* 0x000fe200078ac0ff */
[----:B------:R-:W-:Y:S01]  /*2db0*/  FADD.FTZ R126, R139, -R126 ;  /* 0x8000007e8b7e7221 */ /* 0x000fe20000010000 */
[----:B------:R-:W-:Y:S01]  /*2dc0*/  FSEL R137, R134, RZ, P6 ;  /* 0x000000ff86897208 */ /* 0x000fe20003000000 */
[----:B------:R-:W-:Y:S01]  /*2dd0*/  FMUL.FTZ R144, R122, UR16 ;  /* 0x000000107a907c20 */ /* 0x000fe20008410000 */
[----:B------:R-:W-:Y:S01]  /*2de0*/  LOP3.LUT P6, RZ, R127, 0xff, RZ, 0xc0, !PT ;  /* 0x000000ff7fff7812 */ /* 0x000fe200078cc0ff */
[----:B------:R-:W-:Y:S01]  /*2df0*/  @P3 FADD.FTZ R143, R86, R143 ;  /* 0x0000008f568f3221 */ /* 0x000fe20000010000 */
[----:B------:R-:W-:Y:S01]  /*2e00*/  @P1 FSEL R134, R134, RZ, P5 ;  /* 0x000000ff86861208 */ /* 0x000fe20002800000 */
[----:B------:R-:W-:Y:S01]  /*2e10*/  FMUL.FTZ R214, R211, R126 ;  /* 0x0000007ed3d67220 */ /* 0x000fe20000410000 */
[----:B------:R-:W-:Y:S01]  /*2e20*/  @P1 LOP3.LUT P5, RZ, R177, 0xff, RZ, 0xc0, !PT ;  /* 0x000000ffb1ff1812 */ /* 0x000fe200078ac0ff */
[-CC-:B------:R-:W-:Y:S01]  /*2e30*/  FFMA.FTZ R117, R150, R163.reuse, R162.reuse ;  /* 0x000000a396757223 */ /* 0x180fe200000100a2 */
[C---:B------:R-:W-:Y:S01]  /*2e40*/  FSEL R141, R142.reuse, RZ, P6 ;  /* 0x000000ff8e8d7208 */ /* 0x040fe20003000000 */
[----:B------:R-:W-:Y:S01]  /*2e50*/  FFMA.FTZ R120, R151, R163, R162 ;  /* 0x000000a397787223 */ /* 0x000fe200000100a2 */
[----:B------:R-:W-:Y:S01]  /*2e60*/  LOP3.LUT P6, RZ, R127, 0xff00, RZ, 0xc0, !PT ;  /* 0x0000ff007fff7812 */ /* 0x000fe200078cc0ff */
[----:B------:R-:W-:Y:S01]  /*2e70*/  FMUL.FTZ R162, R143, UR16 ;  /* 0x000000108fa27c20 */ /* 0x000fe20008410000 */
[----:B------:R-:W-:Y:S01]  /*2e80*/  @P1 FSEL R142, R142, RZ, P5 ;  /* 0x000000ff8e8e1208 */ /* 0x000fe20002800000 */
[----:B------:R-:W-:Y:S01]  /*2e90*/  @P3 FADD.FTZ R214, R87, R214 ;  /* 0x000000d657d63221 */ /* 0x000fe20000010000 */
[----:B------:R-:W-:Y:S01]  /*2ea0*/  @P1 LOP3.LUT P5, RZ, R177, 0xff00, RZ, 0xc0, !PT ;  /* 0x0000ff00b1ff1812 */ /* 0x000fe200078ac0ff */
[----:B------:R-:W-:Y:S01]  /*2eb0*/  FADD.FTZ R158, R158, -R117 ;  /* 0x800000759e9e7221 */ /* 0x000fe20000010000 */
[C---:B------:R-:W-:Y:S01]  /*2ec0*/  FSEL R140, R144.reuse, RZ, P6 ;  /* 0x000000ff908c7208 */ /* 0x040fe20003000000 */
[----:B------:R-:W-:Y:S01]  /*2ed0*/  FMUL.FTZ R117, R211, R152 ;  /* 0x00000098d3757220 */ /* 0x000fe20000410000 */
[----:B------:R-:W-:Y:S01]  /*2ee0*/  LOP3.LUT P6, RZ, R127, 0xff0000, RZ, 0xc0, !PT ;  /* 0x00ff00007fff7812 */ /* 0x000fe200078cc0ff */
[----:B------:R-:W-:Y:S01]  /*2ef0*/  FADD.FTZ R116, R161, -R116 ;  /* 0x80000074a1747221 */ /* 0x000fe20000010000 */
[----:B------:R-:W-:Y:S01]  /*2f00*/  @P1 FSEL R144, R144, RZ, P5 ;  /* 0x000000ff90901208 */ /* 0x000fe20002800000 */
[----:B------:R-:W-:Y:S01]  /*2f10*/  @P3 FADD.FTZ R117, R88, R117 ;  /* 0x0000007558753221 */ /* 0x000fe20000010000 */
[----:B------:R-:W-:Y:S01]  /*2f20*/  LOP3.LUT P5, RZ, R127, 0xff000000, RZ, 0xc0, !PT ;  /* 0xff0000007fff7812 */ /* 0x000fe200078ac0ff */
[----:B------:R-:W-:Y:S01]  /*2f30*/  FMUL.FTZ R127, R214, UR16 ;  /* 0x00000010d67f7c20 */ /* 0x000fe20008410000 */
[C---:B------:R-:W-:Y:S01]  /*2f40*/  FSEL R160, R162.reuse, RZ, P6 ;  /* 0x000000ffa2a07208 */ /* 0x040fe20003000000 */
[----:B------:R-:W-:Y:S01]  /*2f50*/  FADD.FTZ R146, R155, -R212 ;  /* 0x800000d49b927221 */ /* 0x000fe20000010000 */
[----:B------:R-:W-:Y:S01]  /*2f60*/  @P1 LOP3.LUT P6, RZ, R177, 0xff0000, RZ, 0xc0, !PT ;  /* 0x00ff0000b1ff1812 */ /* 0x000fe200078cc0ff */
[----:B------:R-:W-:Y:S01]  /*2f70*/  FMUL.FTZ R154, R117, UR16 ;  /* 0x00000010759a7c20 */ /* 0x000fe20008410000 */
[----:B------:R-:W-:Y:S01]  /*2f80*/  MOV R126, R124 ;  /* 0x0000007c007e7202 */ /* 0x000fe20000000f00 */
[----:B------:R-:W-:Y:S01]  /*2f90*/  FMUL.FTZ R151, R211, R116 ;  /* 0x00000074d3977220 */ /* 0x000fe20000410000 */
[----:B------:R-:W-:Y:S01]  /*2fa0*/  FSEL R163, R127, RZ, P5 ;  /* 0x000000ff7fa37208 */ /* 0x000fe20002800000 */
[----:B------:R-:W-:Y:S01]  /*2fb0*/  FADD.FTZ R120, R159, -R120 ;  /* 0x800000789f787221 */ /* 0x000fe20000010000 */
[----:B------:R-:W-:Y:S01]  /*2fc0*/  @P1 FSEL R162, R162, RZ, P6 ;  /* 0x000000ffa2a21208 */ /* 0x000fe20003000000 */
[----:B------:R-:W-:Y:S01]  /*2fd0*/  FMUL.FTZ R152, R211, R146 ;  /* 0x00000092d3987220 */ /* 0x000fe20000410000 */
[----:B------:R-:W-:Y:S01]  /*2fe0*/  @P1 LOP3.LUT P5, RZ, R177, 0xff000000, RZ, 0xc0, !PT ;  /* 0xff000000b1ff1812 */ /* 0x000fe200078ac0ff */
[----:B------:R-:W-:Y:S01]  /*2ff0*/  FMUL.FTZ R158, R211, R158 ;  /* 0x0000009ed39e7220 */ /* 0x000fe20000410000 */
[----:B------:R-:W-:Y:S01]  /*3000*/  LOP3.LUT P6, RZ, R126, 0xff, RZ, 0xc0, !PT ;  /* 0x000000ff7eff7812 */ /* 0x000fe200078cc0ff */
[----:B------:R-:W-:Y:S01]  /*3010*/  @P3 FADD.FTZ R151, R94, R151 ;  /* 0x000000975e973221 */ /* 0x000fe20000010000 */
[----:B------:R-:W-:Y:S01]  /*3020*/  @P1 MOV R126, R178 ;  /* 0x000000b2007e1202 */ /* 0x000fe20000000f00 */
[----:B------:R-:W-:Y:S01]  /*3030*/  @P3 FADD.FTZ R158, R93, R158 ;  /* 0x0000009e5d9e3221 */ /* 0x000fe20000010000 */
[----:B------:R-:W-:Y:S01]  /*3040*/  @P1 FSEL R212, R127, RZ, P5 ;  /* 0x000000ff7fd41208 */ /* 0x000fe20002800000 */
[----:B------:R-:W-:Y:S01]  /*3050*/  FMUL.FTZ R127, R211, R156 ;  /* 0x0000009cd37f7220 */ /* 0x000fe20000410000 */
[----:B------:R-:W-:Y:S01]  /*3060*/  SEL R116, R213, R104, P4 ;  /* 0x00000068d5747207 */ /* 0x000fe20002000000 */
[----:B------:R-:W-:Y:S01]  /*3070*/  FMUL.FTZ R211, R211, R120 ;  /* 0x00000078d3d37220 */ /* 0x000fe20000410000 */
[----:B------:R-:W-:Y:S01]  /*3080*/  @P1 LOP3.LUT P5, RZ, R126, 0xff, RZ, 0xc0, !PT ;  /* 0x000000ff7eff1812 */ /* 0x000fe200078ac0ff */
[----:B------:R-:W-:Y:S01]  /*3090*/  @P3 FADD.FTZ R127, R92, R127 ;  /* 0x0000007f5c7f3221 */ /* 0x000fe20000010000 */
[----:B------:R-:W-:Y:S01]  /*30a0*/  SEL R104, R117, R104, P4 ;  /* 0x0000006875687207 */ /* 0x000fe20002000000 */
[----:B------:R-:W-:Y:S01]  /*30b0*/  FMUL.FTZ R150, R158, UR16 ;  /* 0x000000109e967c20 */ /* 0x000fe20008410000 */
[----:B------:R-:W-:Y:S01]  /*30c0*/  SEL R117, R118, R105, P4 ;  /* 0x0000006976757207 */ /* 0x000fe20002000000 */
[----:B------:R-:W-:Y:S01]  /*30d0*/  @P3 FADD.FTZ R152, R91, R152 ;  /* 0x000000985b983221 */ /* 0x000fe20000010000 */
[-C--:B------:R-:W-:Y:S01]  /*30e0*/  SEL R118, R123, R106.reuse, P4 ;  /* 0x0000006a7b767207 */ /* 0x080fe20002000000 */
[----:B------:R-:W-:Y:S01]  /*30f0*/  FMUL.FTZ R123, R151, UR16 ;  /* 0x00000010977b7c20 */ /* 0x000fe20008410000 */
[C---:B------:R-:W-:Y:S01]  /*3100*/  FSEL R139, R154.reuse, RZ, P6 ;  /* 0x000000ff9a8b7208 */ /* 0x040fe20003000000 */
[----:B------:R-:W-:Y:S01]  /*3110*/  @P3 FADD.FTZ R211, R95, R211 ;  /* 0x000000d35fd33221 */ /* 0x000fe20000010000 */
[C---:B------:R-:W-:Y:S01]  /*3120*/  SEL R106, R147.reuse, R106, P4 ;  /* 0x0000006a936a7207 */ /* 0x040fe20002000000 */
[----:B------:R-:W-:Y:S01]  /*3130*/  FMUL.FTZ R147, R147, UR16 ;  /* 0x0000001093937c20 */ /* 0x000fe20008410000 */
[----:B------:R-:W-:-:S02]  /*3140*/  @P1 FSEL R154, R154, RZ, P5 ;  /* 0x000000ff9a9a1208 */ /* 0x000fc40002800000 */
[C---:B------:R-:W-:Y:S02]  /*3150*/  @P1 LOP3.LUT P6, RZ, R178.reuse, 0xff00, RZ, 0xc0, !PT ;  /* 0x0000ff00b2ff1812 */ /* 0x040fe400078cc0ff */
[----:B------:R-:W-:Y:S02]  /*3160*/  @P1 LOP3.LUT P5, RZ, R178, 0xff0000, RZ, 0xc0, !PT ;  /* 0x00ff0000b2ff1812 */ /* 0x000fe400078ac0ff */
[-C--:B------:R-:W-:Y:S02]  /*3170*/  SEL R120, R121, R108.reuse, P4 ;  /* 0x0000006c79787207 */ /* 0x080fe40002000000 */
[C---:B------:R-:W-:Y:S01]  /*3180*/  SEL R108, R127.reuse, R108, P4 ;  /* 0x0000006c7f6c7207 */ /* 0x040fe20002000000 */
[----:B------:R-:W-:Y:S01]  /*3190*/  FMUL.FTZ R127, R127, UR16 ;  /* 0x000000107f7f7c20 */ /* 0x000fe20008410000 */
[----:B------:R-:W-:Y:S02]  /*31a0*/  @P1 FSEL R156, R145, RZ, P6 ;  /* 0x000000ff919c1208 */ /* 0x000fe40003000000 */
[----:B------:R-:W-:-:S02]  /*31b0*/  @P1 FSEL R155, R147, RZ, P5 ;  /* 0x000000ff939b1208 */ /* 0x000fc40002800000 */
[----:B------:R-:W-:Y:S02]  /*31c0*/  LOP3.LUT P6, RZ, R125, 0xff, RZ, 0xc0, !PT ;  /* 0x000000ff7dff7812 */ /* 0x000fe400078cc0ff */
[----:B------:R-:W-:Y:S02]  /*31d0*/  @P1 LOP3.LUT P5, RZ, R179, 0xff, RZ, 0xc0, !PT ;  /* 0x000000ffb3ff1812 */ /* 0x000fe400078ac0ff */
[----:B------:R-:W-:Y:S02]  /*31e0*/  SEL R105, R148, R105, P4 ;  /* 0x0000006994697207 */ /* 0x000fe40002000000 */
[C---:B------:R-:W-:Y:S02]  /*31f0*/  FSEL R148, R127.reuse, RZ, P6 ;  /* 0x000000ff7f947208 */ /* 0x040fe40003000000 */
[----:B------:R-:W-:Y:S02]  /*3200*/  SEL R121, R122, R109, P4 ;  /* 0x0000006d7a797207 */ /* 0x000fe40002000000 */
[----:B------:R-:W-:-:S02]  /*3210*/  @P1 FSEL R149, R127, RZ, P5 ;  /* 0x000000ff7f951208 */ /* 0x000fc40002800000 */
[----:B------:R-:W-:Y:S01]  /*3220*/  SEL R109, R158, R109, P4 ;  /* 0x0000006d9e6d7207 */ /* 0x000fe20002000000 */
[----:B------:R-:W0:Y:S01]  /*3230*/  @P1 LDC.64 R126, c[0x0][0x300] ;  /* 0x0000c000ff7e1b82 */ /* 0x000e220000000a00 */
[----:B------:R-:W-:Y:S02]  /*3240*/  @P1 F2FP.BF16.F32.PACK_AB R158, RZ, R132 ;  /* 0x00000084ff9e123e */ /* 0x000fe400000010ff */
[----:B------:R-:W-:Y:S02]  /*3250*/  LOP3.LUT P6, RZ, R125, 0xff00, RZ, 0xc0, !PT ;  /* 0x0000ff007dff7812 */ /* 0x000fe400078cc0ff */
[----:B------:R-:W-:Y:S02]  /*3260*/  @P1 LOP3.LUT P5, RZ, R179, 0xff00, RZ, 0xc0, !PT ;  /* 0x0000ff00b3ff1812 */ /* 0x000fe400078ac0ff */
[C---:B------:R-:W-:Y:S01]  /*3270*/  FSEL R146, R150.reuse, RZ, P6 ;  /* 0x000000ff96927208 */ /* 0x040fe20003000000 */
[----:B------:R-:W1:Y:S01]  /*3280*/  @P2 LDC.64 R132, c[0x0][0x308] ;  /* 0x0000c200ff842b82 */ /* 0x000e620000000a00 */
[----:B------:R-:W-:-:S02]  /*3290*/  @P1 FSEL R150, R150, RZ, P5 ;  /* 0x000000ff96961208 */ /* 0x000fc40002800000 */
[----:B------:R-:W-:Y:S02]  /*32a0*/  LOP3.LUT P6, RZ, R125, 0xff0000, RZ, 0xc0, !PT ;  /* 0x00ff00007dff7812 */ /* 0x000fe400078cc0ff */
[----:B------:R-:W-:Y:S02]  /*32b0*/  @P1 LOP3.LUT P5, RZ, R179, 0xff0000, RZ, 0xc0, !PT ;  /* 0x00ff0000b3ff1812 */ /* 0x000fe400078ac0ff */
[-C--:B------:R-:W-:Y:S01]  /*32c0*/  SEL R122, R143, R110.reuse, P4 ;  /* 0x0000006e8f7a7207 */ /* 0x080fe20002000000 */
[C---:B------:R-:W-:Y:S01]  /*32d0*/  FMUL.FTZ R143, R152.reuse, UR16 ;  /* 0x00000010988f7c20 */ /* 0x040fe20008410000 */
[----:B------:R-:W-:Y:S02]  /*32e0*/  SEL R110, R151, R110, P4 ;  /* 0x0000006e976e7207 */ /* 0x000fe40002000000 */
[----:B------:R-:W-:Y:S02]  /*32f0*/  SEL R107, R152, R107, P4 ;  /* 0x0000006b986b7207 */ /* 0x000fe40002000000 */
[----:B------:R-:W-:-:S02]  /*3300*/  FSEL R151, R123, RZ, P6 ;  /* 0x000000ff7b977208 */ /* 0x000fc40003000000 */
[----:B------:R-:W-:Y:S01]  /*3310*/  @P1 FSEL R152, R123, RZ, P5 ;  /* 0x000000ff7b981208 */ /* 0x000fe20002800000 */
[----:B0-----:R-:W-:Y:S01]  /*3320*/  @P1 IMAD.WIDE.U32 R126, R167, 0x10, R126 ;  /* 0x00000010a77e1825 */ /* 0x001fe200078e007e */
[----:B------:R-:W-:Y:S02]  /*3330*/  @P1 LOP3.LUT P6, RZ, R178, 0xff000000, RZ, 0xc0, !PT ;  /* 0xff000000b2ff1812 */ /* 0x000fe400078cc0ff */
[-C--:B------:R-:W-:Y:S02]  /*3340*/  SEL R123, R214, R111.reuse, P4 ;  /* 0x0000006fd67b7207 */ /* 0x080fe40002000000 */
[----:B------:R-:W-:Y:S01]  /*3350*/  SEL R111, R211, R111, P4 ;  /* 0x0000006fd36f7207 */ /* 0x000fe20002000000 */
[----:B------:R0:W-:Y:S01]  /*3360*/  @P1 STG.E.128 desc[UR4][R126.64], R112 ;  /* 0x000000707e001986 */ /* 0x0001e2000c101d04 */
[----:B------:R-:W-:Y:S01]  /*3370*/  LOP3.LUT P4, RZ, R125, 0xff000000, RZ, 0xc0, !PT ;  /* 0xff0000007dff7812 */ /* 0x000fe2000788c0ff */
[----:B------:R-:W-:Y:S01]  /*3380*/  FMUL.FTZ R211, R211, UR16 ;  /* 0x00000010d3d37c20 */ /* 0x000fe20008410000 */
[----:B------:R-:W-:-:S02]  /*3390*/  F2FP.BF16.F32.PACK_AB R125, R137, R136 ;  /* 0x00000088897d723e */ /* 0x000fc400000010ff */
[----:B------:R-:W-:Y:S02]  /*33a0*/  @P1 FSEL R153, R143, RZ, P6 ;  /* 0x000000ff8f991208 */ /* 0x000fe40003000000 */
[----:B------:R-:W-:Y:S02]  /*33b0*/  IADD3 R137, R167, 0x20, RZ ;  /* 0x00000020a7897810 */ /* 0x000fe40007ffe0ff */
[C---:B------:R-:W-:Y:S02]  /*33c0*/  LOP3.LUT P5, RZ, R124.reuse, 0xff00, RZ, 0xc0, !PT ;  /* 0x0000ff007cff7812 */ /* 0x040fe400078ac0ff */
[C---:B------:R-:W-:Y:S01]  /*33d0*/  LOP3.LUT P6, RZ, R124.reuse, 0xff0000, RZ, 0xc0, !PT ;  /* 0x00ff00007cff7812 */ /* 0x040fe200078cc0ff */
[----:B-1----:R-:W-:Y:S01]  /*33e0*/  @P2 IMAD.WIDE.U32 R132, R137, 0x20, R132 ;  /* 0x0000002089842825 */ /* 0x002fe200078e0084 */
[----:B------:R-:W-:Y:S02]  /*33f0*/  LOP3.LUT P3, RZ, R124, 0xff000000, RZ, 0xc0, !PT ;  /* 0xff0000007cff7812 */ /* 0x000fe4000786c0ff */
[----:B------:R-:W-:-:S02]  /*3400*/  @P1 F2FP.BF16.F32.PACK_AB R159, RZ, R135 ;  /* 0x00000087ff9f123e */ /* 0x000fc400000010ff */
[----:B------:R-:W-:Y:S01]  /*3410*/  @P1 F2FP.BF16.F32.PACK_AB R161, RZ, R134 ;  /* 0x00000086ffa1123e */ /* 0x000fe200000010ff */
[----:B------:R1:W-:Y:S01]  /*3420*/  @P2 STG.E.128 desc[UR4][R132.64+0x10], R120 ;  /* 0x0000107884002986 */ /* 0x0003e2000c101d04 */
[----:B------:R-:W-:Y:S01]  /*3430*/  F2FP.BF16.F32.PACK_AB R124, R129, R128 ;  /* 0x00000080817c723e */ /* 0x000fe200000010ff */
[----:B------:R-:W2:Y:S01]  /*3440*/  @P1 LDC.64 R134, c[0x0][0x300] ;  /* 0x0000c000ff861b82 */ /* 0x000ea20000000a00 */
[----:B------:R-:W-:Y:S01]  /*3450*/  IADD3 R129, R167, 0x40, RZ ;  /* 0x00000040a7817810 */ /* 0x000fe20007ffe0ff */
[----:B------:R-:W-:Y:S01]  /*3460*/  @P2 STG.E.128 desc[UR4][R132.64], R116 ;  /* 0x0000007484002986 */ /* 0x000fe2000c101d04 */
[----:B0-----:R-:W-:Y:S02]  /*3470*/  F2FP.BF16.F32.PACK_AB R127, R163, R160 ;  /* 0x000000a0a37f723e */ /* 0x001fe400000010ff */
[----:B------:R-:W-:Y:S01]  /*3480*/  F2FP.BF16.F32.PACK_AB R126, R140, R141 ;  /* 0x0000008d8c7e723e */ /* 0x000fe200000010ff */
[----:B------:R-:W-:Y:S01]  /*3490*/  IMAD.WIDE.U32 R128, R129, 0x10, R130 ;  /* 0x0000001081807825 */ /* 0x000fe200078e0082 */
[----:B------:R-:W-:-:S02]  /*34a0*/  @P1 F2FP.BF16.F32.PACK_AB R142, RZ, R142 ;  /* 0x0000008eff8e123e */ /* 0x000fc400000010ff */
[----:B------:R-:W-:Y:S01]  /*34b0*/  @P1 F2FP.BF16.F32.PACK_AB R162, RZ, R162 ;  /* 0x000000a2ffa2123e */ /* 0x000fe200000010ff */
[----:B------:R-:W-:Y:S01]  /*34c0*/  IMAD.WIDE.U32 R130, R137, 0x10, R130 ;  /* 0x0000001089827825 */ /* 0x000fe200078e0082 */
[----:B------:R-:W-:Y:S02]  /*34d0*/  FSEL R136, R211, RZ, P4 ;  /* 0x000000ffd3887208 */ /* 0x000fe40002000000 */
[----:B------:R-:W-:Y:S02]  /*34e0*/  @P1 F2FP.BF16.F32.PACK_AB R144, RZ, R144 ;  /* 0x00000090ff90123e */ /* 0x000fe400000010ff */
[----:B------:R0:W-:Y:S01]  /*34f0*/  STG.E.128 desc[UR4][R130.64], R124 ;  /* 0x0000007c82007986 */ /* 0x0001e2000c101d04 */
[----:B-1----:R-:W1:Y:S01]  /*3500*/  @P2 LDC.64 R120, c[0x0][0x308] ;  /* 0x0000c200ff782b82 */ /* 0x002e620000000a00 */
[----:B------:R-:W-:Y:S02]  /*3510*/  @P1 F2FP.BF16.F32.PACK_AB R212, RZ, R212 ;  /* 0x000000d4ffd4123e */ /* 0x000fe400000010ff */
[----:B------:R-:W-:-:S02]  /*3520*/  @P1 PRMT R112, R157, 0x7610, R112 ;  /* 0x000076109d701816 */ /* 0x000fc40000000070 */
[----:B------:R-:W-:Y:S02]  /*3530*/  @P1 PRMT R113, R159, 0x7610, R113 ;  /* 0x000076109f711816 */ /* 0x000fe40000000071 */
[----:B------:R-:W-:Y:S01]  /*3540*/  @P1 PRMT R114, R142, 0x7610, R114 ;  /* 0x000076108e721816 */ /* 0x000fe20000000072 */
[----:B------:R-:W3:Y:S01]  /*3550*/  @P1 LDC.64 R122, c[0x0][0x300] ;  /* 0x0000c000ff7a1b82 */ /* 0x000ee20000000a00 */
[----:B------:R-:W-:Y:S01]  /*3560*/  @P1 PRMT R115, R162, 0x7610, R115 ;  /* 0x00007610a2731816 */ /* 0x000fe20000000073 */
[----:B--2---:R-:W-:Y:S01]  /*3570*/  @P1 IMAD.WIDE.U32 R134, R137, 0x10, R134 ;  /* 0x0000001089861825 */ /* 0x004fe200078e0086 */
[----:B------:R-:W-:Y:S02]  /*3580*/  @P1 LOP3.LUT P4, RZ, R179, 0xff000000, RZ, 0xc0, !PT ;  /* 0xff000000b3ff1812 */ /* 0x000fe4000788c0ff */
[----:B------:R-:W-:Y:S02]  /*3590*/  @P1 PRMT R112, R112, 0x5410, R158 ;  /* 0x0000541070701816 */ /* 0x000fe4000000009e */
[----:B------:R-:W-:Y:S01]  /*35a0*/  @P1 PRMT R113, R113, 0x5410, R161 ;  /* 0x0000541071711816 */ /* 0x000fe200000000a1 */
[----:B0-----:R-:W0:Y:S01]  /*35b0*/  LDC.64 R124, c[0x0][0x210] ;  /* 0x00008400ff7c7b82 */ /* 0x001e220000000a00 */
        /* <DEDUP_REMOVED lines=11> */
[----:B-1----:R-:W-:Y:S01]  /*3670*/  @P2 IMAD.WIDE.U32 R120, R167, 0x20, R120 ;  /* 0x00000020a7782825 */ /* 0x002fe200078e0078 */
[----:B------:R-:W-:Y:S02]  /*3680*/  FSEL R130, R143, RZ, P3 ;  /* 0x000000ff8f827208 */ /* 0x000fe40001800000 */
[----:B------:R-:W-:Y:S01]  /*3690*/  FSEL R116, R145, RZ, P5 ;  /* 0x000000ff91747208 */ /* 0x000fe20002800000 */
[----:B---3--:R-:W-:Y:S01]  /*36a0*/  @P1 IMAD.WIDE.U32 R122, R167, 0x10, R122 ;  /* 0x00000010a77a1825 */ /* 0x008fe200078e007a */
[----:B------:R-:W-:Y:S01]  /*36b0*/  @P1 F2FP.BF16.F32.PACK_AB R156, RZ, R156 ;  /* 0x0000009cff9c123e */ /* 0x000fe200000010ff */
[----:B------:R1:W-:Y:S01]  /*36c0*/  @P2 STG.E.128 desc[UR4][R120.64], R104 ;  /* 0x0000006878002986 */ /* 0x0003e2000c101d04 */
[----:B------:R-:W-:-:S02]  /*36d0*/  @P1 F2FP.BF16.F32.PACK_AB R153, RZ, R153 ;  /* 0x00000099ff99123e */ /* 0x000fc400000010ff */
[----:B------:R-:W-:Y:S01]  /*36e0*/  @P1 F2FP.BF16.F32.PACK_AB R150, RZ, R150 ;  /* 0x00000096ff96123e */ /* 0x000fe200000010ff */
[----:B------:R1:W-:Y:S01]  /*36f0*/  @P2 STG.E.128 desc[UR4][R120.64+0x10], R108 ;  /* 0x0000106c78002986 */ /* 0x0003e2000c101d04 */
[----:B--2---:R-:W-:Y:S02]  /*3700*/  @P1 PRMT R112, R154, 0x7610, R112 ;  /* 0x000076109a701816 */ /* 0x004fe40000000070 */
        /* <DEDUP_REMOVED lines=17> */
.L_x_1466:
[----:B------:R-:W-:Y:S01]  /*3820*/  MOV R65, R20 ;  /* 0x0000001400417202 */ /* 0x000fe20000000f00 */
[----:B------:R-:W-:Y:S01]  /*3830*/  IMAD.MOV.U32 R64, RZ, RZ, R19 ;  /* 0x000000ffff407224 */ /* 0x000fe200078e0013 */
[----:B------:R-:W-:Y:S01]  /*3840*/  MOV R66, R17 ;  /* 0x0000001100427202 */ /* 0x000fe20000000f00 */
[----:B------:R-:W-:Y:S01]  /*3850*/  IMAD.MOV.U32 R34, RZ, RZ, R13 ;  /* 0x000000ffff227224 */ /* 0x000fe200078e000d */
        /* <DEDUP_REMOVED lines=88> */
.L_x_1465:
[----:B------:R-:W-:Y:S05]  /*3de0*/  BSYNC B0 ;  /* 0x0000000000007941 */ /* 0x000fea0003800000 */
.L_x_1463:
[----:B------:R-:W0:Y:S01]  /*3df0*/  S2R R89, SR_TID.X ;  /* 0x0000000000597919 */ /* 0x000e220000002100 */
[----:B------:R-:W-:Y:S01]  /*3e00*/  MOV R2, 0x400 ;  /* 0x0000040000027802 */ /* 0x000fe20000000f00 */
[----:B------:R-:W-:Y:S05]  /*3e10*/  WARPSYNC.ALL ;  /* 0x0000000000007948 */ /* 0x000fea0003800000 */
[----:B------:R-:W2:Y:S01]  /*3e20*/  S2R R3, SR_CgaCtaId ;  /* 0x0000000000037919 */ /* 0x000ea20000008800 */
[----:B------:R-:W-:Y:S01]  /*3e30*/  ULDC UR6, c[0x0][0x218] ;  /* 0x0000860000067ab9 */ /* 0x000fe20000000800 */
[----:B------:R-:W-:Y:S01]  /*3e40*/  ULDC.64 UR8, c[0x0][0x2d0] ;  /* 0x0000b40000087ab9 */ /* 0x000fe20000000a00 */
[----:B0-----:R-:W-:-:S02]  /*3e50*/  SHF.R.U32.HI R0, RZ, 0x5, R89 ;  /* 0x00000005ff007819 */ /* 0x001fc40000011659 */
[----:B------:R-:W-:-:S05]  /*3e60*/  LOP3.LUT R85, R89, 0x1f, RZ, 0xc0, !PT ;  /* 0x0000001f59557812 */ /* 0x000fca00078ec0ff */
[----:B------:R-:W-:Y:S01]  /*3e70*/  IMAD R0, R0, 0x60, R85 ;  /* 0x0000006000007824 */ /* 0x000fe200078e0255 */
[----:B--2---:R-:W-:Y:S01]  /*3e80*/  LEA R3, R3, R2, 0x18 ;  /* 0x0000000203037211 */ /* 0x004fe200078ec0ff */
[----:B------:R-:W0:Y:S03]  /*3e90*/  S2R R85, SR_CTAID.X ;  /* 0x0000000000557919 */ /* 0x000e260000002500 */
[----:B------:R-:W-:Y:S01]  /*3ea0*/  LEA R2, R0, R3, 0x5 ;  /* 0x0000000300027211 */ /* 0x000fe200078e28ff */
[----:B------:R-:W-:-:S04]  /*3eb0*/  IMAD R0, R89, 0x4, R3 ;  /* 0x0000000459007824 */ /* 0x000fc800078e0203 */
[----:B------:R-:W-:Y:S04]  /*3ec0*/  STS.128 [R2], R60 ;  /* 0x0000003c02007388 */ /* 0x000fe80000000c00 */
[----:B------:R-:W-:Y:S04]  /*3ed0*/  STS.128 [R2+0x10], R36 ;  /* 0x0000102402007388 */ /* 0x000fe80000000c00 */
[----:B------:R-:W-:Y:S04]  /*3ee0*/  STS.128 [R2+0x400], R28 ;  /* 0x0004001c02007388 */ /* 0x000fe80000000c00 */
[----:B------:R-:W-:Y:S04]  /*3ef0*/  STS.128 [R2+0x410], R20 ;  /* 0x0004101402007388 */ /* 0x000fe80000000c00 */
[----:B------:R-:W-:Y:S04]  /*3f00*/  STS.128 [R2+0x800], R80 ;  /* 0x0008005002007388 */ /* 0x000fe80000000c00 */
[----:B------:R-:W-:Y:S01]  /*3f10*/  STS.128 [R2+0x810], R196 ;  /* 0x000810c402007388 */ /* 0x000fe20000000c00 */
[----:B------:R-:W-:Y:S01]  /*3f20*/  BAR.SYNC.DEFER_BLOCKING 0x0 ;  /* 0x0000000000007b1d */ /* 0x000fe20000010000 */
[----:B0-----:R-:W-:-:S05]  /*3f30*/  IMAD R87, R85, UR6, RZ ;  /* 0x0000000655577c24 */ /* 0x001fca000f8e02ff */
[----:B------:R-:W-:Y:S01]  /*3f40*/  ULDC.64 UR6, c[0x0][0x2d8] ;  /* 0x0000b60000067ab9 */ /* 0x000fe20000000a00 */
        /* <DEDUP_REMOVED lines=21> */
[----:B-1----:R-:W-:-:S03]  /*40a0*/  FADD.FTZ R29, R84, R29 ;  /* 0x0000001d541d7221 */ /* 0x002fc60000010000 */
[----:B------:R-:W1:Y:S01]  /*40b0*/  LDS R61, [R0+0x2000] ;  /* 0x00200000003d7984 */ /* 0x000e620000000800 */
[----:B------:R-:W-:-:S03]  /*40c0*/  FADD.FTZ R21, RZ, R21 ;  /* 0x00000015ff157221 */ /* 0x000fc60000010000 */
[----:B------:R-:W1:Y:S01]  /*40d0*/  LDS R80, [R0+0x2200] ;  /* 0x0022000000507984 */ /* 0x000e620000000800 */
[----:B------:R-:W-:-:S03]  /*40e0*/  FADD.FTZ R23, RZ, R23 ;  /* 0x00000017ff177221 */ /* 0x000fc60000010000 */
[----:B------:R-:W-:Y:S01]  /*40f0*/  LDS R82, [R0+0x2400] ;  /* 0x0024000000527984 */ /* 0x000fe20000000800 */
[----:B------:R-:W-:-:S03]  /*4100*/  FADD.FTZ R20, R20, R31 ;  /* 0x0000001f14147221 */ /* 0x000fc60000010000 */
[----:B------:R-:W1:Y:S01]  /*4110*/  LDS R86, [R0+0x2600] ;  /* 0x0026000000567984 */ /* 0x000e620000000800 */
[----:B------:R-:W-:-:S03]  /*4120*/  FADD.FTZ R21, R21, R28 ;  /* 0x0000001c15157221 */ /* 0x000fc60000010000 */
[----:B------:R-:W1:Y:S01]  /*4130*/  LDS R63, [R0+0x2800] ;  /* 0x00280000003f7984 */ /* 0x000e620000000800 */
[----:B------:R-:W-:-:S03]  /*4140*/  FADD.FTZ R22, R22, R37 ;  /* 0x0000002516167221 */ /* 0x000fc60000010000 */
[----:B------:R-:W1:Y:S01]  /*4150*/  LDS R88, [R0+0x2a00] ;  /* 0x002a000000587984 */ /* 0x000e620000000800 */
[----:B0-----:R-:W-:-:S03]  /*4160*/  FADD.FTZ R23, R23, R30 ;  /* 0x0000001e17177221 */ /* 0x001fc60000010000 */
[----:B------:R-:W0:Y:S01]  /*4170*/  LDS R81, [R0+0x2c00] ;  /* 0x002c000000517984 */ /* 0x000e220000000800 */
[----:B--2---:R-:W-:-:S03]  /*4180*/  FADD.FTZ R3, R3, R38 ;  /* 0x0000002603037221 */ /* 0x004fc60000010000 */
[----:B------:R-:W2:Y:S01]  /*4190*/  LDS R90, [R0+0x2e00] ;  /* 0x002e0000005a7984 */ /* 0x000ea20000000800 */
[----:B---3--:R-:W-:Y:S01]  /*41a0*/  FADD.FTZ R29, R29, R60 ;  /* 0x0000003c1d1d7221 */ /* 0x008fe20000010000 */
[----:B------:R-:W-:Y:S01]  /*41b0*/  BAR.SYNC.DEFER_BLOCKING 0x0 ;  /* 0x0000000000007b1d */ /* 0x000fe20000010000 */
[----:B----4-:R-:W-:Y:S01]  /*41c0*/  FADD.FTZ R20, R20, R39 ;  /* 0x0000002714147221 */ /* 0x010fe20000010000 */
[----:B-----5:R-:W-:Y:S01]  /*41d0*/  FADD.FTZ R21, R21, R62 ;  /* 0x0000003e15157221 */ /* 0x020fe20000010000 */
[----:B-1----:R-:W-:Y:S01]  /*41e0*/  FADD.FTZ R22, R22, R61 ;  /* 0x0000003d16167221 */ /* 0x002fe20000010000 */
[----:B------:R-:W-:Y:S01]  /*41f0*/  FADD.FTZ R23, R23, R80 ;  /* 0x0000005017177221 */ /* 0x000fe20000010000 */
[----:B------:R-:W-:Y:S01]  /*4200*/  FADD.FTZ R29, R29, R86 ;  /* 0x000000561d1d7221 */ /* 0x000fe20000010000 */
[----:B------:R1:W-:Y:S01]  /*4210*/  STS.128 [R2], R64 ;  /* 0x0000004002007388 */ /* 0x0003e20000000c00 */
[----:B------:R-:W-:-:S03]  /*4220*/  FADD.FTZ R63, R20, R63 ;  /* 0x0000003f143f7221 */ /* 0x000fc60000010000 */
[----:B------:R-:W-:Y:S01]  /*4230*/  STS.128 [R2+0x10], R32 ;  /* 0x0000102002007388 */ /* 0x000fe20000000c00 */
[----:B------:R-:W-:-:S03]  /*4240*/  FADD.FTZ R21, R21, R88 ;  /* 0x0000005815157221 */ /* 0x000fc60000010000 */
[----:B------:R-:W-:Y:S01]  /*4250*/  STS.128 [R2+0x400], R16 ;  /* 0x0004001002007388 */ /* 0x000fe20000000c00 */
[----:B0-----:R-:W-:-:S03]  /*4260*/  FADD.FTZ R81, R22, R81 ;  /* 0x0000005116517221 */ /* 0x001fc60000010000 */
[----:B------:R-:W-:Y:S01]  /*4270*/  STS.128 [R2+0x410], R12 ;  /* 0x0004100c02007388 */ /* 0x000fe20000000c00 */
[----:B--2---:R-:W-:-:S03]  /*4280*/  FADD.FTZ R23, R23, R90 ;  /* 0x0000005a17177221 */ /* 0x004fc60000010000 */
[----:B------:R0:W-:Y:S01]  /*4290*/  STS.128 [R2+0x800], R4 ;  /* 0x0008000402007388 */ /* 0x0001e20000000c00 */
[----:B-1----:R-:W-:-:S03]  /*42a0*/  IADD3 R64, P0, R87, R89, RZ ;  /* 0x0000005957407210 */ /* 0x002fc60007f1e0ff */
[----:B------:R-:W-:Y:S01]  /*42b0*/  STS.128 [R2+0x810], R76 ;  /* 0x0008104c02007388 */ /* 0x000fe20000000c00 */
        /* <DEDUP_REMOVED lines=44> */
[----:B------:R-:W-:Y:S01]  /*4580*/  SHF.L.U32 R22, R64, 0x2, RZ ;  /* 0x0000000240167819 */ /* 0x000fe200000006ff */
[----:B------:R-:W-:Y:S01]  /*4590*/  FADD.FTZ R6, R6, R33 ;  /* 0x0000002106067221 */ /* 0x000fe20000010000 */
[----:B------:R-:W-:Y:S01]  /*45a0*/  FADD.FTZ R35, R16, R35 ;  /* 0x0000002310237221 */ /* 0x000fe20000010000 */
[----:B------:R-:W-:Y:S01]  /*45b0*/  FADD.FTZ R37, R12, R37 ;  /* 0x000000250c257221 */ /* 0x000fe20000010000 */
[----:B------:R-:W-:Y:S01]  /*45c0*/  STS.128 [R2], R52 ;  /* 0x0000003402007388 */ /* 0x000fe20000000c00 */
[----:B------:R-:W-:-:S03]  /*45d0*/  FADD.FTZ R39, R4, R39 ;  /* 0x0000002704277221 */ /* 0x000fc60000010000 */
[----:B------:R-:W-:Y:S04]  /*45e0*/  STS.128 [R2+0x10], R40 ;  /* 0x0000102802007388 */ /* 0x000fe80000000c00 */
[----:B------:R-:W-:Y:S01]  /*45f0*/  STS.128 [R2+0x400], R48 ;  /* 0x0004003002007388 */ /* 0x000fe20000000c00 */
[----:B0-----:R-:W-:Y:S01]  /*4600*/  FADD.FTZ R13, R3, R30 ;  /* 0x0000001e030d7221 */ /* 0x001fe20000010000 */
[----:B------:R-:W-:Y:S02]  /*4610*/  IADD3.X R3, RZ, RZ, RZ, P0, !PT ;  /* 0x000000ffff037210 */ /* 0x000fe400007fe4ff */
[----:B------:R0:W-:Y:S01]  /*4620*/  STS.128 [R2+0x410], R24 ;  /* 0x0004101802007388 */ /* 0x0001e20000000c00 */
[----:B-1----:R-:W-:-:S03]  /*4630*/  FADD.FTZ R61, R6, R61 ;  /* 0x0000003d063d7221 */ /* 0x002fc60000010000 */
[----:B------:R1:W-:Y:S04]  /*4640*/  STS.128 [R2+0x800], R8 ;  /* 0x0008000802007388 */ /* 0x0003e80000000c00 */
[----:B------:R-:W-:Y:S01]  /*4650*/  STS.128 [R2+0x810], R72 ;  /* 0x0008104802007388 */ /* 0x000fe20000000c00 */
[----:B------:R-:W-:Y:S01]  /*4660*/  BAR.SYNC.DEFER_BLOCKING 0x0 ;  /* 0x0000000000007b1d */ /* 0x000fe20000010000 */
[----:B0-----:R-:W-:Y:S01]  /*4670*/  SHF.L.U64.HI R24, R64, 0x2, R3 ;  /* 0x0000000240187819 */ /* 0x001fe20000010203 */
        /* <DEDUP_REMOVED lines=49> */
[----:B0-----:R-:W-:Y:S01]  /*4990*/  FADD.FTZ R19, R19, R4 ;  /* 0x0000000413137221 */ /* 0x001fe20000010000 */
[----:B------:R-:W-:Y:S02]  /*49a0*/  IADD3 R4, P1, R22, UR8, RZ ;  /* 0x0000000816047c10 */ /* 0x000fe4000ff3e0ff */
[----:B------:R-:W-:Y:S01]  /*49b0*/  STS.128 [R2+0x400], R44 ;  /* 0x0004002c02007388 */ /* 0x000fe20000000c00 */
[----:B-1----:R-:W-:Y:S01]  /*49c0*/  FADD.FTZ R41, R8, R41 ;  /* 0x0000002908297221 */ /* 0x002fe20000010000 */
[----:B------:R-:W-:Y:S01]  /*49d0*/  IADD3.X R5, R24, UR9, RZ, P1, !PT ;  /* 0x0000000918057c10 */ /* 0x000fe20008ffe4ff */
[----:B------:R-:W-:Y:S01]  /*49e0*/  ULDC.64 UR8, c[0x0][0x2e0] ;  /* 0x0000b80000087ab9 */ /* 0x000fe20000000a00 */
[----:B------:R-:W-:Y:S01]  /*49f0*/  STS.128 [R2+0x410], R240 ;  /* 0x000410f002007388 */ /* 0x000fe20000000c00 */
[----:B--2---:R-:W-:Y:S01]  /*4a00*/  FADD.FTZ R25, R9, R6 ;  /* 0x0000000609197221 */ /* 0x004fe20000010000 */
[----:B------:R-:W-:-:S02]  /*4a10*/  IADD3 R8, P1, R22, UR8, RZ ;  /* 0x0000000816087c10 */ /* 0x000fc4000ff3e0ff */
[----:B------:R-:W-:Y:S02]  /*4a20*/  STS.128 [R2+0x800], R180 ;  /* 0x000800b402007388 */ /* 0x000fe40000000c00 */
[----:B------:R-:W-:Y:S02]  /*4a30*/  IADD3.X R9, R24, UR9, RZ, P1, !PT ;  /* 0x0000000918097c10 */ /* 0x000fe40008ffe4ff */
[----:B------:R0:W-:Y:S01]  /*4a40*/  STS.128 [R2+0x810], R68 ;  /* 0x0008104402007388 */ /* 0x0001e20000000c00 */
[----:B------:R-:W-:Y:S01]  /*4a50*/  BAR.SYNC.DEFER_BLOCKING 0x0 ;  /* 0x0000000000007b1d */ /* 0x000fe20000010000 */
[----:B0-----:R-:W-:-:S04]  /*4a60*/  IADD3 R2, P0, R22, UR6, RZ ;  /* 0x0000000616027c10 */ /* 0x001fc8000ff1e0ff */
[----:B------:R-:W-:Y:S01]  /*4a70*/  IADD3.X R3, R24, UR7, RZ, P0, !PT ;  /* 0x0000000718037c10 */ /* 0x000fe200087fe4ff */
[----:B------:R-:W-:Y:S02]  /*4a80*/  ULDC.64 UR6, c[0x0][0x2e8] ;  /* 0x0000ba0000067ab9 */ /* 0x000fe40000000a00 */
        /* <DEDUP_REMOVED lines=75> */
.L_x_1467:
[----:B------:R-:W-:Y:S01]  /*4f40*/  HFMA2.MMA R216, -RZ, RZ, 0, 5.9604644775390625e-08 ;  /* 0x00000001ffd87435 */ /* 0x000fe200000001ff */
[----:B------:R-:W-:Y:S01]  /*4f50*/  BSSY B2, `(.L_x_1469) ;  /* 0x0000006000027945 */ /* 0x000fe20003800000 */
[----:B------:R-:W-:Y:S02]  /*4f60*/  MOV R217, 0x1f ;  /* 0x0000001f00d97802 */ /* 0x000fe40000000f00 */
[----:B------:R-:W-:-:S07]  /*4f70*/  MOV R235, 0xffffffff ;  /* 0xffffffff00eb7802 */ /* 0x000fce0000000f00 */
[----:B-----5:R-:W-:Y:S05]  /*4f80*/  WARPSYNC.COLLECTIVE R235, `(.L_x_1470) ;  /* 0x00000000eb087348 */ /* 0x020fea0003c00000 */
[----:B------:R0:W1:Y:S02]  /*4f90*/  SHFL.BFLY P3, R240, R212, R216, R217 ;  /* 0x0c0000d8d4f07389 */ /* 0x00006400000600d9 */
[----:B01---5:R-:W-:Y:S01]  /*4fa0*/  ENDCOLLECTIVE ;  /* 0x000000000000791b */ /* 0x023fe20003800000 */
.L_x_1470:
[----:B------:R-:W-:Y:S05]  /*4fb0*/  BSYNC B2 ;  /* 0x0000000000027941 */ /* 0x000fea0003800000 */
.L_x_1469:
        /* <DEDUP_REMOVED lines=8> */
.L_x_1471:
[----:B------:R-:W-:Y:S01]  /*5040*/  HFMA2.MMA R216, -RZ, RZ, 0, 1.1920928955078125e-07 ;  /* 0x00000002ffd87435 */ /* 0x000fe200000001ff */
[----:B------:R-:W-:Y:S01]  /*5050*/  MOV R212, R162 ;  /* 0x000000a200d47202 */ /* 0x000fe20000000f00 */
[----:B------:R-:W-:-:S09]  /*5060*/  FADD.FTZ R163, R163, R240 ;  /* 0x000000f0a3a37221 */ /* 0x000fd20000010000 */
[----:B------:R-:W-:Y:S05]  /*5070*/  WARPSYNC.COLLECTIVE R235, `(.L_x_1472) ;  /* 0x00000000eb087348 */ /* 0x000fea0003c00000 */
[----:B------:R0:W1:Y:S02]  /*5080*/  SHFL.BFLY P3, R240, R212, R216, R217 ;  /* 0x0c0000d8d4f07389 */ /* 0x00006400000600d9 */
[----:B01----:R-:W-:Y:S01]  /*5090*/  ENDCOLLECTIVE ;  /* 0x000000000000791b */ /* 0x003fe20003800000 */
.L_x_1472:
[----:B------:R-:W-:Y:S01]  /*50a0*/  MOV R212, R163 ;  /* 0x000000a300d47202 */ /* 0x000fe20000000f00 */
[----:B------:R-:W-:-:S07]  /*50b0*/  FADD.FTZ R162, R162, R240 ;  /* 0x000000f0a2a27221 */ /* 0x000fce0000010000 */
[----:B------:R-:W-:Y:S05]  /*50c0*/  WARPSYNC.COLLECTIVE R235, `(.L_x_1473) ;  /* 0x00000000eb087348 */ /* 0x000fea0003c00000 */
[----:B------:R0:W1:Y:S02]  /*50d0*/  SHFL.BFLY P3, R240, R212, R216, R217 ;  /* 0x0c0000d8d4f07389 */ /* 0x00006400000600d9 */
[----:B01----:R-:W-:Y:S01]  /*50e0*/  ENDCOLLECTIVE ;  /* 0x000000000000791b */ /* 0x003fe20003800000 */
.L_x_1473:
[----:B------:R-:W-:Y:S01]  /*50f0*/  HFMA2.MMA R216, -RZ, RZ, 0, 2.384185791015625e-07 ;  /* 0x00000004ffd87435 */ /* 0x000fe200000001ff */
[----:B------:R-:W-:Y:S01]  /*5100*/  MOV R212, R162 ;  /* 0x000000a200d47202 */ /* 0x000fe20000000f00 */
[----:B------:R-:W-:-:S09]  /*5110*/  FADD.FTZ R163, R163, R240 ;  /* 0x000000f0a3a37221 */ /* 0x000fd20000010000 */
[----:B------:R-:W-:Y:S05]  /*5120*/  WARPSYNC.COLLECTIVE R235, `(.L_x_1474) ;  /* 0x00000000eb087348 */ /* 0x000fea0003c00000 */
[----:B------:R0:W1:Y:S02]  /*5130*/  SHFL.BFLY P3, R240, R212, R216, R217 ;  /* 0x0c0000d8d4f07389 */ /* 0x00006400000600d9 */
[----:B01----:R-:W-:Y:S01]  /*5140*/  ENDCOLLECTIVE ;  /* 0x000000000000791b */ /* 0x003fe20003800000 */
.L_x_1474:
[----:B------:R-:W-:Y:S01]  /*5150*/  MOV R212, R163 ;  /* 0x000000a300d47202 */ /* 0x000fe20000000f00 */
[----:B------:R-:W-:-:S07]  /*5160*/  FADD.FTZ R162, R162, R240 ;  /* 0x000000f0a2a27221 */ /* 0x000fce0000010000 */
[----:B------:R-:W-:Y:S05]  /*5170*/  WARPSYNC.COLLECTIVE R235, `(.L_x_1475) ;  /* 0x00000000eb087348 */ /* 0x000fea0003c00000 */
[----:B------:R0:W1:Y:S02]  /*5180*/  SHFL.BFLY P3, R240, R212, R216, R217 ;  /* 0x0c0000d8d4f07389 */ /* 0x00006400000600d9 */
[----:B01----:R-:W-:Y:S01]  /*5190*/  ENDCOLLECTIVE ;  /* 0x000000000000791b */ /* 0x003fe20003800000 */
.L_x_1475:
[----:B------:R-:W-:Y:S01]  /*51a0*/  HFMA2.MMA R216, -RZ, RZ, 0, 4.76837158203125e-07 ;  /* 0x00000008ffd87435 */ /* 0x000fe200000001ff */
[----:B------:R-:W-:Y:S01]  /*51b0*/  MOV R212, R162 ;  /* 0x000000a200d47202 */ /* 0x000fe20000000f00 */
[----:B------:R-:W-:-:S09]  /*51c0*/  FADD.FTZ R163, R163, R240 ;  /* 0x000000f0a3a37221 */ /* 0x000fd20000010000 */
[----:B------:R-:W-:Y:S05]  /*51d0*/  WARPSYNC.COLLECTIVE R235, `(.L_x_1476) ;  /* 0x00000000eb087348 */ /* 0x000fea0003c00000 */
[----:B------:R0:W1:Y:S02]  /*51e0*/  SHFL.BFLY P3, R240, R212, R216, R217 ;  /* 0x0c0000d8d4f07389 */ /* 0x00006400000600d9 */
[----:B01----:R-:W-:Y:S01]  /*51f0*/  ENDCOLLECTIVE ;  /* 0x000000000000791b */ /* 0x003fe20003800000 */
.L_x_1476:
[----:B------:R-:W-:Y:S01]  /*5200*/  MOV R212, R163 ;  /* 0x000000a300d47202 */ /* 0x000fe20000000f00 */
[----:B------:R-:W-:-:S07]  /*5210*/  FADD.FTZ R162, R162, R240 ;  /* 0x000000f0a2a27221 */ /* 0x000fce0000010000 */
[----:B------:R-:W-:Y:S05]  /*5220*/  WARPSYNC.COLLECTIVE R235, `(.L_x_1477) ;  /* 0x00000000eb087348 */ /* 0x000fea0003c00000 */
[----:B------:R0:W1:Y:S02]  /*5230*/  SHFL.BFLY P3, R240, R212, R216, R217 ;  /* 0x0c0000d8d4f07389 */ /* 0x00006400000600d9 */
[----:B01----:R-:W-:Y:S01]  /*5240*/  ENDCOLLECTIVE ;  /* 0x000000000000791b */ /* 0x003fe20003800000 */
.L_x_1477:
[----:B------:R-:W-:Y:S01]  /*5250*/  HFMA2.MMA R216, -RZ, RZ, 0, 9.5367431640625e-07 ;  /* 0x00000010ffd87435 */ /* 0x000fe200000001ff */
[----:B------:R-:W-:Y:S01]  /*5260*/  MOV R212, R162 ;  /* 0x000000a200d47202 */ /* 0x000fe20000000f00 */
[----:B------:R-:W-:-:S09]  /*5270*/  FADD.FTZ R163, R163, R240 ;  /* 0x000000f0a3a37221 */ /* 0x000fd20000010000 */
[----:B------:R-:W-:Y:S05]  /*5280*/  WARPSYNC.COLLECTIVE R235, `(.L_x_1478) ;  /* 0x00000000eb087348 */ /* 0x000fea0003c00000 */
[----:B------:R0:W1:Y:S02]  /*5290*/  SHFL.BFLY P3, R240, R212, R216, R217 ;  /* 0x0c0000d8d4f07389 */ /* 0x00006400000600d9 */
[----:B01----:R-:W-:Y:S01]  /*52a0*/  ENDCOLLECTIVE ;  /* 0x000000000000791b */ /* 0x003fe20003800000 */
.L_x_1478:
[----:B------:R-:W-:Y:S02]  /*52b0*/  MOV R212, R163 ;  /* 0x000000a300d47202 */ /* 0x000fe40000000f00 */
[----:B------:R-:W-:-:S07]  /*52c0*/  MOV R236, R240 ;  /* 0x000000f000ec7202 */ /* 0x000fce0000000f00 */
[----:B------:R-:W-:Y:S05]  /*52d0*/  WARPSYNC.COLLECTIVE R235, `(.L_x_1479) ;  /* 0x00000000eb087348 */ /* 0x000fea0003c00000 */
[----:B------:R0:W1:Y:S02]  /*52e0*/  SHFL.BFLY P3, R240, R212, R216, R217 ;  /* 0x0c0000d8d4f07389 */ /* 0x00006400000600d9 */
[----:B01----:R-:W-:Y:S01]  /*52f0*/  ENDCOLLECTIVE ;  /* 0x000000000000791b */ /* 0x003fe20003800000 */
.L_x_1479:
[----:B------:R-:W-:Y:S01]  /*5300*/  MOV R212, R240 ;  /* 0x000000f000d47202 */ /* 0x000fe20000000f00 */
[----:B------:R-:W-:Y:S06]  /*5310*/  BRA `(.L_x_1480) ;  /* 0xffffffcc00bc7947 */ /* 0x000fec000383ffff */
.L_x_1481:
        /* <DEDUP_REMOVED lines=14> */
.L_x_3483:


//--------------------- .text._ZN10layer_norm22ln_bwd_finalize_kernelINS_22Kernel_traits_finalizeILj768Ef13__nv_bfloat16fS2_fjLb0ELj1024ELj4ENS_18Kernel_traits_baseILj768EfS2_fS2_fjLj1024EEEEELb0ELb0EEEvNS_9BwdParamsE --------------------------
	.section	.text._ZN10layer_norm22ln_bwd_finalize_kernelINS_22Kernel_traits_finalizeILj768Ef13__nv_bfloat16fS2_fjLb0ELj1024ELj4ENS_18Kernel_traits_baseILj768EfS2_fS2_fjLj1024EEEEELb0ELb0EEEvNS_9BwdParamsE,"ax",@progbits
	.align	128
        .global         _ZN10layer_norm22ln_bwd_finalize_kernelINS_22Kernel_traits_finalizeILj768Ef13__nv_bfloat16fS2_fjLb0ELj1024ELj4ENS_18Kernel_traits_baseILj768EfS2_fS2_fjLj1024EEEEELb0ELb0EEEvNS_9BwdParamsE
        .type           _ZN10layer_norm22ln_bwd_finalize_kernelINS_22Kernel_traits_finalizeILj768Ef13__nv_bfloat16fS2_fjLb0ELj1024ELj4ENS_18Kernel_traits_baseILj768EfS2_fS2_fjLj1024EEEEELb0ELb0EEEvNS_9BwdParamsE,@function
        .size           _ZN10layer_norm22ln_bwd_finalize_kernelINS_22Kernel_traits_finalizeILj768Ef13__nv_bfloat16fS2_fjLb0ELj1024ELj4ENS_18Kernel_traits_baseILj768EfS2_fS2_fjLj1024EEEEELb0ELb0EEEvNS_9BwdParamsE,(.L_x_3484 - _ZN10layer_norm22ln_bwd_finalize_kernelINS_22Kernel_traits_finalizeILj768Ef13__nv_bfloat16fS2_fjLb0ELj1024ELj4ENS_18Kernel_traits_baseILj768EfS2_fS2_fjLj1024EEEEELb0ELb0EEEvNS_9BwdParamsE)
        .other          _ZN10layer_norm22ln_bwd_finalize_kernelINS_22Kernel_traits_finalizeILj768Ef13__nv_bfloat16fS2_fjLb0ELj1024ELj4ENS_18Kernel_traits_baseILj768EfS2_fS2_fjLj1024EEEEELb0ELb0EEEvNS_9BwdParamsE,@"STO_CUDA_ENTRY STV_DEFAULT"
_ZN10layer_norm22ln_bwd_finalize_kernelINS_22Kernel_traits_finalizeILj768Ef13__nv_bfloat16fS2_fjLb0ELj1024ELj4ENS_18Kernel_traits_baseILj768EfS2_fS2_fjLj1024EEEEELb0ELb0EEEvNS_9BwdParamsE:
.text._ZN10layer_norm22ln_bwd_finalize_kernelINS_22Kernel_traits_finalizeILj768Ef13__nv_bfloat16fS2_fjLb0ELj1024ELj4ENS_18Kernel_traits_baseILj768EfS2_fS2_fjLj1024EEEEELb0ELb0EEEvNS_9BwdParamsE:
        /* <DEDUP_REMOVED lines=25> */
.L_x_1494:
        /* <DEDUP_REMOVED lines=30> */
.L_x_1486:
        /* <DEDUP_REMOVED lines=36> */
.L_x_1485:
[----:B------:R-:W-:Y:S05]  /*05b0*/  BSYNC B1 ;  /* 0x0000000000017941 */ /* 0x000fea0003800000 */
.L_x_1484:
        /* <DEDUP_REMOVED lines=24> */
.L_x_1488:
[----:B------:R-:W-:Y:S05]  /*0740*/  BSYNC B1 ;  /* 0x0000000000017941 */ /* 0x000fea0003800000 */
.L_x_1487:
        /* <DEDUP_REMOVED lines=12> */
.L_x_1489:
[----:B------:R-:W-:Y:S05]  /*0810*/  BSYNC B1 ;  /* 0x0000000000017941 */ /* 0x000fea0003800000 */
.L_x_1483:
[----:B------:R-:W-:Y:S05]  /*0820*/  BSYNC B0 ;  /* 0x0000000000007941 */ /* 0x000fea0003800000 */
.L_x_1482:
        /* <DEDUP_REMOVED lines=29> */
.L_x_1505:
[----:B---3--:R-:W-:Y:S01]  /*0a00*/  FADD.FTZ R9, R18, R9 ;  /* 0x0000000912097221 */ /* 0x008fe20000010000 */
[----:B--2---:R-:W-:-:S04]  /*0a10*/  FADD.FTZ R11, R10, R11 ;  /* 0x0000000b0a0b7221 */ /* 0x004fc80000010000 */
[----:B------:R2:W-:Y:S04]  /*0a20*/  @!P1 STS [R6+0x2000], R9 ;  /* 0x0020000906009388 */ /* 0x0005e80000000800 */
[----:B------:R2:W-:Y:S02]  /*0a30*/  @!P1 STS [R6+0x2080], R11 ;  /* 0x0020800b06009388 */ /* 0x0005e40000000800 */
.L_x_1490:
        /* <DEDUP_REMOVED lines=16> */
.L_x_1493:
[----:B------:R-:W-:Y:S05]  /*0b40*/  BSYNC B0 ;  /* 0x0000000000007941 */ /* 0x000fea0003800000 */
.L_x_1492:
[C---:B------:R-:W-:Y:S01]  /*0b50*/  ISETP.GT.U32.AND P1, PT, R3.reuse, -0x301, PT ;  /* 0xfffffcff0300780c */ /* 0x040fe20003f24070 */
[----:B------:R-:W-:Y:S01]  /*0b60*/  VIADD R4, R4, 0x180 ;  /* 0x0000018004047836 */ /* 0x000fe20000000000 */
[----:B------:R-:W-:-:S11]  /*0b70*/  IADD3 R3, R3, 0x300, RZ ;  /* 0x0000030003037810 */ /* 0x000fd60007ffe0ff */
[----:B------:R-:W-:Y:S05]  /*0b80*/  @P1 BRA `(.L_x_1494) ;  /* 0xfffffff400801947 */ /* 0x000fea000383ffff */
[----:B------:R-:W-:Y:S05]  /*0b90*/  EXIT ;  /* 0x000000000000794d */ /* 0x000fea0003800000 */
.L_x_1491:
[----:B------:R-:W-:Y:S01]  /*0ba0*/  HFMA2.MMA R21, -RZ, RZ, 0, 5.9604644775390625e-08 ;  /* 0x00000001ff157435 */ /* 0x000fe200000001ff */
[----:B0--3--:R-:W-:Y:S01]  /*0bb0*/  MOV R22, R10 ;  /* 0x0000000a00167202 */ /* 0x009fe20000000f00 */
[----:B------:R-:W-:Y:S01]  /*0bc0*/  IMAD.MOV.U32 R19, RZ, RZ, -0x1 ;  /* 0xffffffffff137424 */ /* 0x000fe200078e00ff */
[----:B------:R-:W-:-:S08]  /*0bd0*/  MOV R24, 0x1f ;  /* 0x0000001f00187802 */ /* 0x000fd00000000f00 */
[----:B-12---:R-:W-:Y:S05]  /*0be0*/  WARPSYNC.COLLECTIVE R19, `(.L_x_1495) ;  /* 0x0000000013087348 */ /* 0x006fea0003c00000 */
[----:B------:R0:W3:Y:S02]  /*0bf0*/  SHFL.BFLY P2, R20, R22, R21, R24 ;  /* 0x0c00001516147389 */ /* 0x0000e40000040018 */
[----:B0123--:R-:W-:Y:S01]  /*0c00*/  ENDCOLLECTIVE ;  /* 0x000000000000791b */ /* 0x00ffe20003800000 */
.L_x_1495:
[----:B------:R-:W-:Y:S01]  /*0c10*/  HFMA2.MMA R21, -RZ, RZ, 0, 1.1920928955078125e-07 ;  /* 0x00000002ff157435 */ /* 0x000fe200000001ff */
[----:B------:R-:W-:-:S05]  /*0c20*/  MOV R11, R20 ;  /* 0x00000014000b7202 */ /* 0x000fca0000000f00 */
[----:B------:R-:W-:-:S05]  /*0c30*/  FADD.FTZ R11, R10, R11 ;  /* 0x0000000b0a0b7221 */ /* 0x000fca0000010000 */
[----:B------:R-:W-:-:S07]  /*0c40*/  MOV R22, R11 ;  /* 0x0000000b00167202 */ /* 0x000fce0000000f00 */
[----:B------:R-:W-:Y:S05]  /*0c50*/  WARPSYNC.COLLECTIVE R19, `(.L_x_1496) ;  /* 0x0000000013087348 */ /* 0x000fea0003c00000 */
[----:B------:R0:W1:Y:S02]  /*0c60*/  SHFL.BFLY P2, R20, R22, R21, R24 ;  /* 0x0c00001516147389 */ /* 0x0000640000040018 */
[----:B01----:R-:W-:Y:S01]  /*0c70*/  ENDCOLLECTIVE ;  /* 0x000000000000791b */ /* 0x003fe20003800000 */
.L_x_1496:
[----:B------:R-:W-:Y:S01]  /*0c80*/  HFMA2.MMA R21, -RZ, RZ, 0, 2.384185791015625e-07 ;  /* 0x00000004ff157435 */ /* 0x000fe200000001ff */
[----:B------:R-:W-:-:S04]  /*0c90*/  IMAD.MOV.U32 R14, RZ, RZ, R20 ;  /* 0x000000ffff0e7224 */ /* 0x000fc800078e0014 */
[----:B------:R-:W-:-:S05]  /*0ca0*/  FADD.FTZ R14, R11, R14 ;  /* 0x0000000e0b0e7221 */ /* 0x000fca0000010000 */
[----:B------:R-:W-:-:S07]  /*0cb0*/  MOV R22, R14 ;  /* 0x0000000e00167202 */ /* 0x000fce0000000f00 */
[----:B------:R-:W-:Y:S05]  /*0cc0*/  WARPSYNC.COLLECTIVE R19, `(.L_x_1497) ;  /* 0x0000000013087348 */ /* 0x000fea0003c00000 */
[----:B------:R0:W1:Y:S02]  /*0cd0*/  SHFL.BFLY P2, R20, R22, R21, R24 ;  /* 0x0c00001516147389 */ /* 0x0000640000040018 */
[----:B01----:R-:W-:Y:S01]  /*0ce0*/  ENDCOLLECTIVE ;  /* 0x000000000000791b */ /* 0x003fe20003800000 */
.L_x_1497:
[----:B------:R-:W-:Y:S01]  /*0cf0*/  IMAD.MOV.U32 R21, RZ, RZ, 0x8 ;  /* 0x00000008ff157424 */ /* 0x000fe200078e00ff */
[----:B------:R-:W-:-:S05]  /*0d00*/  MOV R13, R20 ;  /* 0x00000014000d7202 */ /* 0x000fca0000000f00 */
[----:B------:R-:W-:-:S05]  /*0d10*/  FADD.FTZ R13, R14, R13 ;  /* 0x0000000d0e0d7221 */ /* 0x000fca0000010000 */
[----:B------:R-:W-:-:S07]  /*0d20*/  MOV R22, R13 ;  /* 0x0000000d00167202 */ /* 0x000fce0000000f00 */
[----:B------:R-:W-:Y:S05]  /*0d30*/  WARPSYNC.COLLECTIVE R19, `(.L_x_1498) ;  /* 0x0000000013087348 */ /* 0x000fea0003c00000 */
[----:B------:R0:W1:Y:S02]  /*0d40*/  SHFL.BFLY P2, R20, R22, R21, R24 ;  /* 0x0c00001516147389 */ /* 0x0000640000040018 */
[----:B01----:R-:W-:Y:S01]  /*0d50*/  ENDCOLLECTIVE ;  /* 0x000000000000791b */ /* 0x003fe20003800000 */
.L_x_1498:
[----:B------:R-:W-:Y:S01]  /*0d60*/  HFMA2.MMA R21, -RZ, RZ, 0, 9.5367431640625e-07 ;  /* 0x00000010ff157435 */ /* 0x000fe200000001ff */
[----:B------:R-:W-:-:S05]  /*0d70*/  MOV R10, R20 ;  /* 0x00000014000a7202 */ /* 0x000fca0000000f00 */
[----:B------:R-:W-:-:S05]  /*0d80*/  FADD.FTZ R10, R13, R10 ;  /* 0x0000000a0d0a7221 */ /* 0x000fca0000010000 */
[----:B------:R-:W-:-:S07]  /*0d90*/  MOV R22, R10 ;  /* 0x0000000a00167202 */ /* 0x000fce0000000f00 */
[----:B------:R-:W-:Y:S05]  /*0da0*/  WARPSYNC.COLLECTIVE R19, `(.L_x_1499) ;  /* 0x0000000013087348 */ /* 0x000fea0003c00000 */
[----:B------:R0:W1:Y:S02]  /*0db0*/  SHFL.BFLY P2, R20, R22, R21, R24 ;  /* 0x0c00001516147389 */ /* 0x0000640000040018 */
[----:B01----:R-:W-:Y:S01]  /*0dc0*/  ENDCOLLECTIVE ;  /* 0x000000000000791b */ /* 0x003fe20003800000 */
.L_x_1499:
[----:B------:R-:W-:Y:S01]  /*0dd0*/  HFMA2.MMA R21, -RZ, RZ, 0, 5.9604644775390625e-08 ;  /* 0x00000001ff157435 */ /* 0x000fe200000001ff */
[----:B------:R-:W-:Y:S01]  /*0de0*/  IMAD.MOV.U32 R22, RZ, RZ, R9 ;  /* 0x000000ffff167224 */ /* 0x000fe200078e0009 */
[----:B------:R-:W-:-:S09]  /*0df0*/  MOV R11, R20 ;  /* 0x00000014000b7202 */ /* 0x000fd20000000f00 */
[----:B------:R-:W-:Y:S05]  /*0e00*/  WARPSYNC.COLLECTIVE R19, `(.L_x_1500) ;  /* 0x0000000013087348 */ /* 0x000fea0003c00000 */
[----:B------:R0:W1:Y:S02]  /*0e10*/  SHFL.BFLY P2, R20, R22, R21, R24 ;  /* 0x0c00001516147389 */ /* 0x0000640000040018 */
[----:B01----:R-:W-:Y:S01]  /*0e20*/  ENDCOLLECTIVE ;  /* 0x000000000000791b */ /* 0x003fe20003800000 */
.L_x_1500:
[----:B------:R-:W-:Y:S01]  /*0e30*/  HFMA2.MMA R21, -RZ, RZ, 0, 1.1920928955078125e-07 ;  /* 0x00000002ff157435 */ /* 0x000fe200000001ff */
[----:B------:R-:W-:-:S05]  /*0e40*/  MOV R14, R20 ;  /* 0x00000014000e7202 */ /* 0x000fca0000000f00 */
[----:B------:R-:W-:-:S05]  /*0e50*/  FADD.FTZ R15, R9, R14 ;  /* 0x0000000e090f7221 */ /* 0x000fca0000010000 */
[----:B------:R-:W-:-:S07]  /*0e60*/  MOV R22, R15 ;  /* 0x0000000f00167202 */ /* 0x000fce0000000f00 */
[----:B------:R-:W-:Y:S05]  /*0e70*/  WARPSYNC.COLLECTIVE R19, `(.L_x_1501) ;  /* 0x0000000013087348 */ /* 0x000fea0003c00000 */
[----:B------:R0:W1:Y:S02]  /*0e80*/  SHFL.BFLY P2, R20, R22, R21, R24 ;  /* 0x0c00001516147389 */ /* 0x0000640000040018 */
[----:B01----:R-:W-:Y:S01]  /*0e90*/  ENDCOLLECTIVE ;  /* 0x000000000000791b */ /* 0x003fe20003800000 */
.L_x_1501:
[----:B------:R-:W-:Y:S01]  /*0ea0*/  HFMA2.MMA R21, -RZ, RZ, 0, 2.384185791015625e-07 ;  /* 0x00000004ff157435 */ /* 0x000fe200000001ff */
[----:B------:R-:W-:-:S04]  /*0eb0*/  IMAD.MOV.U32 R16, RZ, RZ, R20 ;  /* 0x000000ffff107224 */ /* 0x000fc800078e0014 */
[----:B------:R-:W-:-:S05]  /*0ec0*/  FADD.FTZ R16, R15, R16 ;  /* 0x000000100f107221 */ /* 0x000fca0000010000 */
[----:B------:R-:W-:-:S07]  /*0ed0*/  MOV R22, R16 ;  /* 0x0000001000167202 */ /* 0x000fce0000000f00 */
[----:B------:R-:W-:Y:S05]  /*0ee0*/  WARPSYNC.COLLECTIVE R19, `(.L_x_1502) ;  /* 0x0000000013087348 */ /* 0x000fea0003c00000 */
[----:B------:R0:W1:Y:S02]  /*0ef0*/  SHFL.BFLY P2, R20, R22, R21, R24 ;  /* 0x0c00001516147389 */ /* 0x0000640000040018 */
[----:B01----:R-:W-:Y:S01]  /*0f00*/  ENDCOLLECTIVE ;  /* 0x000000000000791b */ /* 0x003fe20003800000 */
.L_x_1502:
[----:B------:R-:W-:Y:S01]  /*0f10*/  IMAD.MOV.U32 R21, RZ, RZ, 0x8 ;  /* 0x00000008ff157424 */ /* 0x000fe200078e00ff */
[----:B------:R-:W-:-:S05]  /*0f20*/  MOV R17, R20 ;  /* 0x0000001400117202 */ /* 0x000fca0000000f00 */
[----:B------:R-:W-:-:S05]  /*0f30*/  FADD.FTZ R17, R16, R17 ;  /* 0x0000001110117221 */ /* 0x000fca0000010000 */
[----:B------:R-:W-:-:S07]  /*0f40*/  MOV R22, R17 ;  /* 0x0000001100167202 */ /* 0x000fce0000000f00 */
[----:B------:R-:W-:Y:S05]  /*0f50*/  WARPSYNC.COLLECTIVE R19, `(.L_x_1503) ;  /* 0x0000000013087348 */ /* 0x000fea0003c00000 */
[----:B------:R0:W1:Y:S02]  /*0f60*/  SHFL.BFLY P2, R20, R22, R21, R24 ;  /* 0x0c00001516147389 */ /* 0x0000640000040018 */
[----:B01----:R-:W-:Y:S01]  /*0f70*/  ENDCOLLECTIVE ;  /* 0x000000000000791b */ /* 0x003fe20003800000 */
.L_x_1503:
[----:B------:R-:W-:Y:S01]  /*0f80*/  HFMA2.MMA R21, -RZ, RZ, 0, 9.5367431640625e-07 ;  /* 0x00000010ff157435 */ /* 0x000fe200000001ff */
[----:B------:R-:W-:-:S05]  /*0f90*/  MOV R18, R20 ;  /* 0x0000001400127202 */ /* 0x000fca0000000f00 */
[----:B------:R-:W-:-:S05]  /*0fa0*/  FADD.FTZ R18, R17, R18 ;  /* 0x0000001211127221 */ /* 0x000fca0000010000 */
[----:B------:R-:W-:-:S07]  /*0fb0*/  MOV R22, R18 ;  /* 0x0000001200167202 */ /* 0x000fce0000000f00 */
[----:B------:R-:W-:Y:S05]  /*0fc0*/  WARPSYNC.COLLECTIVE R19, `(.L_x_1504) ;  /* 0x0000000013087348 */ /* 0x000fea0003c00000 */
[----:B------:R0:W1:Y:S02]  /*0fd0*/  SHFL.BFLY P2, R20, R22, R21, R24 ;  /* 0x0c00001516147389 */ /* 0x0000640000040018 */
[----:B01----:R-:W-:Y:S01]  /*0fe0*/  ENDCOLLECTIVE ;  /* 0x000000000000791b */ /* 0x003fe20003800000 */
.L_x_1504:
[----:B------:R-:W-:Y:S01]  /*0ff0*/  MOV R9, R20 ;  /* 0x0000001400097202 */ /* 0x000fe20000000f00 */
[----:B------:R-:W-:Y:S06]  /*1000*/  BRA `(.L_x_1505) ;  /* 0xfffffff8007c7947 */ /* 0x000fec000383ffff */
.L_x_1506:
        /* <DEDUP_REMOVED lines=15> */
.L_x_3484:


//--------------------- .text._ZN10layer_norm40ln_parallel_residual_bwd_finalize_kernelINS_22Kernel_traits_finalizeILj768Ef13__nv_bfloat16fS2_fjLb0ELj1024ELj4ENS_18Kernel_traits_baseILj768EfS2_fS2_fjLj1024EEEEELb0EEEvNS_9BwdParamsE --------------------------
	.section	.text._ZN10layer_norm40ln_parallel_residual_bwd_finalize_kernelINS_22Kernel_traits_finalizeILj768Ef13__nv_bfloat16fS2_fjLb0ELj1024ELj4ENS_18Kernel_traits_baseILj768EfS2_fS2_fjLj1024EEEEELb0EEEvNS_9BwdParamsE,"ax",@progbits
	.align	128
        .global         _ZN10layer_norm40ln_parallel_residual_bwd_finalize_kernelINS_22Kernel_traits_finalizeILj768Ef13__nv_bfloat16fS2_fjLb0ELj1024ELj4ENS_18Kernel_traits_baseILj768EfS2_fS2_fjLj1024EEEEELb0EEEvNS_9BwdParamsE
        .type           _ZN10layer_norm40ln_parallel_residual_bwd_finalize_kernelINS_22Kernel_traits_finalizeILj768Ef13__nv_bfloat16fS2_fjLb0ELj1024ELj4ENS_18Kernel_traits_baseILj768EfS2_fS2_fjLj1024EEEEELb0EEEvNS_9BwdParamsE,@function
        .size           _ZN10layer_norm40ln_parallel_residual_bwd_finalize_kernelINS_22Kernel_traits_finalizeILj768Ef13__nv_bfloat16fS2_fjLb0ELj1024ELj4ENS_18Kernel_traits_baseILj768EfS2_fS2_fjLj1024EEEEELb0EEEvNS_9BwdParamsE,(.L_x_3485 - _ZN10layer_norm40ln_parallel_residual_bwd_finalize_kernelINS_22Kernel_traits_finalizeILj768Ef13__nv_bfloat16fS2_fjLb0ELj1024ELj4ENS_18Kernel_traits_baseILj768EfS2_fS2_fjLj1024EEEEELb0EEEvNS_9BwdParamsE)
        .other          _ZN10layer_norm40ln_parallel_residual_bwd_finalize_kernelINS_22Kernel_traits_finalizeILj768Ef13__nv_bfloat16fS2_fjLb0ELj1024ELj4ENS_18Kernel_traits_baseILj768EfS2_fS2_fjLj1024EEEEELb0EEEvNS_9BwdParamsE,@"STO_CUDA_ENTRY STV_DEFAULT"
_ZN10layer_norm40ln_parallel_residual_bwd_finalize_kernelINS_22Kernel_traits_finalizeILj768Ef13__nv_bfloat16fS2_fjLb0ELj1024ELj4ENS_18Kernel_traits_baseILj768EfS2_fS2_fjLj1024EEEEELb0EEEvNS_9BwdParamsE:
.text._ZN10layer_norm40ln_parallel_residual_bwd_finalize_kernelINS_22Kernel_traits_finalizeILj768Ef13__nv_bfloat16fS2_fjLb0ELj1024ELj4ENS_18Kernel_traits_baseILj768EfS2_fS2_fjLj1024EEEEELb0EEEvNS_9BwdParamsE:
        /* <DEDUP_REMOVED lines=22> */
.L_x_1519:
        /* <DEDUP_REMOVED lines=42> */
.L_x_1511:
        /* <DEDUP_REMOVED lines=62> */
.L_x_1510:
[----:B------:R-:W-:Y:S05]  /*07e0*/  BSYNC B1 ;  /* 0x0000000000017941 */ /* 0x000fea0003800000 */
.L_x_1509:
        /* <DEDUP_REMOVED lines=38> */
.L_x_1513:
[----:B------:R-:W-:Y:S05]  /*0a50*/  BSYNC B1 ;  /* 0x0000000000017941 */ /* 0x000fea0003800000 */
.L_x_1512:
        /* <DEDUP_REMOVED lines=20> */
.L_x_1514:
[----:B------:R-:W-:Y:S05]  /*0ba0*/  BSYNC B1 ;  /* 0x0000000000017941 */ /* 0x000fea0003800000 */
.L_x_1508:
[----:B------:R-:W-:Y:S05]  /*0bb0*/  BSYNC B0 ;  /* 0x0000000000007941 */ /* 0x000fea0003800000 */
.L_x_1507:
        /* <DEDUP_REMOVED lines=54> */
.L_x_1540:
        /* <DEDUP_REMOVED lines=10> */
.L_x_1515:
        /* <DEDUP_REMOVED lines=24> */
.L_x_1518:
[----:B------:R-:W-:Y:S05]  /*1140*/  BSYNC B0 ;  /* 0x0000000000007941 */ /* 0x000fea0003800000 */
.L_x_1517:
[C---:B------:R-:W-:Y:S02]  /*1150*/  ISETP.GT.U32.AND P1, PT, R4.reuse, -0x301, PT ;  /* 0xfffffcff0400780c */ /* 0x040fe40003f24070 */
[----:B------:R-:W-:Y:S02]  /*1160*/  IADD3 R4, R4, 0x300, RZ ;  /* 0x0000030004047810 */ /* 0x000fe40007ffe0ff */
[----:B------:R-:W-:-:S09]  /*1170*/  IADD3 R5, R5, 0x180, RZ ;  /* 0x0000018005057810 */ /* 0x000fd20007ffe0ff */
[----:B------:R-:W-:Y:S05]  /*1180*/  @P1 BRA `(.L_x_1519) ;  /* 0xffffffec00f41947 */ /* 0x000fea000383ffff */
[----:B------:R-:W-:Y:S05]  /*1190*/  EXIT ;  /* 0x000000000000794d */ /* 0x000fea0003800000 */
.L_x_1516:
[----:B------:R-:W-:Y:S01]  /*11a0*/  HFMA2.MMA R14, -RZ, RZ, 0, 5.9604644775390625e-08 ;  /* 0x00000001ff0e7435 */ /* 0x000fe200000001ff */
[----:B----4-:R-:W-:Y:S02]  /*11b0*/  MOV R27, R10 ;  /* 0x0000000a001b7202 */ /* 0x010fe40000000f00 */
[----:B------:R-:W-:Y:S02]  /*11c0*/  MOV R13, 0x1f ;  /* 0x0000001f000d7802 */ /* 0x000fe40000000f00 */
[----:B------:R-:W-:-:S07]  /*11d0*/  MOV R12, 0xffffffff ;  /* 0xffffffff000c7802 */ /* 0x000fce0000000f00 */
[----:B0123--:R-:W-:Y:S05]  /*11e0*/  WARPSYNC.COLLECTIVE R12, `(.L_x_1520) ;  /* 0x000000000c087348 */ /* 0x00ffea0003c00000 */
[----:B------:R4:W0:Y:S02]  /*11f0*/  SHFL.BFLY P2, R17, R27, R14, R13 ;  /* 0x0c00000e1b117389 */ /* 0x000824000004000d */
[----:B01234-:R-:W-:Y:S01]  /*1200*/  ENDCOLLECTIVE ;  /* 0x000000000000791b */ /* 0x01ffe20003800000 */
.L_x_1520:
[----:B------:R-:W-:Y:S01]  /*1210*/  HFMA2.MMA R14, -RZ, RZ, 0, 1.1920928955078125e-07 ;  /* 0x00000002ff0e7435 */ /* 0x000fe200000001ff */
[----:B------:R-:W-:-:S05]  /*1220*/  FADD.FTZ R11, R10, R17 ;  /* 0x000000110a0b7221 */ /* 0x000fca0000010000 */
[----:B------:R-:W-:-:S07]  /*1230*/  MOV R27, R11 ;  /* 0x0000000b001b7202 */ /* 0x000fce0000000f00 */
[----:B------:R-:W-:Y:S05]  /*1240*/  WARPSYNC.COLLECTIVE R12, `(.L_x_1521) ;  /* 0x000000000c087348 */ /* 0x000fea0003c00000 */
[----:B------:R0:W1:Y:S02]  /*1250*/  SHFL.BFLY P2, R17, R27, R14, R13 ;  /* 0x0c00000e1b117389 */ /* 0x000064000004000d */
[----:B01----:R-:W-:Y:S01]  /*1260*/  ENDCOLLECTIVE ;  /* 0x000000000000791b */ /* 0x003fe20003800000 */
.L_x_1521:
[----:B------:R-:W-:Y:S01]  /*1270*/  HFMA2.MMA R14, -RZ, RZ, 0, 2.384185791015625e-07 ;  /* 0x00000004ff0e7435 */ /* 0x000fe200000001ff */
[----:B------:R-:W-:-:S05]  /*1280*/  FADD.FTZ R10, R11, R17 ;  /* 0x000000110b0a7221 */ /* 0x000fca0000010000 */
[----:B------:R-:W-:-:S07]  /*1290*/  MOV R27, R10 ;  /* 0x0000000a001b7202 */ /* 0x000fce0000000f00 */
[----:B------:R-:W-:Y:S05]  /*12a0*/  WARPSYNC.COLLECTIVE R12, `(.L_x_1522) ;  /* 0x000000000c087348 */ /* 0x000fea0003c00000 */
[----:B------:R0:W1:Y:S02]  /*12b0*/  SHFL.BFLY P2, R17, R27, R14, R13 ;  /* 0x0c00000e1b117389 */ /* 0x000064000004000d */
[----:B01----:R-:W-:Y:S01]  /*12c0*/  ENDCOLLECTIVE ;  /* 0x000000000000791b */ /* 0x003fe20003800000 */
.L_x_1522:
[----:B------:R-:W-:Y:S01]  /*12d0*/  HFMA2.MMA R14, -RZ, RZ, 0, 4.76837158203125e-07 ;  /* 0x00000008ff0e7435 */ /* 0x000fe200000001ff */
[----:B------:R-:W-:-:S05]  /*12e0*/  FADD.FTZ R19, R10, R17 ;  /* 0x000000110a137221 */ /* 0x000fca0000010000 */
[----:B------:R-:W-:-:S07]  /*12f0*/  MOV R27, R19 ;  /* 0x00000013001b7202 */ /* 0x000fce0000000f00 */
[----:B------:R-:W-:Y:S05]  /*1300*/  WARPSYNC.COLLECTIVE R12, `(.L_x_1523) ;  /* 0x000000000c087348 */ /* 0x000fea0003c00000 */
[----:B------:R0:W1:Y:S02]  /*1310*/  SHFL.BFLY P2, R17, R27, R14, R13 ;  /* 0x0c00000e1b117389 */ /* 0x000064000004000d */
[----:B01----:R-:W-:Y:S01]  /*1320*/  ENDCOLLECTIVE ;  /* 0x000000000000791b */ /* 0x003fe20003800000 */
.L_x_1523:
[----:B------:R-:W-:Y:S01]  /*1330*/  HFMA2.MMA R14, -RZ, RZ, 0, 9.5367431640625e-07 ;  /* 0x00000010ff0e7435 */ /* 0x000fe200000001ff */
[----:B------:R-:W-:-:S05]  /*1340*/  FADD.FTZ R11, R19, R17 ;  /* 0x00000011130b7221 */ /* 0x000fca0000010000 */
[----:B------:R-:W-:-:S07]  /*1350*/  MOV R27, R11 ;  /* 0x0000000b001b7202 */ /* 0x000fce0000000f00 */
[----:B------:R-:W-:Y:S05]  /*1360*/  WARPSYNC.COLLECTIVE R12, `(.L_x_1524) ;  /* 0x000000000c087348 */ /* 0x000fea0003c00000 */
[----:B------:R0:W1:Y:S02]  /*1370*/  SHFL.BFLY P2, R17, R27, R14, R13 ;  /* 0x0c00000e1b117389 */ /* 0x000064000004000d */
[----:B01----:R-:W-:Y:S01]  /*1380*/  ENDCOLLECTIVE ;  /* 0x000000000000791b */ /* 0x003fe20003800000 */
.L_x_1524:
[----:B------:R-:W-:Y:S01]  /*1390*/  HFMA2.MMA R14, -RZ, RZ, 0, 5.9604644775390625e-08 ;  /* 0x00000001ff0e7435 */ /* 0x000fe200000001ff */
[----:B------:R-:W-:Y:S01]  /*13a0*/  IMAD.MOV.U32 R27, RZ, RZ, R15 ;  /* 0x000000ffff1b7224 */ /* 0x000fe200078e000f */
[----:B------:R-:W-:-:S09]  /*13b0*/  MOV R10, R17 ;  /* 0x00000011000a7202 */ /* 0x000fd20000000f00 */
[----:B------:R-:W-:Y:S05]  /*13c0*/  WARPSYNC.COLLECTIVE R12, `(.L_x_1525) ;  /* 0x000000000c087348 */ /* 0x000fea0003c00000 */
[----:B------:R0:W1:Y:S02]  /*13d0*/  SHFL.BFLY P2, R17, R27, R14, R13 ;  /* 0x0c00000e1b117389 */ /* 0x000064000004000d */
[----:B01----:R-:W-:Y:S01]  /*13e0*/  ENDCOLLECTIVE ;  /* 0x000000000000791b */ /* 0x003fe20003800000 */
.L_x_1525:
[----:B------:R-:W-:Y:S01]  /*13f0*/  HFMA2.MMA R14, -RZ, RZ, 0, 1.1920928955078125e-07 ;  /* 0x00000002ff0e7435 */ /* 0x000fe200000001ff */
[----:B------:R-:W-:-:S05]  /*1400*/  MOV R16, R17 ;  /* 0x0000001100107202 */ /* 0x000fca0000000f00 */
[----:B------:R-:W-:-:S05]  /*1410*/  FADD.FTZ R16, R15, R16 ;  /* 0x000000100f107221 */ /* 0x000fca0000010000 */
[----:B------:R-:W-:-:S07]  /*1420*/  MOV R27, R16 ;  /* 0x00000010001b7202 */ /* 0x000fce0000000f00 */
[----:B------:R-:W-:Y:S05]  /*1430*/  WARPSYNC.COLLECTIVE R12, `(.L_x_1526) ;  /* 0x000000000c087348 */ /* 0x000fea0003c00000 */
[----:B------:R0:W1:Y:S02]  /*1440*/  SHFL.BFLY P2, R17, R27, R14, R13 ;  /* 0x0c00000e1b117389 */ /* 0x000064000004000d */
[----:B01----:R-:W-:Y:S01]  /*1450*/  ENDCOLLECTIVE ;  /* 0x000000000000791b */ /* 0x003fe20003800000 */
.L_x_1526:
[----:B------:R-:W-:Y:S01]  /*1460*/  HFMA2.MMA R14, -RZ, RZ, 0, 2.384185791015625e-07 ;  /* 0x00000004ff0e7435 */ /* 0x000fe200000001ff */
[----:B------:R-:W-:-:S05]  /*1470*/  MOV R19, R17 ;  /* 0x0000001100137202 */ /* 0x000fca0000000f00 */
[----:B------:R-:W-:-:S05]  /*1480*/  FADD.FTZ R15, R16, R19 ;  /* 0x00000013100f7221 */ /* 0x000fca0000010000 */
[----:B------:R-:W-:-:S07]  /*1490*/  MOV R27, R15 ;  /* 0x0000000f001b7202 */ /* 0x000fce0000000f00 */
[----:B------:R-:W-:Y:S05]  /*14a0*/  WARPSYNC.COLLECTIVE R12, `(.L_x_1527) ;  /* 0x000000000c087348 */ /* 0x000fea0003c00000 */
[----:B------:R0:W1:Y:S02]  /*14b0*/  SHFL.BFLY P2, R17, R27, R14, R13 ;  /* 0x0c00000e1b117389 */ /* 0x000064000004000d */
[----:B01----:R-:W-:Y:S01]  /*14c0*/  ENDCOLLECTIVE ;  /* 0x000000000000791b */ /* 0x003fe20003800000 */
.L_x_1527:
[----:B------:R-:W-:Y:S01]  /*14d0*/  HFMA2.MMA R14, -RZ, RZ, 0, 4.76837158203125e-07 ;  /* 0x00000008ff0e7435 */ /* 0x000fe200000001ff */
[----:B------:R-:W-:-:S05]  /*14e0*/  MOV R18, R17 ;  /* 0x0000001100127202 */ /* 0x000fca0000000f00 */
[----:B------:R-:W-:-:S05]  /*14f0*/  FADD.FTZ R20, R15, R18 ;  /* 0x000000120f147221 */ /* 0x000fca0000010000 */
[----:B------:R-:W-:-:S07]  /*1500*/  MOV R27, R20 ;  /* 0x00000014001b7202 */ /* 0x000fce0000000f00 */
[----:B------:R-:W-:Y:S05]  /*1510*/  WARPSYNC.COLLECTIVE R12, `(.L_x_1528) ;  /* 0x000000000c087348 */ /* 0x000fea0003c00000 */
[----:B------:R0:W1:Y:S02]  /*1520*/  SHFL.BFLY P2, R17, R27, R14, R13 ;  /* 0x0c00000e1b117389 */ /* 0x000064000004000d */
[----:B01----:R-:W-:Y:S01]  /*1530*/  ENDCOLLECTIVE ;  /* 0x000000000000791b */ /* 0x003fe20003800000 */
.L_x_1528:
[----:B------:R-:W-:Y:S01]  /*1540*/  HFMA2.MMA R14, -RZ, RZ, 0, 9.5367431640625e-07 ;  /* 0x00000010ff0e7435 */ /* 0x000fe200000001ff */
[----:B------:R-:W-:-:S05]  /*1550*/  MOV R21, R17 ;  /* 0x0000001100157202 */ /* 0x000fca0000000f00 */
[----:B------:R-:W-:-:S05]  /*1560*/  FADD.FTZ R16, R20, R21 ;  /* 0x0000001514107221 */ /* 0x000fca0000010000 */
[----:B------:R-:W-:-:S07]  /*1570*/  MOV R27, R16 ;  /* 0x00000010001b7202 */ /* 0x000fce0000000f00 */
[----:B------:R-:W-:Y:S05]  /*1580*/  WARPSYNC.COLLECTIVE R12, `(.L_x_1529) ;  /* 0x000000000c087348 */ /* 0x000fea0003c00000 */
[----:B------:R0:W1:Y:S02]  /*1590*/  SHFL.BFLY P2, R17, R27, R14, R13 ;  /* 0x0c00000e1b117389 */ /* 0x000064000004000d */
[----:B01----:R-:W-:Y:S01]  /*15a0*/  ENDCOLLECTIVE ;  /* 0x000000000000791b */ /* 0x003fe20003800000 */
.L_x_1529:
[----:B------:R-:W-:Y:S01]  /*15b0*/  HFMA2.MMA R14, -RZ, RZ, 0, 5.9604644775390625e-08 ;  /* 0x00000001ff0e7435 */ /* 0x000fe200000001ff */
[----:B------:R-:W-:Y:S02]  /*15c0*/  MOV R27, R9 ;  /* 0x00000009001b7202 */ /* 0x000fe40000000f00 */
[----:B------:R-:W-:-:S08]  /*15d0*/  MOV R15, R17 ;  /* 0x00000011000f7202 */ /* 0x000fd00000000f00 */
[----:B------:R-:W-:Y:S05]  /*15e0*/  WARPSYNC.COLLECTIVE R12, `(.L_x_1530) ;  /* 0x000000000c087348 */ /* 0x000fea0003c00000 */
[----:B------:R0:W1:Y:S02]  /*15f0*/  SHFL.BFLY P2, R17, R27, R14, R13 ;  /* 0x0c00000e1b117389 */ /* 0x000064000004000d */
[----:B01----:R-:W-:Y:S01]  /*1600*/  ENDCOLLECTIVE ;  /* 0x000000000000791b */ /* 0x003fe20003800000 */
.L_x_1530:
[----:B------:R-:W-:Y:S01]  /*1610*/  HFMA2.MMA R14, -RZ, RZ, 0, 1.1920928955078125e-07 ;  /* 0x00000002ff0e7435 */ /* 0x000fe200000001ff */
[----:B------:R-:W-:-:S05]  /*1620*/  MOV R18, R17 ;  /* 0x0000001100127202 */ /* 0x000fca0000000f00 */
[----:B------:R-:W-:-:S05]  /*1630*/  FADD.FTZ R20, R9, R18 ;  /* 0x0000001209147221 */ /* 0x000fca0000010000 */
[----:B------:R-:W-:-:S07]  /*1640*/  MOV R27, R20 ;  /* 0x00000014001b7202 */ /* 0x000fce0000000f00 */
[----:B------:R-:W-:Y:S05]  /*1650*/  WARPSYNC.COLLECTIVE R12, `(.L_x_1531) ;  /* 0x000000000c087348 */ /* 0x000fea0003c00000 */
[----:B------:R0:W1:Y:S02]  /*1660*/  SHFL.BFLY P2, R17, R27, R14, R13 ;  /* 0x0c00000e1b117389 */ /* 0x000064000004000d */
[----:B01----:R-:W-:Y:S01]  /*1670*/  ENDCOLLECTIVE ;  /* 0x000000000000791b */ /* 0x003fe20003800000 */
.L_x_1531:
[----:B------:R-:W-:Y:S01]  /*1680*/  IMAD.MOV.U32 R14, RZ, RZ, 0x4 ;  /* 0x00000004ff0e7424 */ /* 0x000fe200078e00ff */
[----:B------:R-:W-:-:S05]  /*1690*/  MOV R21, R17 ;  /* 0x0000001100157202 */ /* 0x000fca0000000f00 */
[----:B------:R-:W-:-:S05]  /*16a0*/  FADD.FTZ R9, R20, R21 ;  /* 0x0000001514097221 */ /* 0x000fca0000010000 */
[----:B------:R-:W-:-:S07]  /*16b0*/  MOV R27, R9 ;  /* 0x00000009001b7202 */ /* 0x000fce0000000f00 */
[----:B------:R-:W-:Y:S05]  /*16c0*/  WARPSYNC.COLLECTIVE R12, `(.L_x_1532) ;  /* 0x000000000c087348 */ /* 0x000fea0003c00000 */
[----:B------:R0:W1:Y:S02]  /*16d0*/  SHFL.BFLY P2, R17, R27, R14, R13 ;  /* 0x0c00000e1b117389 */ /* 0x000064000004000d */
[----:B01----:R-:W-:Y:S01]  /*16e0*/  ENDCOLLECTIVE ;  /* 0x000000000000791b */ /* 0x003fe20003800000 */
.L_x_1532:
[----:B------:R-:W-:Y:S01]  /*16f0*/  HFMA2.MMA R14, -RZ, RZ, 0, 4.76837158203125e-07 ;  /* 0x00000008ff0e7435 */ /* 0x000fe200000001ff */
[----:B------:R-:W-:-:S05]  /*1700*/  MOV R22, R17 ;  /* 0x0000001100167202 */ /* 0x000fca0000000f00 */
[----:B------:R-:W-:-:S05]  /*1710*/  FADD.FTZ R22, R9, R22 ;  /* 0x0000001609167221 */ /* 0x000fca0000010000 */
[----:B------:R-:W-:-:S07]  /*1720*/  MOV R27, R22 ;  /* 0x00000016001b7202 */ /* 0x000fce0000000f00 */
[----:B------:R-:W-:Y:S05]  /*1730*/  WARPSYNC.COLLECTIVE R12, `(.L_x_1533) ;  /* 0x000000000c087348 */ /* 0x000fea0003c00000 */
[----:B------:R0:W1:Y:S02]  /*1740*/  SHFL.BFLY P2, R17, R27, R14, R13 ;  /* 0x0c00000e1b117389 */ /* 0x000064000004000d */
[----:B01----:R-:W-:Y:S01]  /*1750*/  ENDCOLLECTIVE ;  /* 0x000000000000791b */ /* 0x003fe20003800000 */
.L_x_1533:
[----:B------:R-:W-:Y:S01]  /*1760*/  HFMA2.MMA R14, -RZ, RZ, 0, 9.5367431640625e-07 ;  /* 0x00000010ff0e7435 */ /* 0x000fe200000001ff */
[----:B------:R-:W-:-:S05]  /*1770*/  MOV R23, R17 ;  /* 0x0000001100177202 */ /* 0x000fca0000000f00 */
[----:B------:R-:W-:-:S05]  /*1780*/  FADD.FTZ R18, R22, R23 ;  /* 0x0000001716127221 */ /* 0x000fca0000010000 */
[----:B------:R-:W-:-:S07]  /*1790*/  MOV R27, R18 ;  /* 0x00000012001b7202 */ /* 0x000fce0000000f00 */
[----:B------:R-:W-:Y:S05]  /*17a0*/  WARPSYNC.COLLECTIVE R12, `(.L_x_1534) ;  /* 0x000000000c087348 */ /* 0x000fea0003c00000 */
[----:B------:R0:W1:Y:S02]  /*17b0*/  SHFL.BFLY P2, R17, R27, R14, R13 ;  /* 0x0c00000e1b117389 */ /* 0x000064000004000d */
[----:B01----:R-:W-:Y:S01]  /*17c0*/  ENDCOLLECTIVE ;  /* 0x000000000000791b */ /* 0x003fe20003800000 */
.L_x_1534:
[----:B------:R-:W-:Y:S01]  /*17d0*/  HFMA2.MMA R14, -RZ, RZ, 0, 5.9604644775390625e-08 ;  /* 0x00000001ff0e7435 */ /* 0x000fe200000001ff */
[----:B------:R-:W-:Y:S02]  /*17e0*/  MOV R27, R8 ;  /* 0x00000008001b7202 */ /* 0x000fe40000000f00 */
[----:B------:R-:W-:-:S08]  /*17f0*/  MOV R9, R17 ;  /* 0x0000001100097202 */ /* 0x000fd00000000f00 */
[----:B------:R-:W-:Y:S05]  /*1800*/  WARPSYNC.COLLECTIVE R12, `(.L_x_1535) ;  /* 0x000000000c087348 */ /* 0x000fea0003c00000 */
[----:B------:R0:W1:Y:S02]  /*1810*/  SHFL.BFLY P2, R17, R27, R14, R13 ;  /* 0x0c00000e1b117389 */ /* 0x000064000004000d */
[----:B01----:R-:W-:Y:S01]  /*1820*/  ENDCOLLECTIVE ;  /* 0x000000000000791b */ /* 0x003fe20003800000 */
.L_x_1535:
[----:B------:R-:W-:Y:S01]  /*1830*/  HFMA2.MMA R14, -RZ, RZ, 0, 1.1920928955078125e-07 ;  /* 0x00000002ff0e7435 */ /* 0x000fe200000001ff */
[----:B------:R-:W-:-:S05]  /*1840*/  MOV R19, R17 ;  /* 0x0000001100137202 */ /* 0x000fca0000000f00 */
[----:B------:R-:W-:-:S05]  /*1850*/  FADD.FTZ R23, R8, R19 ;  /* 0x0000001308177221 */ /* 0x000fca0000010000 */
[----:B------:R-:W-:-:S07]  /*1860*/  MOV R27, R23 ;  /* 0x00000017001b7202 */ /* 0x000fce0000000f00 */
[----:B------:R-:W-:Y:S05]  /*1870*/  WARPSYNC.COLLECTIVE R12, `(.L_x_1536) ;  /* 0x000000000c087348 */ /* 0x000fea0003c00000 */
[----:B------:R0:W1:Y:S02]  /*1880*/  SHFL.BFLY P2, R17, R27, R14, R13 ;  /* 0x0c00000e1b117389 */ /* 0x000064000004000d */
[----:B01----:R-:W-:Y:S01]  /*1890*/  ENDCOLLECTIVE ;  /* 0x000000000000791b */ /* 0x003fe20003800000 */
.L_x_1536:
[----:B------:R-:W-:Y:S01]  /*18a0*/  HFMA2.MMA R14, -RZ, RZ, 0, 2.384185791015625e-07 ;  /* 0x00000004ff0e7435 */ /* 0x000fe200000001ff */
[----:B------:R-:W-:-:S05]  /*18b0*/  MOV R22, R17 ;  /* 0x0000001100167202 */ /* 0x000fca0000000f00 */
[----:B------:R-:W-:-:S05]  /*18c0*/  FADD.FTZ R8, R23, R22 ;  /* 0x0000001617087221 */ /* 0x000fca0000010000 */
[----:B------:R-:W-:-:S07]  /*18d0*/  MOV R27, R8 ;  /* 0x00000008001b7202 */ /* 0x000fce0000000f00 */
[----:B------:R-:W-:Y:S05]  /*18e0*/  WARPSYNC.COLLECTIVE R12, `(.L_x_1537) ;  /* 0x000000000c087348 */ /* 0x000fea0003c00000 */
[----:B------:R0:W1:Y:S02]  /*18f0*/  SHFL.BFLY P2, R17, R27, R14, R13 ;  /* 0x0c00000e1b117389 */ /* 0x000064000004000d */
[----:B01----:R-:W-:Y:S01]  /*1900*/  ENDCOLLECTIVE ;  /* 0x000000000000791b */ /* 0x003fe20003800000 */
.L_x_1537:
[----:B------:R-:W-:Y:S01]  /*1910*/  HFMA2.MMA R14, -RZ, RZ, 0, 4.76837158203125e-07 ;  /* 0x00000008ff0e7435 */ /* 0x000fe200000001ff */
[----:B------:R-:W-:-:S05]  /*1920*/  MOV R21, R17 ;  /* 0x0000001100157202 */ /* 0x000fca0000000f00 */
[----:B------:R-:W-:-:S05]  /*1930*/  FADD.FTZ R24, R8, R21 ;  /* 0x0000001508187221 */ /* 0x000fca0000010000 */
[----:B------:R-:W-:-:S07]  /*1940*/  MOV R27, R24 ;  /* 0x00000018001b7202 */ /* 0x000fce0000000f00 */
[----:B------:R-:W-:Y:S05]  /*1950*/  WARPSYNC.COLLECTIVE R12, `(.L_x_1538) ;  /* 0x000000000c087348 */ /* 0x000fea0003c00000 */
[----:B------:R0:W1:Y:S02]  /*1960*/  SHFL.BFLY P2, R17, R27, R14, R13 ;  /* 0x0c00000e1b117389 */ /* 0x000064000004000d */
[----:B01----:R-:W-:Y:S01]  /*1970*/  ENDCOLLECTIVE ;  /* 0x000000000000791b */ /* 0x003fe20003800000 */
.L_x_1538:
[----:B------:R-:W-:Y:S01]  /*1980*/  HFMA2.MMA R14, -RZ, RZ, 0, 9.5367431640625e-07 ;  /* 0x00000010ff0e7435 */ /* 0x000fe200000001ff */
[----:B------:R-:W-:-:S05]  /*1990*/  MOV R25, R17 ;  /* 0x0000001100197202 */ /* 0x000fca0000000f00 */
[----:B------:R-:W-:-:S05]  /*19a0*/  FADD.FTZ R25, R24, R25 ;  /* 0x0000001918197221 */ /* 0x000fca0000010000 */
[----:B------:R-:W-:-:S07]  /*19b0*/  MOV R27, R25 ;  /* 0x00000019001b7202 */ /* 0x000fce0000000f00 */
[----:B------:R-:W-:Y:S05]  /*19c0*/  WARPSYNC.COLLECTIVE R12, `(.L_x_1539) ;  /* 0x000000000c087348 */ /* 0x000fea0003c00000 */
[----:B------:R0:W1:Y:S02]  /*19d0*/  SHFL.BFLY P2, R17, R27, R14, R13 ;  /* 0x0c00000e1b117389 */ /* 0x000064000004000d */
[----:B01----:R-:W-:Y:S01]  /*19e0*/  ENDCOLLECTIVE ;  /* 0x000000000000791b */ /* 0x003fe20003800000 */
.L_x_1539:
[----:B------:R-:W-:Y:S05]  /*19f0*/  BRA `(.L_x_1540) ;  /* 0xfffffff400487947 */ /* 0x000fea000383ffff */
.L_x_1541:
        /* <DEDUP_REMOVED lines=16> */
.L_x_3485:


//--------------------- .text._ZN10layer_norm31ln_parallel_residual_bwd_kernelINS_13Kernel_traitsIf13__nv_bfloat16fS2_fjLj768ELj1ELj4ELj1ELj16ENS_18Kernel_traits_baseILj768EfS2_fS2_fjLj128EEEEELb1ELb1ELb0EEEvNS_9BwdParamsE --------------------------
	.section	.text._ZN10layer_norm31ln_parallel_residual_bwd_kernelINS_13Kernel_traitsIf13__nv_bfloat16fS2_fjLj768ELj1ELj4ELj1ELj16ENS_18Kernel_traits_baseILj768EfS2_fS2_fjLj128EEEEELb1ELb1ELb0EEEvNS_9BwdParamsE,"ax",@progbits
	.align	128
        .global         _ZN10layer_norm31ln_parallel_residual_bwd_kernelINS_13Kernel_traitsIf13__nv_bfloat16fS2_fjLj768ELj1ELj4ELj1ELj16ENS_18Kernel_traits_baseILj768EfS2_fS2_fjLj128EEEEELb1ELb1ELb0EEEvNS_9BwdParamsE
        .type           _ZN10layer_norm31ln_parallel_residual_bwd_kernelINS_13Kernel_traitsIf13__nv_bfloat16fS2_fjLj768ELj1ELj4ELj1ELj16ENS_18Kernel_traits_baseILj768EfS2_fS2_fjLj128EEEEELb1ELb1ELb0EEEvNS_9BwdParamsE,@function
        .size           _ZN10layer_norm31ln_parallel_residual_bwd_kernelINS_13Kernel_traitsIf13__nv_bfloat16fS2_fjLj768ELj1ELj4ELj1ELj16ENS_18Kernel_traits_baseILj768EfS2_fS2_fjLj128EEEEELb1ELb1ELb0EEEvNS_9BwdParamsE,(.L_x_3486 - _ZN10layer_norm31ln_parallel_residual_bwd_kernelINS_13Kernel_traitsIf13__nv_bfloat16fS2_fjLj768ELj1ELj4ELj1ELj16ENS_18Kernel_traits_baseILj768EfS2_fS2_fjLj128EEEEELb1ELb1ELb0EEEvNS_9BwdParamsE)
        .other          _ZN10layer_norm31ln_parallel_residual_bwd_kernelINS_13Kernel_traitsIf13__nv_bfloat16fS2_fjLj768ELj1ELj4ELj1ELj16ENS_18Kernel_traits_baseILj768EfS2_fS2_fjLj128EEEEELb1ELb1ELb0EEEvNS_9BwdParamsE,@"STO_CUDA_ENTRY STV_DEFAULT"
_ZN10layer_norm31ln_parallel_residual_bwd_kernelINS_13Kernel_traitsIf13__nv_bfloat16fS2_fjLj768ELj1ELj4ELj1ELj16ENS_18Kernel_traits_baseILj768EfS2_fS2_fjLj128EEEEELb1ELb1ELb0EEEvNS_9BwdParamsE:
.text._ZN10layer_norm31ln_parallel_residual_bwd_kernelINS_13Kernel_traitsIf13__nv_bfloat16fS2_fjLj768ELj1ELj4ELj1ELj16ENS_18Kernel_traits_baseILj768EfS2_fS2_fjLj128EEEEELb1ELb1ELb0EEEvNS_9BwdParamsE:
        /* <DEDUP_REMOVED lines=29> */
[----:B-1----:R-:W-:-:S03]  /*01d0*/  @P3 IMAD.WIDE.U32 R8, R3, 0x20, R6 ;  /* 0x0000002003083825 */ /* 0x002fc600078e0006 */
[----:B------:R0:W5:Y:S01]  /*01e0*/  @P2 LDG.E.128 R84, desc[UR4][R4.64+0x10] ;  /* 0x0000100404542981 */ /* 0x000162000c1e1d00 */
[----:B------:R-:W-:-:S03]  /*01f0*/  @P3 VIADD R3, R3, 0x20 ;  /* 0x0000002003033836 */ /* 0x000fc60000000000 */
        /* <DEDUP_REMOVED lines=38> */
.L_x_1557:
        /* <DEDUP_REMOVED lines=36> */
[----:B------:R-:W-:Y:S01]  /*06a0*/  @P1 LEA.HI.X R173, R136, UR9, RZ, 0x5, P6 ;  /* 0x0000000988ad1c11 */ /* 0x000fe2000b0f2cff */
[----:B------:R-:W5:Y:S04]  /*06b0*/  @P0 LDG.E.64 R126, desc[UR4][R176.64] ;  /* 0x00000004b07e0981 */ /* 0x000f68000c1e1b00 */
[----:B------:R-:W5:Y:S04]  /*06c0*/  @P1 LDG.E.128 R16, desc[UR4][R172.64] ;  /* 0x00000004ac101981 */ /* 0x000f68000c1e1d00 */
[----:B------:R3:W5:Y:S01]  /*06d0*/  @P1 LDG.E.128 R12, desc[UR4][R172.64+0x10] ;  /* 0x00001004ac0c1981 */ /* 0x000762000c1e1d00 */
[C---:B--2---:R-:W-:Y:S01]  /*06e0*/  FADD.FTZ R3, -R185.reuse, R116 ;  /* 0x00000074b9037221 */ /* 0x044fe20000010100 */
[C---:B------:R-:W-:Y:S01]  /*06f0*/  FADD.FTZ R179, -R185.reuse, R117 ;  /* 0x00000075b9b37221 */ /* 0x040fe20000010100 */
[----:B------:R-:W-:-:S02]  /*0700*/  FADD.FTZ R171, -R185, R118 ;  /* 0x00000076b9ab7221 */ /* 0x000fc40000010100 */
[C---:B-----5:R-:W-:Y:S01]  /*0710*/  FMUL.FTZ R3, R138.reuse, R3 ;  /* 0x000000038a037220 */ /* 0x060fe20000410000 */
[C---:B---3--:R-:W-:Y:S01]  /*0720*/  FADD.FTZ R173, -R185.reuse, R112 ;  /* 0x00000070b9ad7221 */ /* 0x048fe20000010100 */
[----:B------:R-:W-:Y:S01]  /*0730*/  FMUL.FTZ R178, R138, R179 ;  /* 0x000000b38ab27220 */ /* 0x000fe20000410000 */
[----:B------:R-:W-:Y:S01]  /*0740*/  FADD.FTZ R187, -R185, R115 ;  /* 0x00000073b9bb7221 */ /* 0x000fe20000010100 */
[C---:B----4-:R-:W-:Y:S02]  /*0750*/  PRMT R116, R120.reuse, 0x7632, R116 ;  /* 0x0000763278747816 */ /* 0x050fe40000000074 */
[----:B------:R-:W-:Y:S02]  /*0760*/  SHF.L.U32 R117, R120, 0x10, RZ ;  /* 0x0000001078757819 */ /* 0x000fe400000006ff */
[----:B------:R-:W-:Y:S01]  /*0770*/  SHF.L.U32 R116, R116, 0x10, RZ ;  /* 0x0000001074747819 */ /* 0x000fe200000006ff */
[----:B------:R-:W-:Y:S02]  /*0780*/  IMAD.U32 R177, R122, 0x10000, RZ ;  /* 0x000100007ab17824 */ /* 0x000fe400078e00ff */
[----:B------:R-:W-:Y:S01]  /*0790*/  FMUL.FTZ R172, R88, R117 ;  /* 0x0000007558ac7220 */ /* 0x000fe20000410000 */
[----:B------:R-:W-:Y:S01]  /*07a0*/  PRMT R120, R122, 0x7632, R120 ;  /* 0x000076327a787816 */ /* 0x000fe20000000078 */
[----:B------:R-:W-:Y:S01]  /*07b0*/  FMUL.FTZ R175, R89, R116 ;  /* 0x0000007459af7220 */ /* 0x000fe20000410000 */
[----:B------:R-:W-:Y:S01]  /*07c0*/  PRMT R118, R121, 0x7632, R118 ;  /* 0x0000763279767816 */ /* 0x000fe20000000076 */
[----:B------:R-:W-:Y:S01]  /*07d0*/  FADD.FTZ R112, RZ, R172 ;  /* 0x000000acff707221 */ /* 0x000fe20000010000 */
[----:B------:R-:W-:-:S02]  /*07e0*/  PRMT R122, R123, 0x7632, R122 ;  /* 0x000076327b7a7816 */ /* 0x000fc4000000007a */
[----:B------:R-:W-:Y:S01]  /*07f0*/  SHF.L.U32 R183, R123, 0x10, RZ ;  /* 0x000000107bb77819 */ /* 0x000fe200000006ff */
[----:B------:R-:W-:Y:S01]  /*0800*/  FADD.FTZ R123, -R185, R113 ;  /* 0x00000071b97b7221 */ /* 0x000fe20000010100 */
[----:B------:R-:W-:Y:S01]  /*0810*/  SHF.L.U32 R121, R121, 0x10, RZ ;  /* 0x0000001079797819 */ /* 0x000fe200000006ff */
[----:B------:R-:W-:Y:S01]  /*0820*/  FFMA.FTZ R113, R3, R172, RZ ;  /* 0x000000ac03717223 */ /* 0x000fe200000100ff */
[----:B------:R-:W-:Y:S01]  /*0830*/  FMUL.FTZ R173, R138, R173 ;  /* 0x000000ad8aad7220 */ /* 0x000fe20000410000 */
[----:B------:R-:W-:Y:S01]  /*0840*/  FADD.FTZ R115, R112, R175 ;  /* 0x000000af70737221 */ /* 0x000fe20000010000 */
[C---:B------:R-:W-:Y:S01]  /*0850*/  FADD.FTZ R119, -R185.reuse, R119 ;  /* 0x00000077b9777221 */ /* 0x040fe20000010100 */
[----:B------:R-:W-:Y:S01]  /*0860*/  FMUL.FTZ R171, R138, R171 ;  /* 0x000000ab8aab7220 */ /* 0x000fe20000410000 */
[----:B------:R-:W-:Y:S02]  /*0870*/  IMAD.U32 R118, R118, 0x10000, RZ ;  /* 0x0001000076767824 */ /* 0x000fe400078e00ff */
[----:B------:R-:W-:Y:S01]  /*0880*/  FMUL.FTZ R174, R90, R121 ;  /* 0x000000795aae7220 */ /* 0x000fe20000410000 */
[----:B------:R-:W-:Y:S01]  /*0890*/  FFMA.FTZ R112, R178, R175, R113 ;  /* 0x000000afb2707223 */ /* 0x000fe20000010071 */
[----:B------:R-:W-:Y:S01]  /*08a0*/  FADD.FTZ R181, -R185, R114 ;  /* 0x00000072b9b57221 */ /* 0x000fe20000010100 */
[----:B------:R-:W-:Y:S01]  /*08b0*/  FADD.FTZ R36, R36, R177 ;  /* 0x000000b124247221 */ /* 0x000fe20000010000 */
[-C--:B------:R-:W-:Y:S01]  /*08c0*/  FFMA.FTZ R60, R173, R177.reuse, R60 ;  /* 0x000000b1ad3c7223 */ /* 0x080fe2000001003c */
[----:B------:R-:W-:Y:S01]  /*08d0*/  FMUL.FTZ R176, R84, R177 ;  /* 0x000000b154b07220 */ /* 0x000fe20000410000 */
[----:B------:R-:W-:Y:S01]  /*08e0*/  FMUL.FTZ R180, R138, R119 ;  /* 0x000000778ab47220 */ /* 0x000fe20000410000 */
[----:B------:R-:W-:Y:S01]  /*08f0*/  FMUL.FTZ R177, R91, R118 ;  /* 0x000000765bb17220 */ /* 0x000fe20000410000 */
[----:B------:R-:W-:Y:S01]  /*0900*/  FADD.FTZ R114, R115, R174 ;  /* 0x000000ae73727221 */ /* 0x000fe20000010000 */
[----:B------:R-:W-:Y:S01]  /*0910*/  FFMA.FTZ R113, R171, R174, R112 ;  /* 0x000000aeab717223 */ /* 0x000fe20000010070 */
[----:B------:R-:W-:-:S02]  /*0920*/  SHF.L.U32 R120, R120, 0x10, RZ ;  /* 0x0000001078787819 */ /* 0x000fc400000006ff */
[----:B------:R-:W-:Y:S01]  /*0930*/  FADD.FTZ R115, R114, R177 ;  /* 0x000000b172737221 */ /* 0x000fe20000010000 */
[----:B------:R-:W-:Y:S01]  /*0940*/  FFMA.FTZ R112, R180, R177, R113 ;  /* 0x000000b1b4707223 */ /* 0x000fe20000010071 */
[C---:B------:R-:W-:Y:S01]  /*0950*/  FMUL.FTZ R179, R138.reuse, R181 ;  /* 0x000000b58ab37220 */ /* 0x040fe20000410000 */
        /* <DEDUP_REMOVED lines=29> */
.L_x_1545:
[----:B------:R-:W-:Y:S05]  /*0b30*/  BSYNC B1 ;  /* 0x0000000000017941 */ /* 0x000fea0003800000 */
.L_x_1544:
        /* <DEDUP_REMOVED lines=18> */
[----:B------:R3:W5:Y:S01]  /*0c60*/  LDG.E.64 R130, desc[UR4][R142.64] ;  /* 0x000000048e827981 */ /* 0x000762000c1e1b00 */
[----:B0-----:R-:W-:-:S04]  /*0c70*/  @P0 IADD3 R144, P6, R145, R146, RZ ;  /* 0x0000009291900210 */ /* 0x001fc80007fde0ff */
[----:B------:R-:W-:Y:S02]  /*0c80*/  @P0 IADD3.X R145, R140, R147, RZ, P6, !PT ;  /* 0x000000938c910210 */ /* 0x000fe400037fe4ff */
[----:B------:R-:W-:-:S03]  /*0c90*/  @P1 LEA R140, P6, R187, UR8, 0x5 ;  /* 0x00000008bb8c1c11 */ /* 0x000fc6000f8c28ff */
[----:B------:R0:W5:Y:S01]  /*0ca0*/  @P0 LDG.E.64 R128, desc[UR4][R144.64] ;  /* 0x0000000490800981 */ /* 0x000162000c1e1b00 */
[----:B------:R-:W-:-:S05]  /*0cb0*/  @P1 LEA.HI.X R141, R187, UR9, RZ, 0x5, P6 ;  /* 0x00000009bb8d1c11 */ /* 0x000fca000b0f2cff */
[----:B------:R-:W5:Y:S04]  /*0cc0*/  @P1 LDG.E.128 R8, desc[UR4][R140.64] ;  /* 0x000000048c081981 */ /* 0x000f68000c1e1d00 */
[----:B------:R1:W5:Y:S01]  /*0cd0*/  @P1 LDG.E.128 R4, desc[UR4][R140.64+0x10] ;  /* 0x000010048c041981 */ /* 0x000362000c1e1d00 */
[----:B------:R-:W-:Y:S01]  /*0ce0*/  IADD3 R187, R187, 0x20, RZ ;  /* 0x00000020bbbb7810 */ /* 0x000fe20007ffe0ff */
[C---:B--2---:R-:W-:Y:S01]  /*0cf0*/  FADD.FTZ R139, -R185.reuse, R116 ;  /* 0x00000074b98b7221 */ /* 0x044fe20000010100 */
[C---:B------:R-:W-:Y:S01]  /*0d00*/  FADD.FTZ R147, -R185.reuse, R117 ;  /* 0x00000075b9937221 */ /* 0x040fe20000010100 */
[----:B---3--:R-:W-:Y:S02]  /*0d10*/  FADD.FTZ R143, -R185, R112 ;  /* 0x00000070b98f7221 */ /* 0x008fe40000010100 */
[----:B-----5:R-:W-:-:S02]  /*0d20*/  FMUL.FTZ R139, R138, R139 ;  /* 0x0000008b8a8b7220 */ /* 0x020fc40000410000 */
[C---:B------:R-:W-:Y:S01]  /*0d30*/  FMUL.FTZ R143, R138.reuse, R143 ;  /* 0x0000008f8a8f7220 */ /* 0x040fe20000410000 */
[----:B------:R-:W-:Y:S01]  /*0d40*/  FADD.FTZ R149, -R185, R118 ;  /* 0x00000076b9957221 */ /* 0x000fe20000010100 */
[----:B------:R-:W-:Y:S01]  /*0d50*/  FMUL.FTZ R146, R138, R147 ;  /* 0x000000938a927220 */ /* 0x000fe20000410000 */
[C---:B----4-:R-:W-:Y:S01]  /*0d60*/  PRMT R116, R120.reuse, 0x7632, R116 ;  /* 0x0000763278747816 */ /* 0x050fe20000000074 */
[----:B------:R-:W-:Y:S01]  /*0d70*/  IMAD.U32 R117, R120, 0x10000, RZ ;  /* 0x0001000078757824 */ /* 0x000fe200078e00ff */
[----:B0-----:R-:W-:Y:S02]  /*0d80*/  SHF.L.U32 R145, R122, 0x10, RZ ;  /* 0x000000107a917819 */ /* 0x001fe400000006ff */
[----:B------:R-:W-:Y:S01]  /*0d90*/  SHF.L.U32 R116, R116, 0x10, RZ ;  /* 0x0000001074747819 */ /* 0x000fe200000006ff */
[----:B-1----:R-:W-:Y:S01]  /*0da0*/  FMUL.FTZ R140, R80, R117 ;  /* 0x00000075508c7220 */ /* 0x002fe20000410000 */
[----:B------:R-:W-:Y:S01]  /*0db0*/  PRMT R120, R122, 0x7632, R120 ;  /* 0x000076327a787816 */ /* 0x000fe20000000078 */
[----:B------:R-:W-:Y:S01]  /*0dc0*/  IMAD.U32 R153, R123, 0x10000, RZ ;  /* 0x000100007b997824 */ /* 0x000fe200078e00ff */
[----:B------:R-:W-:Y:S01]  /*0dd0*/  PRMT R118, R121, 0x7632, R118 ;  /* 0x0000763279767816 */ /* 0x000fe20000000076 */
[----:B------:R-:W-:Y:S01]  /*0de0*/  FADD.FTZ R28, R28, R145 ;  /* 0x000000911c1c7221 */ /* 0x000fe20000010000 */
[----:B------:R-:W-:Y:S01]  /*0df0*/  PRMT R122, R123, 0x7632, R122 ;  /* 0x000076327b7a7816 */ /* 0x000fe2000000007a */
[-C--:B------:R-:W-:Y:S01]  /*0e00*/  FFMA.FTZ R52, R143, R145.reuse, R52 ;  /* 0x000000918f347223 */ /* 0x080fe20000010034 */
[----:B------:R-:W-:Y:S01]  /*0e10*/  FMUL.FTZ R144, R76, R145 ;  /* 0x000000914c907220 */ /* 0x000fe20000410000 */
[----:B------:R-:W-:Y:S01]  /*0e20*/  SHF.L.U32 R121, R121, 0x10, RZ ;  /* 0x0000001079797819 */ /* 0x000fe200000006ff */
[----:B------:R-:W-:Y:S01]  /*0e30*/  FADD.FTZ R123, -R185, R113 ;  /* 0x00000071b97b7221 */ /* 0x000fe20000010100 */
[----:B------:R-:W-:Y:S01]  /*0e40*/  FADD.FTZ R112, R189, R140 ;  /* 0x0000008cbd707221 */ /* 0x000fe20000010000 */
[----:B------:R-:W-:Y:S01]  /*0e50*/  FMUL.FTZ R145, R81, R116 ;  /* 0x0000007451917220 */ /* 0x000fe20000410000 */
[----:B------:R-:W-:Y:S01]  /*0e60*/  FFMA.FTZ R113, R139, R140, R188 ;  /* 0x0000008c8b717223 */ /* 0x000fe200000100bc */
[C---:B------:R-:W-:Y:S01]  /*0e70*/  FADD.FTZ R191, -R185.reuse, R115 ;  /* 0x00000073b9bf7221 */ /* 0x040fe20000010100 */
[----:B------:R-:W-:Y:S01]  /*0e80*/  SHF.L.U32 R118, R118, 0x10, RZ ;  /* 0x0000001076767819 */ /* 0x000fe200000006ff */
[----:B------:R-:W-:Y:S01]  /*0e90*/  FADD.FTZ R115, R112, R145 ;  /* 0x0000009170737221 */ /* 0x000fe20000010000 */
[C---:B------:R-:W-:Y:S01]  /*0ea0*/  FADD.FTZ R119, -R185.reuse, R119 ;  /* 0x00000077b9777221 */ /* 0x040fe20000010100 */
[----:B------:R-:W-:Y:S01]  /*0eb0*/  FMUL.FTZ R141, R138, R149 ;  /* 0x000000958a8d7220 */ /* 0x000fe20000410000 */
[----:B------:R-:W-:Y:S01]  /*0ec0*/  FMUL.FTZ R142, R82, R121 ;  /* 0x00000079528e7220 */ /* 0x000fe20000410000 */
[----:B------:R-:W-:Y:S01]  /*0ed0*/  FFMA.FTZ R112, R146, R145, R113 ;  /* 0x0000009192707223 */ /* 0x000fe20000010071 */
[----:B------:R-:W-:Y:S01]  /*0ee0*/  FADD.FTZ R151, -R185, R114 ;  /* 0x00000072b9977221 */ /* 0x000fe20000010100 */
[----:B------:R-:W-:Y:S01]  /*0ef0*/  FMUL.FTZ R148, R138, R119 ;  /* 0x000000778a947220 */ /* 0x000fe20000410000 */
[----:B------:R-:W-:Y:S01]  /*0f00*/  FMUL.FTZ R147, R83, R118 ;  /* 0x0000007653937220 */ /* 0x000fe20000410000 */
[----:B------:R-:W-:Y:S01]  /*0f10*/  FADD.FTZ R114, R115, R142 ;  /* 0x0000008e73727221 */ /* 0x000fe20000010000 */
[----:B------:R-:W-:Y:S01]  /*0f20*/  FFMA.FTZ R113, R141, R142, R112 ;  /* 0x0000008e8d717223 */ /* 0x000fe20000010070 */
[----:B------:R-:W-:-:S02]  /*0f30*/  IMAD.U32 R120, R120, 0x10000, RZ ;  /* 0x0001000078787824 */ /* 0x000fc400078e00ff */
        /* <DEDUP_REMOVED lines=31> */
.L_x_1547:
[----:B------:R-:W-:Y:S05]  /*1130*/  BSYNC B1 ;  /* 0x0000000000017941 */ /* 0x000fea0003800000 */
.L_x_1546:
[----:B------:R-:W-:Y:S04]  /*1140*/  BSSY B1, `(.L_x_1548) ;  /* 0x000005e000017945 */ /* 0x000fe80003800000 */
[----:B------:R-:W-:Y:S05]  /*1150*/  @!P4 BRA `(.L_x_1549) ;  /* 0x000000040070c947 */ /* 0x000fea0003800000 */
[----:B------:R-:W0:Y:S01]  /*1160*/  LDC.64 R112, c[0x0][0x2b8] ;  /* 0x0000ae00ff707b82 */ /* 0x000e220000000a00 */
[----:B------:R-:W-:-:S04]  /*1170*/  LEA R134, P0, R187, UR10, 0x5 ;  /* 0x0000000abb867c11 */ /* 0x000fc8000f8028ff */
[----:B------:R-:W-:-:S05]  /*1180*/  LEA.HI.X R135, R187, UR11, RZ, 0x5, P0 ;  /* 0x0000000bbb877c11 */ /* 0x000fca00080f2cff */
[----:B------:R-:W2:Y:S04]  /*1190*/  LDG.E.128 R116, desc[UR4][R134.64] ;  /* 0x0000000486747981 */ /* 0x000ea8000c1e1d00 */
[----:B------:R1:W3:Y:S01]  /*11a0*/  LDG.E.128 R120, desc[UR4][R134.64+0x10] ;  /* 0x0000100486787981 */ /* 0x0002e2000c1e1d00 */
[----:B0-----:R-:W-:-:S06]  /*11b0*/  IMAD.WIDE.U32 R112, R187, 0x10, R112 ;  /* 0x00000010bb707825 */ /* 0x001fcc00078e0070 */
[----:B------:R-:W4:Y:S01]  /*11c0*/  LDG.E.128 R112, desc[UR4][R112.64] ;  /* 0x0000000470707981 */ /* 0x000f22000c1e1d00 */
[----:B------:R-:W-:-:S04]  /*11d0*/  ISETP.NE.U32.AND P1, PT, RZ, UR8, PT ;  /* 0x00000008ff007c0c */ /* 0x000fc8000bf25070 */
        /* <DEDUP_REMOVED lines=18> */
[C---:B------:R-:W-:Y:S01]  /*1300*/  FADD.FTZ R163, -R185.reuse, R118 ;  /* 0x00000076b9a37221 */ /* 0x040fe20000010100 */
[C---:B---3--:R-:W-:Y:S01]  /*1310*/  FADD.FTZ R167, -R185.reuse, R121 ;  /* 0x00000079b9a77221 */ /* 0x048fe20000010100 */
[C---:B-----5:R-:W-:Y:S02]  /*1320*/  FMUL.FTZ R155, R138.reuse, R155 ;  /* 0x0000009b8a9b7220 */ /* 0x060fe40000410000 */
[C---:B0-----:R-:W-:Y:S01]  /*1330*/  FMUL.FTZ R157, R138.reuse, R163 ;  /* 0x000000a38a9d7220 */ /* 0x041fe20000410000 */
[----:B------:R-:W-:Y:S01]  /*1340*/  FMUL.FTZ R162, R138, R161 ;  /* 0x000000a18aa27220 */ /* 0x000fe20000410000 */
[C---:B------:R-:W-:Y:S01]  /*1350*/  FADD.FTZ R119, -R185.reuse, R119 ;  /* 0x00000077b9777221 */ /* 0x040fe20000010100 */
[C---:B------:R-:W-:Y:S01]  /*1360*/  FADD.FTZ R165, -R185.reuse, R120 ;  /* 0x00000078b9a57221 */ /* 0x040fe20000010100 */
[----:B------:R-:W-:Y:S01]  /*1370*/  FADD.FTZ R169, -R185, R122 ;  /* 0x0000007ab9a97221 */ /* 0x000fe20000010100 */
[----:B----4-:R-:W-:-:S02]  /*1380*/  PRMT R116, R112, 0x7632, R116 ;  /* 0x0000763270747816 */ /* 0x010fc40000000074 */
[----:B------:R-:W-:Y:S02]  /*1390*/  SHF.L.U32 R117, R112, 0x10, RZ ;  /* 0x0000001070757819 */ /* 0x000fe400000006ff */
[C---:B------:R-:W-:Y:S01]  /*13a0*/  PRMT R112, R113.reuse, 0x7632, R112 ;  /* 0x0000763271707816 */ /* 0x040fe20000000070 */
[----:B------:R-:W-:Y:S02]  /*13b0*/  IMAD.U32 R113, R113, 0x10000, RZ ;  /* 0x0001000071717824 */ /* 0x000fe400078e00ff */
[----:B------:R-:W-:Y:S02]  /*13c0*/  IMAD.U32 R116, R116, 0x10000, RZ ;  /* 0x0001000074747824 */ /* 0x000fe400078e00ff */
[----:B------:R-:W-:Y:S01]  /*13d0*/  FMUL.FTZ R156, R72, R117 ;  /* 0x00000075489c7220 */ /* 0x000fe20000410000 */
[C---:B------:R-:W-:Y:S02]  /*13e0*/  PRMT R118, R114.reuse, 0x7632, R118 ;  /* 0x0000763272767816 */ /* 0x040fe40000000076 */
[----:B------:R-:W-:Y:S01]  /*13f0*/  SHF.L.U32 R121, R114, 0x10, RZ ;  /* 0x0000001072797819 */ /* 0x000fe200000006ff */
[----:B------:R-:W-:Y:S01]  /*1400*/  FADD.FTZ R26, R26, R113 ;  /* 0x000000711a1a7221 */ /* 0x000fe20000010000 */
[----:B------:R-:W-:Y:S01]  /*1410*/  SHF.L.U32 R114, R112, 0x10, RZ ;  /* 0x0000001070727819 */ /* 0x000fe200000006ff */
[-C--:B------:R-:W-:Y:S01]  /*1420*/  FFMA.FTZ R50, R157, R113.reuse, R50 ;  /* 0x000000719d327223 */ /* 0x080fe20000010032 */
[----:B-1----:R-:W-:Y:S01]  /*1430*/  FMUL.FTZ R158, R74, R113 ;  /* 0x000000714a9e7220 */ /* 0x002fe20000410000 */
[----:B------:R-:W-:Y:S01]  /*1440*/  FADD.FTZ R112, R189, R156 ;  /* 0x0000009cbd707221 */ /* 0x000fe20000010000 */
[----:B------:R-:W-:Y:S01]  /*1450*/  FMUL.FTZ R161, R73, R116 ;  /* 0x0000007449a17220 */ /* 0x000fe20000410000 */
[----:B------:R-:W-:Y:S01]  /*1460*/  FFMA.FTZ R113, R155, R156, R188 ;  /* 0x0000009c9b717223 */ /* 0x000fe200000100bc */
[----:B------:R-:W-:Y:S01]  /*1470*/  FADD.FTZ R185, -R185, R123 ;  /* 0x0000007bb9b97221 */ /* 0x000fe20000010100 */
[C---:B------:R-:W-:Y:S01]  /*1480*/  PRMT R120, R115.reuse, 0x7632, R120 ;  /* 0x0000763273787816 */ /* 0x040fe20000000078 */
        /* <DEDUP_REMOVED lines=41> */
.L_x_1549:
[----:B------:R-:W-:Y:S05]  /*1720*/  BSYNC B1 ;  /* 0x0000000000017941 */ /* 0x000fea0003800000 */
.L_x_1548:
        /* <DEDUP_REMOVED lines=20> */
.L_x_1569:
        /* <DEDUP_REMOVED lines=12> */
[----:B------:R-:W-:Y:S01]  /*1930*/  FFMA.FTZ R117, R171, R121, R122 ;  /* 0x00000079ab757223 */ /* 0x000fe2000001007a */
[----:B------:R-:W-:Y:S01]  /*1940*/  ISETP.NE.AND.EX P0, PT, RZ, UR15, PT, P0 ;  /* 0x0000000fff007c0c */ /* 0x000fe2000bf05300 */
[----:B------:R-:W-:Y:S01]  /*1950*/  FADD.FTZ R113, R172, -R113 ;  /* 0x80000071ac717221 */ /* 0x000fe20000010000 */
[----:B------:R-:W-:Y:S01]  /*1960*/  FADD.FTZ R115, R175, -R112 ;  /* 0x80000070af737221 */ /* 0x000fe20000010000 */
[----:B------:R-:W-:Y:S01]  /*1970*/  MOV R112, R124 ;  /* 0x0000007c00707202 */ /* 0x000fe20000000f00 */
[----:B------:R-:W-:Y:S01]  /*1980*/  FADD.FTZ R117, R174, -R117 ;  /* 0x80000075ae757221 */ /* 0x000fe20000010000 */
[C---:B-----5:R-:W-:Y:S01]  /*1990*/  FMUL.FTZ R113, R138.reuse, R113 ;  /* 0x000000718a717220 */ /* 0x060fe20000410000 */
[----:B------:R-:W-:Y:S01]  /*19a0*/  FMUL.FTZ R114, R138, R115 ;  /* 0x000000738a727220 */ /* 0x000fe20000410000 */
[----:B------:R-:W-:Y:S01]  /*19b0*/  LOP3.LUT P1, RZ, R112, 0xff, RZ, 0xc0, !PT ;  /* 0x000000ff70ff7812 */ /* 0x000fe2000782c0ff */
[----:B------:R-:W-:Y:S01]  /*19c0*/  FMUL.FTZ R185, R138, R117 ;  /* 0x000000758ab97220 */ /* 0x000fe20000410000 */
[----:B------:R-:W-:Y:S01]  /*19d0*/  @P6 FADD.FTZ R113, R16, R113 ;  /* 0x0000007110716221 */ /* 0x000fe20000010000 */
[----:B------:R-:W-:Y:S01]  /*19e0*/  @P6 FADD.FTZ R114, R17, R114 ;  /* 0x0000007211726221 */ /* 0x000fe20000010000 */
[-C--:B------:R-:W-:Y:S01]  /*19f0*/  FFMA.FTZ R116, R180, R121.reuse, R122 ;  /* 0x00000079b4747223 */ /* 0x080fe2000001007a */
[----:B------:R-:W-:Y:S01]  /*1a00*/  @P6 FADD.FTZ R185, R18, R185 ;  /* 0x000000b912b96221 */ /* 0x000fe20000010000 */
[----:B------:R-:W-:Y:S01]  /*1a10*/  FMUL.FTZ R115, R113, UR18 ;  /* 0x0000001271737c20 */ /* 0x000fe20008410000 */
[----:B------:R-:W-:Y:S01]  /*1a20*/  @P0 MOV R112, R126 ;  /* 0x0000007e00700202 */ /* 0x000fe20000000f00 */
[----:B0-----:R-:W-:Y:S01]  /*1a30*/  FMUL.FTZ R118, R114, UR18 ;  /* 0x0000001272767c20 */ /* 0x001fe20008410000 */
[----:B------:R-:W-:Y:S01]  /*1a40*/  FADD.FTZ R117, R177, -R116 ;  /* 0x80000074b1757221 */ /* 0x000fe20000010000 */
[----:B------:R-:W-:Y:S01]  /*1a50*/  FMUL.FTZ R116, R185, UR18 ;  /* 0x00000012b9747c20 */ /* 0x000fe20008410000 */
[----:B------:R-:W-:Y:S01]  /*1a60*/  FSEL R198, R115, RZ, P1 ;  /* 0x000000ff73c67208 */ /* 0x000fe20000800000 */
[----:B------:R-:W-:Y:S01]  /*1a70*/  FFMA.FTZ R119, R173, R121, R122 ;  /* 0x00000079ad777223 */ /* 0x000fe2000001007a */
[----:B------:R-:W-:Y:S01]  /*1a80*/  @P0 LOP3.LUT P1, RZ, R112, 0xff, RZ, 0xc0, !PT ;  /* 0x000000ff70ff0812 */ /* 0x000fe2000782c0ff */
[----:B------:R-:W-:-:S02]  /*1a90*/  FMUL.FTZ R188, R138, R117 ;  /* 0x000000758abc7220 */ /* 0x000fc40000410000 */
        /* <DEDUP_REMOVED lines=10> */
[----:B------:R-:W-:-:S02]  /*1b40*/  FADD.FTZ R119, R184, -R119 ;  /* 0x80000077b8777221 */ /* 0x000fc40000010000 */
[----:B------:R-:W-:Y:S01]  /*1b50*/  FMUL.FTZ R202, R191, UR18 ;  /* 0x00000012bfca7c20 */ /* 0x000fe20008410000 */
[----:B------:R-:W-:Y:S01]  /*1b60*/  @P0 FSEL R115, R118, RZ, P1 ;  /* 0x000000ff76730208 */ /* 0x000fe20000800000 */
[----:B------:R-:W-:Y:S01]  /*1b70*/  FFMA.FTZ R118, R182, R121, R122 ;  /* 0x00000079b6767223 */ /* 0x000fe2000001007a */
[----:B------:R-:W-:Y:S01]  /*1b80*/  LOP3.LUT P1, RZ, R124, 0xff0000, RZ, 0xc0, !PT ;  /* 0x00ff00007cff7812 */ /* 0x000fe2000782c0ff */
[----:B------:R-:W-:Y:S02]  /*1b90*/  FMUL.FTZ R195, R138, R119 ;  /* 0x000000778ac37220 */ /* 0x000fe40000410000 */
[----:B------:R-:W-:Y:S01]  /*1ba0*/  FADD.FTZ R117, R181, -R118 ;  /* 0x80000076b5757221 */ /* 0x000fe20000010000 */
[----:B------:R-:W-:Y:S01]  /*1bb0*/  FSEL R200, R116, RZ, P1 ;  /* 0x000000ff74c87208 */ /* 0x000fe20000800000 */
[----:B------:R-:W-:Y:S01]  /*1bc0*/  FFMA.FTZ R118, R186, R121, R122 ;  /* 0x00000079ba767223 */ /* 0x000fe2000001007a */
        /* <DEDUP_REMOVED lines=8> */
[----:B------:R-:W-:Y:S01]  /*1c50*/  @P0 F2FP.BF16.F32.PACK_AB R187, RZ, R116 ;  /* 0x00000074ffbb023e */ /* 0x000fe200000010ff */
[----:B------:R-:W-:Y:S01]  /*1c60*/  FMUL.FTZ R203, R192, UR18 ;  /* 0x00000012c0cb7c20 */ /* 0x000fe20008410000 */
[----:B------:R-:W-:-:S02]  /*1c70*/  FSEL R201, R123, RZ, P1 ;  /* 0x000000ff7bc97208 */ /* 0x000fc40000800000 */
[----:B------:R-:W-:Y:S02]  /*1c80*/  @P0 LOP3.LUT P1, RZ, R126, 0xff000000, RZ, 0xc0, !PT ;  /* 0xff0000007eff0812 */ /* 0x000fe4000782c0ff */
[----:B------:R-:W-:Y:S02]  /*1c90*/  @P0 PRMT R108, R122, 0x7610, R108 ;  /* 0x000076107a6c0816 */ /* 0x000fe4000000006c */
[----:B------:R-:W-:Y:S01]  /*1ca0*/  @P0 FSEL R117, R123, RZ, P1 ;  /* 0x000000ff7b750208 */ /* 0x000fe20000800000 */
[----:B------:R-:W-:Y:S01]  /*1cb0*/  FADD.FTZ R123, R183, -R118 ;  /* 0x80000076b77b7221 */ /* 0x000fe20000010000 */
[----:B------:R-:W-:Y:S02]  /*1cc0*/  @P0 LOP3.LUT P1, RZ, R127, 0xff, RZ, 0xc0, !PT ;  /* 0x000000ff7fff0812 */ /* 0x000fe4000782c0ff */
[----:B------:R-:W-:Y:S01]  /*1cd0*/  @P0 F2FP.BF16.F32.PACK_AB R189, RZ, R117 ;  /* 0x00000075ffbd023e */ /* 0x000fe200000010ff */
[----:B------:R-:W-:Y:S01]  /*1ce0*/  FMUL.FTZ R196, R138, R123 ;  /* 0x0000007b8ac47220 */ /* 0x000fe20000410000 */
[----:B------:R-:W-:-:S02]  /*1cf0*/  @P0 FSEL R118, R202, RZ, P1 ;  /* 0x000000ffca760208 */ /* 0x000fc40000800000 */
[----:B------:R-:W-:Y:S01]  /*1d00*/  @P0 LOP3.LUT P1, RZ, R127, 0xff00, RZ, 0xc0, !PT ;  /* 0x0000ff007fff0812 */ /* 0x000fe2000782c0ff */
[----:B------:R-:W-:Y:S01]  /*1d10*/  @P6 FADD.FTZ R196, R15, R196 ;  /* 0x000000c40fc46221 */ /* 0x000fe20000010000 */
[----:B------:R-:W-:Y:S02]  /*1d20*/  @P0 LOP3.LUT P6, RZ, R127, 0xff0000, RZ, 0xc0, !PT ;  /* 0x00ff00007fff0812 */ /* 0x000fe400078cc0ff */
[----:B------:R-:W-:Y:S01]  /*1d30*/  @P0 FSEL R112, R203, RZ, P1 ;  /* 0x000000ffcb700208 */ /* 0x000fe20000800000 */
[----:B------:R-:W-:Y:S01]  /*1d40*/  FMUL.FTZ R205, R196, UR18 ;  /* 0x00000012c4cd7c20 */ /* 0x000fe20008410000 */
[----:B------:R-:W-:Y:S02]  /*1d50*/  ISETP.NE.U32.AND P1, PT, RZ, UR16, PT ;  /* 0x00000010ff007c0c */ /* 0x000fe4000bf25070 */
[----:B------:R-:W-:Y:S02]  /*1d60*/  @P0 F2FP.BF16.F32.PACK_AB R123, RZ, R115 ;  /* 0x00000073ff7b023e */ /* 0x000fe400000010ff */
[----:B------:R-:W-:-:S02]  /*1d70*/  ISETP.NE.AND.EX P1, PT, RZ, UR17, PT, P1 ;  /* 0x00000011ff007c0c */ /* 0x000fc4000bf25310 */
[----:B------:R-:W-:Y:S02]  /*1d80*/  @P0 FSEL R115, R204, RZ, P6 ;  /* 0x000000ffcc730208 */ /* 0x000fe40003000000 */
[----:B------:R-:W-:Y:S02]  /*1d90*/  @P0 LOP3.LUT P6, RZ, R127, 0xff000000, RZ, 0xc0, !PT ;  /* 0xff0000007fff0812 */ /* 0x000fe400078cc0ff */
[----:B------:R-:W-:Y:S02]  /*1da0*/  @P0 F2FP.BF16.F32.PACK_AB R190, RZ, R118 ;  /* 0x00000076ffbe023e */ /* 0x000fe400000010ff */
[----:B------:R-:W-:Y:S02]  /*1db0*/  @P0 FSEL R116, R205, RZ, P6 ;  /* 0x000000ffcd740208 */ /* 0x000fe40003000000 */
[----:B------:R-:W-:Y:S02]  /*1dc0*/  LOP3.LUT P6, RZ, R125, 0xff, RZ, 0xc0, !PT ;  /* 0x000000ff7dff7812 */ /* 0x000fe400078cc0ff */
[----:B------:R-:W-:Y:S01]  /*1dd0*/  @P0 F2FP.BF16.F32.PACK_AB R197, RZ, R116 ;  /* 0x00000074ffc5023e */ /* 0x000fe200000010ff */
[----:B------:R-:W0:Y:S01]  /*1de0*/  @P1 LDC.64 R118, c[0x0][0x308] ;  /* 0x0000c200ff761b82 */ /* 0x000e220000000a00 */
[----:B------:R-:W-:-:S02]  /*1df0*/  FSEL R202, R202, RZ, P6 ;  /* 0x000000ffcaca7208 */ /* 0x000fc40003000000 */
        /* <DEDUP_REMOVED lines=8> */
[----:B------:R-:W-:Y:S02]  /*1e80*/  @P0 F2FP.BF16.F32.PACK_AB R193, RZ, R112 ;  /* 0x00000070ffc1023e */ /* 0x000fe400000010ff */
        /* <DEDUP_REMOVED lines=28> */
.L_x_1552:
[----:B------:R-:W-:Y:S05]  /*2050*/  BSYNC B1 ;  /* 0x0000000000017941 */ /* 0x000fea0003800000 */
.L_x_1551:
        /* <DEDUP_REMOVED lines=52> */
[----:B------:R-:W-:Y:S01]  /*23a0*/  @P6 FADD.FTZ R195, R6, R195 ;  /* 0x000000c306c36221 */ /* 0x000fe20000010000 */
[----:B------:R-:W-:Y:S01]  /*23b0*/  FADD.FTZ R123, R153, -R118 ;  /* 0x80000076997b7221 */ /* 0x000fe20000010000 */
[----:B------:R-:W-:Y:S01]  /*23c0*/  @P0 FSEL R116, R116, RZ, P1 ;  /* 0x000000ff74740208 */ /* 0x000fe20000800000 */
[----:B------:R-:W-:Y:S01]  /*23d0*/  @P6 FADD.FTZ R192, R5, R192 ;  /* 0x000000c005c06221 */ /* 0x000fe20000010000 */
[----:B------:R-:W-:Y:S01]  /*23e0*/  LOP3.LUT P1, RZ, R130, 0xff000000, RZ, 0xc0, !PT ;  /* 0xff00000082ff7812 */ /* 0x000fe2000782c0ff */
[----:B------:R-:W-:Y:S01]  /*23f0*/  FMUL.FTZ R196, R138, R123 ;  /* 0x0000007b8ac47220 */ /* 0x000fe20000410000 */
[----:B------:R-:W-:Y:S01]  /*2400*/  FMUL.FTZ R204, R195, UR18 ;  /* 0x00000012c3cc7c20 */ /* 0x000fe20008410000 */
[----:B------:R-:W-:Y:S01]  /*2410*/  FMUL.FTZ R203, R192, UR18 ;  /* 0x00000012c0cb7c20 */ /* 0x000fe20008410000 */
[----:B------:R-:W-:Y:S01]  /*2420*/  FSEL R201, R122, RZ, P1 ;  /* 0x000000ff7ac97208 */ /* 0x000fe20000800000 */
[----:B------:R-:W-:Y:S01]  /*2430*/  @P6 FADD.FTZ R196, R7, R196 ;  /* 0x000000c407c46221 */ /* 0x000fe20000010000 */
[----:B------:R-:W-:-:S02]  /*2440*/  @P0 LOP3.LUT P1, RZ, R128, 0xff000000, RZ, 0xc0, !PT ;  /* 0xff00000080ff0812 */ /* 0x000fc4000782c0ff */
[C---:B------:R-:W-:Y:S01]  /*2450*/  @P0 LOP3.LUT P6, RZ, R129.reuse, 0xff0000, RZ, 0xc0, !PT ;  /* 0x00ff000081ff0812 */ /* 0x040fe200078cc0ff */
[----:B------:R-:W-:Y:S01]  /*2460*/  FMUL.FTZ R205, R196, UR18 ;  /* 0x00000012c4cd7c20 */ /* 0x000fe20008410000 */
[----:B------:R-:W-:Y:S02]  /*2470*/  @P0 FSEL R117, R122, RZ, P1 ;  /* 0x000000ff7a750208 */ /* 0x000fe40000800000 */
[C---:B------:R-:W-:Y:S02]  /*2480*/  @P0 LOP3.LUT P1, RZ, R129.reuse, 0xff, RZ, 0xc0, !PT ;  /* 0x000000ff81ff0812 */ /* 0x040fe4000782c0ff */
[----:B------:R-:W-:Y:S02]  /*2490*/  @P0 F2FP.BF16.F32.PACK_AB R122, RZ, R112 ;  /* 0x00000070ff7a023e */ /* 0x000fe400000010ff */
[----:B------:R-:W-:Y:S02]  /*24a0*/  @P0 FSEL R118, R202, RZ, P1 ;  /* 0x000000ffca760208 */ /* 0x000fe40000800000 */
[----:B------:R-:W-:-:S02]  /*24b0*/  @P0 LOP3.LUT P1, RZ, R129, 0xff00, RZ, 0xc0, !PT ;  /* 0x0000ff0081ff0812 */ /* 0x000fc4000782c0ff */
[----:B------:R-:W-:Y:S02]  /*24c0*/  @P0 F2FP.BF16.F32.PACK_AB R123, RZ, R115 ;  /* 0x00000073ff7b023e */ /* 0x000fe400000010ff */
[----:B------:R-:W-:Y:S02]  /*24d0*/  @P0 FSEL R112, R203, RZ, P1 ;  /* 0x000000ffcb700208 */ /* 0x000fe40000800000 */
[----:B------:R-:W-:Y:S02]  /*24e0*/  ISETP.NE.U32.AND P1, PT, RZ, UR16, PT ;  /* 0x00000010ff007c0c */ /* 0x000fe4000bf25070 */
[----:B------:R-:W-:Y:S02]  /*24f0*/  @P0 FSEL R115, R204, RZ, P6 ;  /* 0x000000ffcc730208 */ /* 0x000fe40003000000 */
[----:B------:R-:W-:Y:S02]  /*2500*/  ISETP.NE.AND.EX P1, PT, RZ, UR17, PT, P1 ;  /* 0x00000011ff007c0c */ /* 0x000fe4000bf25310 */
[----:B------:R-:W-:-:S02]  /*2510*/  @P0 LOP3.LUT P6, RZ, R129, 0xff000000, RZ, 0xc0, !PT ;  /* 0xff00000081ff0812 */ /* 0x000fc400078cc0ff */
[----:B------:R-:W-:Y:S02]  /*2520*/  @P0 F2FP.BF16.F32.PACK_AB R187, RZ, R116 ;  /* 0x00000074ffbb023e */ /* 0x000fe400000010ff */
[----:B------:R-:W-:Y:S02]  /*2530*/  @P0 FSEL R116, R205, RZ, P6 ;  /* 0x000000ffcd740208 */ /* 0x000fe40003000000 */
[----:B------:R-:W-:Y:S02]  /*2540*/  @P0 F2FP.BF16.F32.PACK_AB R190, RZ, R118 ;  /* 0x00000076ffbe023e */ /* 0x000fe400000010ff */
[----:B------:R-:W-:Y:S02]  /*2550*/  @P0 F2FP.BF16.F32.PACK_AB R189, RZ, R117 ;  /* 0x00000075ffbd023e */ /* 0x000fe400000010ff */
[----:B------:R-:W-:Y:S01]  /*2560*/  @P0 F2FP.BF16.F32.PACK_AB R197, RZ, R116 ;  /* 0x00000074ffc5023e */ /* 0x000fe200000010ff */
[----:B------:R-:W0:Y:S01]  /*2570*/  @P1 LDC.64 R118, c[0x0][0x308] ;  /* 0x0000c200ff761b82 */ /* 0x000e220000000a00 */
[----:B------:R-:W-:-:S02]  /*2580*/  LOP3.LUT P6, RZ, R131, 0xff, RZ, 0xc0, !PT ;  /* 0x000000ff83ff7812 */ /* 0x000fc400078cc0ff */
[----:B------:R-:W-:Y:S02]  /*2590*/  @P0 F2FP.BF16.F32.PACK_AB R194, RZ, R115 ;  /* 0x00000073ffc2023e */ /* 0x000fe400000010ff */
[----:B------:R-:W-:Y:S02]  /*25a0*/  FSEL R202, R202, RZ, P6 ;  /* 0x000000ffcaca7208 */ /* 0x000fe40003000000 */
[----:B------:R-:W-:Y:S01]  /*25b0*/  LOP3.LUT P6, RZ, R131, 0xff00, RZ, 0xc0, !PT ;  /* 0x0000ff0083ff7812 */ /* 0x000fe200078cc0ff */
[----:B------:R-:W1:Y:S01]  /*25c0*/  LDC.64 R116, c[0x0][0x2f8] ;  /* 0x0000be00ff747b82 */ /* 0x000e620000000a00 */
[----:B------:R-:W-:Y:S02]  /*25d0*/  SEL R103, R188, R103, P1 ;  /* 0x00000067bc677207 */ /* 0x000fe40000800000 */
[----:B------:R-:W-:Y:S02]  /*25e0*/  FSEL R203, R203, RZ, P6 ;  /* 0x000000ffcbcb7208 */ /* 0x000fe40003000000 */
[----:B------:R-:W-:-:S02]  /*25f0*/  LOP3.LUT P6, RZ, R131, 0xff0000, RZ, 0xc0, !PT ;  /* 0x00ff000083ff7812 */ /* 0x000fc400078cc0ff */
[----:B------:R-:W-:Y:S02]  /*2600*/  @P0 PRMT R108, R122, 0x7610, R108 ;  /* 0x000076107a6c0816 */ /* 0x000fe4000000006c */
[----:B------:R-:W-:Y:S02]  /*2610*/  FSEL R115, R204, RZ, P6 ;  /* 0x000000ffcc737208 */ /* 0x000fe40003000000 */
[----:B------:R-:W-:Y:S02]  /*2620*/  LOP3.LUT P6, RZ, R131, 0xff000000, RZ, 0xc0, !PT ;  /* 0xff00000083ff7812 */ /* 0x000fe400078cc0ff */
[----:B------:R-:W-:Y:S02]  /*2630*/  @P0 F2FP.BF16.F32.PACK_AB R193, RZ, R112 ;  /* 0x00000070ffc1023e */ /* 0x000fe400000010ff */
[----:B------:R-:W-:Y:S01]  /*2640*/  FSEL R188, R205, RZ, P6 ;  /* 0x000000ffcdbc7208 */ /* 0x000fe20003000000 */
[----:B0-----:R-:W-:Y:S01]  /*2650*/  @P1 IMAD.WIDE.U32 R118, R136, 0x20, R118 ;  /* 0x0000002088761825 */ /* 0x001fe200078e0076 */
[----:B------:R-:W-:-:S02]  /*2660*/  @P0 PRMT R109, R187, 0x7610, R109 ;  /* 0x00007610bb6d0816 */ /* 0x000fc4000000006d */
[----:B------:R-:W-:Y:S02]  /*2670*/  @P0 PRMT R110, R190, 0x7610, R110 ;  /* 0x00007610be6e0816 */ /* 0x000fe4000000006e */
[----:B------:R-:W-:Y:S02]  /*2680*/  @P0 PRMT R111, R194, 0x7610, R111 ;  /* 0x00007610c26f0816 */ /* 0x000fe4000000006f */
[C---:B------:R-:W-:Y:S01]  /*2690*/  @P0 LEA R122, P6, R136.reuse, UR14, 0x4 ;  /* 0x0000000e887a0c11 */ /* 0x040fe2000f8c20ff */
[----:B-1----:R-:W-:Y:S01]  /*26a0*/  IMAD.WIDE.U32 R116, R136, 0x10, R116 ;  /* 0x0000001088747825 */ /* 0x002fe200078e0074 */
[----:B------:R-:W-:Y:S02]  /*26b0*/  SEL R100, R113, R100, P1 ;  /* 0x0000006471647207 */ /* 0x000fe40000800000 */
[----:B------:R-:W-:Y:S02]  /*26c0*/  SEL R101, R114, R101, P1 ;  /* 0x0000006572657207 */ /* 0x000fe40000800000 */
[----:B------:R-:W-:-:S02]  /*26d0*/  SEL R102, R185, R102, P1 ;  /* 0x00000066b9667207 */ /* 0x000fc40000800000 */
[----:B------:R-:W-:Y:S02]  /*26e0*/  SEL R104, R191, R104, P1 ;  /* 0x00000068bf687207 */ /* 0x000fe40000800000 */
[----:B------:R-:W-:Y:S01]  /*26f0*/  SEL R105, R192, R105, P1 ;  /* 0x00000069c0697207 */ /* 0x000fe20000800000 */
[----:B------:R2:W-:Y:S01]  /*2700*/  @P1 STG.E.128 desc[UR4][R118.64], R100 ;  /* 0x0000006476001986 */ /* 0x0005e2000c101d04 */
[----:B------:R-:W-:Y:S02]  /*2710*/  SEL R106, R195, R106, P1 ;  /* 0x0000006ac36a7207 */ /* 0x000fe40000800000 */
[----:B------:R-:W-:Y:S02]  /*2720*/  SEL R107, R196, R107, P1 ;  /* 0x0000006bc46b7207 */ /* 0x000fe40000800000 */
        /* <DEDUP_REMOVED lines=9> */
[C---:B------:R-:W-:Y:S01]  /*27c0*/  @P0 LEA.HI.X R123, R136.reuse, UR15, RZ, 0x4, P6 ;  /* 0x0000000f887b0c11 */ /* 0x040fe2000b0f24ff */
[----:B------:R-:W-:Y:S01]  /*27d0*/  VIADD R136, R136, 0x20 ;  /* 0x0000002088887836 */ /* 0x000fe20000000000 */
[----:B------:R-:W-:-:S05]  /*27e0*/  @P0 PRMT R111, R111, 0x5410, R197 ;  /* 0x000054106f6f0816 */ /* 0x000fca00000000c5 */
[----:B------:R2:W-:Y:S02]  /*27f0*/  @P0 STG.E.128 desc[UR4][R122.64], R108 ;  /* 0x0000006c7a000986 */ /* 0x0005e4000c101d04 */
.L_x_1554:
[----:B------:R-:W-:Y:S05]  /*2800*/  BSYNC B1 ;  /* 0x0000000000017941 */ /* 0x000fea0003800000 */
.L_x_1553:
[----:B------:R-:W-:Y:S04]  /*2810*/  BSSY B1, `(.L_x_1555) ;  /* 0x0000079000017945 */ /* 0x000fe80003800000 */
[----:B------:R-:W-:Y:S05]  /*2820*/  @!P4 BRA `(.L_x_1556) ;  /* 0x0000000400dcc947 */ /* 0x000fea0003800000 */
[----:B-12---:R-:W-:Y:S02]  /*2830*/  FSEL R122, R120, RZ, !P5 ;  /* 0x000000ff787a7208 */ /* 0x006fe40006800000 */
[----:B------:R-:W-:Y:S02]  /*2840*/  ISETP.NE.U32.AND P6, PT, RZ, UR8, PT ;  /* 0x00000008ff007c0c */ /* 0x000fe4000bfc5070 */
[----:B------:R-:W-:Y:S01]  /*2850*/  ISETP.NE.U32.AND P0, PT, RZ, UR14, PT ;  /* 0x0000000eff007c0c */ /* 0x000fe2000bf05070 */
[-CC-:B------:R-:W-:Y:S01]  /*2860*/  FFMA.FTZ R113, R155, R121.reuse, R122.reuse ;  /* 0x000000799b717223 */ /* 0x180fe2000001007a */
[----:B------:R-:W-:Y:S01]  /*2870*/  ISETP.NE.AND.EX P6, PT, RZ, UR9, PT, P6 ;  /* 0x00000009ff007c0c */ /* 0x000fe2000bfc5360 */
[-CC-:B------:R-:W-:Y:S01]  /*2880*/  FFMA.FTZ R112, R162, R121.reuse, R122.reuse ;  /* 0x00000079a2707223 */ /* 0x180fe2000001007a */
[----:B------:R-:W-:Y:S01]  /*2890*/  ISETP.NE.AND.EX P0, PT, RZ, UR15, PT, P0 ;  /* 0x0000000fff007c0c */ /* 0x000fe2000bf05300 */
[----:B------:R-:W-:Y:S01]  /*28a0*/  FADD.FTZ R113, R156, -R113 ;  /* 0x800000719c717221 */ /* 0x000fe20000010000 */
[----:B------:R-:W-:Y:S01]  /*28b0*/  FFMA.FTZ R117, R157, R121, R122 ;  /* 0x000000799d757223 */ /* 0x000fe2000001007a */
[----:B------:R-:W-:Y:S01]  /*28c0*/  FADD.FTZ R115, R161, -R112 ;  /* 0x80000070a1737221 */ /* 0x000fe20000010000 */
[----:B------:R-:W-:Y:S01]  /*28d0*/  MOV R112, R134 ;  /* 0x0000008600707202 */ /* 0x000fe20000000f00 */
[----:B-----5:R-:W-:Y:S01]  /*28e0*/  FMUL.FTZ R113, R138, R113 ;  /* 0x000000718a717220 */ /* 0x020fe20000410000 */
[----:B------:R-:W-:Y:S01]  /*28f0*/  FADD.FTZ R117, R158, -R117 ;  /* 0x800000759e757221 */ /* 0x000fe20000010000 */
[----:B------:R-:W-:Y:S01]  /*2900*/  FMUL.FTZ R114, R138, R115 ;  /* 0x000000738a727220 */ /* 0x000fe20000410000 */
[----:B------:R-:W-:Y:S01]  /*2910*/  LOP3.LUT P1, RZ, R112, 0xff, RZ, 0xc0, !PT ;  /* 0x000000ff70ff7812 */ /* 0x000fe2000782c0ff */
[----:B------:R-:W-:Y:S01]  /*2920*/  FFMA.FTZ R116, R164, R121, R122 ;  /* 0x00000079a4747223 */ /* 0x000fe2000001007a */
[----:B------:R-:W-:Y:S01]  /*2930*/  FMUL.FTZ R123, R138, R117 ;  /* 0x000000758a7b7220 */ /* 0x000fe20000410000 */
[----:B------:R-:W-:Y:S01]  /*2940*/  @P6 FADD.FTZ R113, R92, R113 ;  /* 0x000000715c716221 */ /* 0x000fe20000010000 */
[----:B------:R-:W-:Y:S01]  /*2950*/  @P6 FADD.FTZ R114, R93, R114 ;  /* 0x000000725d726221 */ /* 0x000fe20000010000 */
[----:B------:R-:W-:Y:S01]  /*2960*/  @P0 MOV R112, R132 ;  /* 0x0000008400700202 */ /* 0x000fe20000000f00 */
[----:B------:R-:W-:Y:S01]  /*2970*/  @P6 FADD.FTZ R123, R94, R123 ;  /* 0x0000007b5e7b6221 */ /* 0x000fe20000010000 */
[----:B------:R-:W-:Y:S01]  /*2980*/  FMUL.FTZ R115, R113, UR18 ;  /* 0x0000001271737c20 */ /* 0x000fe20008410000 */
[----:B0-----:R-:W-:Y:S01]  /*2990*/  FMUL.FTZ R118, R114, UR18 ;  /* 0x0000001272767c20 */ /* 0x001fe20008410000 */
[----:B------:R-:W-:Y:S01]  /*29a0*/  FADD.FTZ R117, R163, -R116 ;  /* 0x80000074a3757221 */ /* 0x000fe20000010000 */
[----:B------:R-:W-:Y:S01]  /*29b0*/  FMUL.FTZ R116, R123, UR18 ;  /* 0x000000127b747c20 */ /* 0x000fe20008410000 */
[----:B------:R-:W-:Y:S01]  /*29c0*/  FFMA.FTZ R119, R159, R121, R122 ;  /* 0x000000799f777223 */ /* 0x000fe2000001007a */
[----:B------:R-:W-:Y:S01]  /*29d0*/  FSEL R195, R115, RZ, P1 ;  /* 0x000000ff73c37208 */ /* 0x000fe20000800000 */
[----:B------:R-:W-:Y:S01]  /*29e0*/  FMUL.FTZ R188, R138, R117 ;  /* 0x000000758abc7220 */ /* 0x000fe20000410000 */
[----:B------:R-:W-:Y:S01]  /*29f0*/  @P0 LOP3.LUT P1, RZ, R112, 0xff, RZ, 0xc0, !PT ;  /* 0x000000ff70ff0812 */ /* 0x000fe2000782c0ff */
[----:B------:R-:W-:-:S02]  /*2a00*/  FADD.FTZ R119, R160, -R119 ;  /* 0x80000077a0777221 */ /* 0x000fc40000010000 */
[----:B------:R-:W-:Y:S01]  /*2a10*/  @P6 FADD.FTZ R188, R95, R188 ;  /* 0x000000bc5fbc6221 */ /* 0x000fe20000010000 */
[----:B------:R-:W-:Y:S01]  /*2a20*/  @P0 FSEL R112, R115, RZ, P1 ;  /* 0x000000ff73700208 */ /* 0x000fe20000800000 */
[----:B------:R-:W-:Y:S01]  /*2a30*/  FMUL.FTZ R185, R138, R119 ;  /* 0x000000778ab97220 */ /* 0x000fe20000410000 */
[----:B------:R-:W-:Y:S01]  /*2a40*/  LOP3.LUT P1, RZ, R134, 0xff00, RZ, 0xc0, !PT ;  /* 0x0000ff0086ff7812 */ /* 0x000fe2000782c0ff */
[----:B------:R-:W-:Y:S01]  /*2a50*/  FMUL.FTZ R120, R188, UR18 ;  /* 0x00000012bc787c20 */ /* 0x000fe20008410000 */
[----:B------:R-:W-:Y:S01]  /*2a60*/  FFMA.FTZ R119, R165, R121, R122 ;  /* 0x00000079a5777223 */ /* 0x000fe2000001007a */
[----:B------:R-:W-:Y:S01]  /*2a70*/  @P6 FADD.FTZ R185, R96, R185 ;  /* 0x000000b960b96221 */ /* 0x000fe20000010000 */
[----:B------:R-:W-:Y:S02]  /*2a80*/  FSEL R196, R118, RZ, P1 ;  /* 0x000000ff76c47208 */ /* 0x000fe40000800000 */
[----:B------:R-:W-:Y:S01]  /*2a90*/  @P0 LOP3.LUT P1, RZ, R132, 0xff00, RZ, 0xc0, !PT ;  /* 0x0000ff0084ff0812 */ /* 0x000fe2000782c0ff */
[----:B------:R-:W-:Y:S01]  /*2aa0*/  FMUL.FTZ R199, R185, UR18 ;  /* 0x00000012b9c77c20 */ /* 0x000fe20008410000 */
[----:B------:R-:W-:-:S02]  /*2ab0*/  FADD.FTZ R119, R168, -R119 ;  /* 0x80000077a8777221 */ /* 0x000fc40000010000 */
        /* <DEDUP_REMOVED lines=23> */
[----:B------:R-:W-:Y:S02]  /*2c30*/  @P0 LOP3.LUT P1, RZ, R133, 0xff, RZ, 0xc0, !PT ;  /* 0x000000ff85ff0812 */ /* 0x000fe4000782c0ff */
        /* <DEDUP_REMOVED lines=16> */
[----:B------:R-:W-:Y:S02]  /*2d40*/  SEL R101, R114, R101, P1 ;  /* 0x0000006572657207 */ /* 0x000fe40000800000 */
[----:B------:R-:W-:Y:S02]  /*2d50*/  FSEL R199, R199, RZ, P6 ;  /* 0x000000ffc7c77208 */ /* 0x000fe40003000000 */
[C---:B------:R-:W-:Y:S01]  /*2d60*/  LOP3.LUT P6, RZ, R135.reuse, 0xff00, RZ, 0xc0, !PT ;  /* 0x0000ff0087ff7812 */ /* 0x040fe200078cc0ff */
[----:B------:R-:W1:Y:S01]  /*2d70*/  LDC.64 R116, c[0x0][0x2f8] ;  /* 0x0000be00ff747b82 */ /* 0x000e620000000a00 */
[----:B------:R-:W-:Y:S02]  /*2d80*/  @P0 F2FP.BF16.F32.PACK_AB R192, RZ, R115 ;  /* 0x00000073ffc0023e */ /* 0x000fe400000010ff */
        /* <DEDUP_REMOVED lines=30> */
[----:B------:R-:W-:Y:S02]  /*2f70*/  @P0 LEA.HI.X R121, R136, UR15, RZ, 0x4, P6 ;  /* 0x0000000f88790c11 */ /* 0x000fe4000b0f24ff */
[----:B------:R-:W-:-:S05]  /*2f80*/  @P0 PRMT R111, R111, 0x5410, R193 ;  /* 0x000054106f6f0816 */ /* 0x000fca00000000c1 */
[----:B------:R3:W-:Y:S02]  /*2f90*/  @P0 STG.E.128 desc[UR4][R120.64], R108 ;  /* 0x0000006c78000986 */ /* 0x0007e4000c101d04 */
.L_x_1556:
[----:B------:R-:W-:Y:S05]  /*2fa0*/  BSYNC B1 ;  /* 0x0000000000017941 */ /* 0x000fea0003800000 */
.L_x_1555:
[----:B-123--:R-:W1:Y:S02]  /*2fb0*/  LDC.64 R112, c[0x0][0x210] ;  /* 0x00008400ff707b82 */ /* 0x00ee640000000a00 */
[----:B-1----:R-:W-:-:S05]  /*2fc0*/  IMAD R137, R112, 0x4, R137 ;  /* 0x0000000470897824 */ /* 0x002fca00078e0289 */
[----:B------:R-:W-:-:S13]  /*2fd0*/  ISETP.GE.AND P0, PT, R137, R113, PT ;  /* 0x000000718900720c */ /* 0x000fda0003f06270 */
[----:B------:R-:W-:Y:S05]  /*2fe0*/  @!P0 BRA `(.L_x_1557) ;  /* 0xffffffd4001c8947 */ /* 0x000fea000383ffff */
.L_x_1543:
[----:B------:R-:W-:Y:S05]  /*2ff0*/  BSYNC B0 ;  /* 0x0000000000007941 */ /* 0x000fea0003800000 */
.L_x_1542:
        /* <DEDUP_REMOVED lines=21> */
[----:B-1----:R-:W-:-:S05]  /*3150*/  IADD3 R34, P6, R69, R68, RZ ;  /* 0x0000004445227210 */ /* 0x002fca0007fde0ff */
[----:B------:R-:W-:Y:S01]  /*3160*/  IMAD.X R41, RZ, RZ, RZ, P6 ;  /* 0x000000ffff297224 */ /* 0x000fe200030e06ff */
[----:B--2---:R-:W-:-:S04]  /*3170*/  IADD3 R25, R2, 0x7f, -R68 ;  /* 0x0000007f02197810 */ /* 0x004fc80007ffe844 */
[----:B------:R-:W-:Y:S02]  /*3180*/  SHF.L.U64.HI R41, R34, 0x2, R41 ;  /* 0x0000000222297819 */ /* 0x000fe40000010229 */
        /* <DEDUP_REMOVED lines=55> */
[----:B------:R-:W-:Y:S02]  /*3500*/  @P5 IMAD.MOV.U32 R3, RZ, RZ, R43 ;  /* 0x000000ffff035224 */ /* 0x000fe400078e002b */
        /* <DEDUP_REMOVED lines=34> */
[----:B------:R-:W-:Y:S01]  /*3730*/  @P5 MOV R2, R16 ;  /* 0x0000001000025202 */ /* 0x000fe20000000f00 */
[----:B------:R-:W-:Y:S02]  /*3740*/  FADD.FTZ R12, R25, R12 ;  /* 0x0000000c190c7221 */ /* 0x000fe40000010000 */
[----:B------:R-:W4:Y:S01]  /*3750*/  LDS R37, [R4+0x2a00] ;  /* 0x002a000004257984 */ /* 0x000f220000000800 */
[----:B------:R-:W-:Y:S01]  /*3760*/  @P5 IADD3 R16, P6, R16, 0x200, RZ ;  /* 0x0000020010105810 */ /* 0x000fe20007fde0ff */
[----:B------:R-:W-:Y:S02]  /*3770*/  FADD.FTZ R10, RZ, R10 ;  /* 0x0000000aff0a7221 */ /* 0x000fe40000010000 */
[----:B------:R-:W4:Y:S02]  /*3780*/  LDS R23, [R4+0x1400] ;  /* 0x0014000004177984 */ /* 0x000f240000000800 */
[----:B------:R-:W-:-:S02]  /*3790*/  @P5 IMAD.X R43, RZ, RZ, R43, P6 ;  /* 0x000000ffff2b5224 */ /* 0x000fc400030e062b */
[----:B------:R-:W-:Y:S01]  /*37a0*/  FADD.FTZ R10, R10, R15 ;  /* 0x0000000f0a0a7221 */ /* 0x000fe20000010000 */
        /* <DEDUP_REMOVED lines=10> */
[----:B---3--:R-:W-:Y:S02]  /*3850*/  @P5 MOV R2, R14 ;  /* 0x0000000e00025202 */ /* 0x008fe40000000f00 */
[----:B------:R-:W2:Y:S01]  /*3860*/  LDS R15, [R4+0x2200] ;  /* 0x00220000040f7984 */ /* 0x000ea20000000800 */
[-C--:B------:R-:W-:Y:S02]  /*3870*/  @P5 MOV R3, R41.reuse ;  /* 0x0000002900035202 */ /* 0x080fe40000000f00 */
[----:B------:R-:W-:Y:S01]  /*3880*/  @P5 IADD3 R14, P6, R14, 0x200, RZ ;  /* 0x000002000e0e5810 */ /* 0x000fe20007fde0ff */
[----:B------:R-:W3:Y:S01]  /*3890*/  LDS R29, [R4+0x2e00] ;  /* 0x002e0000041d7984 */ /* 0x000ee20000000800 */
[----:B------:R-:W-:Y:S02]  /*38a0*/  FADD.FTZ R6, R6, R27 ;  /* 0x0000001b06067221 */ /* 0x000fe40000010000 */
[----:B------:R-:W-:Y:S01]  /*38b0*/  @P5 IADD3.X R41, RZ, R41, RZ, P6, !PT ;  /* 0x00000029ff295210 */ /* 0x000fe200037fe4ff */
[----:B------:R0:W-:Y:S01]  /*38c0*/  @P5 STG.E desc[UR4][R2.64], R11 ;  /* 0x0000000b02005986 */ /* 0x0001e2000c101904 */
[----:B----4-:R-:W-:Y:S01]  /*38d0*/  FADD.FTZ R0, RZ, R0 ;  /* 0x00000000ff007221 */ /* 0x010fe20000010000 */
[----:B------:R-:W-:-:S03]  /*38e0*/  FADD.FTZ R37, R6, R37 ;  /* 0x0000002506257221 */ /* 0x000fc60000010000 */
[----:B------:R-:W-:-:S04]  /*38f0*/  FADD.FTZ R0, R0, R23 ;  /* 0x0000001700007221 */ /* 0x000fc80000010000 */
        /* <DEDUP_REMOVED lines=8> */
[----:B-1----:R-:W-:Y:S01]  /*3980*/  FADD.FTZ R8, R7, R8 ;  /* 0x0000000807087221 */ /* 0x002fe20000010000 */
[----:B0-----:R-:W-:Y:S01]  /*3990*/  @P4 IMAD.MOV.U32 R2, RZ, RZ, R14 ;  /* 0x000000ffff024224 */ /* 0x001fe200078e000e */
[-C--:B------:R-:W-:Y:S02]  /*39a0*/  @P4 MOV R3, R41.reuse ;  /* 0x0000002900034202 */ /* 0x080fe40000000f00 */
[----:B--2---:R-:W-:Y:S01]  /*39b0*/  FADD.FTZ R8, R8, R15 ;  /* 0x0000000f08087221 */ /* 0x004fe20000010000 */
[----:B------:R-:W-:Y:S02]  /*39c0*/  @P4 IADD3 R14, P6, R14, 0x200, RZ ;  /* 0x000002000e0e4810 */ /* 0x000fe40007fde0ff */
[----:B------:R0:W-:Y:S02]  /*39d0*/  @P4 STG.E desc[UR4][R2.64], R5 ;  /* 0x0000000502004986 */ /* 0x0001e4000c101904 */
[----:B------:R-:W-:Y:S01]  /*39e0*/  @P4 IADD3.X R41, RZ, R41, RZ, P6, !PT ;  /* 0x00000029ff294210 */ /* 0x000fe200037fe4ff */
[----:B---3--:R-:W-:Y:S01]  /*39f0*/  FADD.FTZ R29, R8, R29 ;  /* 0x0000001d081d7221 */ /* 0x008fe20000010000 */
[----:B0-----:R-:W-:Y:S01]  /*3a00*/  @P3 IMAD.MOV.U32 R2, RZ, RZ, R16 ;  /* 0x000000ffff023224 */ /* 0x001fe200078e0010 */
[----:B------:R-:W-:-:S02]  /*3a10*/  @P3 MOV R3, R43 ;  /* 0x0000002b00033202 */ /* 0x000fc40000000f00 */
[----:B------:R-:W-:-:S03]  /*3a20*/  @P3 IADD3 R16, P4, R16, 0x200, RZ ;  /* 0x0000020010103810 */ /* 0x000fc60007f9e0ff */
[----:B------:R0:W-:Y:S02]  /*3a30*/  @P3 STG.E desc[UR4][R2.64], R35 ;  /* 0x0000002302003986 */ /* 0x0001e4000c101904 */
[----:B------:R-:W-:Y:S01]  /*3a40*/  @P3 IMAD.X R43, RZ, RZ, R43, P4 ;  /* 0x000000ffff2b3224 */ /* 0x000fe200020e062b */
[----:B0-----:R-:W-:Y:S02]  /*3a50*/  @P3 MOV R2, R14 ;  /* 0x0000000e00023202 */ /* 0x001fe40000000f00 */
[----:B------:R-:W-:Y:S02]  /*3a60*/  @P3 MOV R3, R41 ;  /* 0x0000002900033202 */ /* 0x000fe40000000f00 */
[----:B------:R-:W-:-:S03]  /*3a70*/  @P3 IADD3 R14, P5, R14, 0x200, RZ ;  /* 0x000002000e0e3810 */ /* 0x000fc60007fbe0ff */
[----:B------:R0:W-:Y:S01]  /*3a80*/  @P3 STG.E desc[UR4][R2.64], R19 ;  /* 0x0000001302003986 */ /* 0x0001e2000c101904 */
[----:B------:R-:W-:Y:S01]  /*3a90*/  @P3 IADD3.X R41, RZ, R41, RZ, P5, !PT ;  /* 0x00000029ff293210 */ /* 0x000fe20002ffe4ff */
[----:B------:R-:W-:Y:S01]  /*3aa0*/  @P2 IMAD.MOV.U32 R4, RZ, RZ, R14 ;  /* 0x000000ffff042224 */ /* 0x000fe200078e000e */
[----:B------:R-:W-:Y:S02]  /*3ab0*/  @P2 IADD3 R14, P4, R14, 0x200, RZ ;  /* 0x000002000e0e2810 */ /* 0x000fe40007f9e0ff */
[-C--:B------:R-:W-:Y:S02]  /*3ac0*/  @P2 MOV R5, R41.reuse ;  /* 0x0000002900052202 */ /* 0x080fe40000000f00 */
[----:B------:R-:W-:Y:S02]  /*3ad0*/  @P2 IADD3.X R41, RZ, R41, RZ, P4, !PT ;  /* 0x00000029ff292210 */ /* 0x000fe400027fe4ff */
[----:B------:R-:W-:Y:S02]  /*3ae0*/  @P1 MOV R6, R14 ;  /* 0x0000000e00061202 */ /* 0x000fe40000000f00 */
[----:B------:R-:W-:-:S02]  /*3af0*/  @P1 MOV R7, R41 ;  /* 0x0000002900071202 */ /* 0x000fc40000000f00 */
[----:B0-----:R-:W-:Y:S02]  /*3b00*/  @P2 MOV R2, R16 ;  /* 0x0000001000022202 */ /* 0x001fe40000000f00 */
[-C--:B------:R-:W-:Y:S02]  /*3b10*/  @P2 MOV R3, R43.reuse ;  /* 0x0000002b00032202 */ /* 0x080fe40000000f00 */
[----:B------:R-:W-:Y:S02]  /*3b20*/  @P2 IADD3 R16, P3, R16, 0x200, RZ ;  /* 0x0000020010102810 */ /* 0x000fe40007f7e0ff */
[----:B------:R-:W-:Y:S01]  /*3b30*/  @P1 IADD3 R14, P4, R14, 0x200, RZ ;  /* 0x000002000e0e1810 */ /* 0x000fe20007f9e0ff */
[----:B------:R0:W-:Y:S01]  /*3b40*/  @P2 STG.E desc[UR4][R2.64], R37 ;  /* 0x0000002502002986 */ /* 0x0001e2000c101904 */
[----:B------:R-:W-:Y:S02]  /*3b50*/  @P2 IADD3.X R43, RZ, R43, RZ, P3, !PT ;  /* 0x0000002bff2b2210 */ /* 0x000fe40001ffe4ff */
[----:B------:R-:W-:Y:S01]  /*3b60*/  @P1 IADD3.X R41, RZ, R41, RZ, P4, !PT ;  /* 0x00000029ff291210 */ /* 0x000fe200027fe4ff */
        /* <DEDUP_REMOVED lines=15> */
.L_x_1550:
[----:B------:R-:W-:Y:S01]  /*3c60*/  HFMA2.MMA R122, -RZ, RZ, 0, 5.9604644775390625e-08 ;  /* 0x00000001ff7a7435 */ /* 0x000fe200000001ff */
[----:B------:R-:W-:Y:S01]  /*3c70*/  BSSY B1, `(.L_x_1558) ;  /* 0x0000007000017945 */ /* 0x000fe20003800000 */
[----:B------:R-:W-:Y:S01]  /*3c80*/  MOV R123, R189 ;  /* 0x000000bd007b7202 */ /* 0x000fe20000000f00 */
[----:B------:R-:W-:Y:S01]  /*3c90*/  IMAD.MOV.U32 R185, RZ, RZ, 0x1f ;  /* 0x0000001fffb97424 */ /* 0x000fe200078e00ff */
[----:B------:R-:W-:-:S07]  /*3ca0*/  MOV R120, 0xffffffff ;  /* 0xffffffff00787802 */ /* 0x000fce0000000f00 */
[----:B-----5:R-:W-:Y:S05]  /*3cb0*/  WARPSYNC.COLLECTIVE R120, `(.L_x_1559) ;  /* 0x0000000078087348 */ /* 0x020fea0003c00000 */
[----:B------:R0:W1:Y:S02]  /*3cc0*/  SHFL.BFLY P0, R121, R123, R122, R185 ;  /* 0x0c00007a7b797389 */ /* 0x00006400000000b9 */
[----:B01---5:R-:W-:Y:S01]  /*3cd0*/  ENDCOLLECTIVE ;  /* 0x000000000000791b */ /* 0x023fe20003800000 */
.L_x_1559:
[----:B------:R-:W-:Y:S05]  /*3ce0*/  BSYNC B1 ;  /* 0x0000000000017941 */ /* 0x000fea0003800000 */
.L_x_1558:
        /* <DEDUP_REMOVED lines=8> */
.L_x_1560:
[----:B------:R-:W-:Y:S01]  /*3d70*/  FADD.FTZ R112, R112, R189 ;  /* 0x000000bd70707221 */ /* 0x000fe20000010000 */
[----:B------:R-:W-:-:S03]  /*3d80*/  HFMA2.MMA R122, -RZ, RZ, 0, 1.1920928955078125e-07 ;  /* 0x00000002ff7a7435 */ /* 0x000fc600000001ff */
[----:B------:R-:W-:Y:S01]  /*3d90*/  IMAD.MOV.U32 R123, RZ, RZ, R112 ;  /* 0x000000ffff7b7224 */ /* 0x000fe200078e0070 */
[----:B------:R-:W-:-:S07]  /*3da0*/  MOV R113, R121 ;  /* 0x0000007900717202 */ /* 0x000fce0000000f00 */
[----:B------:R-:W-:Y:S05]  /*3db0*/  WARPSYNC.COLLECTIVE R120, `(.L_x_1561) ;  /* 0x0000000078087348 */ /* 0x000fea0003c00000 */
[----:B------:R0:W1:Y:S02]  /*3dc0*/  SHFL.BFLY P0, R121, R123, R122, R185 ;  /* 0x0c00007a7b797389 */ /* 0x00006400000000b9 */
[----:B01----:R-:W-:Y:S01]  /*3dd0*/  ENDCOLLECTIVE ;  /* 0x000000000000791b */ /* 0x003fe20003800000 */
.L_x_1561:
[----:B------:R-:W-:-:S05]  /*3de0*/  FADD.FTZ R113, R113, R188 ;  /* 0x000000bc71717221 */ /* 0x000fca0000010000 */
[----:B------:R-:W-:Y:S02]  /*3df0*/  MOV R123, R113 ;  /* 0x00000071007b7202 */ /* 0x000fe40000000f00 */
[----:B------:R-:W-:-:S07]  /*3e00*/  MOV R115, R121 ;  /* 0x0000007900737202 */ /* 0x000fce0000000f00 */
[----:B------:R-:W-:Y:S05]  /*3e10*/  WARPSYNC.COLLECTIVE R120, `(.L_x_1562) ;  /* 0x0000000078087348 */ /* 0x000fea0003c00000 */
[----:B------:R0:W1:Y:S02]  /*3e20*/  SHFL.BFLY P0, R121, R123, R122, R185 ;  /* 0x0c00007a7b797389 */ /* 0x00006400000000b9 */
[----:B01----:R-:W-:Y:S01]  /*3e30*/  ENDCOLLECTIVE ;  /* 0x000000000000791b */ /* 0x003fe20003800000 */
.L_x_1562:
[----:B------:R-:W-:Y:S01]  /*3e40*/  FADD.FTZ R115, R112, R115 ;  /* 0x0000007370737221 */ /* 0x000fe20000010000 */
[----:B------:R-:W-:-:S04]  /*3e50*/  HFMA2.MMA R122, -RZ, RZ, 0, 2.384185791015625e-07 ;  /* 0x00000004ff7a7435 */ /* 0x000fc800000001ff */
[----:B------:R-:W-:Y:S01]  /*3e60*/  MOV R123, R115 ;  /* 0x00000073007b7202 */ /* 0x000fe20000000f00 */
[----:B------:R-:W-:-:S07]  /*3e70*/  IMAD.MOV.U32 R114, RZ, RZ, R121 ;  /* 0x000000ffff727224 */ /* 0x000fce00078e0079 */
[----:B------:R-:W-:Y:S05]  /*3e80*/  WARPSYNC.COLLECTIVE R120, `(.L_x_1563) ;  /* 0x0000000078087348 */ /* 0x000fea0003c00000 */
[----:B------:R0:W1:Y:S02]  /*3e90*/  SHFL.BFLY P0, R121, R123, R122, R185 ;  /* 0x0c00007a7b797389 */ /* 0x00006400000000b9 */
[----:B01----:R-:W-:Y:S01]  /*3ea0*/  ENDCOLLECTIVE ;  /* 0x000000000000791b */ /* 0x003fe20003800000 */
.L_x_1563:
[----:B------:R-:W-:-:S04]  /*3eb0*/  FADD.FTZ R114, R113, R114 ;  /* 0x0000007271727221 */ /* 0x000fc80000010000 */
[----:B------:R-:W-:Y:S01]  /*3ec0*/  IMAD.MOV.U32 R123, RZ, RZ, R114 ;  /* 0x000000ffff7b7224 */ /* 0x000fe200078e0072 */
[----:B------:R-:W-:-:S07]  /*3ed0*/  MOV R116, R121 ;  /* 0x0000007900747202 */ /* 0x000fce0000000f00 */
[----:B------:R-:W-:Y:S05]  /*3ee0*/  WARPSYNC.COLLECTIVE R120, `(.L_x_1564) ;  /* 0x0000000078087348 */ /* 0x000fea0003c00000 */
[----:B------:R0:W1:Y:S02]  /*3ef0*/  SHFL.BFLY P0, R121, R123, R122, R185 ;  /* 0x0c00007a7b797389 */ /* 0x00006400000000b9 */
[----:B01----:R-:W-:Y:S01]  /*3f00*/  ENDCOLLECTIVE ;  /* 0x000000000000791b */ /* 0x003fe20003800000 */
.L_x_1564:
[----:B------:R-:W-:Y:S01]  /*3f10*/  FADD.FTZ R116, R115, R116 ;  /* 0x0000007473747221 */ /* 0x000fe20000010000 */
[----:B------:R-:W-:-:S04]  /*3f20*/  HFMA2.MMA R122, -RZ, RZ, 0, 4.76837158203125e-07 ;  /* 0x00000008ff7a7435 */ /* 0x000fc800000001ff */
[----:B------:R-:W-:Y:S02]  /*3f30*/  MOV R123, R116 ;  /* 0x00000074007b7202 */ /* 0x000fe40000000f00 */
[----:B------:R-:W-:-:S07]  /*3f40*/  MOV R117, R121 ;  /* 0x0000007900757202 */ /* 0x000fce0000000f00 */
[----:B------:R-:W-:Y:S05]  /*3f50*/  WARPSYNC.COLLECTIVE R120, `(.L_x_1565) ;  /* 0x0000000078087348 */ /* 0x000fea0003c00000 */
[----:B------:R0:W1:Y:S02]  /*3f60*/  SHFL.BFLY P0, R121, R123, R122, R185 ;  /* 0x0c00007a7b797389 */ /* 0x00006400000000b9 */
[----:B01----:R-:W-:Y:S01]  /*3f70*/  ENDCOLLECTIVE ;  /* 0x000000000000791b */ /* 0x003fe20003800000 */
.L_x_1565:
[----:B------:R-:W-:-:S05]  /*3f80*/  FADD.FTZ R117, R114, R117 ;  /* 0x0000007572757221 */ /* 0x000fca0000010000 */
[----:B------:R-:W-:Y:S01]  /*3f90*/  MOV R123, R117 ;  /* 0x00000075007b7202 */ /* 0x000fe20000000f00 */
[----:B------:R-:W-:-:S07]  /*3fa0*/  IMAD.MOV.U32 R119, RZ, RZ, R121 ;  /* 0x000000ffff777224 */ /* 0x000fce00078e0079 */
[----:B------:R-:W-:Y:S05]  /*3fb0*/  WARPSYNC.COLLECTIVE R120, `(.L_x_1566) ;  /* 0x0000000078087348 */ /* 0x000fea0003c00000 */
[----:B------:R0:W1:Y:S02]  /*3fc0*/  SHFL.BFLY P0, R121, R123, R122, R185 ;  /* 0x0c00007a7b797389 */ /* 0x00006400000000b9 */
[----:B01----:R-:W-:Y:S01]  /*3fd0*/  ENDCOLLECTIVE ;  /* 0x000000000000791b */ /* 0x003fe20003800000 */
.L_x_1566:
[----:B------:R-:W-:-:S05]  /*3fe0*/  FADD.FTZ R119, R116, R119 ;  /* 0x0000007774777221 */ /* 0x000fca0000010000 */
[----:B------:R-:W-:Y:S01]  /*3ff0*/  MOV R123, R119 ;  /* 0x00000077007b7202 */ /* 0x000fe20000000f00 */
[----:B------:R-:W-:Y:S01]  /*4000*/  IMAD.MOV.U32 R122, RZ, RZ, 0x10 ;  /* 0x00000010ff7a7424 */ /* 0x000fe200078e00ff */
[----:B------:R-:W-:-:S07]  /*4010*/  MOV R118, R121 ;  /* 0x0000007900767202 */ /* 0x000fce0000000f00 */
[----:B------:R-:W-:Y:S05]  /*4020*/  WARPSYNC.COLLECTIVE R120, `(.L_x_1567) ;  /* 0x0000000078087348 */ /* 0x000fea0003c00000 */
[----:B------:R0:W1:Y:S02]  /*4030*/  SHFL.BFLY P0, R121, R123, R122, R185 ;  /* 0x0c00007a7b797389 */ /* 0x00006400000000b9 */
[----:B01----:R-:W-:Y:S01]  /*4040*/  ENDCOLLECTIVE ;  /* 0x000000000000791b */ /* 0x003fe20003800000 */
.L_x_1567:
[----:B------:R-:W-:-:S05]  /*4050*/  FADD.FTZ R118, R117, R118 ;  /* 0x0000007675767221 */ /* 0x000fca0000010000 */
[----:B------:R-:W-:Y:S02]  /*4060*/  MOV R123, R118 ;  /* 0x00000076007b7202 */ /* 0x000fe40000000f00 */
[----:B------:R-:W-:-:S07]  /*4070*/  MOV R112, R121 ;  /* 0x0000007900707202 */ /* 0x000fce0000000f00 */
[----:B------:R-:W-:Y:S05]  /*4080*/  WARPSYNC.COLLECTIVE R120, `(.L_x_1568) ;  /* 0x0000000078087348 */ /* 0x000fea0003c00000 */
[----:B------:R0:W1:Y:S02]  /*4090*/  SHFL.BFLY P0, R121, R123, R122, R185 ;  /* 0x0c00007a7b797389 */ /* 0x00006400000000b9 */
[----:B01----:R-:W-:Y:S01]  /*40a0*/  ENDCOLLECTIVE ;  /* 0x000000000000791b */ /* 0x003fe20003800000 */
.L_x_1568:
[----:B------:R-:W-:Y:S01]  /*40b0*/  MOV R113, R121 ;  /* 0x0000007900717202 */ /* 0x000fe20000000f00 */
[----:B------:R-:W-:Y:S06]  /*40c0*/  BRA `(.L_x_1569) ;  /* 0xffffffd400e87947 */ /* 0x000fec000383ffff */
.L_x_1570:
        /* <DEDUP_REMOVED lines=11> */
.L_x_3486:


//--------------------- .text._ZN10layer_norm22ln_bwd_finalize_kernelINS_22Kernel_traits_finalizeILj768Ef13__nv_bfloat16fS2_fjLb0ELj1024ELj4ENS_18Kernel_traits_baseILj768EfS2_fS2_fjLj1024EEEEELb0ELb1EEEvNS_9BwdParamsE --------------------------
	.section	.text._ZN10layer_norm22ln_bwd_finalize_kernelINS_22Kernel_traits_finalizeILj768Ef13__nv_bfloat16fS2_fjLb0ELj1024ELj4ENS_18Kernel_traits_baseILj768EfS2_fS2_fjLj1024EEEEELb0ELb1EEEvNS_9BwdParamsE,"ax",@progbits
	.align	128
        .global         _ZN10layer_norm22ln_bwd_finalize_kernelINS_22Kernel_traits_finalizeILj768Ef13__nv_bfloat16fS2_fjLb0ELj1024ELj4ENS_18Kernel_traits_baseILj768EfS2_fS2_fjLj1024EEEEELb0ELb1EEEvNS_9BwdParamsE
        .type           _ZN10layer_norm22ln_bwd_finalize_kernelINS_22Kernel_traits_finalizeILj768Ef13__nv_bfloat16fS2_fjLb0ELj1024ELj4ENS_18Kernel_traits_baseILj768EfS2_fS2_fjLj1024EEEEELb0ELb1EEEvNS_9BwdParamsE,@function
        .size           _ZN10layer_norm22ln_bwd_finalize_kernelINS_22Kernel_traits_finalizeILj768Ef13__nv_bfloat16fS2_fjLb0ELj1024ELj4ENS_18Kernel_traits_baseILj768EfS2_fS2_fjLj1024EEEEELb0ELb1EEEvNS_9BwdParamsE,(.L_x_3487 - _ZN10layer_norm22ln_bwd_finalize_kernelINS_22Kernel_traits_finalizeILj768Ef13__nv_bfloat16fS2_fjLb0ELj1024ELj4ENS_18Kernel_traits_baseILj768EfS2_fS2_fjLj1024EEEEELb0ELb1EEEvNS_9BwdParamsE)
        .other          _ZN10layer_norm22ln_bwd_finalize_kernelINS_22Kernel_traits_finalizeILj768Ef13__nv_bfloat16fS2_fjLb0ELj1024ELj4ENS_18Kernel_traits_baseILj768EfS2_fS2_fjLj1024EEEEELb0ELb1EEEvNS_9BwdParamsE,@"STO_CUDA_ENTRY STV_DEFAULT"
_ZN10layer_norm22ln_bwd_finalize_kernelINS_22Kernel_traits_finalizeILj768Ef13__nv_bfloat16fS2_fjLb0ELj1024ELj4ENS_18Kernel_traits_baseILj768EfS2_fS2_fjLj1024EEEEELb0ELb1EEEvNS_9BwdParamsE:
.text._ZN10layer_norm22ln_bwd_finalize_kernelINS_22Kernel_traits_finalizeILj768Ef13__nv_bfloat16fS2_fjLb0ELj1024ELj4ENS_18Kernel_traits_baseILj768EfS2_fS2_fjLj1024EEEEELb0ELb1EEEvNS_9BwdParamsE:
        /* <DEDUP_REMOVED lines=26> */
.L_x_1580:
        /* <DEDUP_REMOVED lines=31> */
.L_x_1575:
        /* <DEDUP_REMOVED lines=34> */
.L_x_1574:
[----:B------:R-:W-:Y:S05]  /*05b0*/  BSYNC B1 ;  /* 0x0000000000017941 */ /* 0x000fea0003800000 */
.L_x_1573:
        /* <DEDUP_REMOVED lines=25> */
.L_x_1577:
[----:B------:R-:W-:Y:S05]  /*0750*/  BSYNC B1 ;  /* 0x0000000000017941 */ /* 0x000fea0003800000 */
.L_x_1576:
        /* <DEDUP_REMOVED lines=12> */
.L_x_1572:
[----:B------:R-:W-:Y:S05]  /*0820*/  BSYNC B0 ;  /* 0x0000000000007941 */ /* 0x000fea0003800000 */
.L_x_1571:
        /* <DEDUP_REMOVED lines=29> */
.L_x_1591:
[----:B------:R-:W-:Y:S01]  /*0a00*/  @!P1 SHF.R.U32.HI R12, RZ, 0x3, R0 ;  /* 0x00000003ff0c9819 */ /* 0x000fe20000011600 */
[----:B----4-:R-:W-:Y:S01]  /*0a10*/  FADD.FTZ R14, R9, R14 ;  /* 0x0000000e090e7221 */ /* 0x010fe20000010000 */
[----:B---3--:R-:W-:Y:S02]  /*0a20*/  FADD.FTZ R11, R10, R11 ;  /* 0x0000000b0a0b7221 */ /* 0x008fe40000010000 */
[----:B------:R-:W-:-:S05]  /*0a30*/  @!P1 LOP3.LUT R12, R12, 0x1ffffffc, RZ, 0xc0, !PT ;  /* 0x1ffffffc0c0c9812 */ /* 0x000fca00078ec0ff */
[----:B------:R3:W-:Y:S04]  /*0a40*/  @!P1 STS [R12+UR4+0x2000], R14 ;  /* 0x0020000e0c009988 */ /* 0x0007e80008000804 */
[----:B------:R3:W-:Y:S02]  /*0a50*/  @!P1 STS [R12+UR4+0x2080], R11 ;  /* 0x0020800b0c009988 */ /* 0x0007e40008000804 */
.L_x_1578:
        /* <DEDUP_REMOVED lines=15> */
.L_x_1579:
[----:B------:R-:W-:Y:S01]  /*0b50*/  HFMA2.MMA R19, -RZ, RZ, 0, 5.9604644775390625e-08 ;  /* 0x00000001ff137435 */ /* 0x000fe200000001ff */
[----:B0--3--:R-:W-:Y:S01]  /*0b60*/  MOV R20, R10 ;  /* 0x0000000a00147202 */ /* 0x009fe20000000f00 */
[----:B------:R-:W-:Y:S01]  /*0b70*/  IMAD.MOV.U32 R22, RZ, RZ, 0x1f ;  /* 0x0000001fff167424 */ /* 0x000fe200078e00ff */
[----:B------:R-:W-:-:S08]  /*0b80*/  MOV R17, 0xffffffff ;  /* 0xffffffff00117802 */ /* 0x000fd00000000f00 */
[----:B-12---:R-:W-:Y:S05]  /*0b90*/  WARPSYNC.COLLECTIVE R17, `(.L_x_1581) ;  /* 0x0000000011087348 */ /* 0x006fea0003c00000 */
[----:B------:R0:W3:Y:S02]  /*0ba0*/  SHFL.BFLY P2, R18, R20, R19, R22 ;  /* 0x0c00001314127389 */ /* 0x0000e40000040016 */
[----:B0123--:R-:W-:Y:S01]  /*0bb0*/  ENDCOLLECTIVE ;  /* 0x000000000000791b */ /* 0x00ffe20003800000 */
.L_x_1581:
[----:B------:R-:W-:Y:S01]  /*0bc0*/  HFMA2.MMA R19, -RZ, RZ, 0, 1.1920928955078125e-07 ;  /* 0x00000002ff137435 */ /* 0x000fe200000001ff */
[----:B------:R-:W-:-:S05]  /*0bd0*/  MOV R11, R18 ;  /* 0x00000012000b7202 */ /* 0x000fca0000000f00 */
[----:B------:R-:W-:-:S05]  /*0be0*/  FADD.FTZ R11, R10, R11 ;  /* 0x0000000b0a0b7221 */ /* 0x000fca0000010000 */
[----:B------:R-:W-:-:S07]  /*0bf0*/  MOV R20, R11 ;  /* 0x0000000b00147202 */ /* 0x000fce0000000f00 */
[----:B------:R-:W-:Y:S05]  /*0c00*/  WARPSYNC.COLLECTIVE R17, `(.L_x_1582) ;  /* 0x0000000011087348 */ /* 0x000fea0003c00000 */
[----:B------:R0:W1:Y:S02]  /*0c10*/  SHFL.BFLY P2, R18, R20, R19, R22 ;  /* 0x0c00001314127389 */ /* 0x0000640000040016 */
[----:B01----:R-:W-:Y:S01]  /*0c20*/  ENDCOLLECTIVE ;  /* 0x000000000000791b */ /* 0x003fe20003800000 */
.L_x_1582:
[----:B------:R-:W-:Y:S01]  /*0c30*/  HFMA2.MMA R19, -RZ, RZ, 0, 2.384185791015625e-07 ;  /* 0x00000004ff137435 */ /* 0x000fe200000001ff */
[----:B------:R-:W-:-:S04]  /*0c40*/  IMAD.MOV.U32 R12, RZ, RZ, R18 ;  /* 0x000000ffff0c7224 */ /* 0x000fc800078e0012 */
[----:B------:R-:W-:-:S05]  /*0c50*/  FADD.FTZ R12, R11, R12 ;  /* 0x0000000c0b0c7221 */ /* 0x000fca0000010000 */
[----:B------:R-:W-:-:S07]  /*0c60*/  MOV R20, R12 ;  /* 0x0000000c00147202 */ /* 0x000fce0000000f00 */
[----:B------:R-:W-:Y:S05]  /*0c70*/  WARPSYNC.COLLECTIVE R17, `(.L_x_1583) ;  /* 0x0000000011087348 */ /* 0x000fea0003c00000 */
[----:B------:R0:W1:Y:S02]  /*0c80*/  SHFL.BFLY P2, R18, R20, R19, R22 ;  /* 0x0c00001314127389 */ /* 0x0000640000040016 */
[----:B01----:R-:W-:Y:S01]  /*0c90*/  ENDCOLLECTIVE ;  /* 0x000000000000791b */ /* 0x003fe20003800000 */
.L_x_1583:
[----:B------:R-:W-:Y:S01]  /*0ca0*/  IMAD.MOV.U32 R19, RZ, RZ, 0x8 ;  /* 0x00000008ff137424 */ /* 0x000fe200078e00ff */
[----:B------:R-:W-:-:S05]  /*0cb0*/  MOV R13, R18 ;  /* 0x00000012000d7202 */ /* 0x000fca0000000f00 */
[----:B------:R-:W-:-:S05]  /*0cc0*/  FADD.FTZ R13, R12, R13 ;  /* 0x0000000d0c0d7221 */ /* 0x000fca0000010000 */
[----:B------:R-:W-:-:S07]  /*0cd0*/  MOV R20, R13 ;  /* 0x0000000d00147202 */ /* 0x000fce0000000f00 */
[----:B------:R-:W-:Y:S05]  /*0ce0*/  WARPSYNC.COLLECTIVE R17, `(.L_x_1584) ;  /* 0x0000000011087348 */ /* 0x000fea0003c00000 */
[----:B------:R0:W1:Y:S02]  /*0cf0*/  SHFL.BFLY P2, R18, R20, R19, R22 ;  /* 0x0c00001314127389 */ /* 0x0000640000040016 */
[----:B01----:R-:W-:Y:S01]  /*0d00*/  ENDCOLLECTIVE ;  /* 0x000000000000791b */ /* 0x003fe20003800000 */
.L_x_1584:
[----:B------:R-:W-:Y:S01]  /*0d10*/  HFMA2.MMA R19, -RZ, RZ, 0, 9.5367431640625e-07 ;  /* 0x00000010ff137435 */ /* 0x000fe200000001ff */
[----:B------:R-:W-:-:S05]  /*0d20*/  MOV R10, R18 ;  /* 0x00000012000a7202 */ /* 0x000fca0000000f00 */
[----:B------:R-:W-:-:S05]  /*0d30*/  FADD.FTZ R10, R13, R10 ;  /* 0x0000000a0d0a7221 */ /* 0x000fca0000010000 */
[----:B------:R-:W-:-:S07]  /*0d40*/  MOV R20, R10 ;  /* 0x0000000a00147202 */ /* 0x000fce0000000f00 */
[----:B------:R-:W-:Y:S05]  /*0d50*/  WARPSYNC.COLLECTIVE R17, `(.L_x_1585) ;  /* 0x0000000011087348 */ /* 0x000fea0003c00000 */
[----:B------:R0:W1:Y:S02]  /*0d60*/  SHFL.BFLY P2, R18, R20, R19, R22 ;  /* 0x0c00001314127389 */ /* 0x0000640000040016 */
[----:B01----:R-:W-:Y:S01]  /*0d70*/  ENDCOLLECTIVE ;  /* 0x000000000000791b */ /* 0x003fe20003800000 */
.L_x_1585:
[----:B------:R-:W-:Y:S01]  /*0d80*/  HFMA2.MMA R19, -RZ, RZ, 0, 5.9604644775390625e-08 ;  /* 0x00000001ff137435 */ /* 0x000fe200000001ff */
[----:B------:R-:W-:Y:S01]  /*0d90*/  IMAD.MOV.U32 R20, RZ, RZ, R9 ;  /* 0x000000ffff147224 */ /* 0x000fe200078e0009 */
[----:B------:R-:W-:-:S09]  /*0da0*/  MOV R11, R18 ;  /* 0x00000012000b7202 */ /* 0x000fd20000000f00 */
[----:B------:R-:W-:Y:S05]  /*0db0*/  WARPSYNC.COLLECTIVE R17, `(.L_x_1586) ;  /* 0x0000000011087348 */ /* 0x000fea0003c00000 */
[----:B------:R0:W1:Y:S02]  /*0dc0*/  SHFL.BFLY P2, R18, R20, R19, R22 ;  /* 0x0c00001314127389 */ /* 0x0000640000040016 */
[----:B01----:R-:W-:Y:S01]  /*0dd0*/  ENDCOLLECTIVE ;  /* 0x000000000000791b */ /* 0x003fe20003800000 */
.L_x_1586:
[----:B------:R-:W-:Y:S01]  /*0de0*/  HFMA2.MMA R19, -RZ, RZ, 0, 1.1920928955078125e-07 ;  /* 0x00000002ff137435 */ /* 0x000fe200000001ff */
[----:B------:R-:W-:-:S05]  /*0df0*/  MOV R12, R18 ;  /* 0x00000012000c7202 */ /* 0x000fca0000000f00 */
[----:B------:R-:W-:-:S05]  /*0e00*/  FADD.FTZ R14, R9, R12 ;  /* 0x0000000c090e7221 */ /* 0x000fca0000010000 */
[----:B------:R-:W-:-:S07]  /*0e10*/  MOV R20, R14 ;  /* 0x0000000e00147202 */ /* 0x000fce0000000f00 */
[----:B------:R-:W-:Y:S05]  /*0e20*/  WARPSYNC.COLLECTIVE R17, `(.L_x_1587) ;  /* 0x0000000011087348 */ /* 0x000fea0003c00000 */
[----:B------:R0:W1:Y:S02]  /*0e30*/  SHFL.BFLY P2, R18, R20, R19, R22 ;  /* 0x0c00001314127389 */ /* 0x0000640000040016 */
[----:B01----:R-:W-:Y:S01]  /*0e40*/  ENDCOLLECTIVE ;  /* 0x000000000000791b */ /* 0x003fe20003800000 */
.L_x_1587:
[----:B------:R-:W-:Y:S01]  /*0e50*/  HFMA2.MMA R19, -RZ, RZ, 0, 2.384185791015625e-07 ;  /* 0x00000004ff137435 */ /* 0x000fe200000001ff */
[----:B------:R-:W-:-:S04]  /*0e60*/  IMAD.MOV.U32 R13, RZ, RZ, R18 ;  /* 0x000000ffff0d7224 */ /* 0x000fc800078e0012 */
[----:B------:R-:W-:-:S05]  /*0e70*/  FADD.FTZ R15, R14, R13 ;  /* 0x0000000d0e0f7221 */ /* 0x000fca0000010000 */
[----:B------:R-:W-:-:S07]  /*0e80*/  MOV R20, R15 ;  /* 0x0000000f00147202 */ /* 0x000fce0000000f00 */
[----:B------:R-:W-:Y:S05]  /*0e90*/  WARPSYNC.COLLECTIVE R17, `(.L_x_1588) ;  /* 0x0000000011087348 */ /* 0x000fea0003c00000 */
[----:B------:R0:W1:Y:S02]  /*0ea0*/  SHFL.BFLY P2, R18, R20, R19, R22 ;  /* 0x0c00001314127389 */ /* 0x0000640000040016 */
[----:B01----:R-:W-:Y:S01]  /*0eb0*/  ENDCOLLECTIVE ;  /* 0x000000000000791b */ /* 0x003fe20003800000 */
.L_x_1588:
[----:B------:R-:W-:Y:S01]  /*0ec0*/  IMAD.MOV.U32 R19, RZ, RZ, 0x8 ;  /* 0x00000008ff137424 */ /* 0x000fe200078e00ff */
[----:B------:R-:W-:-:S05]  /*0ed0*/  MOV R16, R18 ;  /* 0x0000001200107202 */ /* 0x000fca0000000f00 */
[----:B------:R-:W-:-:S05]  /*0ee0*/  FADD.FTZ R16, R15, R16 ;  /* 0x000000100f107221 */ /* 0x000fca0000010000 */
[----:B------:R-:W-:-:S07]  /*0ef0*/  MOV R20, R16 ;  /* 0x0000001000147202 */ /* 0x000fce0000000f00 */
[----:B------:R-:W-:Y:S05]  /*0f00*/  WARPSYNC.COLLECTIVE R17, `(.L_x_1589) ;  /* 0x0000000011087348 */ /* 0x000fea0003c00000 */
[----:B------:R0:W1:Y:S02]  /*0f10*/  SHFL.BFLY P2, R18, R20, R19, R22 ;  /* 0x0c00001314127389 */ /* 0x0000640000040016 */
[----:B01----:R-:W-:Y:S01]  /*0f20*/  ENDCOLLECTIVE ;  /* 0x000000000000791b */ /* 0x003fe20003800000 */
.L_x_1589:
[----:B------:R-:W-:Y:S01]  /*0f30*/  HFMA2.MMA R19, -RZ, RZ, 0, 9.5367431640625e-07 ;  /* 0x00000010ff137435 */ /* 0x000fe200000001ff */
[----:B------:R-:W-:-:S05]  /*0f40*/  MOV R9, R18 ;  /* 0x0000001200097202 */ /* 0x000fca0000000f00 */
[----:B------:R-:W-:-:S05]  /*0f50*/  FADD.FTZ R9, R16, R9 ;  /* 0x0000000910097221 */ /* 0x000fca0000010000 */
[----:B------:R-:W-:-:S07]  /*0f60*/  MOV R20, R9 ;  /* 0x0000000900147202 */ /* 0x000fce0000000f00 */
[----:B------:R-:W-:Y:S05]  /*0f70*/  WARPSYNC.COLLECTIVE R17, `(.L_x_1590) ;  /* 0x0000000011087348 */ /* 0x000fea0003c00000 */
[----:B------:R0:W1:Y:S02]  /*0f80*/  SHFL.BFLY P2, R18, R20, R19, R22 ;  /* 0x0c00001314127389 */ /* 0x0000640000040016 */
[----:B01----:R-:W-:Y:S01]  /*0f90*/  ENDCOLLECTIVE ;  /* 0x000000000000791b */ /* 0x003fe20003800000 */
.L_x_1590:
[----:B------:R-:W-:Y:S01]  /*0fa0*/  MOV R14, R18 ;  /* 0x00000012000e7202 */ /* 0x000fe20000000f00 */
[----:B------:R-:W-:Y:S06]  /*0fb0*/  BRA `(.L_x_1591) ;  /* 0xfffffff800907947 */ /* 0x000fec000383ffff */
.L_x_1592:
        /* <DEDUP_REMOVED lines=12> */
.L_x_3487:


//--------------------- .text._ZN10layer_norm40ln_parallel_residual_bwd_finalize_kernelINS_22Kernel_traits_finalizeILj768Ef13__nv_bfloat16fS2_fjLb0ELj1024ELj4ENS_18Kernel_traits_baseILj768EfS2_fS2_fjLj1024EEEEELb1EEEvNS_9BwdParamsE --------------------------
	.section	.text._ZN10layer_norm40ln_parallel_residual_bwd_finalize_kernelINS_22Kernel_traits_finalizeILj768Ef13__nv_bfloat16fS2_fjLb0ELj1024ELj4ENS_18Kernel_traits_baseILj768EfS2_fS2_fjLj1024EEEEELb1EEEvNS_9BwdParamsE,"ax",@progbits
	.align	128
        .global         _ZN10layer_norm40ln_parallel_residual_bwd_finalize_kernelINS_22Kernel_traits_finalizeILj768Ef13__nv_bfloat16fS2_fjLb0ELj1024ELj4ENS_18Kernel_traits_baseILj768EfS2_fS2_fjLj1024EEEEELb1EEEvNS_9BwdParamsE
        .type           _ZN10layer_norm40ln_parallel_residual_bwd_finalize_kernelINS_22Kernel_traits_finalizeILj768Ef13__nv_bfloat16fS2_fjLb0ELj1024ELj4ENS_18Kernel_traits_baseILj768EfS2_fS2_fjLj1024EEEEELb1EEEvNS_9BwdParamsE,@function
        .size           _ZN10layer_norm40ln_parallel_residual_bwd_finalize_kernelINS_22Kernel_traits_finalizeILj768Ef13__nv_bfloat16fS2_fjLb0ELj1024ELj4ENS_18Kernel_traits_baseILj768EfS2_fS2_fjLj1024EEEEELb1EEEvNS_9BwdParamsE,(.L_x_3488 - _ZN10layer_norm40ln_parallel_residual_bwd_finalize_kernelINS_22Kernel_traits_finalizeILj768Ef13__nv_bfloat16fS2_fjLb0ELj1024ELj4ENS_18Kernel_traits_baseILj768EfS2_fS2_fjLj1024EEEEELb1EEEvNS_9BwdParamsE)
        .other          _ZN10layer_norm40ln_parallel_residual_bwd_finalize_kernelINS_22Kernel_traits_finalizeILj768Ef13__nv_bfloat16fS2_fjLb0ELj1024ELj4ENS_18Kernel_traits_baseILj768EfS2_fS2_fjLj1024EEEEELb1EEEvNS_9BwdParamsE,@"STO_CUDA_ENTRY STV_DEFAULT"
_ZN10layer_norm40ln_parallel_residual_bwd_finalize_kernelINS_22Kernel_traits_finalizeILj768Ef13__nv_bfloat16fS2_fjLb0ELj1024ELj4ENS_18Kernel_traits_baseILj768EfS2_fS2_fjLj1024EEEEELb1EEEvNS_9BwdParamsE:
.text._ZN10layer_norm40ln_parallel_residual_bwd_finalize_kernelINS_22Kernel_traits_finalizeILj768Ef13__nv_bfloat16fS2_fjLb0ELj1024ELj4ENS_18Kernel_traits_baseILj768EfS2_fS2_fjLj1024EEEEELb1EEEvNS_9BwdParamsE:
        /* <DEDUP_REMOVED lines=23> */
.L_x_1604:
        /* <DEDUP_REMOVED lines=41> */
.L_x_1597:
        /* <DEDUP_REMOVED lines=62> */
.L_x_1596:
[----:B------:R-:W-:Y:S05]  /*07e0*/  BSYNC B1 ;  /* 0x0000000000017941 */ /* 0x000fea0003800000 */
.L_x_1595:
        /* <DEDUP_REMOVED lines=39> */
.L_x_1599:
[----:B------:R-:W-:Y:S05]  /*0a60*/  BSYNC B1 ;  /* 0x0000000000017941 */ /* 0x000fea0003800000 */
.L_x_1598:
        /* <DEDUP_REMOVED lines=20> */
.L_x_1594:
[----:B------:R-:W-:Y:S05]  /*0bb0*/  BSYNC B0 ;  /* 0x0000000000007941 */ /* 0x000fea0003800000 */
.L_x_1593:
        /* <DEDUP_REMOVED lines=54> */
.L_x_1625:
        /* <DEDUP_REMOVED lines=10> */
.L_x_1600:
        /* <DEDUP_REMOVED lines=22> */
.L_x_1603:
[----:B------:R-:W-:Y:S05]  /*1120*/  BSYNC B0 ;  /* 0x0000000000007941 */ /* 0x000fea0003800000 */
.L_x_1602:
[C---:B------:R-:W-:Y:S02]  /*1130*/  ISETP.GT.U32.AND P1, PT, R4.reuse, -0x301, PT ;  /* 0xfffffcff0400780c */ /* 0x040fe40003f24070 */
[----:B------:R-:W-:Y:S02]  /*1140*/  IADD3 R4, R4, 0x300, RZ ;  /* 0x0000030004047810 */ /* 0x000fe40007ffe0ff */
[----:B------:R-:W-:-:S09]  /*1150*/  IADD3 R5, R5, 0x180, RZ ;  /* 0x0000018005057810 */ /* 0x000fd20007ffe0ff */
[----:B------:R-:W-:Y:S05]  /*1160*/  @P1 BRA `(.L_x_1604) ;  /* 0xfffffff000001947 */ /* 0x000fea000383ffff */
[----:B------:R-:W-:Y:S05]  /*1170*/  EXIT ;  /* 0x000000000000794d */ /* 0x000fea0003800000 */
.L_x_1601:
[----:B------:R-:W-:Y:S01]  /*1180*/  HFMA2.MMA R13, -RZ, RZ, 0, 5.9604644775390625e-08 ;  /* 0x00000001ff0d7435 */ /* 0x000fe200000001ff */
[----:B0-----:R-:W-:Y:S02]  /*1190*/  MOV R26, R9 ;  /* 0x00000009001a7202 */ /* 0x001fe40000000f00 */
[----:B------:R-:W-:Y:S02]  /*11a0*/  MOV R12, 0x1f ;  /* 0x0000001f000c7802 */ /* 0x000fe40000000f00 */
[----:B------:R-:W-:-:S07]  /*11b0*/  MOV R11, 0xffffffff ;  /* 0xffffffff000b7802 */ /* 0x000fce0000000f00 */
[----:B-1234-:R-:W-:Y:S05]  /*11c0*/  WARPSYNC.COLLECTIVE R11, `(.L_x_1605) ;  /* 0x000000000b087348 */ /* 0x01efea0003c00000 */
[----:B------:R0:W0:Y:S02]  /*11d0*/  SHFL.BFLY P2, R16, R26, R13, R12 ;  /* 0x0c00000d1a107389 */ /* 0x000024000004000c */
[----:B01234-:R-:W-:Y:S01]  /*11e0*/  ENDCOLLECTIVE ;  /* 0x000000000000791b */ /* 0x01ffe20003800000 */
.L_x_1605:
[----:B------:R-:W-:Y:S01]  /*11f0*/  HFMA2.MMA R13, -RZ, RZ, 0, 1.1920928955078125e-07 ;  /* 0x00000002ff0d7435 */ /* 0x000fe200000001ff */
[----:B------:R-:W-:-:S05]  /*1200*/  FADD.FTZ R10, R9, R16 ;  /* 0x00000010090a7221 */ /* 0x000fca0000010000 */
[----:B------:R-:W-:-:S07]  /*1210*/  MOV R26, R10 ;  /* 0x0000000a001a7202 */ /* 0x000fce0000000f00 */
[----:B------:R-:W-:Y:S05]  /*1220*/  WARPSYNC.COLLECTIVE R11, `(.L_x_1606) ;  /* 0x000000000b087348 */ /* 0x000fea0003c00000 */
[----:B------:R0:W1:Y:S02]  /*1230*/  SHFL.BFLY P2, R16, R26, R13, R12 ;  /* 0x0c00000d1a107389 */ /* 0x000064000004000c */
[----:B01----:R-:W-:Y:S01]  /*1240*/  ENDCOLLECTIVE ;  /* 0x000000000000791b */ /* 0x003fe20003800000 */
.L_x_1606:
[----:B------:R-:W-:Y:S01]  /*1250*/  HFMA2.MMA R13, -RZ, RZ, 0, 2.384185791015625e-07 ;  /* 0x00000004ff0d7435 */ /* 0x000fe200000001ff */
[----:B------:R-:W-:-:S05]  /*1260*/  FADD.FTZ R9, R10, R16 ;  /* 0x000000100a097221 */ /* 0x000fca0000010000 */
[----:B------:R-:W-:-:S07]  /*1270*/  MOV R26, R9 ;  /* 0x00000009001a7202 */ /* 0x000fce0000000f00 */
[----:B------:R-:W-:Y:S05]  /*1280*/  WARPSYNC.COLLECTIVE R11, `(.L_x_1607) ;  /* 0x000000000b087348 */ /* 0x000fea0003c00000 */
[----:B------:R0:W1:Y:S02]  /*1290*/  SHFL.BFLY P2, R16, R26, R13, R12 ;  /* 0x0c00000d1a107389 */ /* 0x000064000004000c */
[----:B01----:R-:W-:Y:S01]  /*12a0*/  ENDCOLLECTIVE ;  /* 0x000000000000791b */ /* 0x003fe20003800000 */
.L_x_1607:
[----:B------:R-:W-:Y:S01]  /*12b0*/  HFMA2.MMA R13, -RZ, RZ, 0, 4.76837158203125e-07 ;  /* 0x00000008ff0d7435 */ /* 0x000fe200000001ff */
[----:B------:R-:W-:-:S05]  /*12c0*/  FADD.FTZ R18, R9, R16 ;  /* 0x0000001009127221 */ /* 0x000fca0000010000 */
[----:B------:R-:W-:-:S07]  /*12d0*/  MOV R26, R18 ;  /* 0x00000012001a7202 */ /* 0x000fce0000000f00 */
[----:B------:R-:W-:Y:S05]  /*12e0*/  WARPSYNC.COLLECTIVE R11, `(.L_x_1608) ;  /* 0x000000000b087348 */ /* 0x000fea0003c00000 */
[----:B------:R0:W1:Y:S02]  /*12f0*/  SHFL.BFLY P2, R16, R26, R13, R12 ;  /* 0x0c00000d1a107389 */ /* 0x000064000004000c */
[----:B01----:R-:W-:Y:S01]  /*1300*/  ENDCOLLECTIVE ;  /* 0x000000000000791b */ /* 0x003fe20003800000 */
.L_x_1608:
[----:B------:R-:W-:Y:S01]  /*1310*/  HFMA2.MMA R13, -RZ, RZ, 0, 9.5367431640625e-07 ;  /* 0x00000010ff0d7435 */ /* 0x000fe200000001ff */
[----:B------:R-:W-:-:S05]  /*1320*/  FADD.FTZ R10, R18, R16 ;  /* 0x00000010120a7221 */ /* 0x000fca0000010000 */
[----:B------:R-:W-:-:S07]  /*1330*/  MOV R26, R10 ;  /* 0x0000000a001a7202 */ /* 0x000fce0000000f00 */
[----:B------:R-:W-:Y:S05]  /*1340*/  WARPSYNC.COLLECTIVE R11, `(.L_x_1609) ;  /* 0x000000000b087348 */ /* 0x000fea0003c00000 */
[----:B------:R0:W1:Y:S02]  /*1350*/  SHFL.BFLY P2, R16, R26, R13, R12 ;  /* 0x0c00000d1a107389 */ /* 0x000064000004000c */
[----:B01----:R-:W-:Y:S01]  /*1360*/  ENDCOLLECTIVE ;  /* 0x000000000000791b */ /* 0x003fe20003800000 */
.L_x_1609:
[----:B------:R-:W-:Y:S01]  /*1370*/  HFMA2.MMA R13, -RZ, RZ, 0, 5.9604644775390625e-08 ;  /* 0x00000001ff0d7435 */ /* 0x000fe200000001ff */
[----:B------:R-:W-:Y:S02]  /*1380*/  MOV R26, R14 ;  /* 0x0000000e001a7202 */ /* 0x000fe40000000f00 */
[----:B------:R-:W-:-:S08]  /*1390*/  MOV R9, R16 ;  /* 0x0000001000097202 */ /* 0x000fd00000000f00 */
[----:B------:R-:W-:Y:S05]  /*13a0*/  WARPSYNC.COLLECTIVE R11, `(.L_x_1610) ;  /* 0x000000000b087348 */ /* 0x000fea0003c00000 */
[----:B------:R0:W1:Y:S02]  /*13b0*/  SHFL.BFLY P2, R16, R26, R13, R12 ;  /* 0x0c00000d1a107389 */ /* 0x000064000004000c */
[----:B01----:R-:W-:Y:S01]  /*13c0*/  ENDCOLLECTIVE ;  /* 0x000000000000791b */ /* 0x003fe20003800000 */
.L_x_1610:
[----:B------:R-:W-:Y:S01]  /*13d0*/  HFMA2.MMA R13, -RZ, RZ, 0, 1.1920928955078125e-07 ;  /* 0x00000002ff0d7435 */ /* 0x000fe200000001ff */
[----:B------:R-:W-:-:S05]  /*13e0*/  MOV R15, R16 ;  /* 0x00000010000f7202 */ /* 0x000fca0000000f00 */
[----:B------:R-:W-:-:S05]  /*13f0*/  FADD.FTZ R15, R14, R15 ;  /* 0x0000000f0e0f7221 */ /* 0x000fca0000010000 */
[----:B------:R-:W-:-:S07]  /*1400*/  MOV R26, R15 ;  /* 0x0000000f001a7202 */ /* 0x000fce0000000f00 */
[----:B------:R-:W-:Y:S05]  /*1410*/  WARPSYNC.COLLECTIVE R11, `(.L_x_1611) ;  /* 0x000000000b087348 */ /* 0x000fea0003c00000 */
[----:B------:R0:W1:Y:S02]  /*1420*/  SHFL.BFLY P2, R16, R26, R13, R12 ;  /* 0x0c00000d1a107389 */ /* 0x000064000004000c */
[----:B01----:R-:W-:Y:S01]  /*1430*/  ENDCOLLECTIVE ;  /* 0x000000000000791b */ /* 0x003fe20003800000 */
.L_x_1611:
[----:B------:R-:W-:Y:S01]  /*1440*/  HFMA2.MMA R13, -RZ, RZ, 0, 2.384185791015625e-07 ;  /* 0x00000004ff0d7435 */ /* 0x000fe200000001ff */
[----:B------:R-:W-:-:S05]  /*1450*/  MOV R18, R16 ;  /* 0x0000001000127202 */ /* 0x000fca0000000f00 */
[----:B------:R-:W-:-:S05]  /*1460*/  FADD.FTZ R14, R15, R18 ;  /* 0x000000120f0e7221 */ /* 0x000fca0000010000 */
[----:B------:R-:W-:-:S07]  /*1470*/  MOV R26, R14 ;  /* 0x0000000e001a7202 */ /* 0x000fce0000000f00 */
[----:B------:R-:W-:Y:S05]  /*1480*/  WARPSYNC.COLLECTIVE R11, `(.L_x_1612) ;  /* 0x000000000b087348 */ /* 0x000fea0003c00000 */
[----:B------:R0:W1:Y:S02]  /*1490*/  SHFL.BFLY P2, R16, R26, R13, R12 ;  /* 0x0c00000d1a107389 */ /* 0x000064000004000c */
[----:B01----:R-:W-:Y:S01]  /*14a0*/  ENDCOLLECTIVE ;  /* 0x000000000000791b */ /* 0x003fe20003800000 */
.L_x_1612:
[----:B------:R-:W-:Y:S01]  /*14b0*/  HFMA2.MMA R13, -RZ, RZ, 0, 4.76837158203125e-07 ;  /* 0x00000008ff0d7435 */ /* 0x000fe200000001ff */
[----:B------:R-:W-:-:S05]  /*14c0*/  MOV R17, R16 ;  /* 0x0000001000117202 */ /* 0x000fca0000000f00 */
[----:B------:R-:W-:-:S05]  /*14d0*/  FADD.FTZ R19, R14, R17 ;  /* 0x000000110e137221 */ /* 0x000fca0000010000 */
[----:B------:R-:W-:-:S07]  /*14e0*/  MOV R26, R19 ;  /* 0x00000013001a7202 */ /* 0x000fce0000000f00 */
[----:B------:R-:W-:Y:S05]  /*14f0*/  WARPSYNC.COLLECTIVE R11, `(.L_x_1613) ;  /* 0x000000000b087348 */ /* 0x000fea0003c00000 */
[----:B------:R0:W1:Y:S02]  /*1500*/  SHFL.BFLY P2, R16, R26, R13, R12 ;  /* 0x0c00000d1a107389 */ /* 0x000064000004000c */
[----:B01----:R-:W-:Y:S01]  /*1510*/  ENDCOLLECTIVE ;  /* 0x000000000000791b */ /* 0x003fe20003800000 */
.L_x_1613:
[----:B------:R-:W-:Y:S01]  /*1520*/  HFMA2.MMA R13, -RZ, RZ, 0, 9.5367431640625e-07 ;  /* 0x00000010ff0d7435 */ /* 0x000fe200000001ff */
[----:B------:R-:W-:-:S05]  /*1530*/  MOV R20, R16 ;  /* 0x0000001000147202 */ /* 0x000fca0000000f00 */
[----:B------:R-:W-:-:S05]  /*1540*/  FADD.FTZ R15, R19, R20 ;  /* 0x00000014130f7221 */ /* 0x000fca0000010000 */
[----:B------:R-:W-:-:S07]  /*1550*/  MOV R26, R15 ;  /* 0x0000000f001a7202 */ /* 0x000fce0000000f00 */
[----:B------:R-:W-:Y:S05]  /*1560*/  WARPSYNC.COLLECTIVE R11, `(.L_x_1614) ;  /* 0x000000000b087348 */ /* 0x000fea0003c00000 */
[----:B------:R0:W1:Y:S02]  /*1570*/  SHFL.BFLY P2, R16, R26, R13, R12 ;  /* 0x0c00000d1a107389 */ /* 0x000064000004000c */
[----:B01----:R-:W-:Y:S01]  /*1580*/  ENDCOLLECTIVE ;  /* 0x000000000000791b */ /* 0x003fe20003800000 */
.L_x_1614:
[----:B------:R-:W-:Y:S01]  /*1590*/  HFMA2.MMA R13, -RZ, RZ, 0, 5.9604644775390625e-08 ;  /* 0x00000001ff0d7435 */ /* 0x000fe200000001ff */
[----:B------:R-:W-:Y:S02]  /*15a0*/  MOV R26, R8 ;  /* 0x00000008001a7202 */ /* 0x000fe40000000f00 */
[----:B------:R-:W-:-:S08]  /*15b0*/  MOV R14, R16 ;  /* 0x00000010000e7202 */ /* 0x000fd00000000f00 */
[----:B------:R-:W-:Y:S05]  /*15c0*/  WARPSYNC.COLLECTIVE R11, `(.L_x_1615) ;  /* 0x000000000b087348 */ /* 0x000fea0003c00000 */
[----:B------:R0:W1:Y:S02]  /*15d0*/  SHFL.BFLY P2, R16, R26, R13, R12 ;  /* 0x0c00000d1a107389 */ /* 0x000064000004000c */
[----:B01----:R-:W-:Y:S01]  /*15e0*/  ENDCOLLECTIVE ;  /* 0x000000000000791b */ /* 0x003fe20003800000 */
.L_x_1615:
[----:B------:R-:W-:Y:S01]  /*15f0*/  HFMA2.MMA R13, -RZ, RZ, 0, 1.1920928955078125e-07 ;  /* 0x00000002ff0d7435 */ /* 0x000fe200000001ff */
[----:B------:R-:W-:-:S05]  /*1600*/  MOV R17, R16 ;  /* 0x0000001000117202 */ /* 0x000fca0000000f00 */
[----:B------:R-:W-:-:S05]  /*1610*/  FADD.FTZ R19, R8, R17 ;  /* 0x0000001108137221 */ /* 0x000fca0000010000 */
[----:B------:R-:W-:-:S07]  /*1620*/  MOV R26, R19 ;  /* 0x00000013001a7202 */ /* 0x000fce0000000f00 */
[----:B------:R-:W-:Y:S05]  /*1630*/  WARPSYNC.COLLECTIVE R11, `(.L_x_1616) ;  /* 0x000000000b087348 */ /* 0x000fea0003c00000 */
[----:B------:R0:W1:Y:S02]  /*1640*/  SHFL.BFLY P2, R16, R26, R13, R12 ;  /* 0x0c00000d1a107389 */ /* 0x000064000004000c */
[----:B01----:R-:W-:Y:S01]  /*1650*/  ENDCOLLECTIVE ;  /* 0x000000000000791b */ /* 0x003fe20003800000 */
.L_x_1616:
[----:B------:R-:W-:Y:S01]  /*1660*/  HFMA2.MMA R13, -RZ, RZ, 0, 2.384185791015625e-07 ;  /* 0x00000004ff0d7435 */ /* 0x000fe200000001ff */
[----:B------:R-:W-:-:S05]  /*1670*/  MOV R20, R16 ;  /* 0x0000001000147202 */ /* 0x000fca0000000f00 */
[----:B------:R-:W-:-:S05]  /*1680*/  FADD.FTZ R8, R19, R20 ;  /* 0x0000001413087221 */ /* 0x000fca0000010000 */
[----:B------:R-:W-:-:S07]  /*1690*/  MOV R26, R8 ;  /* 0x00000008001a7202 */ /* 0x000fce0000000f00 */
[----:B------:R-:W-:Y:S05]  /*16a0*/  WARPSYNC.COLLECTIVE R11, `(.L_x_1617) ;  /* 0x000000000b087348 */ /* 0x000fea0003c00000 */
[----:B------:R0:W1:Y:S02]  /*16b0*/  SHFL.BFLY P2, R16, R26, R13, R12 ;  /* 0x0c00000d1a107389 */ /* 0x000064000004000c */
[----:B01----:R-:W-:Y:S01]  /*16c0*/  ENDCOLLECTIVE ;  /* 0x000000000000791b */ /* 0x003fe20003800000 */
.L_x_1617:
[----:B------:R-:W-:Y:S01]  /*16d0*/  HFMA2.MMA R13, -RZ, RZ, 0, 4.76837158203125e-07 ;  /* 0x00000008ff0d7435 */ /* 0x000fe200000001ff */
[----:B------:R-:W-:-:S05]  /*16e0*/  MOV R21, R16 ;  /* 0x0000001000157202 */ /* 0x000fca0000000f00 */
[----:B------:R-:W-:-:S05]  /*16f0*/  FADD.FTZ R21, R8, R21 ;  /* 0x0000001508157221 */ /* 0x000fca0000010000 */
[----:B------:R-:W-:-:S07]  /*1700*/  MOV R26, R21 ;  /* 0x00000015001a7202 */ /* 0x000fce0000000f00 */
[----:B------:R-:W-:Y:S05]  /*1710*/  WARPSYNC.COLLECTIVE R11, `(.L_x_1618) ;  /* 0x000000000b087348 */ /* 0x000fea0003c00000 */
[----:B------:R0:W1:Y:S02]  /*1720*/  SHFL.BFLY P2, R16, R26, R13, R12 ;  /* 0x0c00000d1a107389 */ /* 0x000064000004000c */
[----:B01----:R-:W-:Y:S01]  /*1730*/  ENDCOLLECTIVE ;  /* 0x000000000000791b */ /* 0x003fe20003800000 */
.L_x_1618:
[----:B------:R-:W-:Y:S01]  /*1740*/  HFMA2.MMA R13, -RZ, RZ, 0, 9.5367431640625e-07 ;  /* 0x00000010ff0d7435 */ /* 0x000fe200000001ff */
[----:B------:R-:W-:-:S05]  /*1750*/  MOV R22, R16 ;  /* 0x0000001000167202 */ /* 0x000fca0000000f00 */
[----:B------:R-:W-:-:S05]  /*1760*/  FADD.FTZ R17, R21, R22 ;  /* 0x0000001615117221 */ /* 0x000fca0000010000 */
[----:B------:R-:W-:-:S07]  /*1770*/  MOV R26, R17 ;  /* 0x00000011001a7202 */ /* 0x000fce0000000f00 */
[----:B------:R-:W-:Y:S05]  /*1780*/  WARPSYNC.COLLECTIVE R11, `(.L_x_1619) ;  /* 0x000000000b087348 */ /* 0x000fea0003c00000 */
[----:B------:R0:W1:Y:S02]  /*1790*/  SHFL.BFLY P2, R16, R26, R13, R12 ;  /* 0x0c00000d1a107389 */ /* 0x000064000004000c */
[----:B01----:R-:W-:Y:S01]  /*17a0*/  ENDCOLLECTIVE ;  /* 0x000000000000791b */ /* 0x003fe20003800000 */
.L_x_1619:
[----:B------:R-:W-:Y:S01]  /*17b0*/  HFMA2.MMA R13, -RZ, RZ, 0, 5.9604644775390625e-08 ;  /* 0x00000001ff0d7435 */ /* 0x000fe200000001ff */
[----:B------:R-:W-:Y:S02]  /*17c0*/  MOV R26, R7 ;  /* 0x00000007001a7202 */ /* 0x000fe40000000f00 */
[----:B------:R-:W-:-:S08]  /*17d0*/  MOV R8, R16 ;  /* 0x0000001000087202 */ /* 0x000fd00000000f00 */
[----:B------:R-:W-:Y:S05]  /*17e0*/  WARPSYNC.COLLECTIVE R11, `(.L_x_1620) ;  /* 0x000000000b087348 */ /* 0x000fea0003c00000 */
[----:B------:R0:W1:Y:S02]  /*17f0*/  SHFL.BFLY P2, R16, R26, R13, R12 ;  /* 0x0c00000d1a107389 */ /* 0x000064000004000c */
[----:B01----:R-:W-:Y:S01]  /*1800*/  ENDCOLLECTIVE ;  /* 0x000000000000791b */ /* 0x003fe20003800000 */
.L_x_1620:
[----:B------:R-:W-:Y:S01]  /*1810*/  HFMA2.MMA R13, -RZ, RZ, 0, 1.1920928955078125e-07 ;  /* 0x00000002ff0d7435 */ /* 0x000fe200000001ff */
[----:B------:R-:W-:-:S05]  /*1820*/  MOV R18, R16 ;  /* 0x0000001000127202 */ /* 0x000fca0000000f00 */
[----:B------:R-:W-:-:S05]  /*1830*/  FADD.FTZ R22, R7, R18 ;  /* 0x0000001207167221 */ /* 0x000fca0000010000 */
[----:B------:R-:W-:-:S07]  /*1840*/  MOV R26, R22 ;  /* 0x00000016001a7202 */ /* 0x000fce0000000f00 */
[----:B------:R-:W-:Y:S05]  /*1850*/  WARPSYNC.COLLECTIVE R11, `(.L_x_1621) ;  /* 0x000000000b087348 */ /* 0x000fea0003c00000 */
[----:B------:R0:W1:Y:S02]  /*1860*/  SHFL.BFLY P2, R16, R26, R13, R12 ;  /* 0x0c00000d1a107389 */ /* 0x000064000004000c */
[----:B01----:R-:W-:Y:S01]  /*1870*/  ENDCOLLECTIVE ;  /* 0x000000000000791b */ /* 0x003fe20003800000 */
.L_x_1621:
[----:B------:R-:W-:Y:S01]  /*1880*/  HFMA2.MMA R13, -RZ, RZ, 0, 2.384185791015625e-07 ;  /* 0x00000004ff0d7435 */ /* 0x000fe200000001ff */
[----:B------:R-:W-:-:S05]  /*1890*/  MOV R21, R16 ;  /* 0x0000001000157202 */ /* 0x000fca0000000f00 */
[----:B------:R-:W-:-:S05]  /*18a0*/  FADD.FTZ R7, R22, R21 ;  /* 0x0000001516077221 */ /* 0x000fca0000010000 */
[----:B------:R-:W-:-:S07]  /*18b0*/  MOV R26, R7 ;  /* 0x00000007001a7202 */ /* 0x000fce0000000f00 */
[----:B------:R-:W-:Y:S05]  /*18c0*/  WARPSYNC.COLLECTIVE R11, `(.L_x_1622) ;  /* 0x000000000b087348 */ /* 0x000fea0003c00000 */
[----:B------:R0:W1:Y:S02]  /*18d0*/  SHFL.BFLY P2, R16, R26, R13, R12 ;  /* 0x0c00000d1a107389 */ /* 0x000064000004000c */
[----:B01----:R-:W-:Y:S01]  /*18e0*/  ENDCOLLECTIVE ;  /* 0x000000000000791b */ /* 0x003fe20003800000 */
.L_x_1622:
[----:B------:R-:W-:Y:S01]  /*18f0*/  HFMA2.MMA R13, -RZ, RZ, 0, 4.76837158203125e-07 ;  /* 0x00000008ff0d7435 */ /* 0x000fe200000001ff */
[----:B------:R-:W-:-:S05]  /*1900*/  MOV R20, R16 ;  /* 0x0000001000147202 */ /* 0x000fca0000000f00 */
[----:B------:R-:W-:-:S05]  /*1910*/  FADD.FTZ R23, R7, R20 ;  /* 0x0000001407177221 */ /* 0x000fca0000010000 */
[----:B------:R-:W-:-:S07]  /*1920*/  MOV R26, R23 ;  /* 0x00000017001a7202 */ /* 0x000fce0000000f00 */
[----:B------:R-:W-:Y:S05]  /*1930*/  WARPSYNC.COLLECTIVE R11, `(.L_x_1623) ;  /* 0x000000000b087348 */ /* 0x000fea0003c00000 */
[----:B------:R0:W1:Y:S02]  /*1940*/  SHFL.BFLY P2, R16, R26, R13, R12 ;  /* 0x0c00000d1a107389 */ /* 0x000064000004000c */
[----:B01----:R-:W-:Y:S01]  /*1950*/  ENDCOLLECTIVE ;  /* 0x000000000000791b */ /* 0x003fe20003800000 */
.L_x_1623:
[----:B------:R-:W-:Y:S01]  /*1960*/  HFMA2.MMA R13, -RZ, RZ, 0, 9.5367431640625e-07 ;  /* 0x00000010ff0d7435 */ /* 0x000fe200000001ff */
[----:B------:R-:W-:-:S05]  /*1970*/  MOV R24, R16 ;  /* 0x0000001000187202 */ /* 0x000fca0000000f00 */
[----:B------:R-:W-:-:S05]  /*1980*/  FADD.FTZ R24, R23, R24 ;  /* 0x0000001817187221 */ /* 0x000fca0000010000 */
[----:B------:R-:W-:-:S07]  /*1990*/  MOV R26, R24 ;  /* 0x00000018001a7202 */ /* 0x000fce0000000f00 */
[----:B------:R-:W-:Y:S05]  /*19a0*/  WARPSYNC.COLLECTIVE R11, `(.L_x_1624) ;  /* 0x000000000b087348 */ /* 0x000fea0003c00000 */
[----:B------:R0:W1:Y:S02]  /*19b0*/  SHFL.BFLY P2, R16, R26, R13, R12 ;  /* 0x0c00000d1a107389 */ /* 0x000064000004000c */
[----:B01----:R-:W-:Y:S01]  /*19c0*/  ENDCOLLECTIVE ;  /* 0x000000000000791b */ /* 0x003fe20003800000 */
.L_x_1624:
[----:B------:R-:W-:Y:S05]  /*19d0*/  BRA `(.L_x_1625) ;  /* 0xfffffff400507947 */ /* 0x000fea000383ffff */
.L_x_1626:
        /* <DEDUP_REMOVED lines=10> */
.L_x_3488:


//--------------------- .text._ZN10layer_norm31ln_parallel_residual_bwd_kernelINS_13Kernel_traitsIf13__nv_bfloat16fS2_fjLj768ELj1ELj4ELj1ELj16ENS_18Kernel_traits_baseILj768EfS2_fS2_fjLj128EEEEELb1ELb1ELb1EEEvNS_9BwdParamsE --------------------------
	.section	.text._ZN10layer_norm31ln_parallel_residual_bwd_kernelINS_13Kernel_traitsIf13__nv_bfloat16fS2_fjLj768ELj1ELj4ELj1ELj16ENS_18Kernel_traits_baseILj768EfS2_fS2_fjLj128EEEEELb1ELb1ELb1EEEvNS_9BwdParamsE,"ax",@progbits
	.align	128
        .global         _ZN10layer_norm31ln_parallel_residual_bwd_kernelINS_13Kernel_traitsIf13__nv_bfloat16fS2_fjLj768ELj1ELj4ELj1ELj16ENS_18Kernel_traits_baseILj768EfS2_fS2_fjLj128EEEEELb1ELb1ELb1EEEvNS_9BwdParamsE
        .type           _ZN10layer_norm31ln_parallel_residual_bwd_kernelINS_13Kernel_traitsIf13__nv_bfloat16fS2_fjLj768ELj1ELj4ELj1ELj16ENS_18Kernel_traits_baseILj768EfS2_fS2_fjLj128EEEEELb1ELb1ELb1EEEvNS_9BwdParamsE,@function
        .size           _ZN10layer_norm31ln_parallel_residual_bwd_kernelINS_13Kernel_traitsIf13__nv_bfloat16fS2_fjLj768ELj1ELj4ELj1ELj16ENS_18Kernel_traits_baseILj768EfS2_fS2_fjLj128EEEEELb1ELb1ELb1EEEvNS_9BwdParamsE,(.L_x_3489 - _ZN10layer_norm31ln_parallel_residual_bwd_kernelINS_13Kernel_traitsIf13__nv_bfloat16fS2_fjLj768ELj1ELj4ELj1ELj16ENS_18Kernel_traits_baseILj768EfS2_fS2_fjLj128EEEEELb1ELb1ELb1EEEvNS_9BwdParamsE)
        .other          _ZN10layer_norm31ln_parallel_residual_bwd_kernelINS_13Kernel_traitsIf13__nv_bfloat16fS2_fjLj768ELj1ELj4ELj1ELj16ENS_18Kernel_traits_baseILj768EfS2_fS2_fjLj128EEEEELb1ELb1ELb1EEEvNS_9BwdParamsE,@"STO_CUDA_ENTRY STV_DEFAULT"
_ZN10layer_norm31ln_parallel_residual_bwd_kernelINS_13Kernel_traitsIf13__nv_bfloat16fS2_fjLj768ELj1ELj4ELj1ELj16ENS_18Kernel_traits_baseILj768EfS2_fS2_fjLj128EEEEELb1ELb1ELb1EEEvNS_9BwdParamsE:
.text._ZN10layer_norm31ln_parallel_residual_bwd_kernelINS_13Kernel_traitsIf13__nv_bfloat16fS2_fjLj768ELj1ELj4ELj1ELj16ENS_18Kernel_traits_baseILj768EfS2_fS2_fjLj128EEEEELb1ELb1ELb1EEEvNS_9BwdParamsE:
        /* <DEDUP_REMOVED lines=41> */
.L_x_1628:
        /* <DEDUP_REMOVED lines=38> */
[----:B------:R-:W-:Y:S02]  /*04f0*/  ISETP.NE.AND P5, PT, RZ, UR6, PT ;  /* 0x00000006ff007c0c */ /* 0x000fe4000bfa5270 */
[----:B------:R-:W-:Y:S02]  /*0500*/  CS2R R114, SRZ ;  /* 0x0000000000727805 */ /* 0x000fe4000001ff00 */
[----:B------:R-:W-:-:S02]  /*0510*/  CS2R R112, SRZ ;  /* 0x0000000000707805 */ /* 0x000fc4000001ff00 */
[----:B------:R-:W-:Y:S02]  /*0520*/  MOV R111, RZ ;  /* 0x000000ff006f7202 */ /* 0x000fe40000000f00 */
[----:B0-----:R-:W-:-:S07]  /*0530*/  LOP3.LUT R90, R160, 0x1f, RZ, 0xc0, !PT ;  /* 0x0000001fa05a7812 */ /* 0x001fce00078ec0ff */
.L_x_1632:
[----:B------:R-:W0:Y:S01]  /*0540*/  LDC.64 R80, c[0x0][0x250] ;  /* 0x00009400ff507b82 */ /* 0x000e220000000a00 */
[----:B------:R-:W-:-:S05]  /*0550*/  IMAD R0, R159, UR8, RZ ;  /* 0x000000089f007c24 */ /* 0x000fca000f8e02ff */
[----:B--2---:R-:W-:Y:S02]  /*0560*/  SHF.R.S32.HI R65, RZ, 0x1f, R0 ;  /* 0x0000001fff417819 */ /* 0x004fe40000011400 */
[----:B------:R-:W1:Y:S02]  /*0570*/  LDC.64 R106, c[0x0][0x238] ;  /* 0x00008e00ff6a7b82 */ /* 0x000e640000000a00 */
[----:B------:R-:W-:-:S04]  /*0580*/  LEA.HI R65, R65, R0, RZ, 0x3 ;  /* 0x0000000041417211 */ /* 0x000fc800078f18ff */
[----:B------:R-:W-:Y:S02]  /*0590*/  LEA.HI.SX32 R163, R65, R90, 0x1d ;  /* 0x0000005a41a37211 */ /* 0x000fe400078feaff */
[----:B------:R-:W2:Y:S08]  /*05a0*/  LDC.64 R96, c[0x0][0x2b8] ;  /* 0x0000ae00ff607b82 */ /* 0x000eb00000000a00 */
[----:B------:R-:W3:Y:S01]  /*05b0*/  LDC.64 R164, c[0x0][0x258] ;  /* 0x00009600ffa47b82 */ /* 0x000ee20000000a00 */
[----:B0-----:R-:W-:Y:S01]  /*05c0*/  IMAD.WIDE R80, R159, 0x4, R80 ;  /* 0x000000049f507825 */ /* 0x001fe200078e0250 */
[----:B------:R-:W-:-:S04]  /*05d0*/  IADD3 R162, R163, 0x20, RZ ;  /* 0x00000020a3a27810 */ /* 0x000fc80007ffe0ff */
[----:B------:R-:W4:Y:S01]  /*05e0*/  LDG.E R0, desc[UR4][R80.64] ;  /* 0x0000000450007981 */ /* 0x000f22000c1e1900 */
[C---:B-1----:R-:W-:Y:S01]  /*05f0*/  IMAD.WIDE.U32 R92, R163.reuse, 0x20, R106 ;  /* 0x00000020a35c7825 */ /* 0x042fe200078e006a */
[C---:B------:R-:W-:Y:S01]  /*0600*/  IADD3 R161, R163.reuse, 0x40, RZ ;  /* 0x00000040a3a17810 */ /* 0x040fe20007ffe0ff */
[----:B------:R-:W0:Y:S01]  /*0610*/  LDC.64 R174, c[0x0][0x240] ;  /* 0x00009000ffae7b82 */ /* 0x000e220000000a00 */
[C---:B------:R-:W-:Y:S02]  /*0620*/  IADD3 R110, R163.reuse, 0x40, RZ ;  /* 0x00000040a36e7810 */ /* 0x040fe40007ffe0ff */
[----:B------:R-:W4:Y:S01]  /*0630*/  LDG.E.128 R64, desc[UR4][R92.64] ;  /* 0x000000045c407981 */ /* 0x000f22000c1e1d00 */
[----:B--2---:R-:W-:-:S03]  /*0640*/  IMAD.WIDE.U32 R68, R163, 0x10, R96 ;  /* 0x00000010a3447825 */ /* 0x004fc600078e0060 */
[----:B------:R-:W2:Y:S01]  /*0650*/  LDG.E.128 R72, desc[UR4][R92.64+0x10] ;  /* 0x000010045c487981 */ /* 0x000ea2000c1e1d00 */
[----:B------:R-:W-:Y:S01]  /*0660*/  ISETP.NE.U32.AND P1, PT, RZ, UR10, PT ;  /* 0x0000000aff007c0c */ /* 0x000fe2000bf25070 */
[----:B------:R-:W1:Y:S01]  /*0670*/  @P0 LDC.64 R166, c[0x0][0x2c8] ;  /* 0x0000b200ffa60b82 */ /* 0x000e620000000a00 */
[C---:B------:R-:W-:Y:S01]  /*0680*/  IMAD.WIDE.U32 R82, R162.reuse, 0x10, R96 ;  /* 0x00000010a2527825 */ /* 0x040fe200078e0060 */
[----:B------:R-:W2:Y:S03]  /*0690*/  LDG.E.128 R68, desc[UR4][R68.64] ;  /* 0x0000000444447981 */ /* 0x000ea6000c1e1d00 */
[----:B---3--:R-:W-:Y:S02]  /*06a0*/  IMAD.WIDE R164, R159, 0x4, R164 ;  /* 0x000000049fa47825 */ /* 0x008fe400078e02a4 */
[----:B------:R-:W3:Y:S01]  /*06b0*/  LDG.E.128 R80, desc[UR4][R82.64] ;  /* 0x0000000452507981 */ /* 0x000ee2000c1e1d00 */
[----:B------:R-:W1:Y:S01]  /*06c0*/  @P0 LDC.64 R172, c[0x0][0x2c8] ;  /* 0x0000b200ffac0b82 */ /* 0x000e620000000a00 */
[----:B------:R-:W-:-:S02]  /*06d0*/  IMAD.WIDE.U32 R104, R162, 0x20, R106 ;  /* 0x00000020a2687825 */ /* 0x000fc400078e006a */
[----:B------:R-:W3:Y:S02]  /*06e0*/  LDG.E R164, desc[UR4][R164.64] ;  /* 0x00000004a4a47981 */ /* 0x000ee4000c1e1900 */
[----:B------:R-:W-:Y:S02]  /*06f0*/  IMAD.WIDE.U32 R106, R161, 0x20, R106 ;  /* 0x00000020a16a7825 */ /* 0x000fe400078e006a */
[----:B------:R-:W3:Y:S02]  /*0700*/  LDG.E.128 R76, desc[UR4][R104.64] ;  /* 0x00000004684c7981 */ /* 0x000ee4000c1e1d00 */
[----:B------:R-:W-:Y:S02]  /*0710*/  IMAD.WIDE.U32 R96, R110, 0x10, R96 ;  /* 0x000000106e607825 */ /* 0x000fe400078e0060 */
[----:B------:R0:W3:Y:S04]  /*0720*/  LDG.E.128 R84, desc[UR4][R104.64+0x10] ;  /* 0x0000100468547981 */ /* 0x0000e8000c1e1d00 */
[----:B------:R-:W3:Y:S04]  /*0730*/  LDG.E.128 R88, desc[UR4][R106.64] ;  /* 0x000000046a587981 */ /* 0x000ee8000c1e1d00 */
[----:B------:R1:W3:Y:S01]  /*0740*/  LDG.E.128 R92, desc[UR4][R106.64+0x10] ;  /* 0x000010046a5c7981 */ /* 0x0002e2000c1e1d00 */
[----:B------:R-:W-:Y:S01]  /*0750*/  ISETP.NE.AND.EX P1, PT, RZ, UR11, PT, P1 ;  /* 0x0000000bff007c0c */ /* 0x000fe2000bf25310 */
[----:B0-----:R-:W0:Y:S02]  /*0760*/  @P0 LDC.64 R104, c[0x0][0x2c8] ;  /* 0x0000b200ff680b82 */ /* 0x001e240000000a00 */
[----:B------:R-:W3:Y:S10]  /*0770*/  LDG.E.128 R96, desc[UR4][R96.64] ;  /* 0x0000000460607981 */ /* 0x000ef4000c1e1d00 */
[----:B------:R-:W1:Y:S08]  /*0780*/  @P1 LDC.64 R108, c[0x0][0x248] ;  /* 0x00009200ff6c1b82 */ /* 0x000e700000000a00 */
[----:B------:R-:W0:Y:S08]  /*0790*/  @P1 LDC.64 R170, c[0x0][0x248] ;  /* 0x00009200ffaa1b82 */ /* 0x000e300000000a00 */
[----:B------:R-:W0:Y:S01]  /*07a0*/  @P1 LDC.64 R176, c[0x0][0x248] ;  /* 0x00009200ffb01b82 */ /* 0x000e220000000a00 */
[----:B-1----:R-:W-:-:S04]  /*07b0*/  @P1 IMAD.WIDE.U32 R106, R163, 0x8, R108 ;  /* 0x00000008a36a1825 */ /* 0x002fc800078e006c */
[----:B------:R-:W-:Y:S01]  /*07c0*/  IMAD.WIDE.U32 R108, R163, 0x8, R174 ;  /* 0x00000008a36c7825 */ /* 0x000fe200078e00ae */
[----:B-----5:R-:W5:Y:S05]  /*07d0*/  @P1 LDG.E.64 R2, desc[UR4][R106.64] ;  /* 0x000000046a021981 */ /* 0x020f6a000c1e1b00 */
[----:B------:R-:W5:Y:S01]  /*07e0*/  LDG.E.64 R108, desc[UR4][R108.64] ;  /* 0x000000046c6c7981 */ /* 0x000f62000c1e1b00 */
[----:B------:R-:W-:-:S04]  /*07f0*/  @P0 IMAD.WIDE.U32 R166, R162, 0x20, R166 ;  /* 0x00000020a2a60825 */ /* 0x000fc800078e00a6 */
[----:B0-----:R-:W-:Y:S01]  /*0800*/  @P0 IMAD.WIDE.U32 R104, R163, 0x20, R104 ;  /* 0x00000020a3680825 */ /* 0x001fe200078e0068 */
[----:B------:R-:W5:Y:S03]  /*0810*/  @P0 LDG.E.128 R36, desc[UR4][R166.64] ;  /* 0x00000004a6240981 */ /* 0x000f66000c1e1d00 */
[C-C-:B------:R-:W-:Y:S01]  /*0820*/  IMAD.WIDE.U32 R168, R162.reuse, 0x8, R174.reuse ;  /* 0x00000008a2a87825 */ /* 0x140fe200078e00ae */
[----:B------:R0:W5:Y:S03]  /*0830*/  @P0 LDG.E.128 R40, desc[UR4][R166.64+0x10] ;  /* 0x00001004a6280981 */ /* 0x000166000c1e1d00 */
[C---:B------:R-:W-:Y:S01]  /*0840*/  IMAD.WIDE.U32 R174, R161.reuse, 0x8, R174 ;  /* 0x00000008a1ae7825 */ /* 0x040fe200078e00ae */
[----:B------:R-:W5:Y:S03]  /*0850*/  @P0 LDG.E.128 R28, desc[UR4][R104.64] ;  /* 0x00000004681c0981 */ /* 0x000f66000c1e1d00 */
[----:B------:R-:W-:Y:S01]  /*0860*/  @P1 IMAD.WIDE.U32 R170, R162, 0x8, R170 ;  /* 0x00000008a2aa1825 */ /* 0x000fe200078e00aa */
[----:B------:R-:W5:Y:S03]  /*0870*/  @P0 LDG.E.128 R32, desc[UR4][R104.64+0x10] ;  /* 0x0000100468200981 */ /* 0x000f66000c1e1d00 */
[----:B------:R-:W-:Y:S01]  /*0880*/  @P1 IMAD.WIDE.U32 R176, R161, 0x8, R176 ;  /* 0x00000008a1b01825 */ /* 0x000fe200078e00b0 */
[----:B------:R1:W5:Y:S03]  /*0890*/  LDG.E.64 R106, desc[UR4][R168.64] ;  /* 0x00000004a86a7981 */ /* 0x000366000c1e1b00 */
[----:B------:R-:W-:Y:S01]  /*08a0*/  @P0 IMAD.WIDE.U32 R172, R110, 0x20, R172 ;  /* 0x000000206eac0825 */ /* 0x000fe200078e00ac */
[----:B------:R-:W5:Y:S04]  /*08b0*/  @P1 LDG.E.64 R100, desc[UR4][R170.64] ;  /* 0x00000004aa641981 */ /* 0x000f68000c1e1b00 */
[----:B------:R3:W5:Y:S04]  /*08c0*/  LDG.E.64 R104, desc[UR4][R174.64] ;  /* 0x00000004ae687981 */ /* 0x000768000c1e1b00 */
[----:B------:R-:W5:Y:S04]  /*08d0*/  @P1 LDG.E.64 R102, desc[UR4][R176.64] ;  /* 0x00000004b0661981 */ /* 0x000f68000c1e1b00 */
[----:B------:R-:W5:Y:S04]  /*08e0*/  @P0 LDG.E.128 R44, desc[UR4][R172.64] ;  /* 0x00000004ac2c0981 */ /* 0x000f68000c1e1d00 */
[----:B------:R3:W5:Y:S01]  /*08f0*/  @P0 LDG.E.128 R48, desc[UR4][R172.64+0x10] ;  /* 0x00001004ac300981 */ /* 0x000762000c1e1d00 */
[----:B------:R-:W-:Y:S01]  /*0900*/  UMOV UR6, 0xffffffff ;  /* 0xffffffff00067882 */ /* 0x000fe20000000000 */
[----:B----4-:R-:W-:-:S05]  /*0910*/  FSEL R0, R0, RZ, !P5 ;  /* 0x000000ff00007208 */ /* 0x010fca0006800000 */
[C-C-:B------:R-:W-:Y:S01]  /*0920*/  FADD.FTZ R165, -R0.reuse, R64.reuse ;  /* 0x0000004000a57221 */ /* 0x140fe20000010100 */
[C---:B0-----:R-:W-:Y:S01]  /*0930*/  FADD.FTZ R167, -R0.reuse, R65 ;  /* 0x0000004100a77221 */ /* 0x041fe20000010100 */
[----:B--2---:R-:W-:Y:S01]  /*0940*/  FADD.FTZ R73, -R0, R73 ;  /* 0x0000004900497221 */ /* 0x004fe20000010100 */
[C---:B------:R-:W-:Y:S02]  /*0950*/  PRMT R64, R68.reuse, 0x7632, R64 ;  /* 0x0000763244407816 */ /* 0x040fe40000000040 */
[----:B------:R-:W-:Y:S02]  /*0960*/  SHF.L.U32 R65, R68, 0x10, RZ ;  /* 0x0000001044417819 */ /* 0x000fe400000006ff */
[C---:B------:R-:W-:Y:S02]  /*0970*/  PRMT R68, R70.reuse, 0x7632, R68 ;  /* 0x0000763246447816 */ /* 0x040fe40000000044 */
[----:B-1----:R-:W-:Y:S02]  /*0980*/  SHF.L.U32 R169, R70, 0x10, RZ ;  /* 0x0000001046a97819 */ /* 0x002fe400000006ff */
[----:B---3--:R-:W-:Y:S01]  /*0990*/  PRMT R174, R82, 0x7632, R174 ;  /* 0x0000763252ae7816 */ /* 0x008fe200000000ae */
[----:B------:R-:W-:Y:S01]  /*09a0*/  FMUL.FTZ R170, R164, R73 ;  /* 0x00000049a4aa7220 */ /* 0x000fe20000410000 */
[----:B------:R-:W-:-:S02]  /*09b0*/  SHF.L.U32 R189, R82, 0x10, RZ ;  /* 0x0000001052bd7819 */ /* 0x000fc400000006ff */
[----:B------:R-:W-:Y:S01]  /*09c0*/  SHF.L.U32 R68, R68, 0x10, RZ ;  /* 0x0000001044447819 */ /* 0x000fe200000006ff */
[C---:B------:R-:W-:Y:S01]  /*09d0*/  FADD.FTZ R171, -R0.reuse, R66 ;  /* 0x0000004200ab7221 */ /* 0x040fe20000010100 */
[C---:B------:R-:W-:Y:S01]  /*09e0*/  PRMT R70, R71.reuse, 0x7632, R70 ;  /* 0x0000763247467816 */ /* 0x040fe20000000046 */
[C---:B------:R-:W-:Y:S01]  /*09f0*/  FADD.FTZ R67, -R0.reuse, R67 ;  /* 0x0000004300437221 */ /* 0x040fe20000010100 */
[----:B------:R-:W-:Y:S01]  /*0a00*/  SHF.L.U32 R175, R71, 0x10, RZ ;  /* 0x0000001047af7819 */ /* 0x000fe200000006ff */
[C---:B------:R-:W-:Y:S01]  /*0a10*/  FADD.FTZ R71, -R0.reuse, R72 ;  /* 0x0000004800477221 */ /* 0x040fe20000010100 */
[C---:B------:R-:W-:Y:S01]  /*0a20*/  PRMT R82, R83.reuse, 0x7632, R82 ;  /* 0x0000763253527816 */ /* 0x040fe20000000052 */
[C---:B------:R-:W-:Y:S01]  /*0a30*/  FADD.FTZ R173, -R0.reuse, R74 ;  /* 0x0000004a00ad7221 */ /* 0x040fe20000010100 */
[----:B------:R-:W-:Y:S01]  /*0a40*/  SHF.L.U32 R195, R83, 0x10, RZ ;  /* 0x0000001053c37819 */ /* 0x000fe200000006ff */
[----:B------:R-:W-:Y:S01]  /*0a50*/  FADD.FTZ R75, -R0, R75 ;  /* 0x0000004b004b7221 */ /* 0x000fe20000010100 */
        /* <DEDUP_REMOVED lines=19> */
[----:B------:R-:W-:Y:S01]  /*0b90*/  PRMT R66, R69, 0x7632, R66 ;  /* 0x0000763245427816 */ /* 0x000fe20000000042 */
[C---:B------:R-:W-:Y:S01]  /*0ba0*/  IMAD.U32 R207, R97.reuse, 0x10000, RZ ;  /* 0x0001000061cf7824 */ /* 0x040fe200078e00ff */
[----:B------:R-:W-:Y:S01]  /*0bb0*/  PRMT R94, R97, 0x7632, R94 ;  /* 0x00007632615e7816 */ /* 0x000fe2000000005e */
[----:B------:R-:W-:Y:S01]  /*0bc0*/  FADD.FTZ R139, R68, R139 ;  /* 0x0000008b448b7221 */ /* 0x000fe20000010000 */
[----:B------:R-:W-:Y:S01]  /*0bd0*/  SHF.L.U32 R69, R69, 0x10, RZ ;  /* 0x0000001045457819 */ /* 0x000fe200000006ff */
[-C--:B------:R-:W-:Y:S01]  /*0be0*/  FFMA.FTZ R115, R170, R68.reuse, R115 ;  /* 0x00000044aa737223 */ /* 0x080fe20000010073 */
[----:B------:R-:W-:Y:S01]  /*0bf0*/  FMUL.FTZ R97, R21, R68 ;  /* 0x0000004415617220 */ /* 0x000fe20000410000 */
[----:B------:R-:W-:Y:S01]  /*0c00*/  PRMT R72, R80, 0x7632, R72 ;  /* 0x0000763250487816 */ /* 0x000fe20000000048 */
[C---:B------:R-:W-:Y:S01]  /*0c10*/  FMUL.FTZ R91, R164.reuse, R71 ;  /* 0x00000047a45b7220 */ /* 0x040fe20000410000 */
[----:B------:R-:W-:Y:S01]  /*0c20*/  FMUL.FTZ R165, R25, R64 ;  /* 0x0000004019a57220 */ /* 0x000fe20000410000 */
[----:B------:R-:W-:Y:S01]  /*0c30*/  FADD.FTZ R68, RZ, R83 ;  /* 0x00000053ff447221 */ /* 0x000fe20000010000 */
[----:B------:R-:W-:Y:S01]  /*0c40*/  FMUL.FTZ R78, R164, R167 ;  /* 0x000000a7a44e7220 */ /* 0x000fe20000410000 */
[----:B------:R-:W-:Y:S01]  /*0c50*/  FFMA.FTZ R71, R0, R83, RZ ;  /* 0x0000005300477223 */ /* 0x000fe200000100ff */
[----:B------:R-:W-:Y:S01]  /*0c60*/  SHF.L.U32 R66, R66, 0x10, RZ ;  /* 0x0000001042427819 */ /* 0x000fe200000006ff */
[----:B------:R-:W-:Y:S01]  /*0c70*/  FMUL.FTZ R88, R26, R69 ;  /* 0x000000451a587220 */ /* 0x000fe20000410000 */
[----:B------:R-:W-:Y:S01]  /*0c80*/  SHF.L.U32 R176, R72, 0x10, RZ ;  /* 0x0000001048b07819 */ /* 0x000fe200000006ff */
[----:B------:R-:W-:Y:S01]  /*0c90*/  FADD.FTZ R167, R68, R165 ;  /* 0x000000a544a77221 */ /* 0x000fe20000010000 */
[----:B------:R-:W-:Y:S01]  /*0ca0*/  FMUL.FTZ R79, R164, R171 ;  /* 0x000000aba44f7220 */ /* 0x000fe20000410000 */
[----:B------:R-:W-:Y:S01]  /*0cb0*/  FFMA.FTZ R72, R78, R165, R71 ;  /* 0x000000a54e487223 */ /* 0x000fe20000010047 */
[----:B------:R-:W-:Y:S01]  /*0cc0*/  PRMT R168, R81, 0x7632, R168 ;  /* 0x0000763251a87816 */ /* 0x000fe200000000a8 */
[----:B------:R-:W-:Y:S01]  /*0cd0*/  FMUL.FTZ R172, R27, R66 ;  /* 0x000000421bac7220 */ /* 0x000fe20000410000 */
[----:B------:R-:W-:Y:S01]  /*0ce0*/  SHF.L.U32 R183, R81, 0x10, RZ ;  /* 0x0000001051b77819 */ /* 0x000fe200000006ff */
[----:B------:R-:W-:Y:S01]  /*0cf0*/  FADD.FTZ R167, R167, R88 ;  /* 0x00000058a7a77221 */ /* 0x000fe20000010000 */
[----:B------:R-:W-:Y:S01]  /*0d00*/  SHF.L.U32 R182, R82, 0x10, RZ ;  /* 0x0000001052b67819 */ /* 0x000fe200000006ff */
[----:B------:R-:W-:Y:S01]  /*0d10*/  FMUL.FTZ R81, R164, R67 ;  /* 0x00000043a4517220 */ /* 0x000fe20000410000 */
[----:B------:R-:W-:Y:S01]  /*0d20*/  FFMA.FTZ R82, R79, R88, R72 ;  /* 0x000000584f527223 */ /* 0x000fe20000010048 */
[----:B------:R-:W-:Y:S01]  /*0d30*/  PRMT R90, R96, 0x7632, R90 ;  /* 0x00007632605a7816 */ /* 0x000fe2000000005a */
[----:B------:R-:W-:Y:S01]  /*0d40*/  FADD.FTZ R167, R167, R172 ;  /* 0x000000aca7a77221 */ /* 0x000fe20000010000 */
[----:B------:R-:W-:-:S02]  /*0d50*/  PRMT R188, R98, 0x7632, R188 ;  /* 0x0000763262bc7816 */ /* 0x000fc400000000bc */
[----:B------:R-:W-:Y:S01]  /*0d60*/  SHF.L.U32 R95, R98, 0x10, RZ ;  /* 0x00000010625f7819 */ /* 0x000fe200000006ff */
[-C--:B------:R-:W-:Y:S01]  /*0d70*/  FMUL.FTZ R98, R20, R169.reuse ;  /* 0x000000a914627220 */ /* 0x080fe20000410000 */
[----:B------:R-:W-:Y:S01]  /*0d80*/  FFMA.FTZ R82, R81, R172, R82 ;  /* 0x000000ac51527223 */ /* 0x000fe20000010052 */
[----:B------:R-:W-:Y:S02]  /*0d90*/  SHF.L.U32 R184, R90, 0x10, RZ ;  /* 0x000000105ab87819 */ /* 0x000fe400000006ff */
[----:B------:R-:W-:Y:S01]  /*0da0*/  FADD.FTZ R90, R167, R98 ;  /* 0x00000062a75a7221 */ /* 0x000fe20000010000 */
        /* <DEDUP_REMOVED lines=8> */
[----:B------:R-:W-:Y:S01]  /*0e30*/  SHF.L.U32 R179, R80, 0x10, RZ ;  /* 0x0000001050b37819 */ /* 0x000fe200000006ff */
[----:B------:R-:W-:Y:S01]  /*0e40*/  FMUL.FTZ R73, R23, R70 ;  /* 0x0000004617497220 */ /* 0x000fe20000410000 */
[----:B------:R-:W-:Y:S01]  /*0e50*/  SHF.L.U32 R180, R174, 0x10, RZ ;  /* 0x00000010aeb47819 */ /* 0x000fe200000006ff */
        /* <DEDUP_REMOVED lines=37> */
[----:B------:R-:W-:Y:S01]  /*10b0*/  FMUL.FTZ R96, R14, R195 ;  /* 0x000000c30e607220 */ /* 0x000fe20000410000 */
[----:B------:R-:W-:Y:S01]  /*10c0*/  FADD.FTZ R173, R156, R175 ;  /* 0x000000af9cad7221 */ /* 0x000fe20000010000 */
[----:B------:R-:W-:Y:S01]  /*10d0*/  FMUL.FTZ R89, R164, R193 ;  /* 0x000000c1a4597220 */ /* 0x000fe20000410000 */
[----:B------:R-:W-:Y:S01]  /*10e0*/  FFMA.FTZ R90, R168, R175, R167 ;  /* 0x000000afa85a7223 */ /* 0x000fe200000100a7 */
[----:B------:R-:W-:Y:S01]  /*10f0*/  FFMA.FTZ R111, R78, R64, R111 ;  /* 0x000000404e6f7223 */ /* 0x000fe2000001006f */
[----:B------:R-:W-:Y:S01]  /*1100*/  FADD.FTZ R135, R64, R135 ;  /* 0x0000008740877221 */ /* 0x000fe20000010000 */
[----:B------:R-:W-:Y:S01]  /*1110*/  FFMA.FTZ R121, R80, R178, R121 ;  /* 0x000000b250797223 */ /* 0x000fe20000010079 */
        /* <DEDUP_REMOVED lines=31> */
[----:B------:R-:W-:Y:S01]  /*1310*/  FFMA.FTZ R123, R168, R180, R123 ;  /* 0x000000b4a87b7223 */ /* 0x000fe2000001007b */
        /* <DEDUP_REMOVED lines=8> */
[C---:B------:R-:W-:Y:S01]  /*13a0*/  FMUL.FTZ R68, R164.reuse, R213 ;  /* 0x000000d5a4447220 */ /* 0x040fe20000410000 */
        /* <DEDUP_REMOVED lines=59> */
.L_x_1644:
        /* <DEDUP_REMOVED lines=31> */
[-CC-:B------:R-:W-:Y:S01]  /*1950*/  FFMA.FTZ R93, R93, R183.reuse, R182.reuse ;  /* 0x000000b75d5d7223 */ /* 0x180fe200000100b6 */
        /* <DEDUP_REMOVED lines=10> */
[----:B------:R-:W-:Y:S01]  /*1a00*/  FADD.FTZ R93, R166, -R93 ;  /* 0x8000005da65d7221 */ /* 0x000fe20000010000 */
        /* <DEDUP_REMOVED lines=11> */
[----:B------:R-:W-:Y:S01]  /*1ac0*/  FMUL.FTZ R80, R164, R73 ;  /* 0x00000049a4507220 */ /* 0x000fe20000410000 */
[----:B------:R-:W-:Y:S01]  /*1ad0*/  @P1 LOP3.LUT P3, RZ, R2, 0xff0000, RZ, 0xc0, !PT ;  /* 0x00ff000002ff1812 */ /* 0x000fe2000786c0ff */
[----:B------:R-:W-:Y:S01]  /*1ae0*/  @P2 FADD.FTZ R191, R32, R191 ;  /* 0x000000bf20bf2221 */ /* 0x000fe20000010000 */
[----:B------:R-:W-:Y:S01]  /*1af0*/  FSEL R98, R166, RZ, P4 ;  /* 0x000000ffa6627208 */ /* 0x000fe20002000000 */
        /* <DEDUP_REMOVED lines=14> */
[-CC-:B------:R-:W-:Y:S01]  /*1be0*/  FFMA.FTZ R87, R87, R183.reuse, R182.reuse ;  /* 0x000000b757577223 */ /* 0x180fe200000100b6 */
[----:B------:R-:W-:Y:S01]  /*1bf0*/  FMUL.FTZ R75, R80, UR14 ;  /* 0x0000000e504b7c20 */ /* 0x000fe20008410000 */
[----:B------:R-:W-:Y:S01]  /*1c00*/  LOP3.LUT P6, RZ, R109, 0xff000000, RZ, 0xc0, !PT ;  /* 0xff0000006dff7812 */ /* 0x000fe200078cc0ff */
[-C--:B------:R-:W-:Y:S01]  /*1c10*/  FFMA.FTZ R77, R77, R183.reuse, R182 ;  /* 0x000000b74d4d7223 */ /* 0x080fe200000100b6 */
[----:B------:R-:W-:Y:S01]  /*1c20*/  FSEL R108, R165, RZ, P3 ;  /* 0x000000ffa56c7208 */ /* 0x000fe20001800000 */
[----:B------:R-:W-:Y:S01]  /*1c30*/  FMUL.FTZ R179, R79, UR14 ;  /* 0x0000000e4fb37c20 */ /* 0x000fe20008410000 */
[----:B------:R-:W-:Y:S01]  /*1c40*/  @P1 LOP3.LUT P3, RZ, R3, 0xff00, RZ, 0xc0, !PT ;  /* 0x0000ff0003ff1812 */ /* 0x000fe2000786c0ff */
[----:B------:R-:W-:Y:S01]  /*1c50*/  FADD.FTZ R169, R169, -R76 ;  /* 0x8000004ca9a97221 */ /* 0x000fe20000010000 */
[----:B------:R-:W-:Y:S01]  /*1c60*/  @P1 FSEL R165, R165, RZ, P4 ;  /* 0x000000ffa5a51208 */ /* 0x000fe20002000000 */
[----:B------:R-:W-:Y:S01]  /*1c70*/  FADD.FTZ R87, R92, -R87 ;  /* 0x800000575c577221 */ /* 0x000fe20000010000 */
[----:B------:R-:W-:Y:S01]  /*1c80*/  MOV R83, R106 ;  /* 0x0000006a00537202 */ /* 0x000fe20000000f00 */
[----:B------:R-:W-:Y:S01]  /*1c90*/  FFMA.FTZ R89, R89, R183, R182 ;  /* 0x000000b759597223 */ /* 0x000fe200000100b6 */
[----:B------:R-:W-:Y:S01]  /*1ca0*/  LOP3.LUT P4, RZ, R109, 0xff0000, RZ, 0xc0, !PT ;  /* 0x00ff00006dff7812 */ /* 0x000fe2000788c0ff */
[----:B------:R-:W-:Y:S01]  /*1cb0*/  FADD.FTZ R77, R86, -R77 ;  /* 0x8000004d564d7221 */ /* 0x000fe20000010000 */
[----:B------:R-:W-:Y:S01]  /*1cc0*/  FSEL R92, R75, RZ, P6 ;  /* 0x000000ff4b5c7208 */ /* 0x000fe20003000000 */
[----:B------:R-:W-:Y:S01]  /*1cd0*/  FADD.FTZ R171, R171, -R74 ;  /* 0x8000004aabab7221 */ /* 0x000fe20000010000 */
[----:B------:R-:W-:Y:S01]  /*1ce0*/  @P1 LOP3.LUT P6, RZ, R3, 0xff000000, RZ, 0xc0, !PT ;  /* 0xff00000003ff1812 */ /* 0x000fe200078cc0ff */
[----:B------:R-:W-:Y:S01]  /*1cf0*/  @P2 FADD.FTZ R73, R36, R73 ;  /* 0x0000004924492221 */ /* 0x000fe20000010000 */
[----:B------:R-:W-:Y:S01]  /*1d00*/  @P1 FSEL R109, R177, RZ, P3 ;  /* 0x000000ffb16d1208 */ /* 0x000fe20001800000 */
[----:B------:R-:W-:Y:S01]  /*1d10*/  FMUL.FTZ R74, R164, R169 ;  /* 0x000000a9a44a7220 */ /* 0x000fe20000410000 */
[----:B------:R-:W-:Y:S01]  /*1d20*/  LOP3.LUT P3, RZ, R83, 0xff, RZ, 0xc0, !PT ;  /* 0x000000ff53ff7812 */ /* 0x000fe2000786c0ff */
[----:B------:R-:W-:Y:S01]  /*1d30*/  FADD.FTZ R89, R96, -R89 ;  /* 0x8000005960597221 */ /* 0x000fe20000010000 */
[----:B------:R-:W-:Y:S01]  /*1d40*/  FSEL R83, R179, RZ, P4 ;  /* 0x000000ffb3537208 */ /* 0x000fe20002000000 */
[----:B------:R-:W-:Y:S01]  /*1d50*/  FMUL.FTZ R184, R73, UR14 ;  /* 0x0000000e49b87c20 */ /* 0x000fe20008410000 */
[----:B------:R-:W-:Y:S01]  /*1d60*/  @P1 LOP3.LUT P4, RZ, R3, 0xff0000, RZ, 0xc0, !PT ;  /* 0x00ff000003ff1812 */ /* 0x000fe2000788c0ff */
[----:B------:R-:W-:Y:S01]  /*1d70*/  @P2 FADD.FTZ R74, R37, R74 ;  /* 0x0000004a254a2221 */ /* 0x000fe20000010000 */
[----:B------:R-:W-:Y:S01]  /*1d80*/  @P1 FSEL R96, R75, RZ, P6 ;  /* 0x000000ff4b601208 */ /* 0x000fe20003000000 */
[----:B------:R-:W-:Y:S01]  /*1d90*/  FMUL.FTZ R75, R164, R77 ;  /* 0x0000004da44b7220 */ /* 0x000fe20000410000 */
[----:B------:R-:W-:Y:S01]  /*1da0*/  @P1 MOV R178, R100 ;  /* 0x0000006400b21202 */ /* 0x000fe20000000f00 */
[----:B------:R-:W-:Y:S01]  /*1db0*/  FFMA.FTZ R168, R168, R183, R182 ;  /* 0x000000b7a8a87223 */ /* 0x000fe200000100b6 */
[----:B------:R-:W-:Y:S01]  /*1dc0*/  @P1 FSEL R177, R179, RZ, P4 ;  /* 0x000000ffb3b11208 */ /* 0x000fe20002000000 */
[----:B------:R-:W-:Y:S01]  /*1dd0*/  @P2 FADD.FTZ R75, R38, R75 ;  /* 0x0000004b264b2221 */ /* 0x000fe20000010000 */
[----:B------:R-:W-:Y:S01]  /*1de0*/  @P1 LOP3.LUT P4, RZ, R178, 0xff, RZ, 0xc0, !PT ;  /* 0x000000ffb2ff1812 */ /* 0x000fe2000788c0ff */
[----:B------:R-:W-:Y:S01]  /*1df0*/  FMUL.FTZ R76, R164, R171 ;  /* 0x000000aba44c7220 */ /* 0x000fe20000410000 */
[----:B0-----:R-:W-:Y:S01]  /*1e00*/  FMUL.FTZ R185, R74, UR14 ;  /* 0x0000000e4ab97c20 */ /* 0x001fe20008410000 */
[----:B------:R-:W-:Y:S01]  /*1e10*/  FADD.FTZ R175, R175, -R168 ;  /* 0x800000a8afaf7221 */ /* 0x000fe20000010000 */
[----:B------:R-:W-:Y:S01]  /*1e20*/  LOP3.LUT P6, RZ, R106, 0xff00, RZ, 0xc0, !PT ;  /* 0x0000ff006aff7812 */ /* 0x000fe200078cc0ff */
[----:B------:R-:W-:Y:S01]  /*1e30*/  FMUL.FTZ R77, R164, R87 ;  /* 0x00000057a44d7220 */ /* 0x000fe20000410000 */
[----:B------:R-:W-:Y:S01]  /*1e40*/  FSEL R169, R184, RZ, P3 ;  /* 0x000000ffb8a97208 */ /* 0x000fe20001800000 */
[----:B------:R-:W-:Y:S01]  /*1e50*/  FMUL.FTZ R179, R75, UR14 ;  /* 0x0000000e4bb37c20 */ /* 0x000fe20008410000 */
[----:B------:R-:W-:Y:S01]  /*1e60*/  @P1 LOP3.LUT P3, RZ, R100, 0xff00, RZ, 0xc0, !PT ;  /* 0x0000ff0064ff1812 */ /* 0x000fe2000786c0ff */
[----:B------:R-:W-:Y:S01]  /*1e70*/  @P2 FADD.FTZ R76, R39, R76 ;  /* 0x0000004c274c2221 */ /* 0x000fe20000010000 */
[----:B------:R-:W-:Y:S01]  /*1e80*/  @P1 FSEL R184, R184, RZ, P4 ;  /* 0x000000ffb8b81208 */ /* 0x000fe20002000000 */
[--C-:B------:R-:W-:Y:S01]  /*1e90*/  FFMA.FTZ R70, R70, R183, R182.reuse ;  /* 0x000000b746467223 */ /* 0x100fe200000100b6 */
[----:B------:R-:W-:Y:S01]  /*1ea0*/  LOP3.LUT P4, RZ, R106, 0xff0000, RZ, 0xc0, !PT ;  /* 0x00ff00006aff7812 */ /* 0x000fe2000788c0ff */
[----:B------:R-:W-:Y:S01]  /*1eb0*/  FMUL.FTZ R84, R164, R175 ;  /* 0x000000afa4547220 */ /* 0x000fe20000410000 */
[----:B------:R-:W-:Y:S01]  /*1ec0*/  FSEL R168, R185, RZ, P6 ;  /* 0x000000ffb9a87208 */ /* 0x000fe20003000000 */
[----:B------:R-:W-:Y:S01]  /*1ed0*/  @P2 FADD.FTZ R77, R40, R77 ;  /* 0x0000004d284d2221 */ /* 0x000fe20000010000 */
[----:B------:R-:W-:Y:S01]  /*1ee0*/  @P1 LOP3.LUT P6, RZ, R100, 0xff0000, RZ, 0xc0, !PT ;  /* 0x00ff000064ff1812 */ /* 0x000fe200078cc0ff */
[----:B------:R-:W-:Y:S01]  /*1ef0*/  FFMA.FTZ R65, R65, R183, R182 ;  /* 0x000000b741417223 */ /* 0x000fe200000100b6 */
[----:B------:R-:W-:Y:S01]  /*1f00*/  @P1 FSEL R185, R185, RZ, P3 ;  /* 0x000000ffb9b91208 */ /* 0x000fe20001800000 */
[----:B------:R-:W-:Y:S01]  /*1f10*/  FMUL.FTZ R180, R76, UR14 ;  /* 0x0000000e4cb47c20 */ /* 0x000fe20008410000 */
[----:B------:R-:W-:Y:S01]  /*1f20*/  LOP3.LUT P3, RZ, R106, 0xff000000, RZ, 0xc0, !PT ;  /* 0xff0000006aff7812 */ /* 0x000fe2000786c0ff */
[----:B------:R-:W-:Y:S01]  /*1f30*/  FADD.FTZ R167, R167, -R70 ;  /* 0x80000046a7a77221 */ /* 0x000fe20000010000 */
[----:B------:R-:W-:Y:S01]  /*1f40*/  FSEL R106, R179, RZ, P4 ;  /* 0x000000ffb36a7208 */ /* 0x000fe20002000000 */
[----:B------:R-:W-:Y:S01]  /*1f50*/  @P2 FADD.FTZ R84, R41, R84 ;  /* 0x0000005429542221 */ /* 0x000fe20000010000 */
[----:B------:R-:W-:Y:S01]  /*1f60*/  @P1 LOP3.LUT P4, RZ, R100, 0xff000000, RZ, 0xc0, !PT ;  /* 0xff00000064ff1812 */ /* 0x000fe2000788c0ff */
[----:B------:R-:W-:Y:S01]  /*1f70*/  FMUL.FTZ R181, R77, UR14 ;  /* 0x0000000e4db57c20 */ /* 0x000fe20008410000 */
[----:B------:R-:W-:Y:S01]  /*1f80*/  @P1 FSEL R179, R179, RZ, P6 ;  /* 0x000000ffb3b31208 */ /* 0x000fe20003000000 */
[----:B------:R-:W-:Y:S01]  /*1f90*/  FADD.FTZ R65, R82, -R65 ;  /* 0x8000004152417221 */ /* 0x000fe20000010000 */
[----:B------:R-:W-:Y:S01]  /*1fa0*/  LOP3.LUT P6, RZ, R107, 0xff, RZ, 0xc0, !PT ;  /* 0x000000ff6bff7812 */ /* 0x000fe200078cc0ff */
[C---:B------:R-:W-:Y:S01]  /*1fb0*/  FMUL.FTZ R87, R164.reuse, R89 ;  /* 0x00000059a4577220 */ /* 0x040fe20000410000 */
[----:B------:R-:W-:Y:S01]  /*1fc0*/  FMUL.FTZ R82, R164, R167 ;  /* 0x000000a7a4527220 */ /* 0x000fe20000410000 */
[----:B------:R-:W-:Y:S01]  /*1fd0*/  FSEL R171, R180, RZ, P3 ;  /* 0x000000ffb4ab7208 */ /* 0x000fe20001800000 */
[----:B------:R-:W-:Y:S01]  /*1fe0*/  FMUL.FTZ R86, R84, UR14 ;  /* 0x0000000e54567c20 */ /* 0x000fe20008410000 */
[----:B------:R-:W-:Y:S01]  /*1ff0*/  @P1 FSEL R180, R180, RZ, P4 ;  /* 0x000000ffb4b41208 */ /* 0x000fe20002000000 */
[----:B------:R-:W-:Y:S01]  /*2000*/  @P2 FADD.FTZ R87, R42, R87 ;  /* 0x000000572a572221 */ /* 0x000fe20000010000 */
[----:B------:R-:W-:Y:S01]  /*2010*/  @P1 LOP3.LUT P3, RZ, R101, 0xff, RZ, 0xc0, !PT ;  /* 0x000000ff65ff1812 */ /* 0x000fe2000786c0ff */
[----:B------:R-:W-:Y:S01]  /*2020*/  @P2 FADD.FTZ R82, R43, R82 ;  /* 0x000000522b522221 */ /* 0x000fe20000010000 */
[----:B------:R-:W-:Y:S01]  /*2030*/  LOP3.LUT P4, RZ, R107, 0xff00, RZ, 0xc0, !PT ;  /* 0x0000ff006bff7812 */ /* 0x000fe2000788c0ff */
[-CC-:B------:R-:W-:Y:S01]  /*2040*/  FFMA.FTZ R64, R64, R183.reuse, R182.reuse ;  /* 0x000000b740407223 */ /* 0x180fe200000100b6 */
[----:B------:R-:W-:Y:S01]  /*2050*/  FSEL R178, R181, RZ, P6 ;  /* 0x000000ffb5b27208 */ /* 0x000fe20003000000 */
[----:B------:R-:W-:Y:S01]  /*2060*/  FMUL.FTZ R186, R87, UR14 ;  /* 0x0000000e57ba7c20 */ /* 0x000fe20008410000 */
[----:B------:R-:W-:Y:S01]  /*2070*/  @P1 LOP3.LUT P6, RZ, R101, 0xff00, RZ, 0xc0, !PT ;  /* 0x0000ff0065ff1812 */ /* 0x000fe200078cc0ff */
[----:B------:R-:W-:Y:S01]  /*2080*/  FMUL.FTZ R195, R82, UR14 ;  /* 0x0000000e52c37c20 */ /* 0x000fe20008410000 */
[----:B------:R-:W-:Y:S01]  /*2090*/  @P1 FSEL R181, R181, RZ, P3 ;  /* 0x000000ffb5b51208 */ /* 0x000fe20001800000 */
[----:B------:R-:W-:Y:S01]  /*20a0*/  FFMA.FTZ R66, R66, R183, R182 ;  /* 0x000000b742427223 */ /* 0x000fe200000100b6 */
[----:B------:R-:W-:Y:S01]  /*20b0*/  FSEL R175, R86, RZ, P4 ;  /* 0x000000ff56af7208 */ /* 0x000fe20002000000 */
[----:B------:R-:W-:Y:S01]  /*20c0*/  FMUL.FTZ R65, R164, R65 ;  /* 0x00000041a4417220 */ /* 0x000fe20000410000 */
[----:B------:R-:W-:Y:S01]  /*20d0*/  LOP3.LUT P3, RZ, R107, 0xff0000, RZ, 0xc0, !PT ;  /* 0x00ff00006bff7812 */ /* 0x000fe2000786c0ff */
[----:B------:R-:W-:Y:S01]  /*20e0*/  FADD.FTZ R95, R95, -R64 ;  /* 0x800000405f5f7221 */ /* 0x000fe20000010000 */
[----:B------:R-:W-:Y:S01]  /*20f0*/  LOP3.LUT P4, RZ, R107, 0xff000000, RZ, 0xc0, !PT ;  /* 0xff0000006bff7812 */ /* 0x000fe2000788c0ff */
[----:B------:R-:W-:Y:S01]  /*2100*/  FADD.FTZ R85, R85, -R66 ;  /* 0x8000004255557221 */ /* 0x000fe20000010000 */
[----:B------:R-:W-:Y:S01]  /*2110*/  @P1 FSEL R107, R86, RZ, P6 ;  /* 0x000000ff566b1208 */ /* 0x000fe20003000000 */
[----:B------:R-:W-:Y:S01]  /*2120*/  @P2 FADD.FTZ R65, R44, R65 ;  /* 0x000000412c412221 */ /* 0x000fe20000010000 */
[----:B------:R-:W-:Y:S01]  /*2130*/  @P1 LOP3.LUT P6, RZ, R101, 0xff0000, RZ, 0xc0, !PT ;  /* 0x00ff000065ff1812 */ /* 0x000fe200078cc0ff */
[----:B------:R-:W-:Y:S01]  /*2140*/  FMUL.FTZ R66, R164, R95 ;  /* 0x0000005fa4427220 */ /* 0x000fe20000410000 */
[----:B------:R-:W-:Y:S01]  /*2150*/  @P1 MOV R89, R102 ;  /* 0x0000006600591202 */ /* 0x000fe20000000f00 */
[-CC-:B------:R-:W-:Y:S01]  /*2160*/  FFMA.FTZ R67, R67, R183.reuse, R182.reuse ;  /* 0x000000b743437223 */ /* 0x180fe200000100b6 */
[----:B------:R-:W-:Y:S01]  /*2170*/  FSEL R187, R186, RZ, P3 ;  /* 0x000000ffbabb7208 */ /* 0x000fe20001800000 */
[-CC-:B------:R-:W-:Y:S01]  /*2180*/  FFMA.FTZ R69, R69, R183.reuse, R182.reuse ;  /* 0x000000b745457223 */ /* 0x180fe200000100b6 */
[----:B------:R-:W-:Y:S01]  /*2190*/  FSEL R194, R195, RZ, P4 ;  /* 0x000000ffc3c27208 */ /* 0x000fe20002000000 */
[-CC-:B------:R-:W-:Y:S01]  /*21a0*/  FFMA.FTZ R68, R68, R183.reuse, R182.reuse ;  /* 0x000000b744447223 */ /* 0x180fe200000100b6 */
[----:B------:R-:W-:Y:S01]  /*21b0*/  MOV R86, R104 ;  /* 0x0000006800567202 */ /* 0x000fe20000000f00 */
[-C--:B------:R-:W-:Y:S01]  /*21c0*/  FFMA.FTZ R72, R72, R183.reuse, R182 ;  /* 0x000000b748487223 */ /* 0x080fe200000100b6 */
[----:B------:R-:W-:Y:S01]  /*21d0*/  @P1 FSEL R186, R186, RZ, P6 ;  /* 0x000000ffbaba1208 */ /* 0x000fe20003000000 */
[----:B------:R-:W-:Y:S01]  /*21e0*/  @P2 FADD.FTZ R66, R45, R66 ;  /* 0x000000422d422221 */ /* 0x000fe20000010000 */
[----:B------:R-:W-:Y:S01]  /*21f0*/  @P1 LOP3.LUT P4, RZ, R101, 0xff000000, RZ, 0xc0, !PT ;  /* 0xff00000065ff1812 */ /* 0x000fe2000788c0ff */
[----:B------:R-:W-:Y:S01]  /*2200*/  FADD.FTZ R197, R99, -R72 ;  /* 0x8000004863c57221 */ /* 0x000fe20000010000 */
[----:B------:R-:W-:Y:S01]  /*2210*/  @P1 LOP3.LUT P6, RZ, R89, 0xff, RZ, 0xc0, !PT ;  /* 0x000000ff59ff1812 */ /* 0x000fe200078cc0ff */
[----:B------:R-:W-:Y:S01]  /*2220*/  FFMA.FTZ R89, R71, R183, R182 ;  /* 0x000000b747597223 */ /* 0x000fe200000100b6 */
[----:B------:R-:W-:Y:S01]  /*2230*/  FMUL.FTZ R183, R65, UR14 ;  /* 0x0000000e41b77c20 */ /* 0x000fe20008410000 */
[----:B------:R-:W-:Y:S01]  /*2240*/  LOP3.LUT P3, RZ, R86, 0xff, RZ, 0xc0, !PT ;  /* 0x000000ff56ff7812 */ /* 0x000fe2000786c0ff */
[----:B------:R-:W-:Y:S01]  /*2250*/  FADD.FTZ R71, R173, -R68 ;  /* 0x80000044ad477221 */ /* 0x000fe20000010000 */
[----:B------:R-:W-:Y:S01]  /*2260*/  @P1 FSEL R195, R195, RZ, P4 ;  /* 0x000000ffc3c31208 */ /* 0x000fe20002000000 */
[----:B------:R-:W-:Y:S01]  /*2270*/  FMUL.FTZ R173, R66, UR14 ;  /* 0x0000000e42ad7c20 */ /* 0x000fe20008410000 */
[----:B------:R-:W-:Y:S01]  /*2280*/  ISETP.NE.U32.AND P4, PT, RZ, UR12, PT ;  /* 0x0000000cff007c0c */ /* 0x000fe2000bf85070 */
[----:B------:R-:W-:Y:S01]  /*2290*/  FADD.FTZ R69, R174, -R69 ;  /* 0x80000045ae457221 */ /* 0x000fe20000010000 */
[----:B------:R-:W-:Y:S01]  /*22a0*/  FSEL R99, R183, RZ, P3 ;  /* 0x000000ffb7637208 */ /* 0x000fe20001800000 */
[----:B------:R-:W-:Y:S01]  /*22b0*/  FADD.FTZ R67, R94, -R67 ;  /* 0x800000435e437221 */ /* 0x000fe20000010000 */
[----:B------:R-:W-:Y:S01]  /*22c0*/  @P1 LOP3.LUT P3, RZ, R102, 0xff00, RZ, 0xc0, !PT ;  /* 0x0000ff0066ff1812 */ /* 0x000fe2000786c0ff */
[C---:B------:R-:W-:Y:S01]  /*22d0*/  FMUL.FTZ R68, R164.reuse, R85 ;  /* 0x00000055a4447220 */ /* 0x040fe20000410000 */
[----:B------:R-:W-:Y:S01]  /*22e0*/  ISETP.NE.AND.EX P4, PT, RZ, UR13, PT, P4 ;  /* 0x0000000dff007c0c */ /* 0x000fe2000bf85340 */
[C---:B------:R-:W-:Y:S01]  /*22f0*/  FMUL.FTZ R67, R164.reuse, R67 ;  /* 0x00000043a4437220 */ /* 0x040fe20000410000 */
[----:B------:R-:W-:Y:S01]  /*2300*/  @P1 FSEL R174, R173, RZ, P3 ;  /* 0x000000ffadae1208 */ /* 0x000fe20001800000 */
[----:B------:R-:W-:Y:S01]  /*2310*/  FMUL.FTZ R69, R164, R69 ;  /* 0x00000045a4457220 */ /* 0x000fe20000410000 */
[----:B------:R-:W-:Y:S01]  /*2320*/  ISETP.NE.U32.AND P3, PT, RZ, UR12, PT ;  /* 0x0000000cff007c0c */ /* 0x000fe2000bf65070 */
[----:B------:R-:W-:Y:S01]  /*2330*/  @P2 FADD.FTZ R67, R46, R67 ;  /* 0x000000432e432221 */ /* 0x000fe20000010000 */
[----:B------:R-:W-:Y:S01]  /*2340*/  FADD.FTZ R89, R176, -R89 ;  /* 0x80000059b0597221 */ /* 0x000fe20000010000 */
[----:B------:R-:W-:Y:S01]  /*2350*/  FMUL.FTZ R70, R164, R71 ;  /* 0x00000047a4467220 */ /* 0x000fe20000410000 */
[----:B------:R-:W-:Y:S01]  /*2360*/  ISETP.NE.AND.EX P3, PT, RZ, UR13, PT, P3 ;  /* 0x0000000dff007c0c */ /* 0x000fe2000bf65330 */
[----:B------:R-:W-:Y:S01]  /*2370*/  @P2 FADD.FTZ R68, R47, R68 ;  /* 0x000000442f442221 */ /* 0x000fe20000010000 */
[----:B------:R-:W-:Y:S01]  /*2380*/  @P2 FADD.FTZ R69, R48, R69 ;  /* 0x0000004530452221 */ /* 0x000fe20000010000 */
[----:B------:R-:W-:Y:S01]  /*2390*/  FMUL.FTZ R176, R67, UR14 ;  /* 0x0000000e43b07c20 */ /* 0x000fe20008410000 */
[-C--:B------:R-:W-:Y:S01]  /*23a0*/  SEL R64, R73, R52.reuse, P3 ;  /* 0x0000003449407207 */ /* 0x080fe20001800000 */
[C---:B------:R-:W-:Y:S01]  /*23b0*/  FMUL.FTZ R89, R164.reuse, R89 ;  /* 0x00000059a4597220 */ /* 0x040fe20000410000 */
[-C--:B------:R-:W-:Y:S01]  /*23c0*/  @P4 SEL R72, R189, R52.reuse, P3 ;  /* 0x00000034bd484207 */ /* 0x080fe20001800000 */
[----:B------:R-:W-:Y:S01]  /*23d0*/  FMUL.FTZ R190, R164, R197 ;  /* 0x000000c5a4be7220 */ /* 0x000fe20000410000 */
[----:B------:R-:W-:Y:S01]  /*23e0*/  SEL R52, R65, R52, P3 ;  /* 0x0000003441347207 */ /* 0x000fe20001800000 */
[----:B------:R-:W-:Y:S01]  /*23f0*/  @P2 FADD.FTZ R70, R49, R70 ;  /* 0x0000004631462221 */ /* 0x000fe20000010000 */
[-C--:B------:R-:W-:Y:S01]  /*2400*/  SEL R73, R88, R53.reuse, P3 ;  /* 0x0000003558497207 */ /* 0x080fe20001800000 */
        /* <DEDUP_REMOVED lines=8> */
[----:B------:R-:W-:Y:S01]  /*2490*/  @P2 FADD.FTZ R190, R51, R190 ;  /* 0x000000be33be2221 */ /* 0x000fe20000010000 */
[----:B------:R-:W-:Y:S01]  /*24a0*/  SEL R54, R67, R54, P3 ;  /* 0x0000003643367207 */ /* 0x000fe20001800000 */
[----:B------:R-:W-:Y:S01]  /*24b0*/  FMUL.FTZ R196, R89, UR14 ;  /* 0x0000000e59c47c20 */ /* 0x000fe20008410000 */
[----:B------:R-:W-:-:S02]  /*24c0*/  SEL R75, R188, R55, P3 ;  /* 0x00000037bc4b7207 */ /* 0x000fc40001800000 */
[-C--:B------:R-:W-:Y:S02]  /*24d0*/  SEL R67, R76, R55.reuse, P3 ;  /* 0x000000374c437207 */ /* 0x080fe40001800000 */
[----:B------:R-:W-:Y:S02]  /*24e0*/  SEL R55, R68, R55, P3 ;  /* 0x0000003744377207 */ /* 0x000fe40001800000 */
[-C--:B------:R-:W-:Y:S02]  /*24f0*/  SEL R76, R191, R56.reuse, P3 ;  /* 0x00000038bf4c7207 */ /* 0x080fe40001800000 */
[-C--:B------:R-:W-:Y:S02]  /*2500*/  SEL R68, R77, R56.reuse, P3 ;  /* 0x000000384d447207 */ /* 0x080fe40001800000 */
[----:B------:R-:W-:Y:S02]  /*2510*/  SEL R56, R69, R56, P3 ;  /* 0x0000003845387207 */ /* 0x000fe40001800000 */
[----:B------:R-:W-:-:S02]  /*2520*/  SEL R77, R78, R57, P3 ;  /* 0x000000394e4d7207 */ /* 0x000fc40001800000 */
[-C--:B------:R-:W-:Y:S02]  /*2530*/  SEL R69, R84, R57.reuse, P3 ;  /* 0x0000003954457207 */ /* 0x080fe40001800000 */
[----:B------:R-:W-:Y:S01]  /*2540*/  SEL R57, R70, R57, P3 ;  /* 0x0000003946397207 */ /* 0x000fe20001800000 */
[----:B------:R-:W0:Y:S01]  /*2550*/  LDC.64 R84, c[0x0][0x2f8] ;  /* 0x0000be00ff547b82 */ /* 0x000e220000000a00 */
[-C--:B------:R-:W-:Y:S02]  /*2560*/  SEL R70, R87, R58.reuse, P3 ;  /* 0x0000003a57467207 */ /* 0x080fe40001800000 */
[----:B------:R-:W-:Y:S02]  /*2570*/  @P1 FSEL R183, R183, RZ, P6 ;  /* 0x000000ffb7b71208 */ /* 0x000fe40003000000 */
[----:B------:R-:W-:Y:S02]  /*2580*/  LOP3.LUT P6, RZ, R104, 0xff0000, RZ, 0xc0, !PT ;  /* 0x00ff000068ff7812 */ /* 0x000fe400078cc0ff */
[----:B------:R-:W-:Y:S01]  /*2590*/  SEL R78, R79, R58, P3 ;  /* 0x0000003a4f4e7207 */ /* 0x000fe20001800000 */
[----:B------:R-:W1:Y:S01]  /*25a0*/  @P1 LDC.64 R86, c[0x0][0x300] ;  /* 0x0000c000ff561b82 */ /* 0x000e620000000a00 */
[----:B------:R-:W-:-:S02]  /*25b0*/  FSEL R167, R176, RZ, P6 ;  /* 0x000000ffb0a77208 */ /* 0x000fc40003000000 */
[----:B------:R-:W-:Y:S02]  /*25c0*/  @P1 LOP3.LUT P6, RZ, R102, 0xff0000, RZ, 0xc0, !PT ;  /* 0x00ff000066ff1812 */ /* 0x000fe400078cc0ff */
[----:B------:R-:W-:Y:S02]  /*25d0*/  SEL R58, R89, R58, P3 ;  /* 0x0000003a593a7207 */ /* 0x000fe40001800000 */
[----:B------:R-:W-:Y:S01]  /*25e0*/  @P1 FSEL R176, R176, RZ, P6 ;  /* 0x000000ffb0b01208 */ /* 0x000fe20003000000 */
[----:B------:R-:W2:Y:S01]  /*25f0*/  @P4 LDC.64 R88, c[0x0][0x308] ;  /* 0x0000c200ff584b82 */ /* 0x000ea20000000a00 */
[----:B------:R-:W-:Y:S02]  /*2600*/  @P1 LOP3.LUT P6, RZ, R102, 0xff000000, RZ, 0xc0, !PT ;  /* 0xff00000066ff1812 */ /* 0x000fe400078cc0ff */
[----:B------:R-:W-:Y:S02]  /*2610*/  @P1 F2FP.BF16.F32.PACK_AB R177, RZ, R177 ;  /* 0x000000b1ffb1123e */ /* 0x000fe400000010ff */
[----:B------:R-:W-:-:S02]  /*2620*/  @P1 FSEL R182, R164, RZ, P6 ;  /* 0x000000ffa4b61208 */ /* 0x000fc40003000000 */
[----:B------:R-:W-:Y:S02]  /*2630*/  LOP3.LUT P6, RZ, R105, 0xff, RZ, 0xc0, !PT ;  /* 0x000000ff69ff7812 */ /* 0x000fe400078cc0ff */
[----:B------:R-:W-:Y:S02]  /*2640*/  @P1 F2FP.BF16.F32.PACK_AB R97, RZ, R97 ;  /* 0x00000061ff61123e */ /* 0x000fe400000010ff */
[C---:B------:R-:W-:Y:S02]  /*2650*/  FSEL R189, R192.reuse, RZ, P6 ;  /* 0x000000ffc0bd7208 */ /* 0x040fe40003000000 */
[----:B------:R-:W-:Y:S02]  /*2660*/  @P1 LOP3.LUT P6, RZ, R103, 0xff, RZ, 0xc0, !PT ;  /* 0x000000ff67ff1812 */ /* 0x000fe400078cc0ff */
[----:B------:R-:W-:Y:S01]  /*2670*/  @P1 F2FP.BF16.F32.PACK_AB R96, RZ, R96 ;  /* 0x00000060ff60123e */ /* 0x000fe200000010ff */
[----:B-1----:R-:W-:Y:S01]  /*2680*/  @P1 IMAD.WIDE.U32 R94, R163, 0x10, R86 ;  /* 0x00000010a35e1825 */ /* 0x002fe200078e0056 */
[----:B------:R-:W-:Y:S01]  /*2690*/  @P1 FSEL R192, R192, RZ, P6 ;  /* 0x000000ffc0c01208 */ /* 0x000fe20003000000 */
[----:B------:R-:W1:Y:S01]  /*26a0*/  @P4 LDC.64 R86, c[0x0][0x308] ;  /* 0x0000c200ff564b82 */ /* 0x000e620000000a00 */
[----:B------:R-:W-:-:S02]  /*26b0*/  LOP3.LUT P6, RZ, R105, 0xff00, RZ, 0xc0, !PT ;  /* 0x0000ff0069ff7812 */ /* 0x000fc400078cc0ff */
[----:B------:R-:W-:Y:S02]  /*26c0*/  @P1 PRMT R63, R177, 0x7610, R63 ;  /* 0x00007610b13f1816 */ /* 0x000fe4000000003f */
[----:B------:R-:W-:Y:S01]  /*26d0*/  FSEL R188, R71, RZ, P6 ;  /* 0x000000ff47bc7208 */ /* 0x000fe20003000000 */
[----:B--2---:R-:W-:Y:S01]  /*26e0*/  @P4 IMAD.WIDE.U32 R88, R163, 0x20, R88 ;  /* 0x00000020a3584825 */ /* 0x004fe200078e0058 */
[----:B------:R-:W-:Y:S02]  /*26f0*/  @P1 LOP3.LUT P6, RZ, R103, 0xff00, RZ, 0xc0, !PT ;  /* 0x0000ff0067ff1812 */ /* 0x000fe400078cc0ff */
[----:B------:R-:W-:Y:S02]  /*2700*/  @P1 F2FP.BF16.F32.PACK_AB R170, RZ, R170 ;  /* 0x000000aaffaa123e */ /* 0x000fe400000010ff */
[----:B------:R-:W-:Y:S01]  /*2710*/  @P1 F2FP.BF16.F32.PACK_AB R165, RZ, R165 ;  /* 0x000000a5ffa5123e */ /* 0x000fe200000010ff */
[----:B------:R-:W-:Y:S01]  /*2720*/  @P4 STG.E.128 desc[UR4][R88.64], R72 ;  /* 0x0000004858004986 */ /* 0x000fe2000c101d04 */
[----:B------:R-:W-:-:S02]  /*2730*/  SEL R79, R80, R59, P3 ;  /* 0x0000003b504f7207 */ /* 0x000fc40001800000 */
[----:B------:R-:W-:Y:S02]  /*2740*/  @P1 PRMT R61, R97, 0x7610, R61 ;  /* 0x00007610613d1816 */ /* 0x000fe4000000003d */
[----:B------:R-:W-:Y:S01]  /*2750*/  @P1 PRMT R63, R63, 0x5410, R96 ;  /* 0x000054103f3f1816 */ /* 0x000fe20000000060 */
[----:B------:R2:W-:Y:S01]  /*2760*/  @P4 STG.E.128 desc[UR4][R88.64+0x10], R76 ;  /* 0x0000104c58004986 */ /* 0x0005e2000c101d04 */
[----:B------:R-:W-:Y:S01]  /*2770*/  @P1 FSEL R191, R71, RZ, P6 ;  /* 0x000000ff47bf1208 */ /* 0x000fe20003000000 */
[----:B------:R-:W3:Y:S01]  /*2780*/  @P1 LDC.64 R96, c[0x0][0x300] ;  /* 0x0000c000ff601b82 */ /* 0x000ee20000000a00 */
[----:B------:R-:W-:Y:S02]  /*2790*/  @P1 F2FP.BF16.F32.PACK_AB R172, RZ, R172 ;  /* 0x000000acffac123e */ /* 0x000fe400000010ff */
[----:B------:R-:W-:Y:S01]  /*27a0*/  @P1 F2FP.BF16.F32.PACK_AB R166, RZ, R166 ;  /* 0x000000a6ffa6123e */ /* 0x000fe200000010ff */
[----:B-1----:R-:W-:Y:S01]  /*27b0*/  @P4 IMAD.WIDE.U32 R86, R162, 0x20, R86 ;  /* 0x00000020a2564825 */ /* 0x002fe200078e0056 */
[----:B------:R-:W-:-:S02]  /*27c0*/  @P1 F2FP.BF16.F32.PACK_AB R109, RZ, R109 ;  /* 0x0000006dff6d123e */ /* 0x000fc400000010ff */
[----:B------:R-:W-:Y:S02]  /*27d0*/  @P1 PRMT R60, R170, 0x7610, R60 ;  /* 0x00007610aa3c1816 */ /* 0x000fe4000000003c */
[----:B------:R-:W-:Y:S02]  /*27e0*/  @P1 PRMT R62, R165, 0x7610, R62 ;  /* 0x00007610a53e1816 */ /* 0x000fe4000000003e */
[----:B------:R-:W-:Y:S02]  /*27f0*/  SEL R71, R82, R59, P3 ;  /* 0x0000003b52477207 */ /* 0x000fe40001800000 */
[----:B------:R-:W-:Y:S02]  /*2800*/  F2FP.BF16.F32.PACK_AB R83, R92, R83 ;  /* 0x000000535c53723e */ /* 0x000fe400000010ff */
[----:B------:R-:W-:Y:S01]  /*2810*/  F2FP.BF16.F32.PACK_AB R82, R93, R108 ;  /* 0x0000006c5d52723e */ /* 0x000fe200000010ff */
[--C-:B0-----:R-:W-:Y:S01]  /*2820*/  IMAD.WIDE.U32 R92, R163, 0x10, R84.reuse ;  /* 0x00000010a35c7825 */ /* 0x101fe200078e0054 */
[----:B------:R-:W-:Y:S01]  /*2830*/  F2FP.BF16.F32.PACK_AB R81, R98, R81 ;  /* 0x000000516251723e */ /* 0x000fe200000010ff */
[----:B--2---:R-:W0:Y:S01]  /*2840*/  @P4 LDC.64 R78, c[0x0][0x308] ;  /* 0x0000c200ff4e4b82 */ /* 0x004e220000000a00 */
[----:B------:R-:W-:Y:S01]  /*2850*/  F2FP.BF16.F32.PACK_AB R80, R91, R0 ;  /* 0x000000005b50723e */ /* 0x000fe200000010ff */
[----:B------:R-:W-:Y:S01]  /*2860*/  IMAD.WIDE.U32 R76, R161, 0x10, R84 ;  /* 0x00000010a14c7825 */ /* 0x000fe200078e0054 */
[----:B------:R-:W-:-:S03]  /*2870*/  @P1 PRMT R60, R60, 0x5410, R172 ;  /* 0x000054103c3c1816 */ /* 0x000fc600000000ac */
[----:B------:R-:W-:Y:S01]  /*2880*/  FMUL.FTZ R0, R190, UR14 ;  /* 0x0000000ebe007c20 */ /* 0x000fe20008410000 */
[----:B------:R-:W-:Y:S01]  /*2890*/  @P1 PRMT R61, R61, 0x5410, R166 ;  /* 0x000054103d3d1816 */ /* 0x000fe200000000a6 */
[----:B------:R-:W-:Y:S01]  /*28a0*/  IMAD.WIDE.U32 R84, R162, 0x10, R84 ;  /* 0x00000010a2547825 */ /* 0x000fe200078e0054 */
[----:B------:R-:W-:Y:S01]  /*28b0*/  @P1 PRMT R62, R62, 0x5410, R109 ;  /* 0x000054103e3e1816 */ /* 0x000fe2000000006d */
[----:B------:R1:W-:Y:S01]  /*28c0*/  STG.E.128 desc[UR4][R92.64], R80 ;  /* 0x000000505c007986 */ /* 0x0003e2000c101d04 */
[----:B------:R-:W-:Y:S01]  /*28d0*/  F2FP.BF16.F32.PACK_AB R75, R194, R187 ;  /* 0x000000bbc24b723e */ /* 0x000fe200000010ff */
[----:B---3--:R-:W-:Y:S01]  /*28e0*/  @P1 IMAD.WIDE.U32 R96, R162, 0x10, R96 ;  /* 0x00000010a2601825 */ /* 0x008fe200078e0060 */
[----:B------:R-:W-:Y:S01]  /*28f0*/  F2FP.BF16.F32.PACK_AB R74, R175, R178 ;  /* 0x000000b2af4a723e */ /* 0x000fe200000010ff */
[----:B------:R-:W-:Y:S01]  /*2900*/  @P1 STG.E.128 desc[UR4][R94.64], R60 ;  /* 0x0000003c5e001986 */ /* 0x000fe2000c101d04 */
[----:B------:R-:W-:Y:S02]  /*2910*/  F2FP.BF16.F32.PACK_AB R73, R171, R106 ;  /* 0x0000006aab49723e */ /* 0x000fe400000010ff */
[----:B------:R-:W-:Y:S01]  /*2920*/  F2FP.BF16.F32.PACK_AB R72, R168, R169 ;  /* 0x000000a9a848723e */ /* 0x000fe200000010ff */
[----:B------:R-:W-:Y:S01]  /*2930*/  @P4 STG.E.128 desc[UR4][R86.64], R64 ;  /* 0x0000004056004986 */ /* 0x000fe2000c101d04 */
[----:B------:R-:W-:-:S02]  /*2940*/  LOP3.LUT P6, RZ, R105, 0xff0000, RZ, 0xc0, !PT ;  /* 0x00ff000069ff7812 */ /* 0x000fc400078cc0ff */
[----:B------:R-:W-:Y:S01]  /*2950*/  SEL R59, R190, R59, P3 ;  /* 0x0000003bbe3b7207 */ /* 0x000fe20001800000 */
[----:B------:R0:W-:Y:S01]  /*2960*/  @P4 STG.E.128 desc[UR4][R86.64+0x10], R68 ;  /* 0x0000104456004986 */ /* 0x0001e2000c101d04 */
[----:B------:R-:W-:Y:S02]  /*2970*/  @P1 F2FP.BF16.F32.PACK_AB R184, RZ, R184 ;  /* 0x000000b8ffb8123e */ /* 0x000fe400000010ff */
[----:B------:R-:W-:Y:S01]  /*2980*/  @P1 F2FP.BF16.F32.PACK_AB R179, RZ, R179 ;  /* 0x000000b3ffb3123e */ /* 0x000fe200000010ff */
[----:B------:R2:W-:Y:S01]  /*2990*/  STG.E.128 desc[UR4][R84.64], R72 ;  /* 0x0000004854007986 */ /* 0x0005e2000c101d04 */
[----:B------:R-:W-:Y:S01]  /*29a0*/  @P1 F2FP.BF16.F32.PACK_AB R181, RZ, R181 ;  /* 0x000000b5ffb5123e */ /* 0x000fe200000010ff */
[----:B-1----:R-:W1:Y:S01]  /*29b0*/  @P1 LDC.64 R80, c[0x0][0x300] ;  /* 0x0000c000ff501b82 */ /* 0x002e620000000a00 */
[----:B------:R-:W-:Y:S02]  /*29c0*/  @P1 F2FP.BF16.F32.PACK_AB R186, RZ, R186 ;  /* 0x000000baffba123e */ /* 0x000fe400000010ff */
[----:B------:R-:W-:-:S02]  /*29d0*/  FSEL R193, R196, RZ, P6 ;  /* 0x000000ffc4c17208 */ /* 0x000fc40003000000 */
[----:B------:R-:W-:Y:S02]  /*29e0*/  LOP3.LUT P3, RZ, R105, 0xff000000, RZ, 0xc0, !PT ;  /* 0xff00000069ff7812 */ /* 0x000fe4000786c0ff */
[----:B------:R-:W-:Y:S02]  /*29f0*/  @P1 LOP3.LUT P6, RZ, R103, 0xff0000, RZ, 0xc0, !PT ;  /* 0x00ff000067ff1812 */ /* 0x000fe400078cc0ff */
[----:B------:R-:W-:Y:S02]  /*2a00*/  @P1 F2FP.BF16.F32.PACK_AB R185, RZ, R185 ;  /* 0x000000b9ffb9123e */ /* 0x000fe400000010ff */
[----:B------:R-:W-:Y:S01]  /*2a10*/  @P1 F2FP.BF16.F32.PACK_AB R180, RZ, R180 ;  /* 0x000000b4ffb4123e */ /* 0x000fe200000010ff */
[----:B0-----:R-:W-:Y:S01]  /*2a20*/  @P4 IMAD.WIDE.U32 R68, R110, 0x20, R78 ;  /* 0x000000206e444825 */ /* 0x001fe200078e004e */
[----:B------:R-:W-:Y:S02]  /*2a30*/  @P1 F2FP.BF16.F32.PACK_AB R107, RZ, R107 ;  /* 0x0000006bff6b123e */ /* 0x000fe400000010ff */
[----:B------:R-:W-:Y:S01]  /*2a40*/  @P1 F2FP.BF16.F32.PACK_AB R195, RZ, R195 ;  /* 0x000000c3ffc3123e */ /* 0x000fe200000010ff */
[----:B--2---:R-:W0:Y:S01]  /*2a50*/  LDC.64 R72, c[0x0][0x210] ;  /* 0x00008400ff487b82 */ /* 0x004e220000000a00 */
[----:B------:R-:W-:-:S02]  /*2a60*/  @P1 PRMT R60, R184, 0x7610, R60 ;  /* 0x00007610b83c1816 */ /* 0x000fc4000000003c */
[----:B------:R-:W-:Y:S02]  /*2a70*/  @P1 PRMT R61, R179, 0x7610, R61 ;  /* 0x00007610b33d1816 */ /* 0x000fe4000000003d */
[----:B------:R-:W-:Y:S02]  /*2a80*/  @P1 PRMT R62, R181, 0x7610, R62 ;  /* 0x00007610b53e1816 */ /* 0x000fe4000000003e */
[----:B------:R-:W-:Y:S01]  /*2a90*/  @P1 PRMT R63, R186, 0x7610, R63 ;  /* 0x00007610ba3f1816 */ /* 0x000fe2000000003f */
[----:B-1----:R-:W-:Y:S01]  /*2aa0*/  @P1 IMAD.WIDE.U32 R70, R110, 0x10, R80 ;  /* 0x000000106e461825 */ /* 0x002fe200078e0050 */
[----:B------:R-:W-:Y:S02]  /*2ab0*/  FSEL R82, R0, RZ, P3 ;  /* 0x000000ff00527208 */ /* 0x000fe40001800000 */
[----:B------:R-:W-:Y:S02]  /*2ac0*/  @P1 FSEL R196, R196, RZ, P6 ;  /* 0x000000ffc4c41208 */ /* 0x000fe40003000000 */
[----:B------:R-:W-:-:S02]  /*2ad0*/  @P1 LOP3.LUT P3, RZ, R103, 0xff000000, RZ, 0xc0, !PT ;  /* 0xff00000067ff1812 */ /* 0x000fc4000786c0ff */
[----:B------:R-:W-:Y:S02]  /*2ae0*/  @P1 PRMT R60, R60, 0x5410, R185 ;  /* 0x000054103c3c1816 */ /* 0x000fe400000000b9 */
[----:B------:R-:W-:Y:S02]  /*2af0*/  @P1 PRMT R61, R61, 0x5410, R180 ;  /* 0x000054103d3d1816 */ /* 0x000fe400000000b4 */
[----:B------:R-:W-:Y:S02]  /*2b00*/  @P1 PRMT R62, R62, 0x5410, R107 ;  /* 0x000054103e3e1816 */ /* 0x000fe4000000006b */
[----:B------:R-:W-:Y:S02]  /*2b10*/  @P1 PRMT R63, R63, 0x5410, R195 ;  /* 0x000054103f3f1816 */ /* 0x000fe400000000c3 */
[C---:B------:R-:W-:Y:S02]  /*2b20*/  LOP3.LUT P6, RZ, R104.reuse, 0xff00, RZ, 0xc0, !PT ;  /* 0x0000ff0068ff7812 */ /* 0x040fe400078cc0ff */
[----:B------:R-:W-:Y:S01]  /*2b30*/  LOP3.LUT P2, RZ, R104, 0xff000000, RZ, 0xc0, !PT ;  /* 0xff00000068ff7812 */ /* 0x000fe2000784c0ff */
[----:B------:R1:W-:Y:S01]  /*2b40*/  @P1 STG.E.128 desc[UR4][R96.64], R60 ;  /* 0x0000003c60001986 */ /* 0x0003e2000c101d04 */
[----:B------:R-:W-:-:S02]  /*2b50*/  @P1 F2FP.BF16.F32.PACK_AB R183, RZ, R183 ;  /* 0x000000b7ffb7123e */ /* 0x000fc400000010ff */
[----:B------:R-:W-:Y:S01]  /*2b60*/  @P1 F2FP.BF16.F32.PACK_AB R176, RZ, R176 ;  /* 0x000000b0ffb0123e */ /* 0x000fe200000010ff */
[----:B------:R2:W-:Y:S01]  /*2b70*/  @P4 STG.E.128 desc[UR4][R68.64], R52 ;  /* 0x0000003444004986 */ /* 0x0005e2000c101d04 */
[----:B------:R-:W-:Y:S02]  /*2b80*/  @P1 FSEL R0, R0, RZ, P3 ;  /* 0x000000ff00001208 */ /* 0x000fe40001800000 */
[----:B------:R-:W-:Y:S01]  /*2b90*/  @P1 F2FP.BF16.F32.PACK_AB R192, RZ, R192 ;  /* 0x000000c0ffc0123e */ /* 0x000fe200000010ff */
[----:B------:R2:W-:Y:S01]  /*2ba0*/  @P4 STG.E.128 desc[UR4][R68.64+0x10], R56 ;  /* 0x0000103844004986 */ /* 0x0005e2000c101d04 */
[----:B------:R-:W-:Y:S02]  /*2bb0*/  @P1 F2FP.BF16.F32.PACK_AB R196, RZ, R196 ;  /* 0x000000c4ffc4123e */ /* 0x000fe400000010ff */
[----:B------:R-:W-:Y:S02]  /*2bc0*/  FSEL R164, R164, RZ, P2 ;  /* 0x000000ffa4a47208 */ /* 0x000fe40001000000 */
[----:B------:R-:W-:-:S02]  /*2bd0*/  FSEL R64, R173, RZ, P6 ;  /* 0x000000ffad407208 */ /* 0x000fc40003000000 */
[----:B------:R-:W-:Y:S02]  /*2be0*/  @P1 F2FP.BF16.F32.PACK_AB R174, RZ, R174 ;  /* 0x000000aeffae123e */ /* 0x000fe400000010ff */
[----:B------:R-:W-:Y:S02]  /*2bf0*/  @P1 F2FP.BF16.F32.PACK_AB R182, RZ, R182 ;  /* 0x000000b6ffb6123e */ /* 0x000fe400000010ff */
[----:B------:R-:W-:Y:S02]  /*2c00*/  @P1 F2FP.BF16.F32.PACK_AB R191, RZ, R191 ;  /* 0x000000bfffbf123e */ /* 0x000fe400000010ff */
[----:B------:R-:W-:Y:S02]  /*2c10*/  @P1 F2FP.BF16.F32.PACK_AB R0, RZ, R0 ;  /* 0x00000000ff00123e */ /* 0x000fe400000010ff */
[----:B-1----:R-:W-:Y:S02]  /*2c20*/  @P1 PRMT R60, R183, 0x7610, R60 ;  /* 0x00007610b73c1816 */ /* 0x002fe4000000003c */
[----:B------:R-:W-:-:S02]  /*2c30*/  @P1 PRMT R61, R176, 0x7610, R61 ;  /* 0x00007610b03d1816 */ /* 0x000fc4000000003d */
[----:B------:R-:W-:Y:S02]  /*2c40*/  @P1 PRMT R62, R192, 0x7610, R62 ;  /* 0x00007610c03e1816 */ /* 0x000fe4000000003e */
[----:B------:R-:W-:Y:S02]  /*2c50*/  @P1 PRMT R63, R196, 0x7610, R63 ;  /* 0x00007610c43f1816 */ /* 0x000fe4000000003f */
[----:B------:R-:W-:Y:S02]  /*2c60*/  F2FP.BF16.F32.PACK_AB R67, R82, R193 ;  /* 0x000000c15243723e */ /* 0x000fe400000010ff */
[----:B------:R-:W-:Y:S02]  /*2c70*/  F2FP.BF16.F32.PACK_AB R66, R188, R189 ;  /* 0x000000bdbc42723e */ /* 0x000fe400000010ff */
        /* <DEDUP_REMOVED lines=12> */
.L_x_1630:
        /* <DEDUP_REMOVED lines=48> */
.L_x_1629:
[----:B------:R-:W-:Y:S05]  /*3040*/  BSYNC B0 ;  /* 0x0000000000007941 */ /* 0x000fea0003800000 */
.L_x_1627:
[----:B------:R-:W0:Y:S01]  /*3050*/  S2R R3, SR_CgaCtaId ;  /* 0x0000000000037919 */ /* 0x000e220000008800 */
[----:B------:R-:W-:Y:S01]  /*3060*/  SHF.R.U32.HI R0, RZ, 0x5, R160 ;  /* 0x00000005ff007819 */ /* 0x000fe200000116a0 */
[----:B------:R-:W-:Y:S05]  /*3070*/  WARPSYNC.ALL ;  /* 0x0000000000007948 */ /* 0x000fea0003800000 */
[----:B--2---:R-:W-:Y:S01]  /*3080*/  LOP3.LUT R53, R160, 0x1f, RZ, 0xc0, !PT ;  /* 0x0000001fa0357812 */ /* 0x004fe200078ec0ff */
        /* <DEDUP_REMOVED lines=142> */
.L_x_1631:
        /* <DEDUP_REMOVED lines=8> */
.L_x_1634:
[----:B------:R-:W-:Y:S05]  /*39f0*/  BSYNC B2 ;  /* 0x0000000000027941 */ /* 0x000fea0003800000 */
.L_x_1633:
        /* <DEDUP_REMOVED lines=8> */
.L_x_1635:
[----:B------:R-:W-:Y:S01]  /*3a80*/  FADD.FTZ R129, R132, R129 ;  /* 0x0000008184817221 */ /* 0x000fe20000010000 */
[----:B------:R-:W-:-:S04]  /*3a90*/  HFMA2.MMA R190, -RZ, RZ, 0, 1.1920928955078125e-07 ;  /* 0x00000002ffbe7435 */ /* 0x000fc800000001ff */
[----:B------:R-:W-:Y:S02]  /*3aa0*/  MOV R189, R129 ;  /* 0x0000008100bd7202 */ /* 0x000fe40000000f00 */
[----:B------:R-:W-:-:S07]  /*3ab0*/  MOV R180, R187 ;  /* 0x000000bb00b47202 */ /* 0x000fce0000000f00 */
[----:B------:R-:W-:Y:S05]  /*3ac0*/  WARPSYNC.COLLECTIVE R188, `(.L_x_1636) ;  /* 0x00000000bc087348 */ /* 0x000fea0003c00000 */
[----:B------:R0:W1:Y:S02]  /*3ad0*/  SHFL.BFLY P2, R187, R189, R190, R191 ;  /* 0x0c0000bebdbb7389 */ /* 0x00006400000400bf */
[----:B01----:R-:W-:Y:S01]  /*3ae0*/  ENDCOLLECTIVE ;  /* 0x000000000000791b */ /* 0x003fe20003800000 */
.L_x_1636:
[----:B------:R-:W-:-:S05]  /*3af0*/  FADD.FTZ R180, R127, R180 ;  /* 0x000000b47fb47221 */ /* 0x000fca0000010000 */
[----:B------:R-:W-:Y:S02]  /*3b00*/  MOV R189, R180 ;  /* 0x000000b400bd7202 */ /* 0x000fe40000000f00 */
[----:B------:R-:W-:-:S07]  /*3b10*/  MOV R182, R187 ;  /* 0x000000bb00b67202 */ /* 0x000fce0000000f00 */
[----:B------:R-:W-:Y:S05]  /*3b20*/  WARPSYNC.COLLECTIVE R188, `(.L_x_1637) ;  /* 0x00000000bc087348 */ /* 0x000fea0003c00000 */
[----:B------:R0:W1:Y:S02]  /*3b30*/  SHFL.BFLY P2, R187, R189, R190, R191 ;  /* 0x0c0000bebdbb7389 */ /* 0x00006400000400bf */
[----:B01----:R-:W-:Y:S01]  /*3b40*/  ENDCOLLECTIVE ;  /* 0x000000000000791b */ /* 0x003fe20003800000 */
.L_x_1637:
        /* <DEDUP_REMOVED lines=8> */
.L_x_1638:
[----:B------:R-:W-:-:S05]  /*3bd0*/  FADD.FTZ R181, R180, R181 ;  /* 0x000000b5b4b57221 */ /* 0x000fca0000010000 */
[----:B------:R-:W-:Y:S01]  /*3be0*/  MOV R189, R181 ;  /* 0x000000b500bd7202 */ /* 0x000fe20000000f00 */
[----:B------:R-:W-:-:S07]  /*3bf0*/  IMAD.MOV.U32 R183, RZ, RZ, R187 ;  /* 0x000000ffffb77224 */ /* 0x000fce00078e00bb */
[----:B------:R-:W-:Y:S05]  /*3c00*/  WARPSYNC.COLLECTIVE R188, `(.L_x_1639) ;  /* 0x00000000bc087348 */ /* 0x000fea0003c00000 */
[----:B------:R0:W1:Y:S02]  /*3c10*/  SHFL.BFLY P2, R187, R189, R190, R191 ;  /* 0x0c0000bebdbb7389 */ /* 0x00006400000400bf */
[----:B01----:R-:W-:Y:S01]  /*3c20*/  ENDCOLLECTIVE ;  /* 0x000000000000791b */ /* 0x003fe20003800000 */
.L_x_1639:
[----:B------:R-:W-:Y:S01]  /*3c30*/  FADD.FTZ R183, R182, R183 ;  /* 0x000000b7b6b77221 */ /* 0x000fe20000010000 */
[----:B------:R-:W-:-:S04]  /*3c40*/  HFMA2.MMA R190, -RZ, RZ, 0, 4.76837158203125e-07 ;  /* 0x00000008ffbe7435 */ /* 0x000fc800000001ff */
[----:B------:R-:W-:Y:S02]  /*3c50*/  MOV R189, R183 ;  /* 0x000000b700bd7202 */ /* 0x000fe40000000f00 */
[----:B------:R-:W-:-:S07]  /*3c60*/  MOV R184, R187 ;  /* 0x000000bb00b87202 */ /* 0x000fce0000000f00 */
[----:B------:R-:W-:Y:S05]  /*3c70*/  WARPSYNC.COLLECTIVE R188, `(.L_x_1640) ;  /* 0x00000000bc087348 */ /* 0x000fea0003c00000 */
[----:B------:R0:W1:Y:S02]  /*3c80*/  SHFL.BFLY P2, R187, R189, R190, R191 ;  /* 0x0c0000bebdbb7389 */ /* 0x00006400000400bf */
[----:B01----:R-:W-:Y:S01]  /*3c90*/  ENDCOLLECTIVE ;  /* 0x000000000000791b */ /* 0x003fe20003800000 */
.L_x_1640:
[----:B------:R-:W-:-:S05]  /*3ca0*/  FADD.FTZ R184, R181, R184 ;  /* 0x000000b8b5b87221 */ /* 0x000fca0000010000 */
[----:B------:R-:W-:Y:S02]  /*3cb0*/  MOV R189, R184 ;  /* 0x000000b800bd7202 */ /* 0x000fe40000000f00 */
[----:B------:R-:W-:-:S07]  /*3cc0*/  MOV R132, R187 ;  /* 0x000000bb00847202 */ /* 0x000fce0000000f00 */
[----:B------:R-:W-:Y:S05]  /*3cd0*/  WARPSYNC.COLLECTIVE R188, `(.L_x_1641) ;  /* 0x00000000bc087348 */ /* 0x000fea0003c00000 */
[----:B------:R0:W1:Y:S02]  /*3ce0*/  SHFL.BFLY P2, R187, R189, R190, R191 ;  /* 0x0c0000bebdbb7389 */ /* 0x00006400000400bf */
[----:B01----:R-:W-:Y:S01]  /*3cf0*/  ENDCOLLECTIVE ;  /* 0x000000000000791b */ /* 0x003fe20003800000 */
.L_x_1641:
        /* <DEDUP_REMOVED lines=8> */
.L_x_1642:
[----:B------:R-:W-:Y:S01]  /*3d80*/  FADD.FTZ R186, R184, R127 ;  /* 0x0000007fb8ba7221 */ /* 0x000fe20000010000 */
[----:B------:R-:W-:Y:S02]  /*3d90*/  MOV R127, R156 ;  /* 0x0000009c007f7202 */ /* 0x000fe40000000f00 */
[----:B------:R-:W-:Y:S02]  /*3da0*/  MOV R156, R179 ;  /* 0x000000b3009c7202 */ /* 0x000fe40000000f00 */
[----:B------:R-:W-:Y:S02]  /*3db0*/  MOV R189, R186 ;  /* 0x000000ba00bd7202 */ /* 0x000fe40000000f00 */
[----:B------:R-:W-:-:S07]  /*3dc0*/  MOV R180, R187 ;  /* 0x000000bb00b47202 */ /* 0x000fce0000000f00 */
[----:B------:R-:W-:Y:S05]  /*3dd0*/  WARPSYNC.COLLECTIVE R188, `(.L_x_1643) ;  /* 0x00000000bc087348 */ /* 0x000fea0003c00000 */
[----:B------:R0:W1:Y:S02]  /*3de0*/  SHFL.BFLY P2, R187, R189, R190, R191 ;  /* 0x0c0000bebdbb7389 */ /* 0x00006400000400bf */
[----:B01----:R-:W-:Y:S01]  /*3df0*/  ENDCOLLECTIVE ;  /* 0x000000000000791b */ /* 0x003fe20003800000 */
.L_x_1643:
[----:B------:R-:W-:Y:S05]  /*3e00*/  BRA `(.L_x_1644) ;  /* 0xffffffd800547947 */ /* 0x000fea000383ffff */
.L_x_1645:
        /* <DEDUP_REMOVED lines=15> */
.L_x_3489:


//--------------------- .text._ZN10layer_norm31ln_parallel_residual_bwd_kernelINS_13Kernel_traitsIf6__halfS2_S2_fjLj768ELj1ELj4ELj1ELj16ENS_18Kernel_traits_baseILj768EfS2_S2_S2_fjLj128EEEEELb0ELb0ELb0EEEvNS_9BwdParamsE --------------------------
	.section	.text._ZN10layer_norm31ln_parallel_residual_bwd_kernelINS_13Kernel_traitsIf6__halfS2_S2_fjLj768ELj1ELj4ELj1ELj16ENS_18Kernel_traits_baseILj768EfS2_S2_S2_fjLj128EEEEELb0ELb0ELb0EEEvNS_9BwdParamsE,"ax",@progbits
	.align	128
        .global         _ZN10layer_norm31ln_parallel_residual_bwd_kernelINS_13Kernel_traitsIf6__halfS2_S2_fjLj768ELj1ELj4ELj1ELj16ENS_18Kernel_traits_baseILj768EfS2_S2_S2_fjLj128EEEEELb0ELb0ELb0EEEvNS_9BwdParamsE
        .type           _ZN10layer_norm31ln_parallel_residual_bwd_kernelINS_13Kernel_traitsIf6__halfS2_S2_fjLj768ELj1ELj4ELj1ELj16ENS_18Kernel_traits_baseILj768EfS2_S2_S2_fjLj128EEEEELb0ELb0ELb0EEEvNS_9BwdParamsE,@function
        .size           _ZN10layer_norm31ln_parallel_residual_bwd_kernelINS_13Kernel_traitsIf6__halfS2_S2_fjLj768ELj1ELj4ELj1ELj16ENS_18Kernel_traits_baseILj768EfS2_S2_S2_fjLj128EEEEELb0ELb0ELb0EEEvNS_9BwdParamsE,(.L_x_3490 - _ZN10layer_norm31ln_parallel_residual_bwd_kernelINS_13Kernel_traitsIf6__halfS2_S2_fjLj768ELj1ELj4ELj1ELj16ENS_18Kernel_traits_baseILj768EfS2_S2_S2_fjLj128EEEEELb0ELb0ELb0EEEvNS_9BwdParamsE)
        .other          _ZN10layer_norm31ln_parallel_residual_bwd_kernelINS_13Kernel_traitsIf6__halfS2_S2_fjLj768ELj1ELj4ELj1ELj16ENS_18Kernel_traits_baseILj768EfS2_S2_S2_fjLj128EEEEELb0ELb0ELb0EEEvNS_9BwdParamsE,@"STO_CUDA_ENTRY STV_DEFAULT"
_ZN10layer_norm31ln_parallel_residual_bwd_kernelINS_13Kernel_traitsIf6__halfS2_S2_fjLj768ELj1ELj4ELj1ELj16ENS_18Kernel_traits_baseILj768EfS2_S2_S2_fjLj128EEEEELb0ELb0ELb0EEEvNS_9BwdParamsE:
.text._ZN10layer_norm31ln_parallel_residual_bwd_kernelINS_13Kernel_traitsIf6__halfS2_S2_fjLj768ELj1ELj4ELj1ELj16ENS_18Kernel_traits_baseILj768EfS2_S2_S2_fjLj128EEEEELb0ELb0ELb0EEEvNS_9BwdParamsE:
        /* <DEDUP_REMOVED lines=103> */
.L_x_1661:
[----:B-1---5:R-:W1:Y:S08]  /*0670*/  LDC.64 R232, c[0x0][0x250] ;  /* 0x00009400ffe87b82 */ /* 0x022e700000000a00 */
[----:B------:R-:W2:Y:S01]  /*0680*/  LDC.64 R184, c[0x0][0x258] ;  /* 0x00009600ffb87b82 */ /* 0x000ea20000000a00 */
[----:B-1----:R-:W-:-:S06]  /*0690*/  IMAD.WIDE R232, R2, 0x4, R232 ;  /* 0x0000000402e87825 */ /* 0x002fcc00078e02e8 */
        /* <DEDUP_REMOVED lines=28> */
[----:B-----5:R-:W-:Y:S01]  /*0860*/  FSEL R203, R232, RZ, !P0 ;  /* 0x000000ffe8cb7208 */ /* 0x020fe20004000000 */
[--C-:B---3--:R-:W-:Y:S02]  /*0870*/  HADD2.F32 R202, -RZ, R184.reuse.H0_H0 ;  /* 0x200000b8ffca7230 */ /* 0x108fe40000004100 */
        /* <DEDUP_REMOVED lines=16> */
[----:B----4-:R-:W-:-:S02]  /*0980*/  HADD2.F32 R201, -RZ, R188.H0_H0 ;  /* 0x200000bcffc97230 */ /* 0x010fc40000004100 */
[----:B------:R-:W-:Y:S01]  /*0990*/  FADD.FTZ R210, -R203, R228 ;  /* 0x000000e4cbd27221 */ /* 0x000fe20000010100 */
[----:B------:R-:W-:Y:S02]  /*09a0*/  HADD2.F32 R200, -RZ, R188.H1_H1 ;  /* 0x300000bcffc87230 */ /* 0x000fe40000004100 */
[----:B------:R-:W-:Y:S01]  /*09b0*/  FMUL.FTZ R231, R199, R202 ;  /* 0x000000cac7e77220 */ /* 0x000fe20000410000 */
[--C-:B------:R-:W-:Y:S02]  /*09c0*/  HADD2.F32 R209, -RZ, R191.reuse.H0_H0 ;  /* 0x200000bfffd17230 */ /* 0x100fe40000004100 */
[----:B------:R-:W-:Y:S01]  /*09d0*/  FADD.FTZ R92, R92, R201 ;  /* 0x000000c95c5c7221 */ /* 0x000fe20000010000 */
[----:B------:R-:W-:Y:S02]  /*09e0*/  HADD2.F32 R188, -RZ, R191.H1_H1 ;  /* 0x300000bfffbc7230 */ /* 0x000fe40000004100 */
[----:B------:R-:W-:Y:S01]  /*09f0*/  FADD.FTZ R93, R93, R200 ;  /* 0x000000c85d5d7221 */ /* 0x000fe20000010000 */
[----:B--2---:R-:W-:-:S02]  /*0a00*/  HADD2.F32 R191, -RZ, R192.H0_H0 ;  /* 0x200000c0ffbf7230 */ /* 0x004fc40000004100 */
        /* <DEDUP_REMOVED lines=79> */
.L_x_1649:
[----:B------:R-:W-:Y:S05]  /*0f00*/  BSYNC B1 ;  /* 0x0000000000017941 */ /* 0x000fea0003800000 */
.L_x_1648:
        /* <DEDUP_REMOVED lines=18> */
[----:B------:R-:W-:Y:S01]  /*1030*/  IADD3 R234, R234, 0x20, RZ ;  /* 0x00000020eaea7810 */ /* 0x000fe20007ffe0ff */
[--C-:B---3--:R-:W-:Y:S02]  /*1040*/  HADD2.F32 R7, -RZ, R16.reuse.H0_H0 ;  /* 0x20000010ff077230 */ /* 0x108fe40000004100 */
[----:B------:R-:W-:Y:S02]  /*1050*/  HADD2.F32 R16, -RZ, R16.H1_H1 ;  /* 0x30000010ff107230 */ /* 0x000fe40000004100 */
[--C-:B----4-:R-:W-:Y:S02]  /*1060*/  HADD2.F32 R191, -RZ, R9.reuse.H0_H0 ;  /* 0x20000009ffbf7230 */ /* 0x110fe40000004100 */
[----:B------:R-:W-:Y:S02]  /*1070*/  HADD2.F32 R190, -RZ, R9.H1_H1 ;  /* 0x30000009ffbe7230 */ /* 0x000fe40000004100 */
[----:B------:R-:W-:-:S02]  /*1080*/  HADD2.F32 R197, -RZ, R8.H0_H0 ;  /* 0x20000008ffc57230 */ /* 0x000fc40000004100 */
[----:B------:R-:W-:Y:S02]  /*1090*/  HADD2.F32 R196, -RZ, R8.H1_H1 ;  /* 0x30000008ffc47230 */ /* 0x000fe40000004100 */
[--C-:B--2---:R-:W-:Y:S02]  /*10a0*/  HADD2.F32 R193, -RZ, R14.reuse.H0_H0 ;  /* 0x2000000effc17230 */ /* 0x104fe40000004100 */
[----:B------:R-:W-:Y:S02]  /*10b0*/  HADD2.F32 R192, -RZ, R14.H1_H1 ;  /* 0x3000000effc07230 */ /* 0x000fe40000004100 */
[----:B------:R-:W-:Y:S01]  /*10c0*/  FADD.FTZ R8, -R233, R7 ;  /* 0x00000007e9087221 */ /* 0x000fe20000010100 */
[----:B------:R-:W-:Y:S02]  /*10d0*/  HADD2.F32 R9, -RZ, R12.H0_H0 ;  /* 0x2000000cff097230 */ /* 0x000fe40000004100 */
[--C-:B------:R-:W-:Y:S02]  /*10e0*/  HADD2.F32 R195, -RZ, R13.reuse.H0_H0 ;  /* 0x2000000dffc37230 */ /* 0x100fe40000004100 */
[----:B------:R-:W-:-:S02]  /*10f0*/  HADD2.F32 R194, -RZ, R13.H1_H1 ;  /* 0x3000000dffc27230 */ /* 0x000fc40000004100 */
[----:B------:R-:W-:Y:S02]  /*1100*/  HADD2.F32 R14, -RZ, R18.H0_H0 ;  /* 0x20000012ff0e7230 */ /* 0x000fe40000004100 */
[--C-:B------:R-:W-:Y:S02]  /*1110*/  HADD2.F32 R189, -RZ, R10.reuse.H0_H0 ;  /* 0x2000000affbd7230 */ /* 0x100fe40000004100 */
[----:B------:R-:W-:Y:S02]  /*1120*/  HADD2.F32 R188, -RZ, R10.H1_H1 ;  /* 0x3000000affbc7230 */ /* 0x000fe40000004100 */
[----:B------:R-:W-:Y:S01]  /*1130*/  FADD.FTZ R10, -R233, R16 ;  /* 0x00000010e90a7221 */ /* 0x000fe20000010100 */
[----:B------:R-:W-:Y:S02]  /*1140*/  HADD2.F32 R12, -RZ, R12.H1_H1 ;  /* 0x3000000cff0c7230 */ /* 0x000fe40000004100 */
[--C-:B------:R-:W-:Y:S02]  /*1150*/  HADD2.F32 R13, -RZ, R17.reuse.H0_H0 ;  /* 0x20000011ff0d7230 */ /* 0x100fe40000004100 */
[----:B------:R-:W-:-:S02]  /*1160*/  HADD2.F32 R17, -RZ, R17.H1_H1 ;  /* 0x30000011ff117230 */ /* 0x000fc40000004100 */
[----:B------:R-:W-:Y:S01]  /*1170*/  FADD.FTZ R240, -R233, R14 ;  /* 0x0000000ee9f07221 */ /* 0x000fe20000010100 */
[--C-:B-1----:R-:W-:Y:S02]  /*1180*/  HADD2.F32 R185, -RZ, R15.reuse.H0_H0 ;  /* 0x2000000fffb97230 */ /* 0x102fe40000004100 */
[----:B------:R-:W-:Y:S01]  /*1190*/  FMUL.FTZ R7, R199, R8 ;  /* 0x00000008c7077220 */ /* 0x000fe20000410000 */
[----:B------:R-:W-:Y:S02]  /*11a0*/  HADD2.F32 R184, -RZ, R15.H1_H1 ;  /* 0x3000000fffb87230 */ /* 0x000fe40000004100 */
[----:B------:R-:W-:Y:S01]  /*11b0*/  FMUL.FTZ R14, R49, R12 ;  /* 0x0000000c310e7220 */ /* 0x000fe20000410000 */
[----:B------:R-:W-:Y:S02]  /*11c0*/  HADD2.F32 R15, -RZ, R18.H1_H1 ;  /* 0x30000012ff0f7230 */ /* 0x000fe40000004100 */
[----:B------:R-:W-:Y:S01]  /*11d0*/  FMUL.FTZ R10, R199, R10 ;  /* 0x0000000ac70a7220 */ /* 0x000fe20000410000 */
[----:B------:R-:W-:Y:S01]  /*11e0*/  FADD.FTZ R18, -R233, R17 ;  /* 0x00000011e9127221 */ /* 0x000fe20000010100 */
[----:B------:R-:W-:-:S02]  /*11f0*/  HADD2.F32 R187, -RZ, R11.H0_H0 ;  /* 0x2000000bffbb7230 */ /* 0x000fc40000004100 */
[----:B------:R-:W-:Y:S01]  /*1200*/  FADD.FTZ R16, -R233, R13 ;  /* 0x0000000de9107221 */ /* 0x000fe20000010100 */
[----:B------:R-:W-:Y:S02]  /*1210*/  HADD2.F32 R186, -RZ, R11.H1_H1 ;  /* 0x3000000bffba7230 */ /* 0x000fe40000004100 */
[-C--:B------:R-:W-:Y:S01]  /*1220*/  FMUL.FTZ R11, R48, R9.reuse ;  /* 0x00000009300b7220 */ /* 0x080fe20000410000 */
[----:B------:R-:W-:Y:S01]  /*1230*/  FADD.FTZ R144, R144, R9 ;  /* 0x0000000990907221 */ /* 0x000fe20000010000 */
[----:B------:R-:W-:Y:S01]  /*1240*/  FFMA.FTZ R124, R7, R9, R124 ;  /* 0x00000009077c7223 */ /* 0x000fe2000001007c */
[----:B------:R-:W-:Y:S01]  /*1250*/  FADD.FTZ R101, R101, R196 ;  /* 0x000000c465657221 */ /* 0x000fe20000010000 */
[-C--:B------:R-:W-:Y:S01]  /*1260*/  FFMA.FTZ R9, R41, R196.reuse, R14 ;  /* 0x000000c429097223 */ /* 0x080fe2000001000e */
[----:B------:R-:W-:Y:S01]  /*1270*/  FFMA.FTZ R81, R10, R196, R81 ;  /* 0x000000c40a517223 */ /* 0x000fe20000010051 */
[----:B------:R-:W-:Y:S01]  /*1280*/  FMUL.FTZ R13, R50, R195 ;  /* 0x000000c3320d7220 */ /* 0x000fe20000410000 */
[----:B------:R-:W-:Y:S01]  /*1290*/  FMUL.FTZ R196, R51, R194 ;  /* 0x000000c233c47220 */ /* 0x000fe20000410000 */
[----:B------:R-:W-:Y:S01]  /*12a0*/  FMUL.FTZ R14, R199, R18 ;  /* 0x00000012c70e7220 */ /* 0x000fe20000410000 */
[----:B------:R-:W-:Y:S01]  /*12b0*/  FADD.FTZ R242, -R233, R15 ;  /* 0x0000000fe9f27221 */ /* 0x000fe20000010100 */
[----:B------:R-:W-:Y:S01]  /*12c0*/  FADD.FTZ R145, R145, R12 ;  /* 0x0000000c91917221 */ /* 0x000fe20000010000 */
[----:B------:R-:W-:Y:S01]  /*12d0*/  FFMA.FTZ R125, R10, R12, R125 ;  /* 0x0000000c0a7d7223 */ /* 0x000fe2000001007d */
[----:B------:R-:W-:Y:S01]  /*12e0*/  FFMA.FTZ R12, R42, R191, R13 ;  /* 0x000000bf2a0c7223 */ /* 0x000fe2000001000d */
[----:B------:R-:W-:Y:S01]  /*12f0*/  FADD.FTZ R103, R103, R190 ;  /* 0x000000be67677221 */ /* 0x000fe20000010000 */
[-C--:B------:R-:W-:Y:S01]  /*1300*/  FFMA.FTZ R13, R43, R190.reuse, R196 ;  /* 0x000000be2b0d7223 */ /* 0x080fe200000100c4 */
[----:B------:R-:W-:Y:S01]  /*1310*/  FFMA.FTZ R83, R14, R190, R83 ;  /* 0x000000be0e537223 */ /* 0x000fe20000010053 */
[----:B------:R-:W-:Y:S01]  /*1320*/  FMUL.FTZ R17, R52, R193 ;  /* 0x000000c134117220 */ /* 0x000fe20000410000 */
[----:B------:R-:W-:-:S02]  /*1330*/  HADD2.F32 R238, -RZ, R19.H0_H0 ;  /* 0x20000013ffee7230 */ /* 0x000fc40000004100 */
[----:B------:R-:W-:Y:S01]  /*1340*/  FMUL.FTZ R190, R53, R192 ;  /* 0x000000c035be7220 */ /* 0x000fe20000410000 */
[C---:B------:R-:W-:Y:S01]  /*1350*/  FMUL.FTZ R18, R199.reuse, R242 ;  /* 0x000000f2c7127220 */ /* 0x040fe20000410000 */
[----:B------:R-:W-:Y:S01]  /*1360*/  FFMA.FTZ R8, R40, R197, R11 ;  /* 0x000000c528087223 */ /* 0x000fe2000001000b */
[C---:B------:R-:W-:Y:S01]  /*1370*/  FMUL.FTZ R15, R199.reuse, R240 ;  /* 0x000000f0c70f7220 */ /* 0x040fe20000410000 */
[----:B------:R-:W-:Y:S01]  /*1380*/  FMUL.FTZ R11, R199, R16 ;  /* 0x00000010c70b7220 */ /* 0x000fe20000410000 */
[-C--:B------:R-:W-:Y:S01]  /*1390*/  FFMA.FTZ R16, R44, R189.reuse, R17 ;  /* 0x000000bd2c107223 */ /* 0x080fe20000010011 */
[----:B------:R-:W-:Y:S01]  /*13a0*/  FADD.FTZ R105, R105, R188 ;  /* 0x000000bc69697221 */ /* 0x000fe20000010000 */
[-C--:B------:R-:W-:Y:S01]  /*13b0*/  FFMA.FTZ R17, R45, R188.reuse, R190 ;  /* 0x000000bc2d117223 */ /* 0x080fe200000100be */
[----:B------:R-:W-:Y:S01]  /*13c0*/  FFMA.FTZ R85, R18, R188, R85 ;  /* 0x000000bc12557223 */ /* 0x000fe20000010055 */
[----:B------:R-:W-:Y:S01]  /*13d0*/  FADD.FTZ R238, -R233, R238 ;  /* 0x000000eee9ee7221 */ /* 0x000fe20000010100 */
[----:B------:R-:W-:Y:S01]  /*13e0*/  FADD.FTZ R104, R104, R189 ;  /* 0x000000bd68687221 */ /* 0x000fe20000010000 */
        /* <DEDUP_REMOVED lines=19> */
[----:B------:R-:W-:Y:S02]  /*1520*/  FADD.FTZ R198, -R233, R198 ;  /* 0x000000c6e9c67221 */ /* 0x000fe40000010100 */
        /* <DEDUP_REMOVED lines=25> */
.L_x_1651:
[----:B------:R-:W-:Y:S05]  /*16c0*/  BSYNC B1 ;  /* 0x0000000000017941 */ /* 0x000fea0003800000 */
.L_x_1650:
        /* <DEDUP_REMOVED lines=18> */
[----:B---3--:R-:W-:Y:S02]  /*17f0*/  HADD2.F32 R211, -RZ, R193.H0_H0 ;  /* 0x200000c1ffd37230 */ /* 0x008fe40000004100 */
[--C-:B-1----:R-:W-:Y:S02]  /*1800*/  HADD2.F32 R213, -RZ, R194.reuse.H0_H0 ;  /* 0x200000c2ffd57230 */ /* 0x102fe40000004100 */
[----:B------:R-:W-:Y:S02]  /*1810*/  HADD2.F32 R225, -RZ, R194.H1_H1 ;  /* 0x300000c2ffe17230 */ /* 0x000fe40000004100 */
[--C-:B----4-:R-:W-:Y:S02]  /*1820*/  HADD2.F32 R215, -RZ, R184.reuse.H0_H0 ;  /* 0x200000b8ffd77230 */ /* 0x110fe40000004100 */
[----:B------:R-:W-:Y:S02]  /*1830*/  HADD2.F32 R216, -RZ, R184.H1_H1 ;  /* 0x300000b8ffd87230 */ /* 0x000fe40000004100 */
[----:B------:R-:W-:-:S02]  /*1840*/  HADD2.F32 R217, -RZ, R185.H0_H0 ;  /* 0x200000b9ffd97230 */ /* 0x000fc40000004100 */
[----:B------:R-:W-:Y:S02]  /*1850*/  HADD2.F32 R220, -RZ, R185.H1_H1 ;  /* 0x300000b9ffdc7230 */ /* 0x000fe40000004100 */
[--C-:B------:R-:W-:Y:S02]  /*1860*/  HADD2.F32 R221, -RZ, R186.reuse.H0_H0 ;  /* 0x200000baffdd7230 */ /* 0x100fe40000004100 */
[----:B------:R-:W-:Y:S02]  /*1870*/  HADD2.F32 R224, -RZ, R186.H1_H1 ;  /* 0x300000baffe07230 */ /* 0x000fe40000004100 */
[--C-:B------:R-:W-:Y:S02]  /*1880*/  HADD2.F32 R185, -RZ, R187.reuse.H0_H0 ;  /* 0x200000bbffb97230 */ /* 0x100fe40000004100 */
[----:B------:R-:W-:Y:S02]  /*1890*/  HADD2.F32 R184, -RZ, R187.H1_H1 ;  /* 0x300000bbffb87230 */ /* 0x000fe40000004100 */
[----:B--2---:R-:W-:-:S02]  /*18a0*/  HADD2.F32 R187, -RZ, R191.H0_H0 ;  /* 0x200000bfffbb7230 */ /* 0x004fc40000004100 */
[----:B------:R-:W-:Y:S02]  /*18b0*/  HADD2.F32 R186, -RZ, R191.H1_H1 ;  /* 0x300000bfffba7230 */ /* 0x000fe40000004100 */
[--C-:B------:R-:W-:Y:S02]  /*18c0*/  HADD2.F32 R191, -RZ, R192.reuse.H0_H0 ;  /* 0x200000c0ffbf7230 */ /* 0x100fe40000004100 */
[----:B------:R-:W-:Y:S02]  /*18d0*/  HADD2.F32 R192, -RZ, R192.H1_H1 ;  /* 0x300000c0ffc07230 */ /* 0x000fe40000004100 */
[--C-:B------:R-:W-:Y:S02]  /*18e0*/  HADD2.F32 R223, -RZ, R188.reuse.H0_H0 ;  /* 0x200000bcffdf7230 */ /* 0x100fe40000004100 */
[C---:B------:R-:W-:Y:S01]  /*18f0*/  FADD.FTZ R194, -R240.reuse, R191 ;  /* 0x000000bff0c27221 */ /* 0x040fe20000010100 */
[----:B------:R-:W-:Y:S02]  /*1900*/  HADD2.F32 R212, -RZ, R193.H1_H1 ;  /* 0x300000c1ffd47230 */ /* 0x000fe40000004100 */
[----:B------:R-:W-:Y:S01]  /*1910*/  FADD.FTZ R214, -R240, R192 ;  /* 0x000000c0f0d67221 */ /* 0x000fe20000010100 */
[----:B------:R-:W-:-:S02]  /*1920*/  HADD2.F32 R218, -RZ, R188.H1_H1 ;  /* 0x300000bcffda7230 */ /* 0x000fc40000004100 */
[----:B------:R-:W-:Y:S01]  /*1930*/  FADD.FTZ R222, -R240, R211 ;  /* 0x000000d3f0de7221 */ /* 0x000fe20000010100 */
[--C-:B------:R-:W-:Y:S02]  /*1940*/  HADD2.F32 R219, -RZ, R189.reuse.H0_H0 ;  /* 0x200000bdffdb7230 */ /* 0x100fe40000004100 */
[----:B------:R-:W-:Y:S01]  /*1950*/  FMUL.FTZ R193, R64, R223 ;  /* 0x000000df40c17220 */ /* 0x000fe20000410000 */
[C---:B------:R-:W-:Y:S01]  /*1960*/  FMUL.FTZ R211, R199.reuse, R194 ;  /* 0x000000c2c7d37220 */ /* 0x040fe20000410000 */
[----:B------:R-:W-:Y:S01]  /*1970*/  FMUL.FTZ R214, R199, R214 ;  /* 0x000000d6c7d67220 */ /* 0x000fe20000410000 */
[----:B------:R-:W-:Y:S01]  /*1980*/  FADD.FTZ R232, -R240, R212 ;  /* 0x000000d4f0e87221 */ /* 0x000fe20000010100 */
[----:B------:R-:W-:Y:S02]  /*1990*/  HADD2.F32 R188, -RZ, R189.H1_H1 ;  /* 0x300000bdffbc7230 */ /* 0x000fe40000004100 */
[----:B------:R-:W-:Y:S01]  /*19a0*/  FADD.FTZ R112, R112, R215 ;  /* 0x000000d770707221 */ /* 0x000fe20000010000 */
[-C--:B------:R-:W-:Y:S01]  /*19b0*/  FFMA.FTZ R212, R56, R215.reuse, R193 ;  /* 0x000000d738d47223 */ /* 0x080fe200000100c1 */
        /* <DEDUP_REMOVED lines=31> */
[----:B------:R-:W-:Y:S01]  /*1bb0*/  FADD.FTZ R238, -R240, R225 ;  /* 0x000000e1f0ee7221 */ /* 0x000fe20000010100 */
[----:B------:R-:W-:Y:S01]  /*1bc0*/  FFMA.FTZ R221, R61, R224, R188 ;  /* 0x000000e03ddd7223 */ /* 0x000fe200000100bc */
[----:B------:R-:W-:Y:S01]  /*1bd0*/  FADD.FTZ R88, R88, R189 ;  /* 0x000000bd58587221 */ /* 0x000fe20000010000 */
[----:B------:R-:W-:Y:S01]  /*1be0*/  FFMA.FTZ R152, R219, R189, R152 ;  /* 0x000000bddb987223 */ /* 0x000fe20000010098 */
        /* <DEDUP_REMOVED lines=16> */
[----:B------:R-:W-:-:S02]  /*1cf0*/  HADD2.F32 R195, -RZ, R195.H1_H1 ;  /* 0x300000c3ffc37230 */ /* 0x000fc40000004100 */
[----:B------:R-:W-:Y:S01]  /*1d00*/  FADD.FTZ R178, R178, R185 ;  /* 0x000000b9b2b27221 */ /* 0x000fe20000010000 */
[-C--:B------:R-:W-:Y:S01]  /*1d10*/  FFMA.FTZ R224, R62, R185.reuse, R193 ;  /* 0x000000b93ee07223 */ /* 0x080fe200000100c1 */
[----:B------:R-:W-:Y:S01]  /*1d20*/  FFMA.FTZ R182, R223, R185, R182 ;  /* 0x000000b9dfb67223 */ /* 0x000fe200000100b6 */
[----:B------:R-:W-:Y:S01]  /*1d30*/  FADD.FTZ R185, R190, R217 ;  /* 0x000000d9beb97221 */ /* 0x000fe20000010000 */
[----:B------:R-:W-:Y:S01]  /*1d40*/  FFMA.FTZ R188, R218, R217, R189 ;  /* 0x000000d9dabc7223 */ /* 0x000fe200000100bd */
[----:B------:R-:W-:Y:S02]  /*1d50*/  FADD.FTZ R226, -R240, R195 ;  /* 0x000000c3f0e27221 */ /* 0x000fe40000010100 */
        /* <DEDUP_REMOVED lines=17> */
.L_x_1653:
[----:B------:R-:W-:Y:S05]  /*1e70*/  BSYNC B1 ;  /* 0x0000000000017941 */ /* 0x000fea0003800000 */
.L_x_1652:
        /* <DEDUP_REMOVED lines=20> */
.L_x_1683:
        /* <DEDUP_REMOVED lines=102> */
.L_x_1656:
[----:B------:R-:W-:Y:S05]  /*2620*/  BSYNC B1 ;  /* 0x0000000000017941 */ /* 0x000fea0003800000 */
.L_x_1655:
        /* <DEDUP_REMOVED lines=96> */
.L_x_1658:
[----:B------:R-:W-:Y:S05]  /*2c30*/  BSYNC B1 ;  /* 0x0000000000017941 */ /* 0x000fea0003800000 */
.L_x_1657:
        /* <DEDUP_REMOVED lines=95> */
.L_x_1660:
[----:B------:R-:W-:Y:S05]  /*3230*/  BSYNC B1 ;  /* 0x0000000000017941 */ /* 0x000fea0003800000 */
.L_x_1659:
[----:B0-23--:R-:W0:Y:S02]  /*3240*/  LDC.64 R184, c[0x0][0x210] ;  /* 0x00008400ffb87b82 */ /* 0x00de240000000a00 */
[----:B0-----:R-:W-:-:S04]  /*3250*/  LEA R2, R184, R2, 0x2 ;  /* 0x00000002b8027211 */ /* 0x001fc800078e10ff */
[----:B------:R-:W-:-:S13]  /*3260*/  ISETP.GE.AND P0, PT, R2, R185, PT ;  /* 0x000000b90200720c */ /* 0x000fda0003f06270 */
[----:B------:R-:W-:Y:S05]  /*3270*/  @!P0 BRA `(.L_x_1661) ;  /* 0xffffffd000fc8947 */ /* 0x000fea000383ffff */
.L_x_1647:
[----:B------:R-:W-:Y:S05]  /*3280*/  BSYNC B0 ;  /* 0x0000000000007941 */ /* 0x000fea0003800000 */
.L_x_1646:
        /* <DEDUP_REMOVED lines=195> */
[C---:B------:R-:W-:Y:S02]  /*3ec0*/  SHF.L.U64.HI R6, R48.reuse, 0x2, R5 ;  /* 0x0000000230067819 */ /* 0x040fe40000010205 */
[----:B------:R-:W-:Y:S01]  /*3ed0*/  STS.128 [R4+0x800], R172 ;  /* 0x000800ac04007388 */ /* 0x000fe20000000c00 */
[----:B------:R-:W-:-:S03]  /*3ee0*/  SHF.L.U32 R5, R48, 0x2, RZ ;  /* 0x0000000230057819 */ /* 0x000fc600000006ff */
        /* <DEDUP_REMOVED lines=77> */
.L_x_1663:
[----:B------:R-:W-:Y:S05]  /*43c0*/  BSYNC B0 ;  /* 0x0000000000007941 */ /* 0x000fea0003800000 */
.L_x_1662:
        /* <DEDUP_REMOVED lines=23> */
.L_x_1665:
[----:B------:R-:W-:Y:S05]  /*4540*/  BSYNC B0 ;  /* 0x0000000000007941 */ /* 0x000fea0003800000 */
.L_x_1664:
        /* <DEDUP_REMOVED lines=23> */
.L_x_1667:
[----:B------:R-:W-:Y:S05]  /*46c0*/  BSYNC B0 ;  /* 0x0000000000007941 */ /* 0x000fea0003800000 */
.L_x_1666:
        /* <DEDUP_REMOVED lines=23> */
.L_x_1669:
[----:B------:R-:W-:Y:S05]  /*4840*/  BSYNC B0 ;  /* 0x0000000000007941 */ /* 0x000fea0003800000 */
.L_x_1668:
        /* <DEDUP_REMOVED lines=23> */
.L_x_1671:
[----:B------:R-:W-:Y:S05]  /*49c0*/  BSYNC B0 ;  /* 0x0000000000007941 */ /* 0x000fea0003800000 */
.L_x_1670:
        /* <DEDUP_REMOVED lines=14> */
.L_x_1654:
[----:B------:R-:W-:Y:S01]  /*4ab0*/  HFMA2.MMA R194, -RZ, RZ, 0, 5.9604644775390625e-08 ;  /* 0x00000001ffc27435 */ /* 0x000fe200000001ff */
[----:B------:R-:W-:Y:S01]  /*4ac0*/  BSSY B1, `(.L_x_1672) ;  /* 0x0000006000017945 */ /* 0x000fe20003800000 */
[----:B------:R-:W-:Y:S02]  /*4ad0*/  MOV R195, 0x1f ;  /* 0x0000001f00c37802 */ /* 0x000fe40000000f00 */
[----:B------:R-:W-:-:S07]  /*4ae0*/  MOV R192, 0xffffffff ;  /* 0xffffffff00c07802 */ /* 0x000fce0000000f00 */
[----:B0----5:R-:W-:Y:S05]  /*4af0*/  WARPSYNC.COLLECTIVE R192, `(.L_x_1673) ;  /* 0x00000000c0087348 */ /* 0x021fea0003c00000 */
[----:B------:R1:W2:Y:S02]  /*4b00*/  SHFL.BFLY P0, R193, R235, R194, R195 ;  /* 0x0c0000c2ebc17389 */ /* 0x0002a400000000c3 */
[----:B012--5:R-:W-:Y:S01]  /*4b10*/  ENDCOLLECTIVE ;  /* 0x000000000000791b */ /* 0x027fe20003800000 */
.L_x_1673:
[----:B------:R-:W-:Y:S05]  /*4b20*/  BSYNC B1 ;  /* 0x0000000000017941 */ /* 0x000fea0003800000 */
.L_x_1672:
        /* <DEDUP_REMOVED lines=9> */
.L_x_1674:
[----:B------:R-:W-:Y:S01]  /*4bc0*/  HFMA2.MMA R194, -RZ, RZ, 0, 1.1920928955078125e-07 ;  /* 0x00000002ffc27435 */ /* 0x000fe200000001ff */
[----:B------:R-:W-:Y:S02]  /*4bd0*/  MOV R235, R184 ;  /* 0x000000b800eb7202 */ /* 0x000fe40000000f00 */
[----:B------:R-:W-:-:S08]  /*4be0*/  MOV R185, R193 ;  /* 0x000000c100b97202 */ /* 0x000fd00000000f00 */
[----:B------:R-:W-:Y:S05]  /*4bf0*/  WARPSYNC.COLLECTIVE R192, `(.L_x_1675) ;  /* 0x00000000c0087348 */ /* 0x000fea0003c00000 */
[----:B------:R0:W1:Y:S02]  /*4c00*/  SHFL.BFLY P0, R193, R235, R194, R195 ;  /* 0x0c0000c2ebc17389 */ /* 0x00006400000000c3 */
[----:B01----:R-:W-:Y:S01]  /*4c10*/  ENDCOLLECTIVE ;  /* 0x000000000000791b */ /* 0x003fe20003800000 */
.L_x_1675:
[----:B------:R-:W-:-:S05]  /*4c20*/  FADD.FTZ R185, R185, R236 ;  /* 0x000000ecb9b97221 */ /* 0x000fca0000010000 */
[----:B------:R-:W-:Y:S02]  /*4c30*/  MOV R235, R185 ;  /* 0x000000b900eb7202 */ /* 0x000fe40000000f00 */
[----:B------:R-:W-:-:S07]  /*4c40*/  MOV R187, R193 ;  /* 0x000000c100bb7202 */ /* 0x000fce0000000f00 */
[----:B------:R-:W-:Y:S05]  /*4c50*/  WARPSYNC.COLLECTIVE R192, `(.L_x_1676) ;  /* 0x00000000c0087348 */ /* 0x000fea0003c00000 */
[----:B------:R0:W1:Y:S02]  /*4c60*/  SHFL.BFLY P0, R193, R235, R194, R195 ;  /* 0x0c0000c2ebc17389 */ /* 0x00006400000000c3 */
[----:B01----:R-:W-:Y:S01]  /*4c70*/  ENDCOLLECTIVE ;  /* 0x000000000000791b */ /* 0x003fe20003800000 */
.L_x_1676:
[----:B------:R-:W-:Y:S01]  /*4c80*/  FADD.FTZ R187, R184, R187 ;  /* 0x000000bbb8bb7221 */ /* 0x000fe20000010000 */
[----:B------:R-:W-:-:S04]  /*4c90*/  HFMA2.MMA R194, -RZ, RZ, 0, 2.384185791015625e-07 ;  /* 0x00000004ffc27435 */ /* 0x000fc800000001ff */
[----:B------:R-:W-:Y:S02]  /*4ca0*/  MOV R235, R187 ;  /* 0x000000bb00eb7202 */ /* 0x000fe40000000f00 */
[----:B------:R-:W-:-:S07]  /*4cb0*/  MOV R186, R193 ;  /* 0x000000c100ba7202 */ /* 0x000fce0000000f00 */
[----:B------:R-:W-:Y:S05]  /*4cc0*/  WARPSYNC.COLLECTIVE R192, `(.L_x_1677) ;  /* 0x00000000c0087348 */ /* 0x000fea0003c00000 */
[----:B------:R0:W1:Y:S02]  /*4cd0*/  SHFL.BFLY P0, R193, R235, R194, R195 ;  /* 0x0c0000c2ebc17389 */ /* 0x00006400000000c3 */
[----:B01----:R-:W-:Y:S01]  /*4ce0*/  ENDCOLLECTIVE ;  /* 0x000000000000791b */ /* 0x003fe20003800000 */
.L_x_1677:
[----:B------:R-:W-:-:S05]  /*4cf0*/  FADD.FTZ R186, R185, R186 ;  /* 0x000000bab9ba7221 */ /* 0x000fca0000010000 */
[----:B------:R-:W-:Y:S02]  /*4d00*/  MOV R235, R186 ;  /* 0x000000ba00eb7202 */ /* 0x000fe40000000f00 */
[----:B------:R-:W-:-:S07]  /*4d10*/  MOV R188, R193 ;  /* 0x000000c100bc7202 */ /* 0x000fce0000000f00 */
[----:B------:R-:W-:Y:S05]  /*4d20*/  WARPSYNC.COLLECTIVE R192, `(.L_x_1678) ;  /* 0x00000000c0087348 */ /* 0x000fea0003c00000 */
[----:B------:R0:W1:Y:S02]  /*4d30*/  SHFL.BFLY P0, R193, R235, R194, R195 ;  /* 0x0c0000c2ebc17389 */ /* 0x00006400000000c3 */
[----:B01----:R-:W-:Y:S01]  /*4d40*/  ENDCOLLECTIVE ;  /* 0x000000000000791b */ /* 0x003fe20003800000 */
.L_x_1678:
[----:B------:R-:W-:Y:S01]  /*4d50*/  FADD.FTZ R188, R187, R188 ;  /* 0x000000bcbbbc7221 */ /* 0x000fe20000010000 */
[----:B------:R-:W-:-:S04]  /*4d60*/  HFMA2.MMA R194, -RZ, RZ, 0, 4.76837158203125e-07 ;  /* 0x00000008ffc27435 */ /* 0x000fc800000001ff */
[----:B------:R-:W-:Y:S02]  /*4d70*/  MOV R235, R188 ;  /* 0x000000bc00eb7202 */ /* 0x000fe40000000f00 */
[----:B------:R-:W-:-:S07]  /*4d80*/  MOV R189, R193 ;  /* 0x000000c100bd7202 */ /* 0x000fce0000000f00 */
[----:B------:R-:W-:Y:S05]  /*4d90*/  WARPSYNC.COLLECTIVE R192, `(.L_x_1679) ;  /* 0x00000000c0087348 */ /* 0x000fea0003c00000 */
[----:B------:R0:W1:Y:S02]  /*4da0*/  SHFL.BFLY P0, R193, R235, R194, R195 ;  /* 0x0c0000c2ebc17389 */ /* 0x00006400000000c3 */
[----:B01----:R-:W-:Y:S01]  /*4db0*/  ENDCOLLECTIVE ;  /* 0x000000000000791b */ /* 0x003fe20003800000 */
.L_x_1679:
[----:B------:R-:W-:-:S05]  /*4dc0*/  FADD.FTZ R189, R186, R189 ;  /* 0x000000bdbabd7221 */ /* 0x000fca0000010000 */
[----:B------:R-:W-:Y:S02]  /*4dd0*/  MOV R235, R189 ;  /* 0x000000bd00eb7202 */ /* 0x000fe40000000f00 */
[----:B------:R-:W-:-:S07]  /*4de0*/  MOV R191, R193 ;  /* 0x000000c100bf7202 */ /* 0x000fce0000000f00 */
[----:B------:R-:W-:Y:S05]  /*4df0*/  WARPSYNC.COLLECTIVE R192, `(.L_x_1680) ;  /* 0x00000000c0087348 */ /* 0x000fea0003c00000 */
[----:B------:R0:W1:Y:S02]  /*4e00*/  SHFL.BFLY P0, R193, R235, R194, R195 ;  /* 0x0c0000c2ebc17389 */ /* 0x00006400000000c3 */
[----:B01----:R-:W-:Y:S01]  /*4e10*/  ENDCOLLECTIVE ;  /* 0x000000000000791b */ /* 0x003fe20003800000 */
.L_x_1680:
[----:B------:R-:W-:Y:S01]  /*4e20*/  FADD.FTZ R191, R188, R191 ;  /* 0x000000bfbcbf7221 */ /* 0x000fe20000010000 */
[----:B------:R-:W-:-:S04]  /*4e30*/  HFMA2.MMA R194, -RZ, RZ, 0, 9.5367431640625e-07 ;  /* 0x00000010ffc27435 */ /* 0x000fc800000001ff */
[----:B------:R-:W-:Y:S02]  /*4e40*/  MOV R235, R191 ;  /* 0x000000bf00eb7202 */ /* 0x000fe40000000f00 */
[----:B------:R-:W-:-:S07]  /*4e50*/  MOV R190, R193 ;  /* 0x000000c100be7202 */ /* 0x000fce0000000f00 */
[----:B------:R-:W-:Y:S05]  /*4e60*/  WARPSYNC.COLLECTIVE R192, `(.L_x_1681) ;  /* 0x00000000c0087348 */ /* 0x000fea0003c00000 */
[----:B------:R0:W1:Y:S02]  /*4e70*/  SHFL.BFLY P0, R193, R235, R194, R195 ;  /* 0x0c0000c2ebc17389 */ /* 0x00006400000000c3 */
[----:B01----:R-:W-:Y:S01]  /*4e80*/  ENDCOLLECTIVE ;  /* 0x000000000000791b */ /* 0x003fe20003800000 */
.L_x_1681:
[----:B------:R-:W-:-:S05]  /*4e90*/  FADD.FTZ R190, R189, R190 ;  /* 0x000000bebdbe7221 */ /* 0x000fca0000010000 */
[----:B------:R-:W-:Y:S02]  /*4ea0*/  MOV R235, R190 ;  /* 0x000000be00eb7202 */ /* 0x000fe40000000f00 */
[----:B------:R-:W-:-:S07]  /*4eb0*/  MOV R184, R193 ;  /* 0x000000c100b87202 */ /* 0x000fce0000000f00 */
[----:B------:R-:W-:Y:S05]  /*4ec0*/  WARPSYNC.COLLECTIVE R192, `(.L_x_1682) ;  /* 0x00000000c0087348 */ /* 0x000fea0003c00000 */
[----:B------:R0:W1:Y:S02]  /*4ed0*/  SHFL.BFLY P0, R193, R235, R194, R195 ;  /* 0x0c0000c2ebc17389 */ /* 0x00006400000000c3 */
[----:B01----:R-:W-:Y:S01]  /*4ee0*/  ENDCOLLECTIVE ;  /* 0x000000000000791b */ /* 0x003fe20003800000 */
.L_x_1682:
[----:B------:R-:W-:Y:S01]  /*4ef0*/  MOV R185, R193 ;  /* 0x000000c100b97202 */ /* 0x000fe20000000f00 */
[----:B------:R-:W-:Y:S06]  /*4f00*/  BRA `(.L_x_1683) ;  /* 0xffffffd0002c7947 */ /* 0x000fec000383ffff */
.L_x_1684:
        /* <DEDUP_REMOVED lines=15> */
.L_x_3490:


//--------------------- .text._ZN10layer_norm31ln_parallel_residual_bwd_kernelINS_13Kernel_traitsIf6__halfS2_S2_fjLj768ELj1ELj4ELj1ELj16ENS_18Kernel_traits_baseILj768EfS2_S2_S2_fjLj128EEEEELb0ELb0ELb1EEEvNS_9BwdParamsE --------------------------
	.section	.text._ZN10layer_norm31ln_parallel_residual_bwd_kernelINS_13Kernel_traitsIf6__halfS2_S2_fjLj768ELj1ELj4ELj1ELj16ENS_18Kernel_traits_baseILj768EfS2_S2_S2_fjLj128EEEEELb0ELb0ELb1EEEvNS_9BwdParamsE,"ax",@progbits
	.align	128
        .global         _ZN10layer_norm31ln_parallel_residual_bwd_kernelINS_13Kernel_traitsIf6__halfS2_S2_fjLj768ELj1ELj4ELj1ELj16ENS_18Kernel_traits_baseILj768EfS2_S2_S2_fjLj128EEEEELb0ELb0ELb1EEEvNS_9BwdParamsE
        .type           _ZN10layer_norm31ln_parallel_residual_bwd_kernelINS_13Kernel_traitsIf6__halfS2_S2_fjLj768ELj1ELj4ELj1ELj16ENS_18Kernel_traits_baseILj768EfS2_S2_S2_fjLj128EEEEELb0ELb0ELb1EEEvNS_9BwdParamsE,@function
        .size           _ZN10layer_norm31ln_parallel_residual_bwd_kernelINS_13Kernel_traitsIf6__halfS2_S2_fjLj768ELj1ELj4ELj1ELj16ENS_18Kernel_traits_baseILj768EfS2_S2_S2_fjLj128EEEEELb0ELb0ELb1EEEvNS_9BwdParamsE,(.L_x_3491 - _ZN10layer_norm31ln_parallel_residual_bwd_kernelINS_13Kernel_traitsIf6__halfS2_S2_fjLj768ELj1ELj4ELj1ELj16ENS_18Kernel_traits_baseILj768EfS2_S2_S2_fjLj128EEEEELb0ELb0ELb1EEEvNS_9BwdParamsE)
        .other          _ZN10layer_norm31ln_parallel_residual_bwd_kernelINS_13Kernel_traitsIf6__halfS2_S2_fjLj768ELj1ELj4ELj1ELj16ENS_18Kernel_traits_baseILj768EfS2_S2_S2_fjLj128EEEEELb0ELb0ELb1EEEvNS_9BwdParamsE,@"STO_CUDA_ENTRY STV_DEFAULT"
_ZN10layer_norm31ln_parallel_residual_bwd_kernelINS_13Kernel_traitsIf6__halfS2_S2_fjLj768ELj1ELj4ELj1ELj16ENS_18Kernel_traits_baseILj768EfS2_S2_S2_fjLj128EEEEELb0ELb0ELb1EEEvNS_9BwdParamsE:
.text._ZN10layer_norm31ln_parallel_residual_bwd_kernelINS_13Kernel_traitsIf6__halfS2_S2_fjLj768ELj1ELj4ELj1ELj16ENS_18Kernel_traits_baseILj768EfS2_S2_S2_fjLj128EEEEELb0ELb0ELb1EEEvNS_9BwdParamsE:
        /* <DEDUP_REMOVED lines=63> */
.L_x_1686:
        /* <DEDUP_REMOVED lines=47> */
[----:B-1----:R-:W-:Y:S02]  /*06e0*/  CS2R R2, SRZ ;  /* 0x0000000000027805 */ /* 0x002fe4000001ff00 */
        /* <DEDUP_REMOVED lines=27> */
.L_x_1690:
        /* <DEDUP_REMOVED lines=38> */
[----:B0-----:R-:W-:-:S04]  /*0b00*/  @P0 IMAD.WIDE.U32 R178, R211, 0x10, R178 ;  /* 0x00000010d3b20825 */ /* 0x001fc800078e00b2 */
[----:B-1----:R-:W-:Y:S01]  /*0b10*/  @P0 IMAD.WIDE.U32 R180, R213, 0x10, R180 ;  /* 0x00000010d5b40825 */ /* 0x002fe200078e00b4 */
[----:B-----5:R-:W5:Y:S03]  /*0b20*/  @P0 LDG.E.128 R92, desc[UR4][R178.64] ;  /* 0x00000004b25c0981 */ /* 0x020f66000c1e1d00 */
[----:B----4-:R-:W-:Y:S01]  /*0b30*/  @P0 IMAD.WIDE.U32 R176, R215, 0x10, R176 ;  /* 0x00000010d7b00825 */ /* 0x010fe200078e00b0 */
[----:B------:R0:W5:Y:S04]  /*0b40*/  @P0 LDG.E.128 R96, desc[UR4][R180.64] ;  /* 0x00000004b4600981 */ /* 0x000168000c1e1d00 */
[----:B------:R1:W5:Y:S01]  /*0b50*/  @P0 LDG.E.128 R88, desc[UR4][R176.64] ;  /* 0x00000004b0580981 */ /* 0x000362000c1e1d00 */
[----:B------:R-:W-:Y:S01]  /*0b60*/  UMOV UR6, 0xffffffff ;  /* 0xffffffff00067882 */ /* 0x000fe20000000000 */
[----:B------:R-:W-:Y:S01]  /*0b70*/  FSEL R218, R212, RZ, !P1 ;  /* 0x000000ffd4da7208 */ /* 0x000fe20004800000 */
[----:B--2---:R-:W-:-:S02]  /*0b80*/  HADD2.F32 R212, -RZ, R116.H1_H1 ;  /* 0x30000074ffd47230 */ /* 0x004fc40000004100 */
[----:B------:R-:W-:Y:S02]  /*0b90*/  HADD2.F32 R235, -RZ, R108.H0_H0 ;  /* 0x2000006cffeb7230 */ /* 0x000fe40000004100 */
[--C-:B------:R-:W-:Y:S02]  /*0ba0*/  HADD2.F32 R223, -RZ, R110.reuse.H0_H0 ;  /* 0x2000006effdf7230 */ /* 0x100fe40000004100 */
[----:B------:R-:W-:Y:S02]  /*0bb0*/  HADD2.F32 R221, -RZ, R110.H1_H1 ;  /* 0x3000006effdd7230 */ /* 0x000fe40000004100 */
[----:B------:R-:W-:Y:S01]  /*0bc0*/  FMUL.FTZ R110, R61, R212 ;  /* 0x000000d43d6e7220 */ /* 0x000fe20000410000 */
[--C-:B---3--:R-:W-:Y:S02]  /*0bd0*/  HADD2.F32 R237, -RZ, R112.reuse.H0_H0 ;  /* 0x20000070ffed7230 */ /* 0x108fe40000004100 */
[----:B------:R-:W-:Y:S02]  /*0be0*/  HADD2.F32 R112, -RZ, R112.H1_H1 ;  /* 0x30000070ff707230 */ /* 0x000fe40000004100 */
[----:B------:R-:W-:-:S02]  /*0bf0*/  HADD2.F32 R241, -RZ, R109.H0_H0 ;  /* 0x2000006dfff17230 */ /* 0x000fc40000004100 */
[----:B------:R-:W-:Y:S02]  /*0c00*/  HADD2.F32 R225, -RZ, R109.H1_H1 ;  /* 0x3000006dffe17230 */ /* 0x000fe40000004100 */
[----:B------:R-:W-:Y:S02]  /*0c10*/  HADD2.F32 R216, -RZ, R117.H1_H1 ;  /* 0x30000075ffd87230 */ /* 0x000fe40000004100 */
[----:B------:R-:W-:Y:S02]  /*0c20*/  HADD2.F32 R109, -RZ, R111.H0_H0 ;  /* 0x2000006fff6d7230 */ /* 0x000fe40000004100 */
[--C-:B------:R-:W-:Y:S02]  /*0c30*/  HADD2.F32 R227, -RZ, R115.reuse.H0_H0 ;  /* 0x20000073ffe37230 */ /* 0x100fe40000004100 */
[----:B------:R-:W-:Y:S02]  /*0c40*/  HADD2.F32 R214, -RZ, R115.H1_H1 ;  /* 0x30000073ffd67230 */ /* 0x000fe40000004100 */
[----:B------:R-:W-:Y:S01]  /*0c50*/  FADD.FTZ R115, R235, -R218 ;  /* 0x800000daeb737221 */ /* 0x000fe20000010000 */
[----:B------:R-:W-:-:S02]  /*0c60*/  HADD2.F32 R235, -RZ, R119.H0_H0 ;  /* 0x20000077ffeb7230 */ /* 0x000fc40000004100 */
[----:B------:R-:W-:Y:S02]  /*0c70*/  HADD2.F32 R224, -RZ, R119.H1_H1 ;  /* 0x30000077ffe07230 */ /* 0x000fe40000004100 */
[----:B------:R-:W-:Y:S01]  /*0c80*/  FFMA.FTZ R119, R85, R112, R110 ;  /* 0x0000007055777223 */ /* 0x000fe2000001006e */
[----:B------:R-:W-:Y:S02]  /*0c90*/  HADD2.F32 R222, -RZ, R113.H1_H1 ;  /* 0x30000071ffde7230 */ /* 0x000fe40000004100 */
[----:B------:R-:W-:Y:S01]  /*0ca0*/  FMUL.FTZ R110, R63, R216 ;  /* 0x000000d83f6e7220 */ /* 0x000fe20000410000 */
[----:B------:R-:W-:Y:S02]  /*0cb0*/  HADD2.F32 R220, -RZ, R118.H1_H1 ;  /* 0x30000076ffdc7230 */ /* 0x000fe40000004100 */
[C---:B------:R-:W-:Y:S01]  /*0cc0*/  FADD.FTZ R221, -R218.reuse, R221 ;  /* 0x000000dddadd7221 */ /* 0x040fe20000010100 */
[----:B------:R-:W-:Y:S02]  /*0cd0*/  HADD2.F32 R239, -RZ, R108.H1_H1 ;  /* 0x3000006cffef7230 */ /* 0x000fe40000004100 */
[----:B------:R-:W-:Y:S01]  /*0ce0*/  FADD.FTZ R109, -R218, R109 ;  /* 0x0000006dda6d7221 */ /* 0x000fe20000010100 */
[----:B------:R-:W-:-:S02]  /*0cf0*/  HADD2.F32 R219, -RZ, R111.H1_H1 ;  /* 0x3000006fffdb7230 */ /* 0x000fc40000004100 */
[C---:B------:R-:W-:Y:S01]  /*0d00*/  FMUL.FTZ R108, R210.reuse, R115 ;  /* 0x00000073d26c7220 */ /* 0x040fe20000410000 */
[----:B------:R-:W-:Y:S02]  /*0d10*/  HADD2.F32 R243, -RZ, R113.H0_H0 ;  /* 0x20000071fff37230 */ /* 0x000fe40000004100 */
[----:B------:R-:W-:Y:S01]  /*0d20*/  FFMA.FTZ R115, R87, R222, R110 ;  /* 0x000000de57737223 */ /* 0x000fe2000001006e */
[----:B------:R-:W-:Y:S02]  /*0d30*/  HADD2.F32 R111, -RZ, R114.H1_H1 ;  /* 0x30000072ff6f7230 */ /* 0x000fe40000004100 */
[----:B------:R-:W-:Y:S02]  /*0d40*/  HADD2.F32 R229, -RZ, R116.H0_H0 ;  /* 0x20000074ffe57230 */ /* 0x000fe40000004100 */
[C---:B------:R-:W-:Y:S01]  /*0d50*/  FMUL.FTZ R116, R210.reuse, R221 ;  /* 0x000000ddd2747220 */ /* 0x040fe20000410000 */
[----:B------:R-:W-:Y:S02]  /*0d60*/  HADD2.F32 R113, -RZ, R114.H0_H0 ;  /* 0x20000072ff717230 */ /* 0x000fe40000004100 */
[----:B------:R-:W-:Y:S01]  /*0d70*/  FMUL.FTZ R110, R57, R220 ;  /* 0x000000dc396e7220 */ /* 0x000fe20000410000 */
[----:B------:R-:W-:Y:S01]  /*0d80*/  FMUL.FTZ R114, R210, R109 ;  /* 0x0000006dd2727220 */ /* 0x000fe20000410000 */
[C---:B------:R-:W-:Y:S01]  /*0d90*/  FADD.FTZ R239, -R218.reuse, R239 ;  /* 0x000000efdaef7221 */ /* 0x040fe20000010100 */
[----:B------:R-:W-:Y:S01]  /*0da0*/  FADD.FTZ R241, -R218, R241 ;  /* 0x000000f1daf17221 */ /* 0x000fe20000010100 */
[----:B------:R-:W-:Y:S01]  /*0db0*/  FMUL.FTZ R109, R58, R235 ;  /* 0x000000eb3a6d7220 */ /* 0x000fe20000410000 */
[----:B------:R-:W-:Y:S01]  /*0dc0*/  FADD.FTZ R186, R111, R186 ;  /* 0x000000ba6fba7221 */ /* 0x000fe20000010000 */
[----:B------:R-:W-:Y:S01]  /*0dd0*/  FFMA.FTZ R187, R116, R111, R187 ;  /* 0x0000006f74bb7223 */ /* 0x000fe200000100bb */
[----:B------:R-:W-:-:S02]  /*0de0*/  HADD2.F32 R231, -RZ, R117.H0_H0 ;  /* 0x20000075ffe77230 */ /* 0x000fc40000004100 */
[----:B------:R-:W-:Y:S01]  /*0df0*/  FADD.FTZ R223, -R218, R223 ;  /* 0x000000dfdadf7221 */ /* 0x000fe20000010100 */
[----:B------:R-:W-:Y:S02]  /*0e00*/  HADD2.F32 R233, -RZ, R118.H0_H0 ;  /* 0x20000076ffe97230 */ /* 0x000fe40000004100 */
[----:B------:R-:W-:Y:S01]  /*0e10*/  FFMA.FTZ R111, R81, R111, R110 ;  /* 0x0000006f516f7223 */ /* 0x000fe2000001006e */
[C---:B0-----:R-:W-:Y:S01]  /*0e20*/  FMUL.FTZ R180, R210.reuse, R239 ;  /* 0x000000efd2b47220 */ /* 0x041fe20000410000 */
[----:B------:R-:W-:Y:S01]  /*0e30*/  FMUL.FTZ R178, R210, R241 ;  /* 0x000000f1d2b27220 */ /* 0x000fe20000410000 */
[----:B------:R-:W-:Y:S01]  /*0e40*/  FADD.FTZ R225, -R218, R225 ;  /* 0x000000e1dae17221 */ /* 0x000fe20000010100 */
[----:B------:R-:W-:Y:S01]  /*0e50*/  FADD.FTZ R182, R227, R182 ;  /* 0x000000b6e3b67221 */ /* 0x000fe20000010000 */
[-C--:B------:R-:W-:Y:S01]  /*0e60*/  FFMA.FTZ R183, R114, R227.reuse, R183 ;  /* 0x000000e372b77223 */ /* 0x080fe200000100b7 */
[----:B------:R-:W-:Y:S01]  /*0e70*/  FFMA.FTZ R110, R82, R227, R109 ;  /* 0x000000e3526e7223 */ /* 0x000fe2000001006d */
[----:B------:R-:W-:Y:S01]  /*0e80*/  FADD.FTZ R219, -R218, R219 ;  /* 0x000000dbdadb7221 */ /* 0x000fe20000010100 */
[----:B------:R-:W-:-:S02]  /*0e90*/  HADD2.F32 R227, -RZ, R120.H0_H0 ;  /* 0x20000078ffe37230 */ /* 0x000fc40000004100 */
[-C--:B-1----:R-:W-:Y:S01]  /*0ea0*/  FMUL.FTZ R177, R60, R229.reuse ;  /* 0x000000e53cb17220 */ /* 0x082fe20000410000 */
[----:B------:R-:W-:Y:S01]  /*0eb0*/  FADD.FTZ R204, R229, R204 ;  /* 0x000000cce5cc7221 */ /* 0x000fe20000010000 */
[----:B------:R-:W-:Y:S01]  /*0ec0*/  FFMA.FTZ R205, R108, R229, R205 ;  /* 0x000000e56ccd7223 */ /* 0x000fe200000100cd */
[----:B------:R-:W-:Y:S01]  /*0ed0*/  FMUL.FTZ R118, R210, R223 ;  /* 0x000000dfd2767220 */ /* 0x000fe20000410000 */
[----:B------:R-:W-:Y:S02]  /*0ee0*/  HADD2.F32 R229, -RZ, R120.H1_H1 ;  /* 0x30000078ffe57230 */ /* 0x000fe40000004100 */
        /* <DEDUP_REMOVED lines=12> */
[----:B------:R-:W-:-:S02]  /*0fb0*/  HADD2.F32 R231, -RZ, R121.H0_H0 ;  /* 0x20000079ffe77230 */ /* 0x000fc40000004100 */
[----:B------:R-:W-:Y:S02]  /*0fc0*/  HADD2.F32 R235, -RZ, R121.H1_H1 ;  /* 0x30000079ffeb7230 */ /* 0x000fe40000004100 */
[----:B------:R-:W-:Y:S01]  /*0fd0*/  FADD.FTZ R121, -R218, R227 ;  /* 0x000000e3da797221 */ /* 0x000fe20000010100 */
[--C-:B------:R-:W-:Y:S02]  /*0fe0*/  HADD2.F32 R228, -RZ, R126.reuse.H0_H0 ;  /* 0x2000007effe47230 */ /* 0x100fe40000004100 */
[----:B------:R-:W-:Y:S01]  /*0ff0*/  FADD.FTZ R190, R113, R190 ;  /* 0x000000be71be7221 */ /* 0x000fe20000010000 */
[----:B------:R-:W-:Y:S02]  /*1000*/  HADD2.F32 R212, -RZ, R126.H1_H1 ;  /* 0x3000007effd47230 */ /* 0x000fe40000004100 */
[----:B------:R-:W-:Y:S01]  /*1010*/  FFMA.FTZ R191, R118, R113, R191 ;  /* 0x0000007176bf7223 */ /* 0x000fe200000100bf */
[--C-:B------:R-:W-:Y:S02]  /*1020*/  HADD2.F32 R219, -RZ, R128.reuse.H0_H0 ;  /* 0x20000080ffdb7230 */ /* 0x100fe40000004100 */
[----:B------:R-:W-:Y:S01]  /*1030*/  FADD.FTZ R206, R237, R206 ;  /* 0x000000ceedce7221 */ /* 0x000fe20000010000 */
[----:B------:R-:W-:-:S02]  /*1040*/  HADD2.F32 R126, -RZ, R128.H1_H1 ;  /* 0x30000080ff7e7230 */ /* 0x000fc40000004100 */
[-C--:B------:R-:W-:Y:S01]  /*1050*/  FFMA.FTZ R208, R108, R237.reuse, R208 ;  /* 0x000000ed6cd07223 */ /* 0x080fe200000100d0 */
[----:B------:R-:W-:Y:S01]  /*1060*/  FFMA.FTZ R177, R84, R237, R177 ;  /* 0x000000ed54b17223 */ /* 0x000fe200000100b1 */
[----:B------:R-:W-:Y:S01]  /*1070*/  FADD.FTZ R194, R222, R194 ;  /* 0x000000c2dec27221 */ /* 0x000fe20000010000 */
[----:B------:R-:W-:Y:S01]  /*1080*/  FFMA.FTZ R195, R176, R222, R195 ;  /* 0x000000deb0c37223 */ /* 0x000fe200000100c3 */
[----:B------:R-:W-:Y:S01]  /*1090*/  FFMA.FTZ R113, R80, R113, R179 ;  /* 0x0000007150717223 */ /* 0x000fe200000100b3 */
[----:B------:R-:W-:Y:S01]  /*10a0*/  FADD.FTZ R229, -R218, R229 ;  /* 0x000000e5dae57221 */ /* 0x000fe20000010100 */
[----:B------:R-:W-:Y:S01]  /*10b0*/  FMUL.FTZ R222, R59, R224 ;  /* 0x000000e03bde7220 */ /* 0x000fe20000410000 */
[----:B------:R-:W-:Y:S01]  /*10c0*/  FADD.FTZ R184, R220, R184 ;  /* 0x000000b8dcb87221 */ /* 0x000fe20000010000 */
[----:B------:R-:W-:Y:S01]  /*10d0*/  FFMA.FTZ R185, R116, R220, R185 ;  /* 0x000000dc74b97223 */ /* 0x000fe200000100b9 */
[----:B------:R-:W-:Y:S02]  /*10e0*/  HADD2.F32 R237, -RZ, R122.H0_H0 ;  /* 0x2000007affed7230 */ /* 0x000fe40000004100 */
[----:B------:R-:W-:Y:S01]  /*10f0*/  FMUL.FTZ R120, R210, R121 ;  /* 0x00000079d2787220 */ /* 0x000fe20000410000 */
[----:B------:R-:W-:-:S02]  /*1100*/  HADD2.F32 R179, -RZ, R123.H0_H0 ;  /* 0x2000007bffb37230 */ /* 0x000fc40000004100 */
[----:B------:R-:W-:Y:S02]  /*1110*/  HADD2.F32 R181, -RZ, R123.H1_H1 ;  /* 0x3000007bffb57230 */ /* 0x000fe40000004100 */
[----:B------:R-:W-:Y:S01]  /*1120*/  FMUL.FTZ R121, R52, R219 ;  /* 0x000000db34797220 */ /* 0x000fe20000410000 */
[----:B------:R-:W-:Y:S02]  /*1130*/  HADD2.F32 R123, -RZ, R124.H0_H0 ;  /* 0x2000007cff7b7230 */ /* 0x000fe40000004100 */
[----:B------:R-:W-:Y:S02]  /*1140*/  HADD2.F32 R220, -RZ, R129.H1_H1 ;  /* 0x30000081ffdc7230 */ /* 0x000fe40000004100 */
[----:B------:R-:W-:Y:S01]  /*1150*/  FMUL.FTZ R128, R53, R126 ;  /* 0x0000007e35807220 */ /* 0x000fe20000410000 */
[----:B------:R-:W-:Y:S02]  /*1160*/  HADD2.F32 R225, -RZ, R122.H1_H1 ;  /* 0x3000007affe17230 */ /* 0x000fe40000004100 */
[----:B------:R-:W-:Y:S01]  /*1170*/  FMUL.FTZ R122, R210, R229 ;  /* 0x000000e5d27a7220 */ /* 0x000fe20000410000 */
[----:B------:R-:W-:-:S02]  /*1180*/  HADD2.F32 R124, -RZ, R124.H1_H1 ;  /* 0x3000007cff7c7230 */ /* 0x000fc40000004100 */
[--C-:B------:R-:W-:Y:S02]  /*1190*/  HADD2.F32 R223, -RZ, R130.reuse.H0_H0 ;  /* 0x20000082ffdf7230 */ /* 0x100fe40000004100 */
[----:B------:R-:W-:Y:S01]  /*11a0*/  FFMA.FTZ R109, R83, R214, R222 ;  /* 0x000000d6536d7223 */ /* 0x000fe200000100de */
[----:B------:R-:W-:Y:S02]  /*11b0*/  HADD2.F32 R221, -RZ, R129.H0_H0 ;  /* 0x20000081ffdd7230 */ /* 0x000fe40000004100 */
[----:B------:R-:W-:Y:S01]  /*11c0*/  FADD.FTZ R231, -R218, R231 ;  /* 0x000000e7dae77221 */ /* 0x000fe20000010100 */
[----:B------:R-:W-:Y:S01]  /*11d0*/  FADD.FTZ R170, R224, R170 ;  /* 0x000000aae0aa7221 */ /* 0x000fe20000010000 */
[----:B------:R-:W-:Y:S01]  /*11e0*/  FFMA.FTZ R171, R112, R224, R171 ;  /* 0x000000e070ab7223 */ /* 0x000fe200000100ab */
[----:B------:R-:W-:Y:S02]  /*11f0*/  HADD2.F32 R226, -RZ, R125.H1_H1 ;  /* 0x3000007dffe27230 */ /* 0x000fe40000004100 */
[----:B------:R-:W-:Y:S01]  /*1200*/  FADD.FTZ R129, -R218, R237 ;  /* 0x000000edda817221 */ /* 0x000fe20000010100 */
[----:B------:R-:W-:-:S02]  /*1210*/  HADD2.F32 R222, -RZ, R130.H1_H1 ;  /* 0x30000082ffde7230 */ /* 0x000fc40000004100 */
[----:B------:R-:W-:Y:S01]  /*1220*/  FADD.FTZ R168, R123, R168 ;  /* 0x000000a87ba87221 */ /* 0x000fe20000010000 */
[--C-:B------:R-:W-:Y:S02]  /*1230*/  HADD2.F32 R227, -RZ, R131.reuse.H0_H0 ;  /* 0x20000083ffe37230 */ /* 0x100fe40000004100 */
[-C--:B------:R-:W-:Y:S01]  /*1240*/  FFMA.FTZ R169, R120, R123.reuse, R169 ;  /* 0x0000007b78a97223 */ /* 0x080fe200000100a9 */
[----:B------:R-:W-:Y:S02]  /*1250*/  HADD2.F32 R224, -RZ, R131.H1_H1 ;  /* 0x30000083ffe07230 */ /* 0x000fe40000004100 */
[----:B------:R-:W-:Y:S01]  /*1260*/  FFMA.FTZ R121, R76, R123, R121 ;  /* 0x0000007b4c797223 */ /* 0x000fe20000010079 */
[----:B------:R-:W-:Y:S01]  /*1270*/  FADD.FTZ R235, -R218, R235 ;  /* 0x000000ebdaeb7221 */ /* 0x000fe20000010100 */
        /* <DEDUP_REMOVED lines=9> */
[----:B------:R-:W-:Y:S01]  /*1310*/  FMUL.FTZ R124, R210, R231 ;  /* 0x000000e7d27c7220 */ /* 0x000fe20000410000 */
[----:B------:R-:W-:Y:S01]  /*1320*/  FADD.FTZ R225, -R218, R225 ;  /* 0x000000e1dae17221 */ /* 0x000fe20000010100 */
[----:B------:R-:W-:-:S02]  /*1330*/  HADD2.F32 R214, -RZ, R127.H0_H0 ;  /* 0x2000007fffd67230 */ /* 0x000fc40000004100 */
[----:B------:R-:W-:Y:S01]  /*1340*/  FMUL.FTZ R129, R210, R129 ;  /* 0x00000081d2817220 */ /* 0x000fe20000410000 */
[----:B------:R-:W-:Y:S02]  /*1350*/  HADD2.F32 R216, -RZ, R127.H1_H1 ;  /* 0x3000007fffd87230 */ /* 0x000fe40000004100 */
[----:B------:R-:W-:Y:S01]  /*1360*/  FADD.FTZ R188, R233, R188 ;  /* 0x000000bce9bc7221 */ /* 0x000fe20000010000 */
[----:B------:R-:W-:Y:S01]  /*1370*/  FFMA.FTZ R189, R118, R233, R189 ;  /* 0x000000e976bd7223 */ /* 0x000fe200000100bd */
[----:B------:R-:W-:Y:S01]  /*1380*/  FMUL.FTZ R128, R210, R235 ;  /* 0x000000ebd2807220 */ /* 0x000fe20000410000 */
[----:B------:R-:W-:Y:S01]  /*1390*/  FFMA.FTZ R127, R79, R226, R130 ;  /* 0x000000e24f7f7223 */ /* 0x000fe20000010082 */
[----:B------:R-:W-:Y:S02]  /*13a0*/  HADD2.F32 R233, -RZ, R125.H0_H0 ;  /* 0x2000007dffe97230 */ /* 0x000fe40000004100 */
[----:B------:R-:W-:Y:S01]  /*13b0*/  FFMA.FTZ R130, R72, R228, R131 ;  /* 0x000000e448827223 */ /* 0x000fe20000010083 */
[----:B------:R-:W-:Y:S01]  /*13c0*/  FADD.FTZ R179, -R218, R179 ;  /* 0x000000b3dab37221 */ /* 0x000fe20000010100 */
[----:B------:R-:W-:Y:S01]  /*13d0*/  FMUL.FTZ R125, R54, R221 ;  /* 0x000000dd367d7220 */ /* 0x000fe20000410000 */
[----:B------:R-:W-:Y:S01]  /*13e0*/  FMUL.FTZ R131, R210, R225 ;  /* 0x000000e1d2837220 */ /* 0x000fe20000410000 */
[----:B------:R-:W-:Y:S01]  /*13f0*/  FADD.FTZ R181, -R218, R181 ;  /* 0x000000b5dab57221 */ /* 0x000fe20000010100 */
[----:B------:R-:W-:Y:S01]  /*1400*/  FADD.FTZ R166, R219, R166 ;  /* 0x000000a6dba67221 */ /* 0x000fe20000010000 */
[----:B------:R-:W-:Y:S01]  /*1410*/  FFMA.FTZ R167, R120, R219, R167 ;  /* 0x000000db78a77223 */ /* 0x000fe200000100a7 */
[----:B------:R-:W-:Y:S01]  /*1420*/  FADD.FTZ R158, R221, R158 ;  /* 0x0000009edd9e7221 */ /* 0x000fe20000010000 */
[----:B------:R-:W-:Y:S01]  /*1430*/  FFMA.FTZ R159, R124, R221, R159 ;  /* 0x000000dd7c9f7223 */ /* 0x000fe2000001009f */
[----:B------:R-:W-:Y:S01]  /*1440*/  FADD.FTZ R10, R223, R10 ;  /* 0x0000000adf0a7221 */ /* 0x000fe20000010000 */
[----:B------:R-:W-:Y:S01]  /*1450*/  FFMA.FTZ R4, R129, R223, R4 ;  /* 0x000000df81047223 */ /* 0x000fe20000010004 */
[----:B------:R-:W-:-:S02]  /*1460*/  HADD2.F32 R219, -RZ, R132.H0_H0 ;  /* 0x20000084ffdb7230 */ /* 0x000fc40000004100 */
[----:B------:R-:W-:Y:S01]  /*1470*/  FADD.FTZ R156, R226, R156 ;  /* 0x0000009ce29c7221 */ /* 0x000fe20000010000 */
[----:B------:R-:W-:Y:S02]  /*1480*/  HADD2.F32 R221, -RZ, R132.H1_H1 ;  /* 0x30000084ffdd7230 */ /* 0x000fe40000004100 */
[----:B------:R-:W-:Y:S01]  /*1490*/  FFMA.FTZ R157, R128, R226, R157 ;  /* 0x000000e2809d7223 */ /* 0x000fe2000001009d */
[--C-:B------:R-:W-:Y:S02]  /*14a0*/  HADD2.F32 R237, -RZ, R133.reuse.H0_H0 ;  /* 0x20000085ffed7230 */ /* 0x100fe40000004100 */
[----:B------:R-:W-:Y:S02]  /*14b0*/  HADD2.F32 R235, -RZ, R133.H1_H1 ;  /* 0x30000085ffeb7230 */ /* 0x000fe40000004100 */
[----:B------:R-:W-:Y:S01]  /*14c0*/  FMUL.FTZ R226, R49, R222 ;  /* 0x000000de31e27220 */ /* 0x000fe20000410000 */
[----:B------:R-:W-:Y:S02]  /*14d0*/  HADD2.F32 R133, -RZ, R134.H1_H1 ;  /* 0x30000086ff857230 */ /* 0x000fe40000004100 */
[----:B------:R-:W-:Y:S01]  /*14e0*/  FMUL.FTZ R179, R210, R179 ;  /* 0x000000b3d2b37220 */ /* 0x000fe20000410000 */
[----:B------:R-:W-:-:S02]  /*14f0*/  HADD2.F32 R223, -RZ, R135.H0_H0 ;  /* 0x20000087ffdf7230 */ /* 0x000fc40000004100 */
[----:B------:R-:W-:Y:S01]  /*1500*/  FMUL.FTZ R225, R50, R227 ;  /* 0x000000e332e17220 */ /* 0x000fe20000410000 */
[----:B------:R-:W-:Y:S02]  /*1510*/  HADD2.F32 R135, -RZ, R135.H1_H1 ;  /* 0x30000087ff877230 */ /* 0x000fe40000004100 */
[----:B------:R-:W-:Y:S01]  /*1520*/  FMUL.FTZ R181, R210, R181 ;  /* 0x000000b5d2b57220 */ /* 0x000fe20000410000 */
[----:B------:R-:W-:Y:S01]  /*1530*/  FADD.FTZ R7, R222, R7 ;  /* 0x00000007de077221 */ /* 0x000fe20000010000 */
[----:B------:R-:W-:Y:S01]  /*1540*/  FFMA.FTZ R5, R131, R222, R5 ;  /* 0x000000de83057223 */ /* 0x000fe20000010005 */
[----:B------:R-:W-:Y:S01]  /*1550*/  FADD.FTZ R198, R243, R198 ;  /* 0x000000c6f3c67221 */ /* 0x000fe20000010000 */
[-C--:B------:R-:W-:Y:S01]  /*1560*/  FFMA.FTZ R199, R178, R243.reuse, R199 ;  /* 0x000000f3b2c77223 */ /* 0x080fe200000100c7 */
[----:B------:R-:W-:Y:S01]  /*1570*/  FFMA.FTZ R117, R86, R243, R117 ;  /* 0x000000f356757223 */ /* 0x000fe20000010075 */
[----:B------:R-:W-:Y:S02]  /*1580*/  HADD2.F32 R222, -RZ, R140.H1_H1 ;  /* 0x3000008cffde7230 */ /* 0x000fe40000004100 */
[----:B------:R-:W-:Y:S01]  /*1590*/  FADD.FTZ R11, R212, R11 ;  /* 0x0000000bd40b7221 */ /* 0x000fe20000010000 */
[-C--:B------:R-:W-:Y:S01]  /*15a0*/  FFMA.FTZ R14, R131, R212.reuse, R14 ;  /* 0x000000d4830e7223 */ /* 0x080fe2000001000e */
[C---:B------:R-:W-:Y:S01]  /*15b0*/  FADD.FTZ R239, -R218.reuse, R219 ;  /* 0x000000dbdaef7221 */ /* 0x040fe20000010100 */
[----:B------:R-:W-:Y:S01]  /*15c0*/  FADD.FTZ R243, -R218, R221 ;  /* 0x000000dddaf37221 */ /* 0x000fe20000010100 */
[----:B------:R-:W-:Y:S01]  /*15d0*/  FFMA.FTZ R212, R73, R212, R226 ;  /* 0x000000d449d47223 */ /* 0x000fe200000100e2 */
[----:B------:R-:W-:Y:S01]  /*15e0*/  FADD.FTZ R15, R214, R15 ;  /* 0x0000000fd60f7221 */ /* 0x000fe20000010000 */
[----:B------:R-:W-:Y:S01]  /*15f0*/  FFMA.FTZ R22, R179, R214, R22 ;  /* 0x000000d6b3167223 */ /* 0x000fe20000010016 */
[----:B------:R-:W-:Y:S01]  /*1600*/  FADD.FTZ R219, -R218, R133 ;  /* 0x00000085dadb7221 */ /* 0x000fe20000010100 */
[----:B------:R-:W-:Y:S01]  /*1610*/  FMUL.FTZ R226, R51, R224 ;  /* 0x000000e033e27220 */ /* 0x000fe20000410000 */
[----:B------:R-:W-:Y:S01]  /*1620*/  FFMA.FTZ R214, R74, R214, R225 ;  /* 0x000000d64ad67223 */ /* 0x000fe200000100e1 */
[----:B------:R-:W-:Y:S01]  /*1630*/  FADD.FTZ R6, R224, R6 ;  /* 0x00000006e0067221 */ /* 0x000fe20000010000 */
[----:B------:R-:W-:Y:S01]  /*1640*/  FFMA.FTZ R3, R181, R224, R3 ;  /* 0x000000e0b5037223 */ /* 0x000fe20000010003 */
[----:B------:R-:W-:-:S02]  /*1650*/  HADD2.F32 R231, -RZ, R134.H0_H0 ;  /* 0x20000086ffe77230 */ /* 0x000fc40000004100 */
[----:B------:R-:W-:Y:S01]  /*1660*/  FADD.FTZ R133, -R218, R135 ;  /* 0x00000087da857221 */ /* 0x000fe20000010100 */
[----:B------:R-:W-:Y:S02]  /*1670*/  HADD2.F32 R134, -RZ, R136.H1_H1 ;  /* 0x30000088ff867230 */ /* 0x000fe40000004100 */
[----:B------:R-:W-:Y:S02]  /*1680*/  HADD2.F32 R135, -RZ, R140.H0_H0 ;  /* 0x2000008cff877230 */ /* 0x000fe40000004100 */
[----:B------:R-:W-:Y:S01]  /*1690*/  FMUL.FTZ R140, R45, R222 ;  /* 0x000000de2d8c7220 */ /* 0x000fe20000410000 */
[--C-:B------:R-:W-:Y:S02]  /*16a0*/  HADD2.F32 R224, -RZ, R143.reuse.H0_H0 ;  /* 0x2000008fffe07230 */ /* 0x100fe40000004100 */
[----:B------:R-:W-:Y:S02]  /*16b0*/  HADD2.F32 R225, -RZ, R143.H1_H1 ;  /* 0x3000008fffe17230 */ /* 0x000fe40000004100 */
[----:B------:R-:W-:Y:S01]  /*16c0*/  FMUL.FTZ R143, R210, R243 ;  /* 0x000000f3d28f7220 */ /* 0x000fe20000410000 */
[C---:B------:R-:W-:Y:S01]  /*16d0*/  FADD.FTZ R221, -R218.reuse, R223 ;  /* 0x000000dfdadd7221 */ /* 0x040fe20000010100 */
[----:B------:R-:W-:Y:S01]  /*16e0*/  FADD.FTZ R237, -R218, R237 ;  /* 0x000000eddaed7221 */ /* 0x000fe20000010100 */
[----:B------:R-:W-:-:S02]  /*16f0*/  HADD2.F32 R241, -RZ, R136.H0_H0 ;  /* 0x20000088fff17230 */ /* 0x000fc40000004100 */
[----:B------:R-:W-:Y:S02]  /*1700*/  HADD2.F32 R223, -RZ, R141.H0_H0 ;  /* 0x2000008dffdf7230 */ /* 0x000fe40000004100 */
[----:B------:R-:W-:Y:S01]  /*1710*/  FADD.FTZ R162, R126, R162 ;  /* 0x000000a27ea27221 */ /* 0x000fe20000010000 */
[--C-:B------:R-:W-:Y:S02]  /*1720*/  HADD2.F32 R132, -RZ, R137.reuse.H0_H0 ;  /* 0x20000089ff847230 */ /* 0x100fe40000004100 */
[----:B------:R-:W-:Y:S01]  /*1730*/  FFMA.FTZ R163, R122, R126, R163 ;  /* 0x0000007e7aa37223 */ /* 0x000fe200000100a3 */
[----:B------:R-:W-:Y:S02]  /*1740*/  HADD2.F32 R136, -RZ, R137.H1_H1 ;  /* 0x30000089ff887230 */ /* 0x000fe40000004100 */
[----:B------:R-:W-:Y:S01]  /*1750*/  FADD.FTZ R25, R134, R25 ;  /* 0x0000001986197221 */ /* 0x000fe20000010000 */
[-C--:B------:R-:W-:Y:S01]  /*1760*/  FFMA.FTZ R26, R143, R134.reuse, R26 ;  /* 0x000000868f1a7223 */ /* 0x080fe2000001001a */
[----:B------:R-:W-:Y:S01]  /*1770*/  FFMA.FTZ R140, R69, R134, R140 ;  /* 0x00000086458c7223 */ /* 0x000fe2000001008c */
[----:B------:R-:W-:Y:S01]  /*1780*/  FFMA.FTZ R137, R108, R177, RZ ;  /* 0x000000b16c897223 */ /* 0x000fe200000100ff */
[----:B------:R-:W-:-:S02]  /*1790*/  HADD2.F32 R229, -RZ, R139.H0_H0 ;  /* 0x2000008bffe57230 */ /* 0x000fc40000004100 */
[----:B------:R-:W-:Y:S01]  /*17a0*/  FADD.FTZ R134, RZ, R177 ;  /* 0x000000b1ff867221 */ /* 0x000fe20000010000 */
[----:B------:R-:W-:Y:S02]  /*17b0*/  HADD2.F32 R126, -RZ, R139.H1_H1 ;  /* 0x3000008bff7e7230 */ /* 0x000fe40000004100 */
[----:B------:R-:W-:Y:S01]  /*17c0*/  FMUL.FTZ R139, R210, R237 ;  /* 0x000000edd28b7220 */ /* 0x000fe20000410000 */
[----:B------:R-:W-:Y:S01]  /*17d0*/  FMUL.FTZ R237, R46, R223 ;  /* 0x000000df2eed7220 */ /* 0x000fe20000410000 */
[----:B------:R-:W-:Y:S01]  /*17e0*/  FFMA.FTZ R137, R180, R119, R137 ;  /* 0x00000077b4897223 */ /* 0x000fe20000010089 */
[----:B------:R-:W-:Y:S01]  /*17f0*/  FADD.FTZ R160, R233, R160 ;  /* 0x000000a0e9a07221 */ /* 0x000fe20000010000 */
[-C--:B------:R-:W-:Y:S01]  /*1800*/  FFMA.FTZ R161, R124, R233.reuse, R161 ;  /* 0x000000e97ca17223 */ /* 0x080fe200000100a1 */
[----:B------:R-:W-:Y:S01]  /*1810*/  FFMA.FTZ R125, R78, R233, R125 ;  /* 0x000000e94e7d7223 */ /* 0x000fe2000001007d */
[C---:B------:R-:W-:Y:S01]  /*1820*/  FADD.FTZ R235, -R218.reuse, R235 ;  /* 0x000000ebdaeb7221 */ /* 0x040fe20000010100 */
[----:B------:R-:W-:Y:S01]  /*1830*/  FADD.FTZ R231, -R218, R231 ;  /* 0x000000e7dae77221 */ /* 0x000fe20000010100 */
[----:B------:R-:W-:Y:S01]  /*1840*/  FADD.FTZ R134, R119, R134 ;  /* 0x0000008677867221 */ /* 0x000fe20000010000 */
[----:B------:R-:W-:-:S02]  /*1850*/  HADD2.F32 R233, -RZ, R138.H0_H0 ;  /* 0x2000008affe97230 */ /* 0x000fc40000004100 */
[----:B------:R-:W-:Y:S02]  /*1860*/  HADD2.F32 R218, -RZ, R138.H1_H1 ;  /* 0x3000008affda7230 */ /* 0x000fe40000004100 */
[----:B------:R-:W-:Y:S01]  /*1870*/  FFMA.FTZ R138, R70, R132, R237 ;  /* 0x00000084468a7223 */ /* 0x000fe200000100ed */
        /* <DEDUP_REMOVED lines=9> */
[----:B------:R-:W-:Y:S01]  /*1910*/  FFMA.FTZ R2, R179, R227, R2 ;  /* 0x000000e3b3027223 */ /* 0x000fe20000010002 */
[----:B------:R-:W-:Y:S02]  /*1920*/  HADD2.F32 R226, -RZ, R141.H1_H1 ;  /* 0x3000008dffe27230 */ /* 0x000fe40000004100 */
[----:B------:R-:W-:Y:S01]  /*1930*/  FADD.FTZ R134, R113, R134 ;  /* 0x0000008671867221 */ /* 0x000fe20000010000 */
[----:B------:R-:W-:-:S02]  /*1940*/  HADD2.F32 R227, -RZ, R142.H0_H0 ;  /* 0x2000008effe37230 */ /* 0x000fc40000004100 */
[----:B------:R-:W-:Y:S01]  /*1950*/  FMUL.FTZ R137, R210, R235 ;  /* 0x000000ebd2897220 */ /* 0x000fe20000410000 */
[----:B------:R-:W-:Y:S01]  /*1960*/  FFMA.FTZ R237, R116, R111, R237 ;  /* 0x0000006f74ed7223 */ /* 0x000fe200000100ed */
[----:B------:R-:W-:Y:S01]  /*1970*/  FADD.FTZ R27, R132, R27 ;  /* 0x0000001b841b7221 */ /* 0x000fe20000010000 */
[----:B------:R-:W-:Y:S01]  /*1980*/  FFMA.FTZ R30, R139, R132, R30 ;  /* 0x000000848b1e7223 */ /* 0x000fe2000001001e */
[----:B------:R-:W-:Y:S01]  /*1990*/  FADD.FTZ R235, R111, R134 ;  /* 0x000000866feb7221 */ /* 0x000fe20000010000 */
[----:B------:R-:W-:Y:S01]  /*19a0*/  FMUL.FTZ R132, R47, R226 ;  /* 0x000000e22f847220 */ /* 0x000fe20000410000 */
[----:B------:R-:W-:Y:S01]  /*19b0*/  FMUL.FTZ R134, R210, R231 ;  /* 0x000000e7d2867220 */ /* 0x000fe20000410000 */
[----:B------:R-:W-:Y:S01]  /*19c0*/  FMUL.FTZ R231, R40, R227 ;  /* 0x000000e328e77220 */ /* 0x000fe20000410000 */
[----:B------:R-:W-:Y:S01]  /*19d0*/  FADD.FTZ R9, R220, R9 ;  /* 0x00000009dc097221 */ /* 0x000fe20000010000 */
[----:B------:R-:W-:Y:S01]  /*19e0*/  FFMA.FTZ R155, R128, R220, R155 ;  /* 0x000000dc809b7223 */ /* 0x000fe2000001009b */
[----:B------:R-:W-:Y:S01]  /*19f0*/  FFMA.FTZ R237, R114, R110, R237 ;  /* 0x0000006e72ed7223 */ /* 0x000fe200000100ed */
[----:B------:R-:W-:Y:S01]  /*1a00*/  FADD.FTZ R31, R136, R31 ;  /* 0x0000001f881f7221 */ /* 0x000fe20000010000 */
[-C--:B------:R-:W-:Y:S01]  /*1a10*/  FFMA.FTZ R34, R137, R136.reuse, R34 ;  /* 0x0000008889227223 */ /* 0x080fe20000010022 */
[----:B------:R-:W-:Y:S01]  /*1a20*/  FADD.FTZ R220, R110, R235 ;  /* 0x000000eb6edc7221 */ /* 0x000fe20000010000 */
[----:B------:R-:W-:Y:S01]  /*1a30*/  FFMA.FTZ R136, R71, R136, R132 ;  /* 0x0000008847887223 */ /* 0x000fe20000010084 */
[----:B------:R-:W-:Y:S01]  /*1a40*/  FFMA.FTZ R132, R64, R233, R231 ;  /* 0x000000e940847223 */ /* 0x000fe200000100e7 */
[----:B------:R-:W-:Y:S01]  /*1a50*/  FFMA.FTZ R231, R112, R109, R237 ;  /* 0x0000006d70e77223 */ /* 0x000fe200000100ed */
[----:B------:R-:W-:Y:S01]  /*1a60*/  FADD.FTZ R220, R109, R220 ;  /* 0x000000dc6ddc7221 */ /* 0x000fe20000010000 */
[----:B------:R-:W-:Y:S01]  /*1a70*/  FADD.FTZ R21, R228, R21 ;  /* 0x00000015e4157221 */ /* 0x000fe20000010000 */
[----:B------:R-:W-:Y:S01]  /*1a80*/  FFMA.FTZ R13, R129, R228, R13 ;  /* 0x000000e4810d7223 */ /* 0x000fe2000001000d */
[----:B------:R-:W-:Y:S01]  /*1a90*/  FFMA.FTZ R231, R120, R121, R231 ;  /* 0x0000007978e77223 */ /* 0x000fe200000100e7 */
[----:B------:R-:W-:Y:S01]  /*1aa0*/  FADD.FTZ R220, R121, R220 ;  /* 0x000000dc79dc7221 */ /* 0x000fe20000010000 */
[----:B------:R-:W-:-:S02]  /*1ab0*/  HADD2.F32 R228, -RZ, R142.H1_H1 ;  /* 0x3000008effe47230 */ /* 0x000fc40000004100 */
        /* <DEDUP_REMOVED lines=15> */
[----:B------:R-:W-:Y:S01]  /*1bb0*/  FMUL.FTZ R133, R210, R133 ;  /* 0x00000085d2857220 */ /* 0x000fe20000410000 */
[----:B------:R-:W-:Y:S01]  /*1bc0*/  FMUL.FTZ R234, R43, R225 ;  /* 0x000000e12bea7220 */ /* 0x000fe20000410000 */
[----:B------:R-:W-:Y:S01]  /*1bd0*/  FMUL.FTZ R141, R44, R135 ;  /* 0x000000872c8d7220 */ /* 0x000fe20000410000 */
[----:B------:R-:W-:Y:S01]  /*1be0*/  FFMA.FTZ R232, R179, R214, R230 ;  /* 0x000000d6b3e87223 */ /* 0x000fe200000100e6 */
[----:B------:R-:W-:Y:S01]  /*1bf0*/  FADD.FTZ R231, R214, R231 ;  /* 0x000000e7d6e77221 */ /* 0x000fe20000010000 */
[C---:B------:R-:W-:Y:S01]  /*1c00*/  FMUL.FTZ R220, R210.reuse, R221 ;  /* 0x000000ddd2dc7220 */ /* 0x040fe20000410000 */
[----:B------:R-:W-:Y:S01]  /*1c10*/  FMUL.FTZ R142, R210, R239 ;  /* 0x000000efd28e7220 */ /* 0x000fe20000410000 */
[----:B------:R-:W-:Y:S01]  /*1c20*/  FMUL.FTZ R221, R42, R224 ;  /* 0x000000e02add7220 */ /* 0x000fe20000410000 */
[----:B------:R-:W-:Y:S01]  /*1c30*/  FADD.FTZ R145, R126, R145 ;  /* 0x000000917e917221 */ /* 0x000fe20000010000 */
[-C--:B------:R-:W-:Y:S01]  /*1c40*/  FFMA.FTZ R149, R133, R126.reuse, R149 ;  /* 0x0000007e85957223 */ /* 0x080fe20000010095 */
[----:B------:R-:W-:Y:S01]  /*1c50*/  FFMA.FTZ R230, R67, R126, R234 ;  /* 0x0000007e43e67223 */ /* 0x000fe200000100ea */
[----:B------:R-:W-:Y:S01]  /*1c60*/  FFMA.FTZ R141, R68, R241, R141 ;  /* 0x000000f1448d7223 */ /* 0x000fe2000001008d */
[----:B------:R-:W-:Y:S01]  /*1c70*/  FFMA.FTZ R232, R181, R216, R232 ;  /* 0x000000d8b5e87223 */ /* 0x000fe200000100e8 */
[----:B------:R-:W-:Y:S01]  /*1c80*/  FADD.FTZ R126, R216, R231 ;  /* 0x000000e7d87e7221 */ /* 0x000fe20000010000 */
[----:B------:R-:W-:Y:S01]  /*1c90*/  FADD.FTZ R37, R229, R37 ;  /* 0x00000025e5257221 */ /* 0x000fe20000010000 */
[-C--:B------:R-:W-:Y:S01]  /*1ca0*/  FFMA.FTZ R144, R220, R229.reuse, R144 ;  /* 0x000000e5dc907223 */ /* 0x080fe20000010090 */
[----:B------:R-:W-:Y:S01]  /*1cb0*/  FFMA.FTZ R221, R66, R229, R221 ;  /* 0x000000e542dd7223 */ /* 0x000fe200000100dd */
        /* <DEDUP_REMOVED lines=56> */
.L_x_1702:
        /* <DEDUP_REMOVED lines=13> */
[-C--:B------:R-:W-:Y:S01]  /*2110*/  FFMA.FTZ R112, R112, R227.reuse, R224 ;  /* 0x000000e370707223 */ /* 0x080fe200000100e0 */
[----:B------:R-:W-:Y:S01]  /*2120*/  FADD.FTZ R119, R119, -R180 ;  /* 0x800000b477777221 */ /* 0x000fe20000010000 */
[----:B------:R-:W-:Y:S01]  /*2130*/  FADD.FTZ R111, R111, -R116 ;  /* 0x800000746f6f7221 */ /* 0x000fe20000010000 */
        /* <DEDUP_REMOVED lines=10> */
[C---:B------:R-:W-:Y:S01]  /*21e0*/  FMUL.FTZ R111, R210.reuse, R135 ;  /* 0x00000087d26f7220 */ /* 0x040fe20000410000 */
[----:B------:R-:W-:Y:S01]  /*21f0*/  FFMA.FTZ R181, R181, R227, R224 ;  /* 0x000000e3b5b57223 */ /* 0x000fe200000100e0 */
[C---:B------:R-:W-:Y:S01]  /*2200*/  FMUL.FTZ R114, R210.reuse, R117 ;  /* 0x00000075d2727220 */ /* 0x040fe20000410000 */
[----:B------:R-:W-:Y:S01]  /*2210*/  FADD.FTZ R177, R177, -R108 ;  /* 0x8000006cb1b17221 */ /* 0x000fe20000010000 */
[----:B------:R-:W-:Y:S01]  /*2220*/  FADD.FTZ R115, R115, -R176 ;  /* 0x800000b073737221 */ /* 0x000fe20000010000 */
[C---:B------:R-:W-:Y:S01]  /*2230*/  FMUL.FTZ R118, R210.reuse, R109 ;  /* 0x0000006dd2767220 */ /* 0x040fe20000410000 */
[--C-:B------:R-:W-:Y:S02]  /*2240*/  @P0 HADD2.F32 R117, -RZ, R90.reuse.H0_H0 ;  /* 0x2000005aff750230 */ /* 0x100fe40000004100 */
[----:B------:R-:W-:Y:S01]  /*2250*/  FMUL.FTZ R110, R210, R129 ;  /* 0x00000081d26e7220 */ /* 0x000fe20000410000 */
[----:B------:R-:W-:Y:S02]  /*2260*/  @P0 HADD2.F32 R108, -RZ, R90.H1_H1 ;  /* 0x3000005aff6c0230 */ /* 0x000fe40000004100 */
[----:B------:R-:W-:Y:S01]  /*2270*/  FFMA.FTZ R131, R131, R227, R224 ;  /* 0x000000e383837223 */ /* 0x000fe200000100e0 */
[----:B------:R-:W-:-:S02]  /*2280*/  @P0 HADD2.F32 R109, -RZ, R89.H0_H0 ;  /* 0x20000059ff6d0230 */ /* 0x000fc40000004100 */
[----:B------:R-:W-:Y:S01]  /*2290*/  FFMA.FTZ R225, R143, R227, R224 ;  /* 0x000000e38fe17223 */ /* 0x000fe200000100e0 */
[----:B------:R-:W-:Y:S01]  /*22a0*/  @P0 FADD.FTZ R111, R111, R116 ;  /* 0x000000746f6f0221 */ /* 0x000fe20000010000 */
[----:B------:R-:W-:Y:S01]  /*22b0*/  FADD.FTZ R181, R216, -R181 ;  /* 0x800000b5d8b57221 */ /* 0x000fe20000010000 */
[----:B------:R-:W-:Y:S02]  /*22c0*/  @P0 HADD2.F32 R116, -RZ, R89.H1_H1 ;  /* 0x30000059ff740230 */ /* 0x000fe40000004100 */
[----:B------:R-:W-:Y:S01]  /*22d0*/  FMUL.FTZ R115, R210, R115 ;  /* 0x00000073d2737220 */ /* 0x000fe20000410000 */
[-CC-:B------:R-:W-:Y:S01]  /*22e0*/  FFMA.FTZ R120, R120, R227.reuse, R224.reuse ;  /* 0x000000e378787223 */ /* 0x180fe200000100e0 */
[-CC-:B------:R-:W-:Y:S01]  /*22f0*/  FFMA.FTZ R139, R139, R227.reuse, R224.reuse ;  /* 0x000000e38b8b7223 */ /* 0x180fe200000100e0 */
        /* <DEDUP_REMOVED lines=8> */
[----:B------:R-:W-:Y:S01]  /*2380*/  FMUL.FTZ R140, R210, R181 ;  /* 0x000000b5d28c7220 */ /* 0x000fe20000410000 */
[--C-:B------:R-:W-:Y:S02]  /*2390*/  @P0 HADD2.F32 R109, -RZ, R88.reuse.H0_H0 ;  /* 0x20000058ff6d0230 */ /* 0x100fe40000004100 */
[-CC-:B------:R-:W-:Y:S01]  /*23a0*/  FFMA.FTZ R231, R219, R227.reuse, R224.reuse ;  /* 0x000000e3dbe77223 */ /* 0x180fe200000100e0 */
[----:B------:R-:W-:Y:S02]  /*23b0*/  @P0 HADD2.F32 R108, -RZ, R88.H1_H1 ;  /* 0x30000058ff6c0230 */ /* 0x000fe40000004100 */
[----:B------:R-:W-:Y:S01]  /*23c0*/  FFMA.FTZ R220, R220, R227, R224 ;  /* 0x000000e3dcdc7223 */ /* 0x000fe200000100e0 */
[----:B------:R-:W-:Y:S01]  /*23d0*/  FMUL.FTZ R112, R210, R177 ;  /* 0x000000b1d2707220 */ /* 0x000fe20000410000 */
[----:B------:R-:W-:Y:S01]  /*23e0*/  @P0 FADD.FTZ R115, R115, R116 ;  /* 0x0000007473730221 */ /* 0x000fe20000010000 */
        /* <DEDUP_REMOVED lines=9> */
[-CC-:B------:R-:W-:Y:S01]  /*2480*/  FFMA.FTZ R229, R134, R227.reuse, R224.reuse ;  /* 0x000000e386e57223 */ /* 0x180fe200000100e0 */
        /* <DEDUP_REMOVED lines=19> */
[----:B------:R-:W-:Y:S01]  /*25c0*/  FADD.FTZ R229, R132, -R229 ;  /* 0x800000e584e57221 */ /* 0x000fe20000010000 */
[----:B------:R-:W-:Y:S02]  /*25d0*/  @P0 HADD2.F32 R116, -RZ, R99.H0_H0 ;  /* 0x20000063ff740230 */ /* 0x000fe40000004100 */
[----:B------:R-:W-:Y:S01]  /*25e0*/  FADD.FTZ R123, R123, -R122 ;  /* 0x8000007a7b7b7221 */ /* 0x000fe20000010000 */
        /* <DEDUP_REMOVED lines=176> */
.L_x_1688:
[----:B------:R-:W-:Y:S02]  /*30f0*/  MOV R96, R4 ;  /* 0x0000000400607202 */ /* 0x000fe40000000f00 */
[----:B------:R-:W-:Y:S02]  /*3100*/  MOV R97, R5 ;  /* 0x0000000500617202 */ /* 0x000fe40000000f00 */
[----:B-1----:R-:W-:Y:S02]  /*3110*/  MOV R101, R7 ;  /* 0x0000000700657202 */ /* 0x002fe40000000f00 */
        /* <DEDUP_REMOVED lines=93> */
.L_x_1687:
[----:B------:R-:W-:Y:S05]  /*36f0*/  BSYNC B0 ;  /* 0x0000000000007941 */ /* 0x000fea0003800000 */
.L_x_1685:
[----:B------:R-:W0:Y:S01]  /*3700*/  S2R R16, SR_CgaCtaId ;  /* 0x0000000000107919 */ /* 0x000e220000008800 */
[----:B------:R-:W-:Y:S01]  /*3710*/  SHF.R.U32.HI R2, RZ, 0x5, R0 ;  /* 0x00000005ff027819 */ /* 0x000fe20000011600 */
[----:B------:R-:W-:Y:S05]  /*3720*/  WARPSYNC.ALL ;  /* 0x0000000000007948 */ /* 0x000fea0003800000 */
[----:B------:R-:W-:Y:S01]  /*3730*/  LOP3.LUT R17, R0, 0x1f, RZ, 0xc0, !PT ;  /* 0x0000001f00117812 */ /* 0x000fe200078ec0ff */
[----:B------:R-:W-:Y:S01]  /*3740*/  ULDC UR6, c[0x0][0x218] ;  /* 0x0000860000067ab9 */ /* 0x000fe20000000800 */
[----:B------:R-:W-:Y:S01]  /*3750*/  MOV R3, 0x400 ;  /* 0x0000040000037802 */ /* 0x000fe20000000f00 */
[----:B------:R-:W-:-:S02]  /*3760*/  ULDC.64 UR8, c[0x0][0x2d0] ;  /* 0x0000b40000087ab9 */ /* 0x000fc40000000a00 */
[----:B------:R-:W-:Y:S01]  /*3770*/  IMAD R2, R2, 0x60, R17 ;  /* 0x0000006002027824 */ /* 0x000fe200078e0211 */
[----:B0-----:R-:W-:-:S04]  /*3780*/  LEA R3, R16, R3, 0x18 ;  /* 0x0000000310037211 */ /* 0x001fc800078ec0ff */
[-C--:B------:R-:W-:Y:S02]  /*3790*/  LEA R16, R2, R3.reuse, 0x5 ;  /* 0x0000000302107211 */ /* 0x080fe400078e28ff */
[----:B------:R-:W-:-:S03]  /*37a0*/  LEA R2, R0, R3, 0x2 ;  /* 0x0000000300027211 */ /* 0x000fc600078e10ff */
[----:B------:R0:W-:Y:S04]  /*37b0*/  STS.128 [R16], R52 ;  /* 0x0000003410007388 */ /* 0x0001e80000000c00 */
[----:B------:R1:W-:Y:S04]  /*37c0*/  STS.128 [R16+0x10], R56 ;  /* 0x0000103810007388 */ /* 0x0003e80000000c00 */
[----:B------:R-:W-:Y:S04]  /*37d0*/  STS.128 [R16+0x400], R60 ;  /* 0x0004003c10007388 */ /* 0x000fe80000000c00 */
[----:B------:R-:W-:Y:S04]  /*37e0*/  STS.128 [R16+0x410], R92 ;  /* 0x0004105c10007388 */ /* 0x000fe80000000c00 */
[----:B------:R-:W-:Y:S04]  /*37f0*/  STS.128 [R16+0x800], R108 ;  /* 0x0008006c10007388 */ /* 0x000fe80000000c00 */
[----:B------:R-:W-:Y:S01]  /*3800*/  STS.128 [R16+0x810], R112 ;  /* 0x0008107010007388 */ /* 0x000fe20000000c00 */
[----:B------:R-:W-:Y:S06]  /*3810*/  BAR.SYNC.DEFER_BLOCKING 0x0 ;  /* 0x0000000000007b1d */ /* 0x000fec0000010000 */
[----:B0-----:R-:W1:Y:S01]  /*3820*/  S2R R55, SR_CTAID.X ;  /* 0x0000000000377919 */ /* 0x001e620000002500 */
[----:B------:R-:W0:Y:S04]  /*3830*/  LDS R3, [R2] ;  /* 0x0000000002037984 */ /* 0x000e280000000800 */
[----:B------:R-:W2:Y:S04]  /*3840*/  LDS R17, [R2+0x200] ;  /* 0x0002000002117984 */ /* 0x000ea80000000800 */
[----:B------:R-:W3:Y:S04]  /*3850*/  LDS R22, [R2+0xc00] ;  /* 0x000c000002167984 */ /* 0x000ee80000000800 */
[----:B------:R-:W4:Y:S04]  /*3860*/  LDS R28, [R2+0xe00] ;  /* 0x000e0000021c7984 */ /* 0x000f280000000800 */
[----:B------:R-:W5:Y:S01]  /*3870*/  LDS R18, [R2+0x400] ;  /* 0x0004000002127984 */ /* 0x000f620000000800 */
[----:B-1----:R-:W-:Y:S01]  /*3880*/  IMAD R59, R55, UR6, RZ ;  /* 0x00000006373b7c24 */ /* 0x002fe2000f8e02ff */
[----:B------:R-:W-:-:S02]  /*3890*/  ULDC.64 UR6, c[0x0][0x2d8] ;  /* 0x0000b60000067ab9 */ /* 0x000fc40000000a00 */
        /* <DEDUP_REMOVED lines=16> */
[----:B-1----:R-:W-:-:S03]  /*39a0*/  FADD.FTZ R19, RZ, R19 ;  /* 0x00000013ff137221 */ /* 0x002fc60000010000 */
[----:B------:R-:W1:Y:S01]  /*39b0*/  LDS R37, [R2+0x2000] ;  /* 0x0020000002257984 */ /* 0x000e620000000800 */
[----:B------:R-:W-:-:S03]  /*39c0*/  FADD.FTZ R20, RZ, R20 ;  /* 0x00000014ff147221 */ /* 0x000fc60000010000 */
[----:B------:R-:W1:Y:S01]  /*39d0*/  LDS R56, [R2+0x2200] ;  /* 0x0022000002387984 */ /* 0x000e620000000800 */
[----:B------:R-:W-:-:S03]  /*39e0*/  FADD.FTZ R21, RZ, R21 ;  /* 0x00000015ff157221 */ /* 0x000fc60000010000 */
[----:B------:R-:W1:Y:S01]  /*39f0*/  LDS R58, [R2+0x2400] ;  /* 0x00240000023a7984 */ /* 0x000e620000000800 */
        /* <DEDUP_REMOVED lines=25> */
[----:B--2---:R-:W-:-:S03]  /*3b90*/  FADD.FTZ R21, R21, R92 ;  /* 0x0000005c15157221 */ /* 0x004fc60000010000 */
[----:B------:R-:W-:Y:S04]  /*3ba0*/  STS.128 [R16+0x800], R4 ;  /* 0x0008000410007388 */ /* 0x000fe80000000c00 */
[----:B------:R-:W-:Y:S01]  /*3bb0*/  STS.128 [R16+0x810], R104 ;  /* 0x0008106810007388 */ /* 0x000fe20000000c00 */
[----:B------:R-:W-:Y:S01]  /*3bc0*/  BAR.SYNC.DEFER_BLOCKING 0x0 ;  /* 0x0000000000007b1d */ /* 0x000fe20000010000 */
[----:B-1----:R-:W-:-:S05]  /*3bd0*/  IADD3 R48, P0, R59, R0, RZ ;  /* 0x000000003b307210 */ /* 0x002fca0007f1e0ff */
        /* <DEDUP_REMOVED lines=52> */
[----:B------:R0:W-:Y:S04]  /*3f20*/  STS.128 [R16+0x800], R12 ;  /* 0x0008000c10007388 */ /* 0x0001e80000000c00 */
[----:B------:R-:W-:Y:S01]  /*3f30*/  STS.128 [R16+0x810], R32 ;  /* 0x0008102010007388 */ /* 0x000fe20000000c00 */
[----:B------:R-:W-:Y:S01]  /*3f40*/  BAR.SYNC.DEFER_BLOCKING 0x0 ;  /* 0x0000000000007b1d */ /* 0x000fe20000010000 */
[----:B0-----:R-:W-:Y:S01]  /*3f50*/  FADD.FTZ R13, R5, R30 ;  /* 0x0000001e050d7221 */ /* 0x001fe20000010000 */
[----:B------:R-:W-:-:S04]  /*3f60*/  IADD3.X R5, RZ, RZ, RZ, P0, !PT ;  /* 0x000000ffff057210 */ /* 0x000fc800007fe4ff */
        /* <DEDUP_REMOVED lines=54> */
[----:B------:R1:W-:Y:S01]  /*42d0*/  STS.128 [R16+0x810], R24 ;  /* 0x0008101810007388 */ /* 0x0003e20000000c00 */
[----:B------:R-:W-:Y:S01]  /*42e0*/  BAR.SYNC.DEFER_BLOCKING 0x0 ;  /* 0x0000000000007b1d */ /* 0x000fe20000010000 */
[C---:B0-----:R-:W-:Y:S02]  /*42f0*/  SHF.L.U32 R10, R48.reuse, 0x2, RZ ;  /* 0x00000002300a7819 */ /* 0x041fe400000006ff */
[----:B-1----:R-:W-:Y:S02]  /*4300*/  SHF.L.U64.HI R24, R48, 0x2, R5 ;  /* 0x0000000230187819 */ /* 0x002fe40000010205 */
[----:B------:R-:W-:-:S02]  /*4310*/  IADD3 R4, P0, R10, UR6, RZ ;  /* 0x000000060a047c10 */ /* 0x000fc4000ff1e0ff */
[----:B------:R-:W-:Y:S02]  /*4320*/  IADD3 R6, P1, R10, UR8, RZ ;  /* 0x000000080a067c10 */ /* 0x000fe4000ff3e0ff */
[C---:B------:R-:W-:Y:S01]  /*4330*/  IADD3.X R5, R24.reuse, UR7, RZ, P0, !PT ;  /* 0x0000000718057c10 */ /* 0x040fe200087fe4ff */
[----:B------:R-:W-:Y:S01]  /*4340*/  ULDC.64 UR6, c[0x0][0x2e8] ;  /* 0x0000ba0000067ab9 */ /* 0x000fe20000000a00 */
[----:B------:R-:W-:Y:S01]  /*4350*/  IADD3.X R7, R24, UR9, RZ, P1, !PT ;  /* 0x0000000918077c10 */ /* 0x000fe20008ffe4ff */
[----:B------:R-:W-:Y:S01]  /*4360*/  ULDC.64 UR8, c[0x0][0x2e0] ;  /* 0x0000b80000087ab9 */ /* 0x000fe20000000a00 */
[----:B------:R-:W0:Y:S04]  /*4370*/  LDS R34, [R2] ;  /* 0x0000000002227984 */ /* 0x000e280000000800 */
[----:B------:R-:W1:Y:S04]  /*4380*/  LDS R55, [R2+0xc00] ;  /* 0x000c000002377984 */ /* 0x000e680000000800 */
[----:B------:R-:W2:Y:S04]  /*4390*/  LDS R8, [R2+0x200] ;  /* 0x0002000002087984 */ /* 0x000ea80000000800 */
[----:B------:R-:W-:Y:S04]  /*43a0*/  LDS R9, [R2+0xe00] ;  /* 0x000e000002097984 */ /* 0x000fe80000000800 */
[----:B------:R-:W3:Y:S04]  /*43b0*/  LDS R11, [R2+0x1800] ;  /* 0x00180000020b7984 */ /* 0x000ee80000000800 */
[----:B------:R-:W4:Y:S04]  /*43c0*/  LDS R0, [R2+0x400] ;  /* 0x0004000002007984 */ /* 0x000f280000000800 */
[----:B------:R-:W5:Y:S04]  /*43d0*/  LDS R20, [R2+0x2400] ;  /* 0x0024000002147984 */ /* 0x000f680000000800 */
[----:B------:R-:W-:Y:S04]  /*43e0*/  LDS R18, [R2+0x1a00] ;  /* 0x001a000002127984 */ /* 0x000fe80000000800 */
[----:B------:R-:W5:Y:S04]  /*43f0*/  LDS R25, [R2+0x1000] ;  /* 0x0010000002197984 */ /* 0x000f680000000800 */
[----:B------:R-:W5:Y:S04]  /*4400*/  LDS R12, [R2+0x600] ;  /* 0x00060000020c7984 */ /* 0x000f680000000800 */
[----:B------:R-:W-:Y:S01]  /*4410*/  LDS R22, [R2+0x2600] ;  /* 0x0026000002167984 */ /* 0x000fe20000000800 */
[----:B0-----:R-:W-:-:S03]  /*4420*/  FADD.FTZ R34, RZ, R34 ;  /* 0x00000022ff227221 */ /* 0x001fc60000010000 */
[----:B------:R-:W0:Y:S01]  /*4430*/  LDS R41, [R2+0x1c00] ;  /* 0x001c000002297984 */ /* 0x000e220000000800 */
[----:B-1----:R-:W-:-:S03]  /*4440*/  FADD.FTZ R34, R34, R55 ;  /* 0x0000003722227221 */ /* 0x002fc60000010000 */
[----:B------:R-:W1:Y:S01]  /*4450*/  LDS R27, [R2+0x1200] ;  /* 0x00120000021b7984 */ /* 0x000e620000000800 */
[----:B--2---:R-:W-:-:S03]  /*4460*/  FADD.FTZ R8, RZ, R8 ;  /* 0x00000008ff087221 */ /* 0x004fc60000010000 */
[----:B------:R-:W2:Y:S04]  /*4470*/  LDS R14, [R2+0x800] ;  /* 0x00080000020e7984 */ /* 0x000ea80000000800 */
[----:B------:R-:W2:Y:S01]  /*4480*/  LDS R63, [R2+0x2800] ;  /* 0x00280000023f7984 */ /* 0x000ea20000000800 */
[----:B---3--:R-:W-:-:S03]  /*4490*/  FADD.FTZ R11, R34, R11 ;  /* 0x0000000b220b7221 */ /* 0x008fc60000010000 */
[----:B------:R-:W3:Y:S01]  /*44a0*/  LDS R57, [R2+0x1e00] ;  /* 0x001e000002397984 */ /* 0x000ee20000000800 */
[----:B----4-:R-:W-:-:S03]  /*44b0*/  FADD.FTZ R0, RZ, R0 ;  /* 0x00000000ff007221 */ /* 0x010fc60000010000 */
[----:B------:R-:W4:Y:S01]  /*44c0*/  LDS R33, [R2+0x1400] ;  /* 0x0014000002217984 */ /* 0x000f220000000800 */
[----:B-----5:R-:W-:-:S03]  /*44d0*/  FADD.FTZ R61, R11, R20 ;  /* 0x000000140b3d7221 */ /* 0x020fc60000010000 */
[----:B------:R-:W5:Y:S04]  /*44e0*/  LDS R16, [R2+0xa00] ;  /* 0x000a000002107984 */ /* 0x000f680000000800 */
[----:B------:R-:W-:Y:S01]  /*44f0*/  STG.E desc[UR4][R4.64], R31 ;  /* 0x0000001f04007986 */ /* 0x000fe2000c101904 */
[----:B------:R-:W-:-:S03]  /*4500*/  FADD.FTZ R0, R0, R25 ;  /* 0x0000001900007221 */ /* 0x000fc60000010000 */
        /* <DEDUP_REMOVED lines=10> */
[----:B------:R-:W-:-:S03]  /*45b0*/  FADD.FTZ R63, R0, R63 ;  /* 0x0000003f003f7221 */ /* 0x000fc60000010000 */
[----:B------:R5:W-:Y:S01]  /*45c0*/  STG.E desc[UR4][R6.64], R3 ;  /* 0x0000000306007986 */ /* 0x000be2000c101904 */
[----:B---3--:R-:W-:Y:S01]  /*45d0*/  FADD.FTZ R12, R12, R57 ;  /* 0x000000390c0c7221 */ /* 0x008fe20000010000 */
[----:B----4-:R-:W-:Y:S01]  /*45e0*/  FADD.FTZ R14, R14, R33 ;  /* 0x000000210e0e7221 */ /* 0x010fe20000010000 */
[----:B-----5:R-:W-:Y:S01]  /*45f0*/  FADD.FTZ R16, RZ, R16 ;  /* 0x00000010ff107221 */ /* 0x020fe20000010000 */
[----:B------:R-:W-:Y:S01]  /*4600*/  FADD.FTZ R3, R8, R9 ;  /* 0x0000000908037221 */ /* 0x000fe20000010000 */
[C---:B------:R-:W-:Y:S02]  /*4610*/  IADD3 R8, P0, R10.reuse, UR6, RZ ;  /* 0x000000060a087c10 */ /* 0x040fe4000ff1e0ff */
[----:B------:R-:W-:Y:S01]  /*4620*/  IADD3 R10, P1, R10, UR8, RZ ;  /* 0x000000080a0a7c10 */ /* 0x000fe2000ff3e0ff */
[----:B------:R-:W-:Y:S01]  /*4630*/  FADD.FTZ R3, R3, R18 ;  /* 0x0000001203037221 */ /* 0x000fe20000010000 */
[----:B------:R-:W-:Y:S01]  /*4640*/  IADD3.X R9, R24, UR7, RZ, P0, !PT ;  /* 0x0000000718097c10 */ /* 0x000fe200087fe4ff */
[----:B------:R-:W-:Y:S01]  /*4650*/  FADD.FTZ R65, R12, R65 ;  /* 0x000000410c417221 */ /* 0x000fe20000010000 */
[----:B------:R-:W-:Y:S01]  /*4660*/  IADD3.X R11, R24, UR9, RZ, P1, !PT ;  /* 0x00000009180b7c10 */ /* 0x000fe20008ffe4ff */
[----:B------:R-:W-:Y:S01]  /*4670*/  FADD.FTZ R3, R3, R22 ;  /* 0x0000001603037221 */ /* 0x000fe20000010000 */
[----:B------:R-:W-:Y:S01]  /*4680*/  FADD.FTZ R14, R14, R55 ;  /* 0x000000370e0e7221 */ /* 0x000fe20000010000 */
        /* <DEDUP_REMOVED lines=27> */
.L_x_1689:
        /* <DEDUP_REMOVED lines=8> */
.L_x_1692:
[----:B------:R-:W-:Y:S05]  /*48c0*/  BSYNC B2 ;  /* 0x0000000000027941 */ /* 0x000fea0003800000 */
.L_x_1691:
        /* <DEDUP_REMOVED lines=8> */
.L_x_1693:
[----:B------:R-:W-:Y:S01]  /*4950*/  FADD.FTZ R222, R135, R222 ;  /* 0x000000de87de7221 */ /* 0x000fe20000010000 */
[----:B------:R-:W-:-:S04]  /*4960*/  HFMA2.MMA R233, -RZ, RZ, 0, 1.1920928955078125e-07 ;  /* 0x00000002ffe97435 */ /* 0x000fc800000001ff */
[----:B------:R-:W-:Y:S02]  /*4970*/  MOV R232, R222 ;  /* 0x000000de00e87202 */ /* 0x000fe40000000f00 */
[----:B------:R-:W-:-:S07]  /*4980*/  MOV R224, R231 ;  /* 0x000000e700e07202 */ /* 0x000fce0000000f00 */
[----:B------:R-:W-:Y:S05]  /*4990*/  WARPSYNC.COLLECTIVE R229, `(.L_x_1694) ;  /* 0x00000000e5087348 */ /* 0x000fea0003c00000 */
[----:B------:R0:W1:Y:S02]  /*49a0*/  SHFL.BFLY P2, R231, R232, R233, R234 ;  /* 0x0c0000e9e8e77389 */ /* 0x00006400000400ea */
[----:B01----:R-:W-:Y:S01]  /*49b0*/  ENDCOLLECTIVE ;  /* 0x000000000000791b */ /* 0x003fe20003800000 */
.L_x_1694:
[----:B------:R-:W-:-:S05]  /*49c0*/  FADD.FTZ R224, R223, R224 ;  /* 0x000000e0dfe07221 */ /* 0x000fca0000010000 */
[----:B------:R-:W-:Y:S02]  /*49d0*/  MOV R232, R224 ;  /* 0x000000e000e87202 */ /* 0x000fe40000000f00 */
[----:B------:R-:W-:-:S07]  /*49e0*/  MOV R225, R231 ;  /* 0x000000e700e17202 */ /* 0x000fce0000000f00 */
[----:B------:R-:W-:Y:S05]  /*49f0*/  WARPSYNC.COLLECTIVE R229, `(.L_x_1695) ;  /* 0x00000000e5087348 */ /* 0x000fea0003c00000 */
[----:B------:R0:W1:Y:S02]  /*4a00*/  SHFL.BFLY P2, R231, R232, R233, R234 ;  /* 0x0c0000e9e8e77389 */ /* 0x00006400000400ea */
[----:B01----:R-:W-:Y:S01]  /*4a10*/  ENDCOLLECTIVE ;  /* 0x000000000000791b */ /* 0x003fe20003800000 */
.L_x_1695:
[----:B------:R-:W-:Y:S01]  /*4a20*/  FADD.FTZ R225, R222, R225 ;  /* 0x000000e1dee17221 */ /* 0x000fe20000010000 */
[----:B------:R-:W-:-:S04]  /*4a30*/  HFMA2.MMA R233, -RZ, RZ, 0, 2.384185791015625e-07 ;  /* 0x00000004ffe97435 */ /* 0x000fc800000001ff */
[----:B------:R-:W-:Y:S02]  /*4a40*/  MOV R232, R225 ;  /* 0x000000e100e87202 */ /* 0x000fe40000000f00 */
[----:B------:R-:W-:-:S07]  /*4a50*/  MOV R227, R231 ;  /* 0x000000e700e37202 */ /* 0x000fce0000000f00 */
[----:B------:R-:W-:Y:S05]  /*4a60*/  WARPSYNC.COLLECTIVE R229, `(.L_x_1696) ;  /* 0x00000000e5087348 */ /* 0x000fea0003c00000 */
[----:B------:R0:W1:Y:S02]  /*4a70*/  SHFL.BFLY P2, R231, R232, R233, R234 ;  /* 0x0c0000e9e8e77389 */ /* 0x00006400000400ea */
[----:B01----:R-:W-:Y:S01]  /*4a80*/  ENDCOLLECTIVE ;  /* 0x000000000000791b */ /* 0x003fe20003800000 */
.L_x_1696:
[----:B------:R-:W-:-:S05]  /*4a90*/  FADD.FTZ R227, R224, R227 ;  /* 0x000000e3e0e37221 */ /* 0x000fca0000010000 */
[----:B------:R-:W-:Y:S02]  /*4aa0*/  MOV R232, R227 ;  /* 0x000000e300e87202 */ /* 0x000fe40000000f00 */
[----:B------:R-:W-:-:S07]  /*4ab0*/  MOV R226, R231 ;  /* 0x000000e700e27202 */ /* 0x000fce0000000f00 */
[----:B------:R-:W-:Y:S05]  /*4ac0*/  WARPSYNC.COLLECTIVE R229, `(.L_x_1697) ;  /* 0x00000000e5087348 */ /* 0x000fea0003c00000 */
[----:B------:R0:W1:Y:S02]  /*4ad0*/  SHFL.BFLY P2, R231, R232, R233, R234 ;  /* 0x0c0000e9e8e77389 */ /* 0x00006400000400ea */
[----:B01----:R-:W-:Y:S01]  /*4ae0*/  ENDCOLLECTIVE ;  /* 0x000000000000791b */ /* 0x003fe20003800000 */
.L_x_1697:
[----:B------:R-:W-:Y:S01]  /*4af0*/  FADD.FTZ R226, R225, R226 ;  /* 0x000000e2e1e27221 */ /* 0x000fe20000010000 */
[----:B------:R-:W-:-:S04]  /*4b00*/  HFMA2.MMA R233, -RZ, RZ, 0, 4.76837158203125e-07 ;  /* 0x00000008ffe97435 */ /* 0x000fc800000001ff */
[----:B------:R-:W-:Y:S02]  /*4b10*/  MOV R232, R226 ;  /* 0x000000e200e87202 */ /* 0x000fe40000000f00 */
[----:B------:R-:W-:-:S07]  /*4b20*/  MOV R228, R231 ;  /* 0x000000e700e47202 */ /* 0x000fce0000000f00 */
[----:B------:R-:W-:Y:S05]  /*4b30*/  WARPSYNC.COLLECTIVE R229, `(.L_x_1698) ;  /* 0x00000000e5087348 */ /* 0x000fea0003c00000 */
[----:B------:R0:W1:Y:S02]  /*4b40*/  SHFL.BFLY P2, R231, R232, R233, R234 ;  /* 0x0c0000e9e8e77389 */ /* 0x00006400000400ea */
[----:B01----:R-:W-:Y:S01]  /*4b50*/  ENDCOLLECTIVE ;  /* 0x000000000000791b */ /* 0x003fe20003800000 */
.L_x_1698:
[----:B------:R-:W-:-:S05]  /*4b60*/  FADD.FTZ R228, R227, R228 ;  /* 0x000000e4e3e47221 */ /* 0x000fca0000010000 */
[----:B------:R-:W-:Y:S02]  /*4b70*/  MOV R232, R228 ;  /* 0x000000e400e87202 */ /* 0x000fe40000000f00 */
[----:B------:R-:W-:-:S07]  /*4b80*/  MOV R135, R231 ;  /* 0x000000e700877202 */ /* 0x000fce0000000f00 */
[----:B------:R-:W-:Y:S05]  /*4b90*/  WARPSYNC.COLLECTIVE R229, `(.L_x_1699) ;  /* 0x00000000e5087348 */ /* 0x000fea0003c00000 */
[----:B------:R0:W1:Y:S02]  /*4ba0*/  SHFL.BFLY P2, R231, R232, R233, R234 ;  /* 0x0c0000e9e8e77389 */ /* 0x00006400000400ea */
[----:B01----:R-:W-:Y:S01]  /*4bb0*/  ENDCOLLECTIVE ;  /* 0x000000000000791b */ /* 0x003fe20003800000 */
.L_x_1699:
[----:B------:R-:W-:Y:S01]  /*4bc0*/  FADD.FTZ R135, R226, R135 ;  /* 0x00000087e2877221 */ /* 0x000fe20000010000 */
[----:B------:R-:W-:-:S04]  /*4bd0*/  HFMA2.MMA R233, -RZ, RZ, 0, 9.5367431640625e-07 ;  /* 0x00000010ffe97435 */ /* 0x000fc800000001ff */
[----:B------:R-:W-:Y:S02]  /*4be0*/  MOV R232, R135 ;  /* 0x0000008700e87202 */ /* 0x000fe40000000f00 */
[----:B------:R-:W-:-:S07]  /*4bf0*/  MOV R223, R231 ;  /* 0x000000e700df7202 */ /* 0x000fce0000000f00 */
[----:B------:R-:W-:Y:S05]  /*4c00*/  WARPSYNC.COLLECTIVE R229, `(.L_x_1700) ;  /* 0x00000000e5087348 */ /* 0x000fea0003c00000 */
[----:B------:R0:W1:Y:S02]  /*4c10*/  SHFL.BFLY P2, R231, R232, R233, R234 ;  /* 0x0c0000e9e8e77389 */ /* 0x00006400000400ea */
[----:B01----:R-:W-:Y:S01]  /*4c20*/  ENDCOLLECTIVE ;  /* 0x000000000000791b */ /* 0x003fe20003800000 */
.L_x_1700:
[----:B------:R-:W-:-:S05]  /*4c30*/  FADD.FTZ R222, R228, R223 ;  /* 0x000000dfe4de7221 */ /* 0x000fca0000010000 */
[----:B------:R-:W-:Y:S02]  /*4c40*/  MOV R232, R222 ;  /* 0x000000de00e87202 */ /* 0x000fe40000000f00 */
[----:B------:R-:W-:-:S07]  /*4c50*/  MOV R224, R231 ;  /* 0x000000e700e07202 */ /* 0x000fce0000000f00 */
[----:B------:R-:W-:Y:S05]  /*4c60*/  WARPSYNC.COLLECTIVE R229, `(.L_x_1701) ;  /* 0x00000000e5087348 */ /* 0x000fea0003c00000 */
[----:B------:R0:W1:Y:S02]  /*4c70*/  SHFL.BFLY P2, R231, R232, R233, R234 ;  /* 0x0c0000e9e8e77389 */ /* 0x00006400000400ea */
[----:B01----:R-:W-:Y:S01]  /*4c80*/  ENDCOLLECTIVE ;  /* 0x000000000000791b */ /* 0x003fe20003800000 */
.L_x_1701:
[----:B------:R-:W-:Y:S01]  /*4c90*/  MOV R223, R231 ;  /* 0x000000e700df7202 */ /* 0x000fe20000000f00 */
[----:B------:R-:W-:Y:S06]  /*4ca0*/  BRA `(.L_x_1702) ;  /* 0xffffffd000e47947 */ /* 0x000fec000383ffff */
.L_x_1703:
        /* <DEDUP_REMOVED lines=13> */
.L_x_3491:


//--------------------- .text._ZN10layer_norm31ln_parallel_residual_bwd_kernelINS_13Kernel_traitsIf6__halfS2_S2_fjLj768ELj1ELj4ELj1ELj16ENS_18Kernel_traits_baseILj768EfS2_S2_S2_fjLj128EEEEELb0ELb1ELb0EEEvNS_9BwdParamsE --------------------------
	.section	.text._ZN10layer_norm31ln_parallel_residual_bwd_kernelINS_13Kernel_traitsIf6__halfS2_S2_fjLj768ELj1ELj4ELj1ELj16ENS_18Kernel_traits_baseILj768EfS2_S2_S2_fjLj128EEEEELb0ELb1ELb0EEEvNS_9BwdParamsE,"ax",@progbits
	.align	128
        .global         _ZN10layer_norm31ln_parallel_residual_bwd_kernelINS_13Kernel_traitsIf6__halfS2_S2_fjLj768ELj1ELj4ELj1ELj16ENS_18Kernel_traits_baseILj768EfS2_S2_S2_fjLj128EEEEELb0ELb1ELb0EEEvNS_9BwdParamsE
        .type           _ZN10layer_norm31ln_parallel_residual_bwd_kernelINS_13Kernel_traitsIf6__halfS2_S2_fjLj768ELj1ELj4ELj1ELj16ENS_18Kernel_traits_baseILj768EfS2_S2_S2_fjLj128EEEEELb0ELb1ELb0EEEvNS_9BwdParamsE,@function
        .size           _ZN10layer_norm31ln_parallel_residual_bwd_kernelINS_13Kernel_traitsIf6__halfS2_S2_fjLj768ELj1ELj4ELj1ELj16ENS_18Kernel_traits_baseILj768EfS2_S2_S2_fjLj128EEEEELb0ELb1ELb0EEEvNS_9BwdParamsE,(.L_x_3492 - _ZN10layer_norm31ln_parallel_residual_bwd_kernelINS_13Kernel_traitsIf6__halfS2_S2_fjLj768ELj1ELj4ELj1ELj16ENS_18Kernel_traits_baseILj768EfS2_S2_S2_fjLj128EEEEELb0ELb1ELb0EEEvNS_9BwdParamsE)
        .other          _ZN10layer_norm31ln_parallel_residual_bwd_kernelINS_13Kernel_traitsIf6__halfS2_S2_fjLj768ELj1ELj4ELj1ELj16ENS_18Kernel_traits_baseILj768EfS2_S2_S2_fjLj128EEEEELb0ELb1ELb0EEEvNS_9BwdParamsE,@"STO_CUDA_ENTRY STV_DEFAULT"
_ZN10layer_norm31ln_parallel_residual_bwd_kernelINS_13Kernel_traitsIf6__halfS2_S2_fjLj768ELj1ELj4ELj1ELj16ENS_18Kernel_traits_baseILj768EfS2_S2_S2_fjLj128EEEEELb0ELb1ELb0EEEvNS_9BwdParamsE:
.text._ZN10layer_norm31ln_parallel_residual_bwd_kernelINS_13Kernel_traitsIf6__halfS2_S2_fjLj768ELj1ELj4ELj1ELj16ENS_18Kernel_traits_baseILj768EfS2_S2_S2_fjLj128EEEEELb0ELb1ELb0EEEvNS_9BwdParamsE:
        /* <DEDUP_REMOVED lines=68> */
.L_x_1719:
        /* <DEDUP_REMOVED lines=35> */
[C---:B-----5:R-:W-:Y:S01]  /*0670*/  FMUL.FTZ R3, R122.reuse, R3 ;  /* 0x000000037a037220 */ /* 0x060fe20000410000 */
[----:B------:R-:W-:Y:S02]  /*0680*/  HADD2.F32 R156, -RZ, R113.H1_H1 ;  /* 0x30000071ff9c7230 */ /* 0x000fe40000004100 */
[C---:B------:R-:W-:Y:S01]  /*0690*/  FADD.FTZ R145, -R153.reuse, R158 ;  /* 0x0000009e99917221 */ /* 0x040fe20000010100 */
[--C-:B------:R-:W-:Y:S02]  /*06a0*/  HADD2.F32 R114, -RZ, R115.reuse.H0_H0 ;  /* 0x20000073ff727230 */ /* 0x100fe40000004100 */
[C---:B------:R-:W-:Y:S01]  /*06b0*/  FADD.FTZ R151, -R153.reuse, R148 ;  /* 0x0000009499977221 */ /* 0x040fe20000010100 */
[----:B------:R-:W-:Y:S02]  /*06c0*/  HADD2.F32 R112, -RZ, R115.H1_H1 ;  /* 0x30000073ff707230 */ /* 0x000fe40000004100 */
[C---:B------:R-:W-:Y:S01]  /*06d0*/  FADD.FTZ R115, -R153.reuse, R146 ;  /* 0x0000009299737221 */ /* 0x040fe20000010100 */
[C---:B------:R-:W-:Y:S01]  /*06e0*/  FMUL.FTZ R145, R122.reuse, R145 ;  /* 0x000000917a917220 */ /* 0x040fe20000410000 */
[----:B------:R-:W-:Y:S01]  /*06f0*/  FMUL.FTZ R151, R122, R151 ;  /* 0x000000977a977220 */ /* 0x000fe20000410000 */
[----:B0-----:R-:W-:Y:S01]  /*0700*/  FADD.FTZ R125, -R153, R114 ;  /* 0x00000072997d7221 */ /* 0x001fe20000010100 */
[----:B---3--:R-:W-:-:S02]  /*0710*/  HADD2.F32 R113, -RZ, R108.H0_H0 ;  /* 0x2000006cff717230 */ /* 0x008fc40000004100 */
[----:B------:R-:W-:Y:S01]  /*0720*/  FMUL.FTZ R152, R122, R115 ;  /* 0x000000737a987220 */ /* 0x000fe20000410000 */
[----:B------:R-:W-:Y:S02]  /*0730*/  HADD2.F32 R150, -RZ, R108.H1_H1 ;  /* 0x3000006cff967230 */ /* 0x000fe40000004100 */
[----:B------:R-:W-:Y:S01]  /*0740*/  FADD.FTZ R115, -R153, R126 ;  /* 0x0000007e99737221 */ /* 0x000fe20000010100 */
[--C-:B------:R-:W-:Y:S02]  /*0750*/  HADD2.F32 R149, -RZ, R109.reuse.H0_H0 ;  /* 0x2000006dff957230 */ /* 0x100fe40000004100 */
[----:B------:R-:W-:Y:S01]  /*0760*/  FMUL.FTZ R154, R92, R113 ;  /* 0x000000715c9a7220 */ /* 0x000fe20000410000 */
[----:B------:R-:W-:Y:S02]  /*0770*/  HADD2.F32 R124, -RZ, R109.H1_H1 ;  /* 0x3000006dff7c7230 */ /* 0x000fe40000004100 */
[----:B------:R-:W-:Y:S01]  /*0780*/  FADD.FTZ R44, R44, R113 ;  /* 0x000000712c2c7221 */ /* 0x000fe20000010000 */
[----:B------:R-:W-:-:S02]  /*0790*/  HADD2.F32 R109, -RZ, R111.H0_H0 ;  /* 0x2000006fff6d7230 */ /* 0x000fc40000004100 */
[----:B------:R-:W-:Y:S01]  /*07a0*/  FFMA.FTZ R68, R3, R113, R68 ;  /* 0x0000007103447223 */ /* 0x000fe20000010044 */
[----:B------:R-:W-:Y:S02]  /*07b0*/  HADD2.F32 R108, -RZ, R111.H1_H1 ;  /* 0x3000006fff6c7230 */ /* 0x000fe40000004100 */
[----:B------:R-:W-:Y:S01]  /*07c0*/  FADD.FTZ R111, -R153, R156 ;  /* 0x0000009c996f7221 */ /* 0x000fe20000010100 */
[----:B------:R-:W-:Y:S01]  /*07d0*/  FADD.FTZ R45, R45, R150 ;  /* 0x000000962d2d7221 */ /* 0x000fe20000010000 */
[-C--:B------:R-:W-:Y:S01]  /*07e0*/  FFMA.FTZ R69, R152, R150.reuse, R69 ;  /* 0x0000009698457223 */ /* 0x080fe20000010045 */
[----:B------:R-:W-:Y:S01]  /*07f0*/  FMUL.FTZ R150, R93, R150 ;  /* 0x000000965d967220 */ /* 0x000fe20000410000 */
[----:B------:R-:W-:Y:S01]  /*0800*/  FMUL.FTZ R148, R122, R111 ;  /* 0x0000006f7a947220 */ /* 0x000fe20000410000 */
[----:B------:R-:W-:Y:S01]  /*0810*/  FADD.FTZ R111, RZ, R154 ;  /* 0x0000009aff6f7221 */ /* 0x000fe20000010000 */
[----:B------:R-:W-:Y:S01]  /*0820*/  FFMA.FTZ R113, R3, R154, RZ ;  /* 0x0000009a03717223 */ /* 0x000fe200000100ff */
[----:B------:R-:W-:Y:S01]  /*0830*/  FADD.FTZ R46, R46, R149 ;  /* 0x000000952e2e7221 */ /* 0x000fe20000010000 */
[-C--:B------:R-:W-:Y:S01]  /*0840*/  FFMA.FTZ R70, R151, R149.reuse, R70 ;  /* 0x0000009597467223 */ /* 0x080fe20000010046 */
[----:B------:R-:W-:Y:S01]  /*0850*/  FMUL.FTZ R149, R94, R149 ;  /* 0x000000955e957220 */ /* 0x000fe20000410000 */
[----:B------:R-:W-:Y:S01]  /*0860*/  FADD.FTZ R114, R111, R150 ;  /* 0x000000966f727221 */ /* 0x000fe20000010000 */
[----:B------:R-:W-:Y:S01]  /*0870*/  FFMA.FTZ R126, R152, R150, R113 ;  /* 0x00000096987e7223 */ /* 0x000fe20000010071 */
[----:B------:R-:W-:-:S02]  /*0880*/  HADD2.F32 R143, -RZ, R110.H0_H0 ;  /* 0x2000006eff8f7230 */ /* 0x000fc40000004100 */
[----:B------:R-:W-:Y:S01]  /*0890*/  FMUL.FTZ R146, R122, R115 ;  /* 0x000000737a927220 */ /* 0x000fe20000410000 */
[----:B------:R-:W-:Y:S02]  /*08a0*/  HADD2.F32 R110, -RZ, R110.H1_H1 ;  /* 0x3000006eff6e7230 */ /* 0x000fe40000004100 */
[-C--:B------:R-:W-:Y:S01]  /*08b0*/  FMUL.FTZ R147, R95, R124.reuse ;  /* 0x0000007c5f937220 */ /* 0x080fe20000410000 */
        /* <DEDUP_REMOVED lines=29> */
.L_x_1707:
[----:B------:R-:W-:Y:S05]  /*0a90*/  BSYNC B1 ;  /* 0x0000000000017941 */ /* 0x000fea0003800000 */
.L_x_1706:
        /* <DEDUP_REMOVED lines=14> */
[----:B--2---:R-:W-:Y:S02]  /*0b80*/  HADD2.F32 R112, -RZ, R12.H0_H0 ;  /* 0x2000000cff707230 */ /* 0x004fe40000004100 */
[--C-:B------:R-:W-:Y:S02]  /*0b90*/  HADD2.F32 R118, -RZ, R13.reuse.H0_H0 ;  /* 0x2000000dff767230 */ /* 0x100fe40000004100 */
[----:B------:R-:W-:Y:S02]  /*0ba0*/  HADD2.F32 R120, -RZ, R13.H1_H1 ;  /* 0x3000000dff787230 */ /* 0x000fe40000004100 */
[----:B0-----:R-:W-:Y:S01]  /*0bb0*/  FADD.FTZ R7, -R153, R112 ;  /* 0x0000007099077221 */ /* 0x001fe20000010100 */
[----:B------:R-:W-:Y:S02]  /*0bc0*/  HADD2.F32 R160, -RZ, R14.H0_H0 ;  /* 0x2000000effa07230 */ /* 0x000fe40000004100 */
[----:B------:R-:W-:-:S02]  /*0bd0*/  HADD2.F32 R116, -RZ, R12.H1_H1 ;  /* 0x3000000cff747230 */ /* 0x000fc40000004100 */
[----:B-----5:R-:W-:Y:S01]  /*0be0*/  FMUL.FTZ R7, R122, R7 ;  /* 0x000000077a077220 */ /* 0x020fe20000410000 */
[----:B------:R-:W-:Y:S02]  /*0bf0*/  HADD2.F32 R14, -RZ, R14.H1_H1 ;  /* 0x3000000eff0e7230 */ /* 0x000fe40000004100 */
[----:B------:R-:W-:Y:S01]  /*0c00*/  FADD.FTZ R113, -R153, R160 ;  /* 0x000000a099717221 */ /* 0x000fe20000010100 */
[--C-:B------:R-:W-:Y:S02]  /*0c10*/  HADD2.F32 R110, -RZ, R15.reuse.H0_H0 ;  /* 0x2000000fff6e7230 */ /* 0x100fe40000004100 */
[----:B------:R-:W-:-:S03]  /*0c20*/  HADD2.F32 R108, -RZ, R15.H1_H1 ;  /* 0x3000000fff6c7230 */ /* 0x000fc60000004100 */
[C---:B------:R-:W-:Y:S01]  /*0c30*/  FADD.FTZ R119, -R153.reuse, R110 ;  /* 0x0000006e99777221 */ /* 0x040fe20000010100 */
[--C-:B---3--:R-:W-:Y:S02]  /*0c40*/  HADD2.F32 R13, -RZ, R8.reuse.H0_H0 ;  /* 0x20000008ff0d7230 */ /* 0x108fe40000004100 */
[----:B------:R-:W-:Y:S01]  /*0c50*/  FADD.FTZ R115, -R153, R108 ;  /* 0x0000006c99737221 */ /* 0x000fe20000010100 */
[----:B------:R-:W-:Y:S02]  /*0c60*/  HADD2.F32 R12, -RZ, R8.H1_H1 ;  /* 0x30000008ff0c7230 */ /* 0x000fe40000004100 */
[----:B------:R-:W-:Y:S01]  /*0c70*/  FMUL.FTZ R119, R122, R119 ;  /* 0x000000777a777220 */ /* 0x000fe20000410000 */
[--C-:B------:R-:W-:Y:S02]  /*0c80*/  HADD2.F32 R111, -RZ, R10.reuse.H0_H0 ;  /* 0x2000000aff6f7230 */ /* 0x100fe40000004100 */
[----:B------:R-:W-:Y:S01]  /*0c90*/  FADD.FTZ R36, R36, R13 ;  /* 0x0000000d24247221 */ /* 0x000fe20000010000 */
[-C--:B------:R-:W-:Y:S01]  /*0ca0*/  FFMA.FTZ R60, R7, R13.reuse, R60 ;  /* 0x0000000d073c7223 */ /* 0x080fe2000001003c */
[----:B------:R-:W-:Y:S01]  /*0cb0*/  FMUL.FTZ R8, R84, R13 ;  /* 0x0000000d54087220 */ /* 0x000fe20000410000 */
[----:B------:R-:W-:Y:S01]  /*0cc0*/  FADD.FTZ R13, -R153, R120 ;  /* 0x00000078990d7221 */ /* 0x000fe20000010100 */
[----:B------:R-:W-:-:S02]  /*0cd0*/  HADD2.F32 R114, -RZ, R10.H1_H1 ;  /* 0x3000000aff727230 */ /* 0x000fc40000004100 */
[----:B------:R-:W-:Y:S01]  /*0ce0*/  FADD.FTZ R32, R32, R111 ;  /* 0x0000006f20207221 */ /* 0x000fe20000010000 */
[--C-:B------:R-:W-:Y:S02]  /*0cf0*/  HADD2.F32 R15, -RZ, R9.reuse.H0_H0 ;  /* 0x20000009ff0f7230 */ /* 0x100fe40000004100 */
[C---:B------:R-:W-:Y:S01]  /*0d00*/  FMUL.FTZ R10, R122.reuse, R13 ;  /* 0x0000000d7a0a7220 */ /* 0x040fe20000410000 */
[----:B------:R-:W-:Y:S02]  /*0d10*/  HADD2.F32 R158, -RZ, R9.H1_H1 ;  /* 0x30000009ff9e7230 */ /* 0x000fe40000004100 */
[----:B------:R-:W-:Y:S01]  /*0d20*/  FMUL.FTZ R13, R122, R113 ;  /* 0x000000717a0d7220 */ /* 0x000fe20000410000 */
[C---:B------:R-:W-:Y:S01]  /*0d30*/  FADD.FTZ R9, -R153.reuse, R116 ;  /* 0x0000007499097221 */ /* 0x040fe20000010100 */
[----:B------:R-:W-:Y:S01]  /*0d40*/  FADD.FTZ R113, -R153, R14 ;  /* 0x0000000e99717221 */ /* 0x000fe20000010100 */
[--C-:B------:R-:W-:Y:S02]  /*0d50*/  HADD2.F32 R109, -RZ, R11.reuse.H0_H0 ;  /* 0x2000000bff6d7230 */ /* 0x100fe40000004100 */
[----:B------:R-:W-:Y:S01]  /*0d60*/  FFMA.FTZ R56, R13, R111, R56 ;  /* 0x0000006f0d387223 */ /* 0x000fe20000010038 */
[----:B------:R-:W-:-:S02]  /*0d70*/  HADD2.F32 R112, -RZ, R11.H1_H1 ;  /* 0x3000000bff707230 */ /* 0x000fc40000004100 */
[----:B------:R-:W-:Y:S01]  /*0d80*/  FMUL.FTZ R6, R122, R9 ;  /* 0x000000097a067220 */ /* 0x000fe20000410000 */
[----:B------:R-:W-:Y:S01]  /*0d90*/  FADD.FTZ R11, -R153, R118 ;  /* 0x00000076990b7221 */ /* 0x000fe20000010100 */
        /* <DEDUP_REMOVED lines=33> */
[----:B------:R-:W-:Y:S01]  /*0fb0*/  FADD.FTZ R110, R111, R118 ;  /* 0x000000766f6e7221 */ /* 0x000fe20000010000 */
[----:B------:R-:W-:Y:S01]  /*0fc0*/  FFMA.FTZ R109, R119, R118, R108 ;  /* 0x00000076776d7223 */ /* 0x000fe2000001006c */
[----:B------:R-:W-:-:S02]  /*0fd0*/  FFMA.FTZ R59, R120, R112, R59 ;  /* 0x00000070783b7223 */ /* 0x000fc4000001003b */
[----:B------:R-:W-:Y:S01]  /*0fe0*/  FADD.FTZ R155, R110, R121 ;  /* 0x000000796e9b7221 */ /* 0x000fe20000010000 */
[----:B------:R-:W-:-:S07]  /*0ff0*/  FFMA.FTZ R156, R120, R121, R109 ;  /* 0x00000079789c7223 */ /* 0x000fce000001006d */
.L_x_1709:
[----:B------:R-:W-:Y:S05]  /*1000*/  BSYNC B1 ;  /* 0x0000000000017941 */ /* 0x000fea0003800000 */
.L_x_1708:
        /* <DEDUP_REMOVED lines=15> */
[----:B------:R-:W-:Y:S02]  /*1100*/  HADD2.F32 R108, -RZ, R109.H1_H1 ;  /* 0x3000006dff6c7230 */ /* 0x000fe40000004100 */
[C---:B------:R-:W-:Y:S01]  /*1110*/  FADD.FTZ R123, -R153.reuse, R132 ;  /* 0x00000084997b7221 */ /* 0x040fe20000010100 */
[--C-:B------:R-:W-:Y:S02]  /*1120*/  HADD2.F32 R138, -RZ, R110.reuse.H0_H0 ;  /* 0x2000006eff8a7230 */ /* 0x100fe40000004100 */
[----:B------:R-:W-:Y:S01]  /*1130*/  FADD.FTZ R133, -R153, R134 ;  /* 0x0000008699857221 */ /* 0x000fe20000010100 */
[----:B------:R-:W-:-:S02]  /*1140*/  HADD2.F32 R110, -RZ, R110.H1_H1 ;  /* 0x3000006eff6e7230 */ /* 0x000fc40000004100 */
[C---:B------:R-:W-:Y:S01]  /*1150*/  FADD.FTZ R137, -R153.reuse, R108 ;  /* 0x0000006c99897221 */ /* 0x040fe20000010100 */
[----:B------:R-:W-:Y:S02]  /*1160*/  HADD2.F32 R136, -RZ, R109.H0_H0 ;  /* 0x2000006dff887230 */ /* 0x000fe40000004100 */
[C---:B-----5:R-:W-:Y:S01]  /*1170*/  FMUL.FTZ R123, R122.reuse, R123 ;  /* 0x0000007b7a7b7220 */ /* 0x060fe20000410000 */
[--C-:B------:R-:W-:Y:S02]  /*1180*/  HADD2.F32 R140, -RZ, R111.reuse.H0_H0 ;  /* 0x2000006fff8c7230 */ /* 0x100fe40000004100 */
[C---:B------:R-:W-:Y:S01]  /*1190*/  FMUL.FTZ R134, R122.reuse, R137 ;  /* 0x000000897a867220 */ /* 0x040fe20000410000 */
[----:B------:R-:W-:Y:S02]  /*11a0*/  HADD2.F32 R142, -RZ, R111.H1_H1 ;  /* 0x3000006fff8e7230 */ /* 0x000fe40000004100 */
[C---:B------:R-:W-:Y:S01]  /*11b0*/  FADD.FTZ R111, -R153.reuse, R110 ;  /* 0x0000006e996f7221 */ /* 0x040fe20000010100 */
[C---:B0-----:R-:W-:Y:S01]  /*11c0*/  FADD.FTZ R131, -R153.reuse, R136 ;  /* 0x0000008899837221 */ /* 0x041fe20000010100 */
[----:B------:R-:W-:Y:S01]  /*11d0*/  FMUL.FTZ R130, R122, R133 ;  /* 0x000000857a827220 */ /* 0x000fe20000410000 */
[----:B------:R-:W-:Y:S01]  /*11e0*/  FADD.FTZ R139, -R153, R140 ;  /* 0x0000008c998b7221 */ /* 0x000fe20000010100 */
[----:B---3--:R-:W-:-:S02]  /*11f0*/  HADD2.F32 R129, -RZ, R112.H0_H0 ;  /* 0x20000070ff817230 */ /* 0x008fc40000004100 */
[----:B------:R-:W-:Y:S01]  /*1200*/  FMUL.FTZ R140, R122, R111 ;  /* 0x0000006f7a8c7220 */ /* 0x000fe20000410000 */
[--C-:B------:R-:W-:Y:S02]  /*1210*/  HADD2.F32 R110, -RZ, R113.reuse.H1_H1 ;  /* 0x30000071ff6e7230 */ /* 0x100fe40000004100 */
[----:B------:R-:W-:Y:S01]  /*1220*/  FADD.FTZ R141, -R153, R138 ;  /* 0x0000008a998d7221 */ /* 0x000fe20000010100 */
        /* <DEDUP_REMOVED lines=14> */
[----:B------:R-:W-:Y:S02]  /*1310*/  HADD2.F32 R108, -RZ, R115.H1_H1 ;  /* 0x30000073ff6c7230 */ /* 0x000fe40000004100 */
[----:B------:R-:W-:Y:S01]  /*1320*/  FADD.FTZ R115, R110, R131 ;  /* 0x000000836e737221 */ /* 0x000fe20000010000 */
[----:B------:R-:W-:Y:S01]  /*1330*/  FFMA.FTZ R110, R130, R131, R113 ;  /* 0x00000083826e7223 */ /* 0x000fe20000010071 */
[----:B------:R-:W-:-:S02]  /*1340*/  HADD2.F32 R157, -RZ, R114.H0_H0 ;  /* 0x20000072ff9d7230 */ /* 0x000fc40000004100 */
[----:B------:R-:W-:Y:S01]  /*1350*/  FADD.FTZ R29, R29, R112 ;  /* 0x000000701d1d7221 */ /* 0x000fe20000010000 */
[----:B------:R-:W-:Y:S01]  /*1360*/  FFMA.FTZ R53, R130, R112, R53 ;  /* 0x0000007082357223 */ /* 0x000fe20000010035 */
[----:B------:R-:W-:Y:S01]  /*1370*/  FADD.FTZ R112, R115, R136 ;  /* 0x0000008873707221 */ /* 0x000fe20000010000 */
[C---:B------:R-:W-:Y:S01]  /*1380*/  FFMA.FTZ R111, R129.reuse, R136, R110 ;  /* 0x00000088816f7223 */ /* 0x040fe2000001006e */
[----:B------:R-:W-:Y:S02]  /*1390*/  HADD2.F32 R114, -RZ, R114.H1_H1 ;  /* 0x30000072ff727230 */ /* 0x000fe40000004100 */
        /* <DEDUP_REMOVED lines=28> */
.L_x_1711:
[----:B------:R-:W-:Y:S05]  /*1560*/  BSYNC B1 ;  /* 0x0000000000017941 */ /* 0x000fea0003800000 */
.L_x_1710:
        /* <DEDUP_REMOVED lines=20> */
.L_x_1731:
        /* <DEDUP_REMOVED lines=20> */
[----:B------:R-:W-:-:S03]  /*17f0*/  @P6 HADD2.F32 R112, -RZ, R23.H0_H0 ;  /* 0x20000017ff706230 */ /* 0x000fc60000004100 */
[----:B------:R-:W-:Y:S01]  /*1800*/  @P6 FADD.FTZ R110, R110, R111 ;  /* 0x0000006f6e6e6221 */ /* 0x000fe20000010000 */
[----:B------:R-:W-:-:S04]  /*1810*/  FFMA.FTZ R111, R125, R153, R156 ;  /* 0x000000997d6f7223 */ /* 0x000fc8000001009c */
[----:B------:R-:W-:Y:S01]  /*1820*/  @P1 F2FP.F16.F32.PACK_AB R108, RZ, R110 ;  /* 0x0000006eff6c123e */ /* 0x000fe200000000ff */
[----:B------:R-:W-:-:S03]  /*1830*/  FADD.FTZ R111, R126, -R111 ;  /* 0x8000006f7e6f7221 */ /* 0x000fc60000010000 */
[----:B------:R-:W-:Y:S01]  /*1840*/  @P1 PRMT R100, R108, 0x7610, R100 ;  /* 0x000076106c641816 */ /* 0x000fe20000000064 */
[----:B------:R-:W-:Y:S01]  /*1850*/  FFMA.FTZ R108, R151, R153, R156 ;  /* 0x00000099976c7223 */ /* 0x000fe2000001009c */
[----:B------:R-:W-:-:S03]  /*1860*/  FMUL.FTZ R155, R122, R111 ;  /* 0x0000006f7a9b7220 */ /* 0x000fc60000410000 */
[----:B------:R-:W-:Y:S01]  /*1870*/  FADD.FTZ R109, R149, -R108 ;  /* 0x8000006c956d7221 */ /* 0x000fe20000010000 */
[----:B------:R-:W-:Y:S02]  /*1880*/  @P6 HADD2.F32 R108, -RZ, R22.H0_H0 ;  /* 0x20000016ff6c6230 */ /* 0x000fe40000004100 */
[----:B------:R-:W-:Y:S01]  /*1890*/  @P6 FADD.FTZ R155, R155, R112 ;  /* 0x000000709b9b6221 */ /* 0x000fe20000010000 */
[--C-:B------:R-:W-:Y:S02]  /*18a0*/  @P6 HADD2.F32 R112, -RZ, R21.reuse.H1_H1 ;  /* 0x30000015ff706230 */ /* 0x100fe40000004100 */
[----:B------:R-:W-:Y:S01]  /*18b0*/  FMUL.FTZ R162, R122, R109 ;  /* 0x0000006d7aa27220 */ /* 0x000fe20000410000 */
[----:B------:R-:W-:Y:S02]  /*18c0*/  @P6 HADD2.F32 R109, -RZ, R21.H0_H0 ;  /* 0x20000015ff6d6230 */ /* 0x000fe40000004100 */
[----:B------:R-:W-:Y:S01]  /*18d0*/  @P6 FADD.FTZ R157, R157, R108 ;  /* 0x0000006c9d9d6221 */ /* 0x000fe20000010000 */
[--C-:B------:R-:W-:Y:S01]  /*18e0*/  FFMA.FTZ R108, R148, R153, R156.reuse ;  /* 0x00000099946c7223 */ /* 0x100fe2000001009c */
[----:B0-----:R-:W-:Y:S01]  /*18f0*/  @P1 F2FP.F16.F32.PACK_AB R114, RZ, R155 ;  /* 0x0000009bff72123e */ /* 0x001fe200000000ff */
[----:B------:R-:W-:Y:S01]  /*1900*/  @P6 FADD.FTZ R162, R162, R109 ;  /* 0x0000006da2a26221 */ /* 0x000fe20000010000 */
[----:B------:R-:W-:Y:S01]  /*1910*/  FFMA.FTZ R109, R152, R153, R156 ;  /* 0x00000099986d7223 */ /* 0x000fe2000001009c */
[----:B------:R-:W-:Y:S01]  /*1920*/  FADD.FTZ R159, R147, -R108 ;  /* 0x8000006c939f7221 */ /* 0x000fe20000010000 */
[----:B------:R-:W-:Y:S01]  /*1930*/  @P6 HADD2.F32 R108, -RZ, R20.H1_H1 ;  /* 0x30000014ff6c6230 */ /* 0x000fe20000004100 */
[----:B------:R-:W-:Y:S01]  /*1940*/  @P1 F2FP.F16.F32.PACK_AB R113, RZ, R157 ;  /* 0x0000009dff71123e */ /* 0x000fe200000000ff */
[----:B------:R-:W-:Y:S01]  /*1950*/  FADD.FTZ R109, R150, -R109 ;  /* 0x8000006d966d7221 */ /* 0x000fe20000010000 */
[----:B------:R-:W-:Y:S01]  /*1960*/  FMUL.FTZ R159, R122, R159 ;  /* 0x0000009f7a9f7220 */ /* 0x000fe20000410000 */
[----:B------:R-:W-:-:S02]  /*1970*/  @P1 PRMT R103, R114, 0x7610, R103 ;  /* 0x0000761072671816 */ /* 0x000fc40000000067 */
[----:B------:R-:W-:Y:S01]  /*1980*/  FMUL.FTZ R111, R122, R109 ;  /* 0x0000006d7a6f7220 */ /* 0x000fe20000410000 */
[----:B------:R-:W-:Y:S01]  /*1990*/  @P1 F2FP.F16.F32.PACK_AB R109, RZ, R162 ;  /* 0x000000a2ff6d123e */ /* 0x000fe200000000ff */
[----:B------:R-:W-:Y:S01]  /*19a0*/  @P6 FADD.FTZ R159, R159, R112 ;  /* 0x000000709f9f6221 */ /* 0x000fe20000010000 */
[----:B------:R-:W-:Y:S01]  /*19b0*/  @P1 PRMT R102, R113, 0x7610, R102 ;  /* 0x0000761071661816 */ /* 0x000fe20000000066 */
[----:B------:R-:W-:Y:S01]  /*19c0*/  @P6 FADD.FTZ R111, R111, R108 ;  /* 0x0000006c6f6f6221 */ /* 0x000fe20000010000 */
[----:B------:R-:W-:Y:S01]  /*19d0*/  @P1 PRMT R101, R109, 0x7610, R101 ;  /* 0x000076106d651816 */ /* 0x000fe20000000065 */
[----:B------:R-:W-:Y:S01]  /*19e0*/  FFMA.FTZ R109, R146, R153, R156 ;  /* 0x00000099926d7223 */ /* 0x000fe2000001009c */
[----:B------:R-:W-:Y:S02]  /*19f0*/  @P1 F2FP.F16.F32.PACK_AB R112, RZ, R159 ;  /* 0x0000009fff70123e */ /* 0x000fe400000000ff */
[----:B------:R-:W-:Y:S01]  /*1a00*/  @P1 F2FP.F16.F32.PACK_AB R108, RZ, R111 ;  /* 0x0000006fff6c123e */ /* 0x000fe200000000ff */
[----:B------:R-:W-:Y:S01]  /*1a10*/  FADD.FTZ R109, R124, -R109 ;  /* 0x8000006d7c6d7221 */ /* 0x000fe20000010000 */
[----:B------:R-:W-:-:S02]  /*1a20*/  @P1 PRMT R101, R101, 0x5410, R112 ;  /* 0x0000541065651816 */ /* 0x000fc40000000070 */
[----:B------:R-:W-:Y:S01]  /*1a30*/  @P1 PRMT R100, R100, 0x5410, R108 ;  /* 0x0000541064641816 */ /* 0x000fe2000000006c */
[----:B------:R-:W-:Y:S01]  /*1a40*/  FFMA.FTZ R108, R128, R153, R156 ;  /* 0x00000099806c7223 */ /* 0x000fe2000001009c */
[----:B------:R-:W-:Y:S01]  /*1a50*/  FMUL.FTZ R160, R122, R109 ;  /* 0x0000006d7aa07220 */ /* 0x000fe20000410000 */
[----:B------:R-:W-:Y:S02]  /*1a60*/  @P6 HADD2.F32 R109, -RZ, R22.H1_H1 ;  /* 0x30000016ff6d6230 */ /* 0x000fe40000004100 */
[----:B------:R-:W-:-:S03]  /*1a70*/  FADD.FTZ R113, R127, -R108 ;  /* 0x8000006c7f717221 */ /* 0x000fc60000010000 */
[----:B------:R-:W-:Y:S01]  /*1a80*/  @P6 FADD.FTZ R160, R160, R109 ;  /* 0x0000006da0a06221 */ /* 0x000fe20000010000 */
[----:B------:R-:W-:Y:S01]  /*1a90*/  FMUL.FTZ R158, R122, R113 ;  /* 0x000000717a9e7220 */ /* 0x000fe20000410000 */
[----:B------:R-:W0:Y:S01]  /*1aa0*/  @P0 LDC.64 R108, c[0x0][0x308] ;  /* 0x0000c200ff6c0b82 */ /* 0x000e220000000a00 */
[----:B------:R-:W-:Y:S02]  /*1ab0*/  @P6 HADD2.F32 R113, -RZ, R23.H1_H1 ;  /* 0x30000017ff716230 */ /* 0x000fe40000004100 */
[----:B------:R-:W-:-:S03]  /*1ac0*/  @P1 F2FP.F16.F32.PACK_AB R161, RZ, R160 ;  /* 0x000000a0ffa1123e */ /* 0x000fc600000000ff */
[----:B------:R-:W-:Y:S01]  /*1ad0*/  @P6 FADD.FTZ R158, R158, R113 ;  /* 0x000000719e9e6221 */ /* 0x000fe20000010000 */
[----:B------:R-:W-:Y:S01]  /*1ae0*/  ISETP.NE.U32.AND P6, PT, RZ, UR14, PT ;  /* 0x0000000eff007c0c */ /* 0x000fe2000bfc5070 */
[----:B------:R-:W1:Y:S01]  /*1af0*/  LDC.64 R112, c[0x0][0x2f8] ;  /* 0x0000be00ff707b82 */ /* 0x000e620000000a00 */
[----:B------:R-:W-:Y:S02]  /*1b00*/  @P1 PRMT R102, R102, 0x5410, R161 ;  /* 0x0000541066661816 */ /* 0x000fe400000000a1 */
[----:B------:R-:W-:Y:S02]  /*1b10*/  ISETP.NE.AND.EX P6, PT, RZ, UR15, PT, P6 ;  /* 0x0000000fff007c0c */ /* 0x000fe4000bfc5360 */
[----:B------:R-:W-:-:S04]  /*1b20*/  @P1 F2FP.F16.F32.PACK_AB R163, RZ, R158 ;  /* 0x0000009effa3123e */ /* 0x000fc800000000ff */
[----:B------:R-:W-:Y:S01]  /*1b30*/  @P1 PRMT R103, R103, 0x5410, R163 ;  /* 0x0000541067671816 */ /* 0x000fe200000000a3 */
[----:B0-----:R-:W-:-:S06]  /*1b40*/  @P0 IMAD.WIDE.U32 R114, R4, 0x10, R108 ;  /* 0x0000001004720825 */ /* 0x001fcc00078e006c */
[-C--:B------:R-:W-:Y:S02]  /*1b50*/  @P6 F2FP.F16.F32.PACK_AB R161, RZ, R110.reuse ;  /* 0x0000006effa1623e */ /* 0x080fe400000000ff */
[----:B------:R-:W-:Y:S01]  /*1b60*/  F2FP.F16.F32.PACK_AB R108, R111, R110 ;  /* 0x0000006e6f6c723e */ /* 0x000fe200000000ff */
[----:B------:R0:W-:Y:S01]  /*1b70*/  @P0 STG.E.128 desc[UR4][R114.64], R100 ;  /* 0x0000006472000986 */ /* 0x0001e2000c101d04 */
[-C--:B------:R-:W-:Y:S01]  /*1b80*/  F2FP.F16.F32.PACK_AB R109, R159, R162.reuse ;  /* 0x000000a29f6d723e */ /* 0x080fe200000000ff */
[----:B-1----:R-:W-:Y:S01]  /*1b90*/  IMAD.WIDE.U32 R112, R4, 0x10, R112 ;  /* 0x0000001004707825 */ /* 0x002fe200078e0070 */
[-C--:B------:R-:W-:Y:S02]  /*1ba0*/  F2FP.F16.F32.PACK_AB R110, R160, R157.reuse ;  /* 0x0000009da06e723e */ /* 0x080fe400000000ff */
[----:B------:R-:W-:Y:S02]  /*1bb0*/  @P6 F2FP.F16.F32.PACK_AB R162, RZ, R162 ;  /* 0x000000a2ffa2623e */ /* 0x000fe400000000ff */
[----:B------:R-:W-:-:S02]  /*1bc0*/  @P6 F2FP.F16.F32.PACK_AB R157, RZ, R157 ;  /* 0x0000009dff9d623e */ /* 0x000fc400000000ff */
[----:B------:R-:W-:Y:S02]  /*1bd0*/  @P6 F2FP.F16.F32.PACK_AB R159, RZ, R159 ;  /* 0x0000009fff9f623e */ /* 0x000fe400000000ff */
[----:B------:R-:W-:Y:S02]  /*1be0*/  @P6 F2FP.F16.F32.PACK_AB R160, RZ, R160 ;  /* 0x000000a0ffa0623e */ /* 0x000fe400000000ff */
[----:B------:R-:W-:Y:S02]  /*1bf0*/  @P6 PRMT R104, R161, 0x7610, R104 ;  /* 0x00007610a1686816 */ /* 0x000fe40000000068 */
[----:B------:R-:W-:Y:S02]  /*1c00*/  @P6 PRMT R105, R162, 0x7610, R105 ;  /* 0x00007610a2696816 */ /* 0x000fe40000000069 */
[----:B0-----:R-:W-:Y:S02]  /*1c10*/  @P6 F2FP.F16.F32.PACK_AB R115, RZ, R111 ;  /* 0x0000006fff73623e */ /* 0x001fe400000000ff */
[----:B------:R-:W-:-:S02]  /*1c20*/  F2FP.F16.F32.PACK_AB R111, R158, R155 ;  /* 0x0000009b9e6f723e */ /* 0x000fc400000000ff */
[----:B------:R-:W-:Y:S02]  /*1c30*/  @P6 F2FP.F16.F32.PACK_AB R155, RZ, R155 ;  /* 0x0000009bff9b623e */ /* 0x000fe400000000ff */
[----:B------:R-:W-:Y:S01]  /*1c40*/  @P6 F2FP.F16.F32.PACK_AB R158, RZ, R158 ;  /* 0x0000009eff9e623e */ /* 0x000fe200000000ff */
[----:B------:R0:W-:Y:S01]  /*1c50*/  STG.E.128 desc[UR4][R112.64], R108 ;  /* 0x0000006c70007986 */ /* 0x0001e2000c101d04 */
[----:B------:R-:W-:Y:S02]  /*1c60*/  @P6 PRMT R106, R157, 0x7610, R106 ;  /* 0x000076109d6a6816 */ /* 0x000fe4000000006a */
[----:B------:R-:W-:Y:S02]  /*1c70*/  @P6 PRMT R107, R155, 0x7610, R107 ;  /* 0x000076109b6b6816 */ /* 0x000fe4000000006b */
[----:B------:R-:W-:Y:S02]  /*1c80*/  @P6 PRMT R104, R104, 0x5410, R115 ;  /* 0x0000541068686816 */ /* 0x000fe40000000073 */
[----:B------:R-:W-:-:S02]  /*1c90*/  @P6 PRMT R105, R105, 0x5410, R159 ;  /* 0x0000541069696816 */ /* 0x000fc4000000009f */
[----:B------:R-:W-:Y:S02]  /*1ca0*/  @P6 PRMT R106, R106, 0x5410, R160 ;  /* 0x000054106a6a6816 */ /* 0x000fe400000000a0 */
[----:B------:R-:W-:Y:S02]  /*1cb0*/  @P6 PRMT R107, R107, 0x5410, R158 ;  /* 0x000054106b6b6816 */ /* 0x000fe4000000009e */
[----:B0-----:R-:W-:-:S04]  /*1cc0*/  @P6 LEA R108, P0, R4, UR14, 0x4 ;  /* 0x0000000e046c6c11 */ /* 0x001fc8000f8020ff */
[C---:B------:R-:W-:Y:S02]  /*1cd0*/  @P6 LEA.HI.X R109, R4.reuse, UR15, RZ, 0x4, P0 ;  /* 0x0000000f046d6c11 */ /* 0x040fe400080f24ff */
[----:B------:R-:W-:-:S03]  /*1ce0*/  IADD3 R4, R4, 0x20, RZ ;  /* 0x0000002004047810 */ /* 0x000fc60007ffe0ff */
[----:B------:R1:W-:Y:S04]  /*1cf0*/  @P6 STG.E.128 desc[UR4][R108.64], R104 ;  /* 0x000000686c006986 */ /* 0x0003e8000c101d04 */
.L_x_1714:
[----:B------:R-:W-:Y:S05]  /*1d00*/  BSYNC B1 ;  /* 0x0000000000017941 */ /* 0x000fea0003800000 */
.L_x_1713:
        /* <DEDUP_REMOVED lines=96> */
.L_x_1716:
[----:B------:R-:W-:Y:S05]  /*2310*/  BSYNC B1 ;  /* 0x0000000000017941 */ /* 0x000fea0003800000 */
.L_x_1715:
        /* <DEDUP_REMOVED lines=95> */
.L_x_1718:
[----:B------:R-:W-:Y:S05]  /*2910*/  BSYNC B1 ;  /* 0x0000000000017941 */ /* 0x000fea0003800000 */
.L_x_1717:
[----:B-123--:R-:W1:Y:S02]  /*2920*/  LDC.64 R108, c[0x0][0x210] ;  /* 0x00008400ff6c7b82 */ /* 0x00ee640000000a00 */
[----:B-1----:R-:W-:-:S04]  /*2930*/  LEA R0, R108, R0, 0x2 ;  /* 0x000000006c007211 */ /* 0x002fc800078e10ff */
[----:B------:R-:W-:-:S13]  /*2940*/  ISETP.GE.AND P0, PT, R0, R109, PT ;  /* 0x0000006d0000720c */ /* 0x000fda0003f06270 */
[----:B------:R-:W-:Y:S05]  /*2950*/  @!P0 BRA `(.L_x_1719) ;  /* 0xffffffd800b88947 */ /* 0x000fea000383ffff */
.L_x_1705:
[----:B------:R-:W-:Y:S05]  /*2960*/  BSYNC B0 ;  /* 0x0000000000007941 */ /* 0x000fea0003800000 */
.L_x_1704:
        /* <DEDUP_REMOVED lines=10> */
[----:B--2---:R-:W-:-:S04]  /*2a10*/  LEA R3, R3, R2, 0x18 ;  /* 0x0000000203037211 */ /* 0x004fc800078ec0ff */
        /* <DEDUP_REMOVED lines=9> */
[----:B---3--:R-:W-:Y:S01]  /*2ab0*/  IMAD R31, R72, R5, RZ ;  /* 0x00000005481f7224 */ /* 0x008fe200078e02ff */
[----:B------:R-:W-:-:S04]  /*2ac0*/  IADD3 R5, R5, 0x7f, -R74 ;  /* 0x0000007f05057810 */ /* 0x000fc80007ffe84a */
[----:B------:R-:W-:Y:S02]  /*2ad0*/  IADD3 R32, P6, R31, R74, RZ ;  /* 0x0000004a1f207210 */ /* 0x000fe40007fde0ff */
[C---:B------:R-:W-:Y:S02]  /*2ae0*/  LOP3.LUT P5, RZ, R5.reuse, 0xffffff80, RZ, 0xc0, !PT ;  /* 0xffffff8005ff7812 */ /* 0x040fe400078ac0ff */
[----:B------:R-:W-:Y:S02]  /*2af0*/  IADD3.X R41, RZ, RZ, RZ, P6, !PT ;  /* 0x000000ffff297210 */ /* 0x000fe400037fe4ff */
[C---:B------:R-:W-:Y:S02]  /*2b00*/  ISETP.GE.U32.AND P4, PT, R5.reuse, 0x100, PT ;  /* 0x000001000500780c */ /* 0x040fe40003f86070 */
[----:B------:R-:W-:Y:S02]  /*2b10*/  SHF.L.U64.HI R41, R32, 0x2, R41 ;  /* 0x0000000220297819 */ /* 0x000fe40000010229 */
[C---:B------:R-:W-:Y:S01]  /*2b20*/  ISETP.GE.U32.AND P3, PT, R5.reuse, 0x180, PT ;  /* 0x000001800500780c */ /* 0x040fe20003f66070 */
[----:B------:R-:W1:Y:S01]  /*2b30*/  LDS R2, [R4] ;  /* 0x0000000004027984 */ /* 0x000e620000000800 */
[----:B------:R-:W-:-:S02]  /*2b40*/  ISETP.GE.U32.AND P2, PT, R5, 0x200, PT ;  /* 0x000002000500780c */ /* 0x000fc40003f46070 */
[C---:B------:R-:W-:Y:S01]  /*2b50*/  ISETP.GE.U32.AND P1, PT, R5.reuse, 0x280, PT ;  /* 0x000002800500780c */ /* 0x040fe20003f26070 */
[----:B------:R-:W2:Y:S01]  /*2b60*/  LDS R11, [R4+0xc00] ;  /* 0x000c0000040b7984 */ /* 0x000ea20000000800 */
[----:B------:R-:W-:-:S03]  /*2b70*/  ISETP.GE.U32.AND P0, PT, R5, 0x300, PT ;  /* 0x000003000500780c */ /* 0x000fc60003f06070 */
        /* <DEDUP_REMOVED lines=33> */
[----:B------:R-:W-:Y:S02]  /*2d90*/  IADD3 R14, P6, R12, UR16, RZ ;  /* 0x000000100c0e7c10 */ /* 0x000fe4000ffde0ff */
[----:B------:R-:W1:Y:S01]  /*2da0*/  LDS R27, [R4+0x2c00] ;  /* 0x002c0000041b7984 */ /* 0x000e620000000800 */
[----:B--2---:R-:W-:Y:S01]  /*2db0*/  FADD.FTZ R2, R2, R17 ;  /* 0x0000001102027221 */ /* 0x004fe20000010000 */
[----:B------:R-:W-:Y:S02]  /*2dc0*/  IADD3.X R43, R41, UR17, RZ, P6, !PT ;  /* 0x00000011292b7c10 */ /* 0x000fe4000b7fe4ff */
[----:B------:R-:W2:Y:S01]  /*2dd0*/  LDS R26, [R4+0x2e00] ;  /* 0x002e0000041a7984 */ /* 0x000ea20000000800 */
[----:B---3--:R-:W-:Y:S01]  /*2de0*/  FADD.FTZ R3, R3, R16 ;  /* 0x0000001003037221 */ /* 0x008fe20000010000 */
[----:B------:R-:W-:Y:S01]  /*2df0*/  BAR.SYNC.DEFER_BLOCKING 0x0 ;  /* 0x0000000000007b1d */ /* 0x000fe20000010000 */
[----:B----4-:R-:W-:Y:S01]  /*2e00*/  FADD.FTZ R6, R6, R19 ;  /* 0x0000001306067221 */ /* 0x010fe20000010000 */
[----:B------:R-:W-:Y:S01]  /*2e10*/  IADD3 R12, P6, R12, UR18, RZ ;  /* 0x000000120c0c7c10 */ /* 0x000fe2000ffde0ff */
[----:B0-----:R-:W-:-:S03]  /*2e20*/  FADD.FTZ R7, R7, R18 ;  /* 0x0000001207077221 */ /* 0x001fc60000010000 */
[----:B------:R-:W-:Y:S01]  /*2e30*/  IADD3.X R41, R41, UR19, RZ, P6, !PT ;  /* 0x0000001329297c10 */ /* 0x000fe2000b7fe4ff */
[----:B------:R-:W-:Y:S01]  /*2e40*/  FADD.FTZ R8, R8, R21 ;  /* 0x0000001508087221 */ /* 0x000fe20000010000 */
[----:B------:R-:W-:Y:S01]  /*2e50*/  FADD.FTZ R9, R9, R20 ;  /* 0x0000001409097221 */ /* 0x000fe20000010000 */
[----:B------:R-:W-:Y:S01]  /*2e60*/  FADD.FTZ R23, R2, R23 ;  /* 0x0000001702177221 */ /* 0x000fe20000010000 */
[----:B------:R-:W-:Y:S02]  /*2e70*/  @P5 MOV R2, R14 ;  /* 0x0000000e00025202 */ /* 0x000fe40000000f00 */
[----:B------:R-:W-:Y:S01]  /*2e80*/  @P5 IADD3 R14, P6, R14, 0x200, RZ ;  /* 0x000002000e0e5810 */ /* 0x000fe20007fde0ff */
[----:B------:R-:W-:Y:S01]  /*2e90*/  FADD.FTZ R5, R3, R22 ;  /* 0x0000001603057221 */ /* 0x000fe20000010000 */
[-C--:B------:R-:W-:Y:S02]  /*2ea0*/  @P5 MOV R3, R43.reuse ;  /* 0x0000002b00035202 */ /* 0x080fe40000000f00 */
[----:B------:R-:W-:Y:S01]  /*2eb0*/  @P5 IADD3.X R43, RZ, R43, RZ, P6, !PT ;  /* 0x0000002bff2b5210 */ /* 0x000fe200037fe4ff */
        /* <DEDUP_REMOVED lines=44> */
[----:B0-----:R-:W-:-:S03]  /*3180*/  FADD.FTZ R6, RZ, R6 ;  /* 0x00000006ff067221 */ /* 0x001fc60000010000 */
[----:B------:R-:W0:Y:S01]  /*3190*/  LDS R8, [R4+0x1600] ;  /* 0x0016000004087984 */ /* 0x000e220000000800 */
[----:B-1----:R-:W-:Y:S01]  /*31a0*/  FADD.FTZ R6, R6, R15 ;  /* 0x0000000f06067221 */ /* 0x002fe20000010000 */
[----:B--2---:R-:W-:Y:S02]  /*31b0*/  @P5 MOV R2, R12 ;  /* 0x0000000c00025202 */ /* 0x004fe40000000f00 */
[----:B------:R-:W1:Y:S01]  /*31c0*/  LDS R13, [R4+0x2200] ;  /* 0x00220000040d7984 */ /* 0x000e620000000800 */
[-C--:B------:R-:W-:Y:S01]  /*31d0*/  @P5 MOV R3, R41.reuse ;  /* 0x0000002900035202 */ /* 0x080fe20000000f00 */
[----:B------:R-:W-:Y:S01]  /*31e0*/  FADD.FTZ R33, R10, R33 ;  /* 0x000000210a217221 */ /* 0x000fe20000010000 */
[----:B------:R-:W-:Y:S01]  /*31f0*/  @P5 IADD3 R12, P6, R12, 0x200, RZ ;  /* 0x000002000c0c5810 */ /* 0x000fe20007fde0ff */
[----:B------:R-:W2:Y:S01]  /*3200*/  LDS R19, [R4+0x2e00] ;  /* 0x002e000004137984 */ /* 0x000ea20000000800 */
[----:B---3--:R-:W-:Y:S02]  /*3210*/  FADD.FTZ R6, R6, R21 ;  /* 0x0000001506067221 */ /* 0x008fe40000010000 */
[----:B------:R-:W-:Y:S01]  /*3220*/  @P5 IADD3.X R41, RZ, R41, RZ, P6, !PT ;  /* 0x00000029ff295210 */ /* 0x000fe200037fe4ff */
[----:B------:R3:W-:Y:S01]  /*3230*/  @P5 STG.E desc[UR4][R2.64], R23 ;  /* 0x0000001702005986 */ /* 0x0007e2000c101904 */
[----:B----4-:R-:W-:-:S04]  /*3240*/  FADD.FTZ R0, RZ, R0 ;  /* 0x00000000ff007221 */ /* 0x010fc80000010000 */
[----:B------:R-:W-:Y:S01]  /*3250*/  FADD.FTZ R0, R0, R17 ;  /* 0x0000001100007221 */ /* 0x000fe20000010000 */
[----:B------:R-:W-:-:S03]  /*3260*/  FADD.FTZ R31, R6, R31 ;  /* 0x0000001f061f7221 */ /* 0x000fc60000010000 */
        /* <DEDUP_REMOVED lines=54> */
.L_x_1712:
        /* <DEDUP_REMOVED lines=8> */
.L_x_1721:
[----:B------:R-:W-:Y:S05]  /*3650*/  BSYNC B1 ;  /* 0x0000000000017941 */ /* 0x000fea0003800000 */
.L_x_1720:
        /* <DEDUP_REMOVED lines=8> */
.L_x_1722:
[----:B------:R-:W-:Y:S01]  /*36e0*/  FADD.FTZ R108, R108, R155 ;  /* 0x0000009b6c6c7221 */ /* 0x000fe20000010000 */
[----:B------:R-:W-:-:S04]  /*36f0*/  HFMA2.MMA R159, -RZ, RZ, 0, 1.1920928955078125e-07 ;  /* 0x00000002ff9f7435 */ /* 0x000fc800000001ff */
[----:B------:R-:W-:Y:S02]  /*3700*/  MOV R158, R108 ;  /* 0x0000006c009e7202 */ /* 0x000fe40000000f00 */
[----:B------:R-:W-:-:S07]  /*3710*/  MOV R109, R157 ;  /* 0x0000009d006d7202 */ /* 0x000fce0000000f00 */
[----:B------:R-:W-:Y:S05]  /*3720*/  WARPSYNC.COLLECTIVE R153, `(.L_x_1723) ;  /* 0x0000000099087348 */ /* 0x000fea0003c00000 */
[----:B------:R0:W1:Y:S02]  /*3730*/  SHFL.BFLY P0, R157, R158, R159, R160 ;  /* 0x0c00009f9e9d7389 */ /* 0x00006400000000a0 */
[----:B01----:R-:W-:Y:S01]  /*3740*/  ENDCOLLECTIVE ;  /* 0x000000000000791b */ /* 0x003fe20003800000 */
.L_x_1723:
[----:B------:R-:W-:-:S05]  /*3750*/  FADD.FTZ R109, R109, R156 ;  /* 0x0000009c6d6d7221 */ /* 0x000fca0000010000 */
[----:B------:R-:W-:Y:S02]  /*3760*/  MOV R158, R109 ;  /* 0x0000006d009e7202 */ /* 0x000fe40000000f00 */
[----:B------:R-:W-:-:S07]  /*3770*/  MOV R111, R157 ;  /* 0x0000009d006f7202 */ /* 0x000fce0000000f00 */
[----:B------:R-:W-:Y:S05]  /*3780*/  WARPSYNC.COLLECTIVE R153, `(.L_x_1724) ;  /* 0x0000000099087348 */ /* 0x000fea0003c00000 */
[----:B------:R0:W1:Y:S02]  /*3790*/  SHFL.BFLY P0, R157, R158, R159, R160 ;  /* 0x0c00009f9e9d7389 */ /* 0x00006400000000a0 */
[----:B01----:R-:W-:Y:S01]  /*37a0*/  ENDCOLLECTIVE ;  /* 0x000000000000791b */ /* 0x003fe20003800000 */
.L_x_1724:
[----:B------:R-:W-:Y:S01]  /*37b0*/  FADD.FTZ R111, R108, R111 ;  /* 0x0000006f6c6f7221 */ /* 0x000fe20000010000 */
[----:B------:R-:W-:-:S04]  /*37c0*/  HFMA2.MMA R159, -RZ, RZ, 0, 2.384185791015625e-07 ;  /* 0x00000004ff9f7435 */ /* 0x000fc800000001ff */
[----:B------:R-:W-:Y:S02]  /*37d0*/  MOV R158, R111 ;  /* 0x0000006f009e7202 */ /* 0x000fe40000000f00 */
[----:B------:R-:W-:-:S07]  /*37e0*/  MOV R110, R157 ;  /* 0x0000009d006e7202 */ /* 0x000fce0000000f00 */
[----:B------:R-:W-:Y:S05]  /*37f0*/  WARPSYNC.COLLECTIVE R153, `(.L_x_1725) ;  /* 0x0000000099087348 */ /* 0x000fea0003c00000 */
[----:B------:R0:W1:Y:S02]  /*3800*/  SHFL.BFLY P0, R157, R158, R159, R160 ;  /* 0x0c00009f9e9d7389 */ /* 0x00006400000000a0 */
[----:B01----:R-:W-:Y:S01]  /*3810*/  ENDCOLLECTIVE ;  /* 0x000000000000791b */ /* 0x003fe20003800000 */
.L_x_1725:
[----:B------:R-:W-:-:S05]  /*3820*/  FADD.FTZ R110, R109, R110 ;  /* 0x0000006e6d6e7221 */ /* 0x000fca0000010000 */
[----:B------:R-:W-:Y:S02]  /*3830*/  MOV R158, R110 ;  /* 0x0000006e009e7202 */ /* 0x000fe40000000f00 */
[----:B------:R-:W-:-:S07]  /*3840*/  MOV R112, R157 ;  /* 0x0000009d00707202 */ /* 0x000fce0000000f00 */
[----:B------:R-:W-:Y:S05]  /*3850*/  WARPSYNC.COLLECTIVE R153, `(.L_x_1726) ;  /* 0x0000000099087348 */ /* 0x000fea0003c00000 */
[----:B------:R0:W1:Y:S02]  /*3860*/  SHFL.BFLY P0, R157, R158, R159, R160 ;  /* 0x0c00009f9e9d7389 */ /* 0x00006400000000a0 */
[----:B01----:R-:W-:Y:S01]  /*3870*/  ENDCOLLECTIVE ;  /* 0x000000000000791b */ /* 0x003fe20003800000 */
.L_x_1726:
[----:B------:R-:W-:Y:S01]  /*3880*/  FADD.FTZ R112, R111, R112 ;  /* 0x000000706f707221 */ /* 0x000fe20000010000 */
[----:B------:R-:W-:-:S04]  /*3890*/  HFMA2.MMA R159, -RZ, RZ, 0, 4.76837158203125e-07 ;  /* 0x00000008ff9f7435 */ /* 0x000fc800000001ff */
[----:B------:R-:W-:Y:S02]  /*38a0*/  MOV R158, R112 ;  /* 0x00000070009e7202 */ /* 0x000fe40000000f00 */
[----:B------:R-:W-:-:S07]  /*38b0*/  MOV R113, R157 ;  /* 0x0000009d00717202 */ /* 0x000fce0000000f00 */
[----:B------:R-:W-:Y:S05]  /*38c0*/  WARPSYNC.COLLECTIVE R153, `(.L_x_1727) ;  /* 0x0000000099087348 */ /* 0x000fea0003c00000 */
[----:B------:R0:W1:Y:S02]  /*38d0*/  SHFL.BFLY P0, R157, R158, R159, R160 ;  /* 0x0c00009f9e9d7389 */ /* 0x00006400000000a0 */
[----:B01----:R-:W-:Y:S01]  /*38e0*/  ENDCOLLECTIVE ;  /* 0x000000000000791b */ /* 0x003fe20003800000 */
.L_x_1727:
[----:B------:R-:W-:-:S05]  /*38f0*/  FADD.FTZ R113, R110, R113 ;  /* 0x000000716e717221 */ /* 0x000fca0000010000 */
[----:B------:R-:W-:Y:S02]  /*3900*/  MOV R158, R113 ;  /* 0x00000071009e7202 */ /* 0x000fe40000000f00 */
[----:B------:R-:W-:-:S07]  /*3910*/  MOV R115, R157 ;  /* 0x0000009d00737202 */ /* 0x000fce0000000f00 */
[----:B------:R-:W-:Y:S05]  /*3920*/  WARPSYNC.COLLECTIVE R153, `(.L_x_1728) ;  /* 0x0000000099087348 */ /* 0x000fea0003c00000 */
[----:B------:R0:W1:Y:S02]  /*3930*/  SHFL.BFLY P0, R157, R158, R159, R160 ;  /* 0x0c00009f9e9d7389 */ /* 0x00006400000000a0 */
[----:B01----:R-:W-:Y:S01]  /*3940*/  ENDCOLLECTIVE ;  /* 0x000000000000791b */ /* 0x003fe20003800000 */
.L_x_1728:
[----:B------:R-:W-:Y:S01]  /*3950*/  FADD.FTZ R115, R112, R115 ;  /* 0x0000007370737221 */ /* 0x000fe20000010000 */
[----:B------:R-:W-:-:S04]  /*3960*/  HFMA2.MMA R159, -RZ, RZ, 0, 9.5367431640625e-07 ;  /* 0x00000010ff9f7435 */ /* 0x000fc800000001ff */
[----:B------:R-:W-:Y:S02]  /*3970*/  MOV R158, R115 ;  /* 0x00000073009e7202 */ /* 0x000fe40000000f00 */
[----:B------:R-:W-:-:S07]  /*3980*/  MOV R114, R157 ;  /* 0x0000009d00727202 */ /* 0x000fce0000000f00 */
[----:B------:R-:W-:Y:S05]  /*3990*/  WARPSYNC.COLLECTIVE R153, `(.L_x_1729) ;  /* 0x0000000099087348 */ /* 0x000fea0003c00000 */
[----:B------:R0:W1:Y:S02]  /*39a0*/  SHFL.BFLY P0, R157, R158, R159, R160 ;  /* 0x0c00009f9e9d7389 */ /* 0x00006400000000a0 */
[----:B01----:R-:W-:Y:S01]  /*39b0*/  ENDCOLLECTIVE ;  /* 0x000000000000791b */ /* 0x003fe20003800000 */
.L_x_1729:
[----:B------:R-:W-:-:S05]  /*39c0*/  FADD.FTZ R114, R113, R114 ;  /* 0x0000007271727221 */ /* 0x000fca0000010000 */
[----:B------:R-:W-:Y:S02]  /*39d0*/  MOV R158, R114 ;  /* 0x00000072009e7202 */ /* 0x000fe40000000f00 */
[----:B------:R-:W-:-:S07]  /*39e0*/  MOV R108, R157 ;  /* 0x0000009d006c7202 */ /* 0x000fce0000000f00 */
[----:B------:R-:W-:Y:S05]  /*39f0*/  WARPSYNC.COLLECTIVE R153, `(.L_x_1730) ;  /* 0x0000000099087348 */ /* 0x000fea0003c00000 */
[----:B------:R0:W1:Y:S02]  /*3a00*/  SHFL.BFLY P0, R157, R158, R159, R160 ;  /* 0x0c00009f9e9d7389 */ /* 0x00006400000000a0 */
[----:B01----:R-:W-:Y:S01]  /*3a10*/  ENDCOLLECTIVE ;  /* 0x000000000000791b */ /* 0x003fe20003800000 */
.L_x_1730:
[----:B------:R-:W-:Y:S01]  /*3a20*/  MOV R109, R157 ;  /* 0x0000009d006d7202 */ /* 0x000fe20000000f00 */
[----:B------:R-:W-:Y:S06]  /*3a30*/  BRA `(.L_x_1731) ;  /* 0xffffffdc001c7947 */ /* 0x000fec000383ffff */
.L_x_1732:
        /* <DEDUP_REMOVED lines=12> */
.L_x_3492:


//--------------------- .text._ZN10layer_norm31ln_parallel_residual_bwd_kernelINS_13Kernel_traitsIf6__halfS2_S2_fjLj768ELj1ELj4ELj1ELj16ENS_18Kernel_traits_baseILj768EfS2_S2_S2_fjLj128EEEEELb0ELb1ELb1EEEvNS_9BwdParamsE --------------------------
	.section	.text._ZN10layer_norm31ln_parallel_residual_bwd_kernelINS_13Kernel_traitsIf6__halfS2_S2_fjLj768ELj1ELj4ELj1ELj16ENS_18Kernel_traits_baseILj768EfS2_S2_S2_fjLj128EEEEELb0ELb1ELb1EEEvNS_9BwdParamsE,"ax",@progbits
	.align	128
        .global         _ZN10layer_norm31ln_parallel_residual_bwd_kernelINS_13Kernel_traitsIf6__halfS2_S2_fjLj768ELj1ELj4ELj1ELj16ENS_18Kernel_traits_baseILj768EfS2_S2_S2_fjLj128EEEEELb0ELb1ELb1EEEvNS_9BwdParamsE
        .type           _ZN10layer_norm31ln_parallel_residual_bwd_kernelINS_13Kernel_traitsIf6__halfS2_S2_fjLj768ELj1ELj4ELj1ELj16ENS_18Kernel_traits_baseILj768EfS2_S2_S2_fjLj128EEEEELb0ELb1ELb1EEEvNS_9BwdParamsE,@function
        .size           _ZN10layer_norm31ln_parallel_residual_bwd_kernelINS_13Kernel_traitsIf6__halfS2_S2_fjLj768ELj1ELj4ELj1ELj16ENS_18Kernel_traits_baseILj768EfS2_S2_S2_fjLj128EEEEELb0ELb1ELb1EEEvNS_9BwdParamsE,(.L_x_3493 - _ZN10layer_norm31ln_parallel_residual_bwd_kernelINS_13Kernel_traitsIf6__halfS2_S2_fjLj768ELj1ELj4ELj1ELj16ENS_18Kernel_traits_baseILj768EfS2_S2_S2_fjLj128EEEEELb0ELb1ELb1EEEvNS_9BwdParamsE)
        .other          _ZN10layer_norm31ln_parallel_residual_bwd_kernelINS_13Kernel_traitsIf6__halfS2_S2_fjLj768ELj1ELj4ELj1ELj16ENS_18Kernel_traits_baseILj768EfS2_S2_S2_fjLj128EEEEELb0ELb1ELb1EEEvNS_9BwdParamsE,@"STO_CUDA_ENTRY STV_DEFAULT"
_ZN10layer_norm31ln_parallel_residual_bwd_kernelINS_13Kernel_traitsIf6__halfS2_S2_fjLj768ELj1ELj4ELj1ELj16ENS_18Kernel_traits_baseILj768EfS2_S2_S2_fjLj128EEEEELb0ELb1ELb1EEEvNS_9BwdParamsE:
.text._ZN10layer_norm31ln_parallel_residual_bwd_kernelINS_13Kernel_traitsIf6__halfS2_S2_fjLj768ELj1ELj4ELj1ELj16ENS_18Kernel_traits_baseILj768EfS2_S2_S2_fjLj128EEEEELb0ELb1ELb1EEEvNS_9BwdParamsE:
        /* <DEDUP_REMOVED lines=41> */
.L_x_1734:
        /* <DEDUP_REMOVED lines=8> */
[----:B------:R-:W-:Y:S01]  /*0310*/  HFMA2.MMA R122, -RZ, RZ, 0, 0 ;  /* 0x00000000ff7a7435 */ /* 0x000fe200000001ff */
[----:B------:R-:W-:Y:S01]  /*0320*/  BSSY B1, `(.L_x_1736) ;  /* 0x0000249000017945 */ /* 0x000fe20003800000 */
[----:B------:R-:W5:Y:S01]  /*0330*/  LDG.E.128 R40, desc[UR4][R2.64] ;  /* 0x0000000402287981 */ /* 0x000f62000c1e1d00 */
[----:B------:R-:W-:Y:S02]  /*0340*/  ISETP.NE.AND.EX P0, PT, RZ, UR7, PT, P0 ;  /* 0x00000007ff007c0c */ /* 0x000fe4000bf05300 */
[----:B------:R-:W-:-:S02]  /*0350*/  CS2R R100, SRZ ;  /* 0x0000000000647805 */ /* 0x000fc4000001ff00 */
[----:B------:R-:W-:Y:S01]  /*0360*/  LOP3.LUT R126, R126, 0x1f, RZ, 0xc0, !PT ;  /* 0x0000001f7e7e7812 */ /* 0x000fe200078ec0ff */
        /* <DEDUP_REMOVED lines=26> */
[----:B0-----:R-:W-:Y:S02]  /*0510*/  CS2R R2, SRZ ;  /* 0x0000000000027805 */ /* 0x001fe4000001ff00 */
[----:B------:R-:W-:-:S02]  /*0520*/  ISETP.NE.AND P3, PT, RZ, UR6, PT ;  /* 0x00000006ff007c0c */ /* 0x000fc4000bf65270 */
[----:B------:R-:W-:-:S11]  /*0530*/  MOV R125, RZ ;  /* 0x000000ff007d7202 */ /* 0x000fd60000000f00 */
.L_x_1738:
[----:B------:R-:W-:Y:S01]  /*0540*/  IMAD R0, R127, UR8, RZ ;  /* 0x000000087f007c24 */ /* 0x000fe2000f8e02ff */
[----:B0-----:R-:W0:Y:S04]  /*0550*/  LDC.64 R116, c[0x0][0x258] ;  /* 0x00009600ff747b82 */ /* 0x001e280000000a00 */
[----:B------:R-:W-:-:S04]  /*0560*/  SHF.R.S32.HI R73, RZ, 0x1f, R0 ;  /* 0x0000001fff497819 */ /* 0x000fc80000011400 */
[----:B------:R-:W-:Y:S01]  /*0570*/  LEA.HI R75, R73, R0, RZ, 0x3 ;  /* 0x00000000494b7211 */ /* 0x000fe200078f18ff */
[----:B------:R-:W1:Y:S03]  /*0580*/  @P0 LDC.64 R120, c[0x0][0x2c8] ;  /* 0x0000b200ff780b82 */ /* 0x000e660000000a00 */
[----:B------:R-:W-:-:S04]  /*0590*/  LEA.HI.SX32 R137, R75, R126, 0x1d ;  /* 0x0000007e4b897211 */ /* 0x000fc800078feaff */
[----:B------:R-:W-:Y:S01]  /*05a0*/  SHF.L.U32 R131, R137, 0x4, RZ ;  /* 0x0000000489837819 */ /* 0x000fe200000006ff */
[----:B------:R-:W2:Y:S01]  /*05b0*/  LDC.64 R74, c[0x0][0x250] ;  /* 0x00009400ff4a7b82 */ /* 0x000ea20000000a00 */
[----:B------:R-:W-:Y:S02]  /*05c0*/  SHF.R.U32.HI R130, RZ, 0x1c, R137 ;  /* 0x0000001cff827819 */ /* 0x000fe40000011689 */
[----:B------:R-:W-:Y:S02]  /*05d0*/  IADD3 R76, P1, R131, UR10, RZ ;  /* 0x0000000a834c7c10 */ /* 0x000fe4000ff3e0ff */
[----:B------:R-:W-:Y:S02]  /*05e0*/  IADD3 R139, R137, 0x20, RZ ;  /* 0x00000020898b7810 */ /* 0x000fe40007ffe0ff */
[----:B------:R-:W-:Y:S01]  /*05f0*/  IADD3.X R77, R130, UR11, RZ, P1, !PT ;  /* 0x0000000b824d7c10 */ /* 0x000fe20008ffe4ff */
[----:B------:R-:W3:Y:S01]  /*0600*/  LDC.64 R72, c[0x0][0x2b8] ;  /* 0x0000ae00ff487b82 */ /* 0x000ee20000000a00 */
[----:B------:R-:W-:-:S02]  /*0610*/  SHF.L.U32 R129, R139, 0x4, RZ ;  /* 0x000000048b817819 */ /* 0x000fc400000006ff */
[----:B------:R-:W-:Y:S02]  /*0620*/  IADD3 R141, R137, 0x40, RZ ;  /* 0x00000040898d7810 */ /* 0x000fe40007ffe0ff */
[----:B------:R-:W4:Y:S01]  /*0630*/  LDG.E.128 R76, desc[UR4][R76.64] ;  /* 0x000000044c4c7981 */ /* 0x000f22000c1e1d00 */
[----:B------:R-:W-:Y:S02]  /*0640*/  SHF.R.U32.HI R128, RZ, 0x1c, R139 ;  /* 0x0000001cff807819 */ /* 0x000fe4000001168b */
[----:B------:R-:W-:Y:S01]  /*0650*/  IADD3 R84, P1, R129, UR10, RZ ;  /* 0x0000000a81547c10 */ /* 0x000fe2000ff3e0ff */
[----:B------:R-:W1:Y:S01]  /*0660*/  @P0 LDC.64 R118, c[0x0][0x2c8] ;  /* 0x0000b200ff760b82 */ /* 0x000e620000000a00 */
[----:B--2---:R-:W-:Y:S01]  /*0670*/  IMAD.WIDE R134, R127, 0x4, R74 ;  /* 0x000000047f867825 */ /* 0x004fe200078e024a */
[----:B------:R-:W-:-:S04]  /*0680*/  SHF.L.U32 R124, R141, 0x4, RZ ;  /* 0x000000048d7c7819 */ /* 0x000fc800000006ff */
[----:B------:R-:W2:Y:S01]  /*0690*/  LDG.E R147, desc[UR4][R134.64] ;  /* 0x0000000486937981 */ /* 0x000ea2000c1e1900 */
[----:B0-----:R-:W-:Y:S01]  /*06a0*/  IMAD.WIDE R132, R127, 0x4, R116 ;  /* 0x000000047f847825 */ /* 0x001fe200078e0274 */
[----:B------:R-:W-:Y:S01]  /*06b0*/  IADD3.X R85, R128, UR11, RZ, P1, !PT ;  /* 0x0000000b80557c10 */ /* 0x000fe20008ffe4ff */
[----:B------:R-:W0:Y:S02]  /*06c0*/  @P0 LDC.64 R116, c[0x0][0x2c8] ;  /* 0x0000b200ff740b82 */ /* 0x000e240000000a00 */
[----:B---3--:R-:W-:Y:S01]  /*06d0*/  IMAD.WIDE.U32 R80, R137, 0x10, R72 ;  /* 0x0000001089507825 */ /* 0x008fe200078e0048 */
[----:B------:R-:W-:Y:S01]  /*06e0*/  SHF.R.U32.HI R123, RZ, 0x1c, R141 ;  /* 0x0000001cff7b7819 */ /* 0x000fe2000001168d */
[----:B------:R-:W3:Y:S01]  /*06f0*/  LDG.E R132, desc[UR4][R132.64] ;  /* 0x0000000484847981 */ /* 0x000ee2000c1e1900 */
[----:B------:R-:W-:Y:S01]  /*0700*/  IADD3 R92, P1, R124, UR10, RZ ;  /* 0x0000000a7c5c7c10 */ /* 0x000fe2000ff3e0ff */
[--C-:B------:R-:W-:Y:S02]  /*0710*/  IMAD.WIDE.U32 R88, R139, 0x10, R72.reuse ;  /* 0x000000108b587825 */ /* 0x100fe400078e0048 */
[----:B------:R-:W3:Y:S01]  /*0720*/  LDG.E.128 R80, desc[UR4][R80.64] ;  /* 0x0000000450507981 */ /* 0x000ee2000c1e1d00 */
[----:B------:R-:W-:Y:S01]  /*0730*/  IADD3.X R93, R123, UR11, RZ, P1, !PT ;  /* 0x0000000b7b5d7c10 */ /* 0x000fe20008ffe4ff */
[----:B------:R-:W-:-:S02]  /*0740*/  IMAD.WIDE.U32 R72, R141, 0x10, R72 ;  /* 0x000000108d487825 */ /* 0x000fc400078e0048 */
[----:B------:R-:W3:Y:S04]  /*0750*/  LDG.E.128 R84, desc[UR4][R84.64] ;  /* 0x0000000454547981 */ /* 0x000ee8000c1e1d00 */
[----:B------:R-:W3:Y:S04]  /*0760*/  LDG.E.128 R92, desc[UR4][R92.64] ;  /* 0x000000045c5c7981 */ /* 0x000ee8000c1e1d00 */
[----:B------:R-:W3:Y:S04]  /*0770*/  LDG.E.128 R72, desc[UR4][R72.64] ;  /* 0x0000000448487981 */ /* 0x000ee8000c1e1d00 */
[----:B------:R-:W3:Y:S01]  /*0780*/  LDG.E.128 R88, desc[UR4][R88.64] ;  /* 0x0000000458587981 */ /* 0x000ee2000c1e1d00 */
[----:B0-----:R-:W-:-:S04]  /*0790*/  @P0 LEA R116, P1, R137, R116, 0x4 ;  /* 0x0000007489740211 */ /* 0x001fc800078220ff */
[----:B------:R-:W-:Y:S02]  /*07a0*/  @P0 LEA.HI.X R117, R137, R117, RZ, 0x4, P1 ;  /* 0x0000007589750211 */ /* 0x000fe400008f24ff */
[----:B-1----:R-:W-:Y:S02]  /*07b0*/  @P0 LEA R120, P1, R141, R120, 0x4 ;  /* 0x000000788d780211 */ /* 0x002fe400078220ff */
[----:B------:R-:W-:Y:S01]  /*07c0*/  @P0 LEA R118, P2, R139, R118, 0x4 ;  /* 0x000000768b760211 */ /* 0x000fe200078420ff */
[----:B-----5:R-:W5:Y:S01]  /*07d0*/  @P0 LDG.E.128 R36, desc[UR4][R116.64] ;  /* 0x0000000474240981 */ /* 0x020f62000c1e1d00 */
[----:B------:R-:W-:Y:S02]  /*07e0*/  @P0 LEA.HI.X R121, R141, R121, RZ, 0x4, P1 ;  /* 0x000000798d790211 */ /* 0x000fe400008f24ff */
[----:B------:R-:W-:-:S03]  /*07f0*/  @P0 LEA.HI.X R119, R139, R119, RZ, 0x4, P2 ;  /* 0x000000778b770211 */ /* 0x000fc600010f24ff */
[----:B------:R0:W5:Y:S04]  /*0800*/  @P0 LDG.E.128 R28, desc[UR4][R120.64] ;  /* 0x00000004781c0981 */ /* 0x000168000c1e1d00 */
[----:B------:R1:W5:Y:S01]  /*0810*/  @P0 LDG.E.128 R32, desc[UR4][R118.64] ;  /* 0x0000000476200981 */ /* 0x000362000c1e1d00 */
[----:B------:R-:W-:Y:S01]  /*0820*/  UMOV UR6, 0xffffffff ;  /* 0xffffffff00067882 */ /* 0x000fe20000000000 */
[--C-:B----4-:R-:W-:Y:S02]  /*0830*/  HADD2.F32 R0, -RZ, R76.reuse.H0_H0 ;  /* 0x2000004cff007230 */ /* 0x110fe40000004100 */
[----:B------:R-:W-:Y:S02]  /*0840*/  HADD2.F32 R148, -RZ, R76.H1_H1 ;  /* 0x3000004cff947230 */ /* 0x000fe40000004100 */
[----:B------:R-:W-:-:S02]  /*0850*/  HADD2.F32 R146, -RZ, R77.H0_H0 ;  /* 0x2000004dff927230 */ /* 0x000fc40000004100 */
[--C-:B------:R-:W-:Y:S01]  /*0860*/  HADD2.F32 R142, -RZ, R78.reuse.H0_H0 ;  /* 0x2000004eff8e7230 */ /* 0x100fe20000004100 */
[----:B--2---:R-:W-:Y:S01]  /*0870*/  FSEL R147, R147, RZ, !P3 ;  /* 0x000000ff93937208 */ /* 0x004fe20005800000 */
[----:B------:R-:W-:-:S04]  /*0880*/  HADD2.F32 R140, -RZ, R78.H1_H1 ;  /* 0x3000004eff8c7230 */ /* 0x000fc80000004100 */
[C---:B------:R-:W-:Y:S01]  /*0890*/  FADD.FTZ R0, -R147.reuse, R0 ;  /* 0x0000000093007221 */ /* 0x040fe20000010100 */
[----:B------:R-:W-:Y:S01]  /*08a0*/  FADD.FTZ R148, -R147, R148 ;  /* 0x0000009493947221 */ /* 0x000fe20000010100 */
[----:B------:R-:W-:Y:S02]  /*08b0*/  HADD2.F32 R78, -RZ, R79.H1_H1 ;  /* 0x3000004fff4e7230 */ /* 0x000fe40000004100 */
[----:B---3--:R-:W-:Y:S01]  /*08c0*/  FMUL.FTZ R0, R132, R0 ;  /* 0x0000000084007220 */ /* 0x008fe20000410000 */
[----:B------:R-:W-:Y:S02]  /*08d0*/  HADD2.F32 R143, -RZ, R80.H0_H0 ;  /* 0x20000050ff8f7230 */ /* 0x000fe40000004100 */
[--C-:B------:R-:W-:Y:S02]  /*08e0*/  HADD2.F32 R135, -RZ, R82.reuse.H0_H0 ;  /* 0x20000052ff877230 */ /* 0x100fe40000004100 */
[----:B------:R-:W-:Y:S02]  /*08f0*/  HADD2.F32 R133, -RZ, R82.H1_H1 ;  /* 0x30000052ff857230 */ /* 0x000fe40000004100 */
[----:B------:R-:W-:-:S02]  /*0900*/  HADD2.F32 R82, -RZ, R87.H0_H0 ;  /* 0x20000057ff527230 */ /* 0x000fc40000004100 */
[----:B------:R-:W-:Y:S01]  /*0910*/  FADD.FTZ R146, -R147, R146 ;  /* 0x0000009293927221 */ /* 0x000fe20000010100 */
[----:B------:R-:W-:Y:S02]  /*0920*/  HADD2.F32 R144, -RZ, R77.H1_H1 ;  /* 0x3000004dff907230 */ /* 0x000fe40000004100 */
[----:B------:R-:W-:Y:S01]  /*0930*/  FADD.FTZ R122, R143, R122 ;  /* 0x0000007a8f7a7221 */ /* 0x000fe20000010000 */
[----:B------:R-:W-:Y:S02]  /*0940*/  HADD2.F32 R141, -RZ, R80.H1_H1 ;  /* 0x30000050ff8d7230 */ /* 0x000fe40000004100 */
[----:B------:R-:W-:Y:S01]  /*0950*/  FMUL.FTZ R148, R132, R148 ;  /* 0x0000009484947220 */ /* 0x000fe20000410000 */
[----:B------:R-:W-:Y:S02]  /*0960*/  HADD2.F32 R150, -RZ, R85.H0_H0 ;  /* 0x20000055ff967230 */ /* 0x000fe40000004100 */
[-C--:B------:R-:W-:Y:S01]  /*0970*/  FFMA.FTZ R125, R0, R143.reuse, R125 ;  /* 0x0000008f007d7223 */ /* 0x080fe2000001007d */
[----:B------:R-:W-:Y:S01]  /*0980*/  FMUL.FTZ R143, R40, R143 ;  /* 0x0000008f288f7220 */ /* 0x000fe20000410000 */
[----:B------:R-:W-:-:S02]  /*0990*/  HADD2.F32 R139, -RZ, R81.H0_H0 ;  /* 0x20000051ff8b7230 */ /* 0x000fc40000004100 */
[C---:B------:R-:W-:Y:S01]  /*09a0*/  FADD.FTZ R165, -R147.reuse, R78 ;  /* 0x0000004e93a57221 */ /* 0x040fe20000010100 */
[----:B------:R-:W-:Y:S02]  /*09b0*/  HADD2.F32 R137, -RZ, R81.H1_H1 ;  /* 0x30000051ff897230 */ /* 0x000fe40000004100 */
[C---:B------:R-:W-:Y:S01]  /*09c0*/  FADD.FTZ R159, -R147.reuse, R82 ;  /* 0x00000052939f7221 */ /* 0x040fe20000010100 */
[--C-:B------:R-:W-:Y:S02]  /*09d0*/  HADD2.F32 R154, -RZ, R93.reuse.H0_H0 ;  /* 0x2000005dff9a7230 */ /* 0x100fe40000004100 */
[C---:B------:R-:W-:Y:S01]  /*09e0*/  FADD.FTZ R144, -R147.reuse, R144 ;  /* 0x0000009093907221 */ /* 0x040fe20000010100 */
[----:B------:R-:W-:Y:S02]  /*09f0*/  HADD2.F32 R156, -RZ, R93.H1_H1 ;  /* 0x3000005dff9c7230 */ /* 0x000fe40000004100 */
[----:B------:R-:W-:Y:S01]  /*0a00*/  FADD.FTZ R93, -R147, R150 ;  /* 0x00000096935d7221 */ /* 0x000fe20000010100 */
[----:B------:R-:W-:-:S02]  /*0a10*/  HADD2.F32 R82, -RZ, R72.H0_H0 ;  /* 0x20000048ff527230 */ /* 0x000fc40000004100 */
[----:B------:R-:W-:Y:S01]  /*0a20*/  FADD.FTZ R114, R141, R114 ;  /* 0x000000728d727221 */ /* 0x000fe20000010000 */
[----:B------:R-:W-:Y:S02]  /*0a30*/  HADD2.F32 R81, -RZ, R72.H1_H1 ;  /* 0x30000048ff517230 */ /* 0x000fe40000004100 */
[----:B------:R-:W-:Y:S01]  /*0a40*/  FMUL.FTZ R146, R132, R146 ;  /* 0x0000009284927220 */ /* 0x000fe20000410000 */
[--C-:B------:R-:W-:Y:S02]  /*0a50*/  HADD2.F32 R78, -RZ, R73.reuse.H0_H0 ;  /* 0x20000049ff4e7230 */ /* 0x100fe40000004100 */
[-C--:B------:R-:W-:Y:S01]  /*0a60*/  FFMA.FTZ R115, R148, R141.reuse, R115 ;  /* 0x0000008d94737223 */ /* 0x080fe20000010073 */
[----:B------:R-:W-:Y:S02]  /*0a70*/  HADD2.F32 R77, -RZ, R73.H1_H1 ;  /* 0x30000049ff4d7230 */ /* 0x000fe40000004100 */
[----:B------:R-:W-:Y:S01]  /*0a80*/  FMUL.FTZ R141, R41, R141 ;  /* 0x0000008d298d7220 */ /* 0x000fe20000410000 */
[----:B------:R-:W-:-:S02]  /*0a90*/  HADD2.F32 R72, -RZ, R74.H0_H0 ;  /* 0x2000004aff487230 */ /* 0x000fc40000004100 */
[----:B------:R-:W-:Y:S02]  /*0aa0*/  HADD2.F32 R73, -RZ, R74.H1_H1 ;  /* 0x3000004aff497230 */ /* 0x000fe40000004100 */
[----:B------:R-:W-:Y:S01]  /*0ab0*/  FADD.FTZ R74, RZ, R143 ;  /* 0x0000008fff4a7221 */ /* 0x000fe20000010000 */
[--C-:B------:R-:W-:Y:S02]  /*0ac0*/  HADD2.F32 R149, -RZ, R75.reuse.H0_H0 ;  /* 0x2000004bff957230 */ /* 0x100fe40000004100 */
[----:B------:R-:W-:Y:S02]  /*0ad0*/  HADD2.F32 R150, -RZ, R75.H1_H1 ;  /* 0x3000004bff967230 */ /* 0x000fe40000004100 */
[----:B------:R-:W-:Y:S01]  /*0ae0*/  FFMA.FTZ R75, R0, R143, RZ ;  /* 0x0000008f004b7223 */ /* 0x000fe200000100ff */
[----:B------:R-:W-:Y:S01]  /*0af0*/  FADD.FTZ R142, -R147, R142 ;  /* 0x0000008e938e7221 */ /* 0x000fe20000010100 */
[----:B------:R-:W-:Y:S01]  /*0b00*/  FADD.FTZ R112, R139, R112 ;  /* 0x000000708b707221 */ /* 0x000fe20000010000 */
[----:B------:R-:W-:Y:S01]  /*0b10*/  FMUL.FTZ R144, R132, R144 ;  /* 0x0000009084907220 */ /* 0x000fe20000410000 */
[-C--:B------:R-:W-:Y:S01]  /*0b20*/  FFMA.FTZ R113, R146, R139.reuse, R113 ;  /* 0x0000008b92717223 */ /* 0x080fe20000010071 */
[----:B------:R-:W-:Y:S01]  /*0b30*/  FMUL.FTZ R139, R42, R139 ;  /* 0x0000008b2a8b7220 */ /* 0x000fe20000410000 */
[----:B------:R-:W-:Y:S01]  /*0b40*/  FADD.FTZ R74, R74, R141 ;  /* 0x0000008d4a4a7221 */ /* 0x000fe20000010000 */
[----:B------:R-:W-:Y:S01]  /*0b50*/  FFMA.FTZ R75, R148, R141, R75 ;  /* 0x0000008d944b7223 */ /* 0x000fe2000001004b */
[----:B------:R-:W-:-:S02]  /*0b60*/  HADD2.F32 R138, -RZ, R79.H0_H0 ;  /* 0x2000004fff8a7230 */ /* 0x000fc40000004100 */
[----:B------:R-:W-:Y:S01]  /*0b70*/  FADD.FTZ R140, -R147, R140 ;  /* 0x0000008c938c7221 */ /* 0x000fe20000010100 */
[----:B------:R-:W-:Y:S01]  /*0b80*/  FADD.FTZ R110, R137, R110 ;  /* 0x0000006e896e7221 */ /* 0x000fe20000010000 */
[----:B------:R-:W-:Y:S01]  /*0b90*/  FMUL.FTZ R142, R132, R142 ;  /* 0x0000008e848e7220 */ /* 0x000fe20000410000 */
[-C--:B------:R-:W-:Y:S01]  /*0ba0*/  FFMA.FTZ R111, R144, R137.reuse, R111 ;  /* 0x00000089906f7223 */ /* 0x080fe2000001006f */
[----:B------:R-:W-:Y:S01]  /*0bb0*/  FMUL.FTZ R137, R43, R137 ;  /* 0x000000892b897220 */ /* 0x000fe20000410000 */
[----:B------:R-:W-:Y:S01]  /*0bc0*/  FADD.FTZ R74, R74, R139 ;  /* 0x0000008b4a4a7221 */ /* 0x000fe20000010000 */
[----:B------:R-:W-:Y:S02]  /*0bd0*/  HADD2.F32 R160, -RZ, R84.H1_H1 ;  /* 0x30000054ffa07230 */ /* 0x000fe40000004100 */
[----:B------:R-:W-:Y:S01]  /*0be0*/  FFMA.FTZ R75, R146, R139, R75 ;  /* 0x0000008b924b7223 */ /* 0x000fe2000001004b */
[----:B------:R-:W-:Y:S01]  /*0bf0*/  FADD.FTZ R138, -R147, R138 ;  /* 0x0000008a938a7221 */ /* 0x000fe20000010100 */
[----:B------:R-:W-:Y:S01]  /*0c00*/  FADD.FTZ R108, R135, R108 ;  /* 0x0000006c876c7221 */ /* 0x000fe20000010000 */
[----:B------:R-:W-:Y:S01]  /*0c10*/  FMUL.FTZ R140, R132, R140 ;  /* 0x0000008c848c7220 */ /* 0x000fe20000410000 */
[-C--:B------:R-:W-:Y:S01]  /*0c20*/  FFMA.FTZ R109, R142, R135.reuse, R109 ;  /* 0x000000878e6d7223 */ /* 0x080fe2000001006d */
[----:B------:R-:W-:Y:S01]  /*0c30*/  FMUL.FTZ R135, R44, R135 ;  /* 0x000000872c877220 */ /* 0x000fe20000410000 */
[----:B------:R-:W-:Y:S01]  /*0c40*/  FADD.FTZ R74, R74, R137 ;  /* 0x000000894a4a7221 */ /* 0x000fe20000010000 */
[----:B------:R-:W-:-:S02]  /*0c50*/  HADD2.F32 R136, -RZ, R94.H0_H0 ;  /* 0x2000005eff887230 */ /* 0x000fc40000004100 */
[----:B------:R-:W-:Y:S01]  /*0c60*/  FFMA.FTZ R75, R144, R137, R75 ;  /* 0x00000089904b7223 */ /* 0x000fe2000001004b */
[----:B0-----:R-:W-:Y:S02]  /*0c70*/  HADD2.F32 R121, -RZ, R83.H0_H0 ;  /* 0x20000053ff797230 */ /* 0x001fe40000004100 */
[----:B-1----:R-:W-:Y:S01]  /*0c80*/  FADD.FTZ R119, -R147, R160 ;  /* 0x000000a093777221 */ /* 0x002fe20000010100 */
[----:B------:R-:W-:Y:S02]  /*0c90*/  HADD2.F32 R158, -RZ, R84.H0_H0 ;  /* 0x20000054ff9e7230 */ /* 0x000fe40000004100 */
[----:B------:R-:W-:Y:S01]  /*0ca0*/  FADD.FTZ R106, R133, R106 ;  /* 0x0000006a856a7221 */ /* 0x000fe20000010000 */
[----:B------:R-:W-:Y:S01]  /*0cb0*/  FMUL.FTZ R138, R132, R138 ;  /* 0x0000008a848a7220 */ /* 0x000fe20000410000 */
[-C--:B------:R-:W-:Y:S01]  /*0cc0*/  FFMA.FTZ R107, R140, R133.reuse, R107 ;  /* 0x000000858c6b7223 */ /* 0x080fe2000001006b */
[----:B------:R-:W-:Y:S02]  /*0cd0*/  HADD2.F32 R116, -RZ, R87.H1_H1 ;  /* 0x30000057ff747230 */ /* 0x000fe40000004100 */
[----:B------:R-:W-:Y:S01]  /*0ce0*/  FMUL.FTZ R133, R45, R133 ;  /* 0x000000852d857220 */ /* 0x000fe20000410000 */
[----:B------:R-:W-:-:S02]  /*0cf0*/  HADD2.F32 R117, -RZ, R88.H0_H0 ;  /* 0x20000058ff757230 */ /* 0x000fc40000004100 */
[----:B------:R-:W-:Y:S01]  /*0d00*/  FADD.FTZ R74, R74, R135 ;  /* 0x000000874a4a7221 */ /* 0x000fe20000010000 */
[--C-:B------:R-:W-:Y:S02]  /*0d10*/  HADD2.F32 R118, -RZ, R86.reuse.H0_H0 ;  /* 0x20000056ff767230 */ /* 0x100fe40000004100 */
[----:B------:R-:W-:Y:S01]  /*0d20*/  FFMA.FTZ R75, R142, R135, R75 ;  /* 0x000000878e4b7223 */ /* 0x000fe2000001004b */
[----:B------:R-:W-:Y:S02]  /*0d30*/  HADD2.F32 R134, -RZ, R86.H1_H1 ;  /* 0x30000056ff867230 */ /* 0x000fe40000004100 */
[----:B------:R-:W-:Y:S01]  /*0d40*/  FADD.FTZ R153, -R147, R136 ;  /* 0x0000008893997221 */ /* 0x000fe20000010100 */
[----:B------:R-:W-:Y:S02]  /*0d50*/  HADD2.F32 R88, -RZ, R88.H1_H1 ;  /* 0x30000058ff587230 */ /* 0x000fe40000004100 */
[----:B------:R-:W-:Y:S01]  /*0d60*/  FMUL.FTZ R119, R132, R119 ;  /* 0x0000007784777220 */ /* 0x000fe20000410000 */
[----:B------:R-:W-:-:S02]  /*0d70*/  HADD2.F32 R120, -RZ, R83.H1_H1 ;  /* 0x30000053ff787230 */ /* 0x000fc40000004100 */
[----:B------:R-:W-:Y:S01]  /*0d80*/  FADD.FTZ R163, -R147, R158 ;  /* 0x0000009e93a37221 */ /* 0x000fe20000010100 */
[----:B------:R-:W-:Y:S02]  /*0d90*/  HADD2.F32 R162, -RZ, R92.H0_H0 ;  /* 0x2000005cffa27230 */ /* 0x000fe40000004100 */
[----:B------:R-:W-:Y:S01]  /*0da0*/  FADD.FTZ R104, R121, R104 ;  /* 0x0000006879687221 */ /* 0x000fe20000010000 */
[----:B------:R-:W-:Y:S01]  /*0db0*/  FMUL.FTZ R136, R132, R165 ;  /* 0x000000a584887220 */ /* 0x000fe20000410000 */
[-C--:B------:R-:W-:Y:S01]  /*0dc0*/  FFMA.FTZ R105, R138, R121.reuse, R105 ;  /* 0x000000798a697223 */ /* 0x080fe20000010069 */
[----:B------:R-:W-:Y:S02]  /*0dd0*/  HADD2.F32 R152, -RZ, R85.H1_H1 ;  /* 0x30000055ff987230 */ /* 0x000fe40000004100 */
[----:B------:R-:W-:Y:S01]  /*0de0*/  FMUL.FTZ R121, R46, R121 ;  /* 0x000000792e797220 */ /* 0x000fe20000410000 */
[----:B------:R-:W-:Y:S01]  /*0df0*/  FADD.FTZ R74, R74, R133 ;  /* 0x000000854a4a7221 */ /* 0x000fe20000010000 */
[----:B------:R-:W-:-:S02]  /*0e00*/  HADD2.F32 R86, -RZ, R91.H0_H0 ;  /* 0x2000005bff567230 */ /* 0x000fc40000004100 */
[C---:B------:R-:W-:Y:S01]  /*0e10*/  FADD.FTZ R87, -R147.reuse, R116 ;  /* 0x0000007493577221 */ /* 0x040fe20000010100 */
[----:B------:R-:W-:Y:S02]  /*0e20*/  HADD2.F32 R85, -RZ, R91.H1_H1 ;  /* 0x3000005bff557230 */ /* 0x000fe40000004100 */
[----:B------:R-:W-:Y:S01]  /*0e30*/  FFMA.FTZ R75, R140, R133, R75 ;  /* 0x000000858c4b7223 */ /* 0x000fe2000001004b */
[----:B------:R-:W-:Y:S02]  /*0e40*/  HADD2.F32 R84, -RZ, R89.H0_H0 ;  /* 0x20000059ff547230 */ /* 0x000fe40000004100 */
[C---:B------:R-:W-:Y:S01]  /*0e50*/  FADD.FTZ R161, -R147.reuse, R118 ;  /* 0x0000007693a17221 */ /* 0x040fe20000010100 */
[----:B------:R-:W-:Y:S01]  /*0e60*/  FADD.FTZ R91, -R147, R134 ;  /* 0x00000086935b7221 */ /* 0x000fe20000010100 */
[----:B------:R-:W-:Y:S01]  /*0e70*/  FADD.FTZ R18, R88, R18 ;  /* 0x0000001258127221 */ /* 0x000fe20000010000 */
[-C--:B------:R-:W-:Y:S01]  /*0e80*/  FFMA.FTZ R2, R119, R88.reuse, R2 ;  /* 0x0000005877027223 */ /* 0x080fe20000010002 */
[----:B------:R-:W-:Y:S01]  /*0e90*/  FMUL.FTZ R116, R49, R88 ;  /* 0x0000005831747220 */ /* 0x000fe20000410000 */
[----:B------:R-:W-:Y:S01]  /*0ea0*/  FADD.FTZ R102, R120, R102 ;  /* 0x0000006678667221 */ /* 0x000fe20000010000 */
[-C--:B------:R-:W-:Y:S01]  /*0eb0*/  FFMA.FTZ R103, R136, R120.reuse, R103 ;  /* 0x0000007888677223 */ /* 0x080fe20000010067 */
[C---:B------:R-:W-:Y:S01]  /*0ec0*/  FMUL.FTZ R134, R132.reuse, R163 ;  /* 0x000000a384867220 */ /* 0x040fe20000410000 */
[C---:B------:R-:W-:Y:S01]  /*0ed0*/  FMUL.FTZ R118, R132.reuse, R93 ;  /* 0x0000005d84767220 */ /* 0x040fe20000410000 */
[----:B------:R-:W-:Y:S01]  /*0ee0*/  FMUL.FTZ R88, R132, R159 ;  /* 0x0000009f84587220 */ /* 0x000fe20000410000 */
[----:B------:R-:W-:Y:S01]  /*0ef0*/  FADD.FTZ R157, -R147, R162 ;  /* 0x000000a2939d7221 */ /* 0x000fe20000010100 */
[----:B------:R-:W-:Y:S01]  /*0f00*/  FMUL.FTZ R120, R47, R120 ;  /* 0x000000782f787220 */ /* 0x000fe20000410000 */
[----:B------:R-:W-:Y:S01]  /*0f10*/  FADD.FTZ R159, R74, R121 ;  /* 0x000000794a9f7221 */ /* 0x000fe20000010000 */
[----:B------:R-:W-:-:S02]  /*0f20*/  HADD2.F32 R94, -RZ, R94.H1_H1 ;  /* 0x3000005eff5e7230 */ /* 0x000fc40000004100 */
[----:B------:R-:W-:Y:S01]  /*0f30*/  FFMA.FTZ R75, R138, R121, R75 ;  /* 0x000000798a4b7223 */ /* 0x000fe2000001004b */
[----:B------:R-:W-:Y:S02]  /*0f40*/  HADD2.F32 R80, -RZ, R89.H1_H1 ;  /* 0x30000059ff507230 */ /* 0x000fe40000004100 */
[----:B------:R-:W-:Y:S01]  /*0f50*/  FADD.FTZ R19, R117, R19 ;  /* 0x0000001375137221 */ /* 0x000fe20000010000 */
[-C--:B------:R-:W-:Y:S01]  /*0f60*/  FFMA.FTZ R3, R134, R117.reuse, R3 ;  /* 0x0000007586037223 */ /* 0x080fe20000010003 */
[----:B------:R-:W-:Y:S01]  /*0f70*/  FADD.FTZ R21, R84, R21 ;  /* 0x0000001554157221 */ /* 0x000fe20000010000 */
[-C--:B------:R-:W-:Y:S01]  /*0f80*/  FFMA.FTZ R5, R118, R84.reuse, R5 ;  /* 0x0000005476057223 */ /* 0x080fe20000010005 */
[----:B------:R-:W-:Y:S01]  /*0f90*/  FMUL.FTZ R93, R50, R84 ;  /* 0x00000054325d7220 */ /* 0x000fe20000410000 */
[--C-:B------:R-:W-:Y:S02]  /*0fa0*/  HADD2.F32 R76, -RZ, R90.reuse.H0_H0 ;  /* 0x2000005aff4c7230 */ /* 0x100fe40000004100 */
[----:B------:R-:W-:Y:S01]  /*0fb0*/  FMUL.FTZ R117, R48, R117 ;  /* 0x0000007530757220 */ /* 0x000fe20000410000 */
[----:B------:R-:W-:-:S02]  /*0fc0*/  HADD2.F32 R89, -RZ, R90.H1_H1 ;  /* 0x3000005aff597230 */ /* 0x000fc40000004100 */
[----:B------:R-:W-:Y:S01]  /*0fd0*/  FMUL.FTZ R84, R132, R157 ;  /* 0x0000009d84547220 */ /* 0x000fe20000410000 */
[----:B------:R-:W-:Y:S01]  /*0fe0*/  FADD.FTZ R74, R159, R120 ;  /* 0x000000789f4a7221 */ /* 0x000fe20000010000 */
[--C-:B------:R-:W-:Y:S02]  /*0ff0*/  HADD2.F32 R90, -RZ, R95.reuse.H0_H0 ;  /* 0x2000005fff5a7230 */ /* 0x100fe40000004100 */
[----:B------:R-:W-:Y:S01]  /*1000*/  FFMA.FTZ R157, R136, R120, R75 ;  /* 0x00000078889d7223 */ /* 0x000fe2000001004b */
[----:B------:R-:W-:Y:S01]  /*1010*/  FADD.FTZ R151, -R147, R94 ;  /* 0x0000005e93977221 */ /* 0x000fe20000010100 */
[----:B------:R-:W-:Y:S01]  /*1020*/  FMUL.FTZ R94, R132, R161 ;  /* 0x000000a1845e7220 */ /* 0x000fe20000410000 */
[----:B------:R-:W-:Y:S01]  /*1030*/  FADD.FTZ R75, R74, R117 ;  /* 0x000000754a4b7221 */ /* 0x000fe20000010000 */
[----:B------:R-:W-:Y:S02]  /*1040*/  HADD2.F32 R164, -RZ, R92.H1_H1 ;  /* 0x3000005cffa47230 */ /* 0x000fe40000004100 */
[----:B------:R-:W-:Y:S01]  /*1050*/  FFMA.FTZ R74, R134, R117, R157 ;  /* 0x00000075864a7223 */ /* 0x000fe2000001009d */
[----:B------:R-:W-:-:S02]  /*1060*/  HADD2.F32 R92, -RZ, R95.H1_H1 ;  /* 0x3000005fff5c7230 */ /* 0x000fc40000004100 */
[----:B------:R-:W-:Y:S01]  /*1070*/  FADD.FTZ R145, -R147, R90 ;  /* 0x0000005a93917221 */ /* 0x000fe20000010100 */
[----:B------:R-:W-:Y:S01]  /*1080*/  FADD.FTZ R23, R76, R23 ;  /* 0x000000174c177221 */ /* 0x000fe20000010000 */
[-C--:B------:R-:W-:Y:S01]  /*1090*/  FFMA.FTZ R7, R94, R76.reuse, R7 ;  /* 0x0000004c5e077223 */ /* 0x080fe20000010007 */
[----:B------:R-:W-:Y:S01]  /*10a0*/  FMUL.FTZ R90, R52, R76 ;  /* 0x0000004c345a7220 */ /* 0x000fe20000410000 */
[----:B------:R-:W-:Y:S01]  /*10b0*/  FADD.FTZ R76, R75, R116 ;  /* 0x000000744b4c7221 */ /* 0x000fe20000010000 */
[----:B------:R-:W-:Y:S01]  /*10c0*/  FADD.FTZ R95, -R147, R152 ;  /* 0x00000098935f7221 */ /* 0x000fe20000010100 */
[----:B------:R-:W-:Y:S01]  /*10d0*/  FFMA.FTZ R75, R119, R116, R74 ;  /* 0x00000074774b7223 */ /* 0x000fe2000001004a */
[C---:B------:R-:W-:Y:S01]  /*10e0*/  FADD.FTZ R83, -R147.reuse, R164 ;  /* 0x000000a493537221 */ /* 0x040fe20000010100 */
[C---:B------:R-:W-:Y:S01]  /*10f0*/  FADD.FTZ R155, -R147.reuse, R154 ;  /* 0x0000009a939b7221 */ /* 0x040fe20000010100 */
[C---:B------:R-:W-:Y:S01]  /*1100*/  FADD.FTZ R79, -R147.reuse, R156 ;  /* 0x0000009c934f7221 */ /* 0x040fe20000010100 */
[----:B------:R-:W-:Y:S01]  /*1110*/  FADD.FTZ R147, -R147, R92 ;  /* 0x0000005c93937221 */ /* 0x000fe20000010100 */
[----:B------:R-:W-:Y:S01]  /*1120*/  FMUL.FTZ R92, R51, R80 ;  /* 0x00000050335c7220 */ /* 0x000fe20000410000 */
[----:B------:R-:W-:Y:S01]  /*1130*/  FADD.FTZ R157, R76, R93 ;  /* 0x0000005d4c9d7221 */ /* 0x000fe20000010000 */
[----:B------:R-:W-:Y:S01]  /*1140*/  FMUL.FTZ R95, R132, R95 ;  /* 0x0000005f845f7220 */ /* 0x000fe20000410000 */
[----:B------:R-:W-:Y:S01]  /*1150*/  FFMA.FTZ R74, R118, R93, R75 ;  /* 0x0000005d764a7223 */ /* 0x000fe2000001004b */
[----:B------:R-:W-:Y:S01]  /*1160*/  FMUL.FTZ R91, R132, R91 ;  /* 0x0000005b845b7220 */ /* 0x000fe20000410000 */
[----:B------:R-:W-:-:S02]  /*1170*/  FADD.FTZ R157, R157, R92 ;  /* 0x0000005c9d9d7221 */ /* 0x000fc40000010000 */
[----:B------:R-:W-:Y:S01]  /*1180*/  FFMA.FTZ R75, R95, R92, R74 ;  /* 0x0000005c5f4b7223 */ /* 0x000fe2000001004a */
[----:B------:R-:W-:Y:S01]  /*1190*/  FADD.FTZ R22, R89, R22 ;  /* 0x0000001659167221 */ /* 0x000fe20000010000 */
[-C--:B------:R-:W-:Y:S01]  /*11a0*/  FFMA.FTZ R6, R91, R89.reuse, R6 ;  /* 0x000000595b067223 */ /* 0x080fe20000010006 */
[----:B------:R-:W-:Y:S01]  /*11b0*/  FMUL.FTZ R89, R53, R89 ;  /* 0x0000005935597220 */ /* 0x000fe20000410000 */
        /* <DEDUP_REMOVED lines=16> */
[----:B------:R-:W-:Y:S01]  /*12c0*/  FADD.FTZ R27, R82, R27 ;  /* 0x0000001b521b7221 */ /* 0x000fe20000010000 */
[-C--:B------:R-:W-:Y:S01]  /*12d0*/  FFMA.FTZ R11, R84, R82.reuse, R11 ;  /* 0x00000052540b7223 */ /* 0x080fe2000001000b */
[C---:B------:R-:W-:Y:S01]  /*12e0*/  FMUL.FTZ R83, R132.reuse, R83 ;  /* 0x0000005384537220 */ /* 0x040fe20000410000 */
[----:B------:R-:W-:Y:S01]  /*12f0*/  FMUL.FTZ R76, R132, R153 ;  /* 0x00000099844c7220 */ /* 0x000fe20000410000 */
        /* <DEDUP_REMOVED lines=24> */
[----:B------:R-:W-:Y:S01]  /*1480*/  FFMA.FTZ R153, R79, R77, R154 ;  /* 0x0000004d4f997223 */ /* 0x000fe2000001009a */
        /* <DEDUP_REMOVED lines=38> */
.L_x_1750:
        /* <DEDUP_REMOVED lines=27> */
[----:B------:R-:W-:Y:S01]  /*18a0*/  FADD.FTZ R139, R139, -R146 ;  /* 0x800000928b8b7221 */ /* 0x000fe20000010000 */
        /* <DEDUP_REMOVED lines=10> */
[----:B------:R-:W-:Y:S01]  /*1950*/  FMUL.FTZ R0, R132, R73 ;  /* 0x0000004984007220 */ /* 0x000fe20000410000 */
[----:B------:R-:W-:Y:S01]  /*1960*/  FADD.FTZ R75, R121, -R138 ;  /* 0x8000008a794b7221 */ /* 0x000fe20000010000 */
[----:B------:R-:W-:Y:S01]  /*1970*/  FADD.FTZ R149, R116, -R119 ;  /* 0x8000007774957221 */ /* 0x000fe20000010000 */
[----:B-----5:R-:W-:-:S02]  /*1980*/  @P0 HADD2.F32 R72, -RZ, R38.H1_H1 ;  /* 0x30000026ff480230 */ /* 0x020fc40000004100 */
[----:B------:R-:W-:Y:S01]  /*1990*/  FADD.FTZ R151, R120, -R151 ;  /* 0x8000009778977221 */ /* 0x000fe20000010000 */
[----:B------:R-:W-:Y:S02]  /*19a0*/  @P0 HADD2.F32 R73, -RZ, R37.H0_H0 ;  /* 0x20000025ff490230 */ /* 0x000fe40000004100 */
[C---:B------:R-:W-:Y:S01]  /*19b0*/  FMUL.FTZ R116, R132.reuse, R139 ;  /* 0x0000008b84747220 */ /* 0x040fe20000410000 */
[----:B------:R-:W-:Y:S01]  /*19c0*/  FMUL.FTZ R121, R132, R133 ;  /* 0x0000008584797220 */ /* 0x000fe20000410000 */
[----:B------:R-:W-:Y:S01]  /*19d0*/  FADD.FTZ R77, R77, -R80 ;  /* 0x800000504d4d7221 */ /* 0x000fe20000010000 */
[----:B------:R-:W-:Y:S01]  /*19e0*/  FADD.FTZ R141, R141, -R148 ;  /* 0x800000948d8d7221 */ /* 0x000fe20000010000 */
[----:B------:R-:W-:Y:S01]  /*19f0*/  FADD.FTZ R135, R135, -R142 ;  /* 0x8000008e87877221 */ /* 0x000fe20000010000 */
[----:B------:R-:W-:Y:S01]  /*1a00*/  FADD.FTZ R79, R74, -R79 ;  /* 0x8000004f4a4f7221 */ /* 0x000fe20000010000 */
[----:B------:R-:W-:Y:S02]  /*1a10*/  @P0 HADD2.F32 R74, -RZ, R39.H1_H1 ;  /* 0x30000027ff4a0230 */ /* 0x000fe40000004100 */
[----:B------:R-:W-:Y:S01]  /*1a20*/  FADD.FTZ R87, R82, -R87 ;  /* 0x8000005752577221 */ /* 0x000fe20000010000 */
[C---:B------:R-:W-:Y:S01]  /*1a30*/  FMUL.FTZ R120, R132.reuse, R75 ;  /* 0x0000004b84787220 */ /* 0x040fe20000410000 */
[----:B------:R-:W-:Y:S01]  /*1a40*/  FMUL.FTZ R133, R132, R151 ;  /* 0x0000009784857220 */ /* 0x000fe20000410000 */
[----:B------:R-:W-:Y:S01]  /*1a50*/  @P0 FADD.FTZ R121, R121, R72 ;  /* 0x0000004879790221 */ /* 0x000fe20000010000 */
[----:B------:R-:W-:Y:S01]  /*1a60*/  @P0 FADD.FTZ R116, R116, R73 ;  /* 0x0000004974740221 */ /* 0x000fe20000010000 */
[----:B------:R-:W-:Y:S01]  /*1a70*/  FADD.FTZ R93, R93, -R118 ;  /* 0x800000765d5d7221 */ /* 0x000fe20000010000 */
[----:B------:R-:W-:Y:S01]  /*1a80*/  FADD.FTZ R157, R81, -R84 ;  /* 0x80000054519d7221 */ /* 0x000fe20000010000 */
[----:B------:R-:W-:Y:S01]  /*1a90*/  FMUL.FTZ R82, R132, R77 ;  /* 0x0000004d84527220 */ /* 0x000fe20000410000 */
[----:B------:R-:W-:-:S02]  /*1aa0*/  @P0 HADD2.F32 R75, -RZ, R38.H0_H0 ;  /* 0x20000026ff4b0230 */ /* 0x000fc40000004100 */
[----:B------:R-:W-:Y:S01]  /*1ab0*/  FADD.FTZ R137, R137, -R144 ;  /* 0x8000009089897221 */ /* 0x000fe20000010000 */
[--C-:B------:R-:W-:Y:S02]  /*1ac0*/  @P0 HADD2.F32 R73, -RZ, R36.reuse.H0_H0 ;  /* 0x20000024ff490230 */ /* 0x100fe40000004100 */
[C---:B------:R-:W-:Y:S01]  /*1ad0*/  FMUL.FTZ R80, R132.reuse, R143 ;  /* 0x0000008f84507220 */ /* 0x040fe20000410000 */
[----:B------:R-:W-:Y:S02]  /*1ae0*/  @P0 HADD2.F32 R72, -RZ, R36.H1_H1 ;  /* 0x30000024ff480230 */ /* 0x000fe40000004100 */
[C---:B------:R-:W-:Y:S01]  /*1af0*/  FMUL.FTZ R81, R132.reuse, R141 ;  /* 0x0000008d84517220 */ /* 0x040fe20000410000 */
[----:B------:R-:W-:Y:S01]  /*1b00*/  FMUL.FTZ R118, R132, R135 ;  /* 0x0000008784767220 */ /* 0x000fe20000410000 */
[----:B------:R-:W-:Y:S02]  /*1b10*/  @P0 HADD2.F32 R77, -RZ, R39.H0_H0 ;  /* 0x20000027ff4d0230 */ /* 0x000fe40000004100 */
[----:B------:R-:W-:Y:S01]  /*1b20*/  FADD.FTZ R117, R117, -R134 ;  /* 0x8000008675757221 */ /* 0x000fe20000010000 */
[----:B------:R-:W-:Y:S01]  /*1b30*/  FADD.FTZ R95, R92, -R95 ;  /* 0x8000005f5c5f7221 */ /* 0x000fe20000010000 */
[----:B------:R-:W-:Y:S01]  /*1b40*/  FADD.FTZ R85, R85, -R88 ;  /* 0x8000005855557221 */ /* 0x000fe20000010000 */
[----:B------:R-:W-:Y:S01]  /*1b50*/  @P0 FADD.FTZ R133, R133, R74 ;  /* 0x0000004a85850221 */ /* 0x000fe20000010000 */
[----:B------:R-:W-:Y:S01]  /*1b60*/  FADD.FTZ R89, R89, -R94 ;  /* 0x8000005e59597221 */ /* 0x000fe20000010000 */
[----:B------:R-:W-:-:S02]  /*1b70*/  @P0 HADD2.F32 R74, -RZ, R37.H1_H1 ;  /* 0x30000025ff4a0230 */ /* 0x000fc40000004100 */
[----:B------:R-:W-:Y:S01]  /*1b80*/  FMUL.FTZ R119, R132, R137 ;  /* 0x0000008984777220 */ /* 0x000fe20000410000 */
[----:B------:R-:W-:Y:S01]  /*1b90*/  @P0 FADD.FTZ R118, R118, R75 ;  /* 0x0000004b76760221 */ /* 0x000fe20000010000 */
[----:B------:R-:W-:Y:S01]  /*1ba0*/  @P0 FADD.FTZ R80, R80, R73 ;  /* 0x0000004950500221 */ /* 0x000fe20000010000 */
[----:B------:R-:W-:Y:S01]  /*1bb0*/  @P0 FADD.FTZ R81, R81, R72 ;  /* 0x0000004851510221 */ /* 0x000fe20000010000 */
[----:B------:R-:W-:Y:S01]  /*1bc0*/  @P0 FADD.FTZ R120, R120, R77 ;  /* 0x0000004d78780221 */ /* 0x000fe20000010000 */
[----:B------:R-:W-:Y:S02]  /*1bd0*/  @P0 HADD2.F32 R75, -RZ, R35.H1_H1 ;  /* 0x30000023ff4b0230 */ /* 0x000fe40000004100 */
[----:B------:R-:W-:Y:S01]  /*1be0*/  FADD.FTZ R153, R90, -R153 ;  /* 0x800000995a997221 */ /* 0x000fe20000010000 */
[----:B------:R-:W-:Y:S02]  /*1bf0*/  @P0 HADD2.F32 R72, -RZ, R33.H1_H1 ;  /* 0x30000021ff480230 */ /* 0x000fe40000004100 */
[----:B------:R-:W-:Y:S01]  /*1c00*/  FMUL.FTZ R88, R132, R117 ;  /* 0x0000007584587220 */ /* 0x000fe20000410000 */
[----:B------:R-:W-:-:S02]  /*1c10*/  @P0 HADD2.F32 R73, -RZ, R32.H0_H0 ;  /* 0x20000020ff490230 */ /* 0x000fc40000004100 */
[C---:B------:R-:W-:Y:S01]  /*1c20*/  FMUL.FTZ R95, R132.reuse, R95 ;  /* 0x0000005f845f7220 */ /* 0x040fe20000410000 */
[C---:B------:R-:W-:Y:S01]  /*1c30*/  FMUL.FTZ R94, R132.reuse, R85 ;  /* 0x00000055845e7220 */ /* 0x040fe20000410000 */
[--C-:B------:R-:W-:Y:S02]  /*1c40*/  @P0 HADD2.F32 R77, -RZ, R34.reuse.H1_H1 ;  /* 0x30000022ff4d0230 */ /* 0x100fe40000004100 */
[C---:B------:R-:W-:Y:S01]  /*1c50*/  FMUL.FTZ R92, R132.reuse, R89 ;  /* 0x00000059845c7220 */ /* 0x040fe20000410000 */
[----:B------:R-:W-:Y:S01]  /*1c60*/  @P0 FADD.FTZ R119, R119, R74 ;  /* 0x0000004a77770221 */ /* 0x000fe20000010000 */
[C---:B------:R-:W-:Y:S01]  /*1c70*/  FMUL.FTZ R90, R132.reuse, R93 ;  /* 0x0000005d845a7220 */ /* 0x040fe20000410000 */
[----:B------:R-:W-:Y:S02]  /*1c80*/  @P0 HADD2.F32 R74, -RZ, R34.H0_H0 ;  /* 0x20000022ff4a0230 */ /* 0x000fe40000004100 */
[----:B------:R-:W-:Y:S01]  /*1c90*/  FMUL.FTZ R93, R132, R153 ;  /* 0x00000099845d7220 */ /* 0x000fe20000410000 */
[----:B------:R-:W-:Y:S01]  /*1ca0*/  @P0 FADD.FTZ R94, R94, R75 ;  /* 0x0000004b5e5e0221 */ /* 0x000fe20000010000 */
[----:B------:R-:W-:Y:S01]  /*1cb0*/  @P0 FADD.FTZ R95, R95, R72 ;  /* 0x000000485f5f0221 */ /* 0x000fe20000010000 */
[----:B------:R-:W-:Y:S01]  /*1cc0*/  @P0 FADD.FTZ R88, R88, R73 ;  /* 0x0000004958580221 */ /* 0x000fe20000010000 */
[----:B------:R-:W-:Y:S01]  /*1cd0*/  FADD.FTZ R155, R86, -R91 ;  /* 0x8000005b569b7221 */ /* 0x000fe20000010000 */
[----:B------:R-:W-:-:S02]  /*1ce0*/  @P0 HADD2.F32 R75, -RZ, R33.H0_H0 ;  /* 0x20000021ff4b0230 */ /* 0x000fc40000004100 */
[----:B------:R-:W-:Y:S01]  /*1cf0*/  @P0 FADD.FTZ R92, R92, R77 ;  /* 0x0000004d5c5c0221 */ /* 0x000fe20000010000 */
[----:B------:R-:W-:Y:S02]  /*1d00*/  @P0 HADD2.F32 R72, -RZ, R32.H1_H1 ;  /* 0x30000020ff480230 */ /* 0x000fe40000004100 */
[C---:B------:R-:W-:Y:S01]  /*1d10*/  FMUL.FTZ R91, R132.reuse, R149 ;  /* 0x00000095845b7220 */ /* 0x040fe20000410000 */
[----:B------:R-:W-:Y:S02]  /*1d20*/  @P0 HADD2.F32 R73, -RZ, R28.H1_H1 ;  /* 0x3000001cff490230 */ /* 0x000fe40000004100 */
[C---:B------:R-:W-:Y:S01]  /*1d30*/  FMUL.FTZ R84, R132.reuse, R157 ;  /* 0x0000009d84547220 */ /* 0x040fe20000410000 */
[----:B------:R-:W-:Y:S02]  /*1d40*/  @P0 HADD2.F32 R77, -RZ, R31.H0_H0 ;  /* 0x2000001fff4d0230 */ /* 0x000fe40000004100 */
[----:B------:R-:W-:Y:S01]  /*1d50*/  FMUL.FTZ R86, R132, R145 ;  /* 0x0000009184567220 */ /* 0x000fe20000410000 */
[----:B------:R-:W-:Y:S01]  /*1d60*/  @P0 FADD.FTZ R93, R93, R74 ;  /* 0x0000004a5d5d0221 */ /* 0x000fe20000010000 */
[----:B------:R-:W-:Y:S01]  /*1d70*/  FADD.FTZ R159, R78, -R83 ;  /* 0x800000534e9f7221 */ /* 0x000fe20000010000 */
[----:B------:R-:W-:-:S02]  /*1d80*/  @P0 HADD2.F32 R76, -RZ, R35.H0_H0 ;  /* 0x20000023ff4c0230 */ /* 0x000fc40000004100 */
[C---:B------:R-:W-:Y:S01]  /*1d90*/  FMUL.FTZ R117, R132.reuse, R155 ;  /* 0x0000009b84757220 */ /* 0x040fe20000410000 */
[----:B------:R-:W-:Y:S02]  /*1da0*/  @P0 HADD2.F32 R74, -RZ, R28.H0_H0 ;  /* 0x2000001cff4a0230 */ /* 0x000fe40000004100 */
[----:B------:R-:W-:Y:S01]  /*1db0*/  FMUL.FTZ R83, R132, R87 ;  /* 0x0000005784537220 */ /* 0x000fe20000410000 */
[----:B------:R-:W-:Y:S01]  /*1dc0*/  @P0 FADD.FTZ R90, R90, R75 ;  /* 0x0000004b5a5a0221 */ /* 0x000fe20000010000 */
[----:B------:R-:W-:Y:S01]  /*1dd0*/  @P0 FADD.FTZ R91, R91, R72 ;  /* 0x000000485b5b0221 */ /* 0x000fe20000010000 */
[----:B------:R-:W-:Y:S01]  /*1de0*/  @P0 FADD.FTZ R84, R84, R73 ;  /* 0x0000004954540221 */ /* 0x000fe20000010000 */
[----:B------:R-:W-:Y:S02]  /*1df0*/  @P0 HADD2.F32 R73, -RZ, R29.H1_H1 ;  /* 0x3000001dff490230 */ /* 0x000fe40000004100 */
[----:B------:R-:W-:Y:S01]  /*1e00*/  @P0 FADD.FTZ R86, R86, R77 ;  /* 0x0000004d56560221 */ /* 0x000fe20000010000 */
[----:B------:R-:W-:-:S02]  /*1e10*/  @P0 HADD2.F32 R72, -RZ, R30.H0_H0 ;  /* 0x2000001eff480230 */ /* 0x000fc40000004100 */
[----:B------:R-:W-:Y:S01]  /*1e20*/  FADD.FTZ R147, R150, -R147 ;  /* 0x8000009396937221 */ /* 0x000fe20000010000 */
[----:B------:R-:W-:Y:S02]  /*1e30*/  @P0 HADD2.F32 R75, -RZ, R30.H1_H1 ;  /* 0x3000001eff4b0230 */ /* 0x000fe40000004100 */
[C---:B------:R-:W-:Y:S01]  /*1e40*/  FMUL.FTZ R87, R132.reuse, R79 ;  /* 0x0000004f84577220 */ /* 0x040fe20000410000 */
[----:B------:R-:W-:Y:S01]  /*1e50*/  @P1 F2FP.F16.F32.PACK_AB R77, RZ, R120 ;  /* 0x00000078ff4d123e */ /* 0x000fe200000000ff */
[----:B------:R-:W-:Y:S01]  /*1e60*/  @P0 FADD.FTZ R117, R117, R76 ;  /* 0x0000004c75750221 */ /* 0x000fe20000010000 */
[----:B------:R-:W-:Y:S01]  /*1e70*/  @P0 FADD.FTZ R83, R83, R74 ;  /* 0x0000004a53530221 */ /* 0x000fe20000010000 */
[----:B------:R-:W-:Y:S02]  /*1e80*/  @P0 HADD2.F32 R76, -RZ, R29.H0_H0 ;  /* 0x2000001dff4c0230 */ /* 0x000fe40000004100 */
[----:B------:R-:W-:Y:S01]  /*1e90*/  FMUL.FTZ R85, R132, R159 ;  /* 0x0000009f84557220 */ /* 0x000fe20000410000 */
[----:B------:R-:W-:-:S02]  /*1ea0*/  @P0 HADD2.F32 R74, -RZ, R31.H1_H1 ;  /* 0x3000001fff4a0230 */ /* 0x000fc40000004100 */
[----:B------:R-:W-:Y:S01]  /*1eb0*/  FMUL.FTZ R89, R132, R147 ;  /* 0x0000009384597220 */ /* 0x000fe20000410000 */
[----:B------:R-:W-:Y:S01]  /*1ec0*/  @P0 FADD.FTZ R82, R82, R73 ;  /* 0x0000004952520221 */ /* 0x000fe20000010000 */
[----:B------:R-:W-:Y:S01]  /*1ed0*/  @P0 FADD.FTZ R87, R87, R72 ;  /* 0x0000004857570221 */ /* 0x000fe20000010000 */
[----:B------:R-:W-:Y:S01]  /*1ee0*/  @P0 FADD.FTZ R0, R0, R75 ;  /* 0x0000004b00000221 */ /* 0x000fe20000010000 */
[----:B------:R-:W-:Y:S01]  /*1ef0*/  @P1 F2FP.F16.F32.PACK_AB R78, RZ, R133 ;  /* 0x00000085ff4e123e */ /* 0x000fe200000000ff */
[----:B------:R-:W-:Y:S01]  /*1f00*/  @P0 FADD.FTZ R85, R85, R76 ;  /* 0x0000004c55550221 */ /* 0x000fe20000010000 */
[----:B------:R-:W-:Y:S01]  /*1f10*/  @P1 PRMT R71, R77, 0x7610, R71 ;  /* 0x000076104d471816 */ /* 0x000fe20000000047 */
[----:B------:R-:W-:Y:S01]  /*1f20*/  @P0 FADD.FTZ R89, R89, R74 ;  /* 0x0000004a59590221 */ /* 0x000fe20000010000 */
[----:B------:R-:W-:Y:S02]  /*1f30*/  @P1 F2FP.F16.F32.PACK_AB R75, RZ, R118 ;  /* 0x00000076ff4b123e */ /* 0x000fe400000000ff */
[----:B------:R-:W-:-:S02]  /*1f40*/  @P1 F2FP.F16.F32.PACK_AB R73, RZ, R116 ;  /* 0x00000074ff49123e */ /* 0x000fc400000000ff */
[----:B------:R-:W-:Y:S02]  /*1f50*/  @P1 F2FP.F16.F32.PACK_AB R72, RZ, R80 ;  /* 0x00000050ff48123e */ /* 0x000fe400000000ff */
[----:B------:R-:W-:Y:S02]  /*1f60*/  @P1 PRMT R71, R71, 0x5410, R78 ;  /* 0x0000541047471816 */ /* 0x000fe4000000004e */
[----:B------:R-:W-:Y:S02]  /*1f70*/  @P1 F2FP.F16.F32.PACK_AB R76, RZ, R121 ;  /* 0x00000079ff4c123e */ /* 0x000fe400000000ff */
[----:B------:R-:W-:Y:S02]  /*1f80*/  @P1 F2FP.F16.F32.PACK_AB R74, RZ, R119 ;  /* 0x00000077ff4a123e */ /* 0x000fe400000000ff */
[----:B------:R-:W-:Y:S02]  /*1f90*/  @P1 F2FP.F16.F32.PACK_AB R132, RZ, R81 ;  /* 0x00000051ff84123e */ /* 0x000fe400000000ff */
[----:B------:R-:W-:-:S02]  /*1fa0*/  @P1 PRMT R70, R75, 0x7610, R70 ;  /* 0x000076104b461816 */ /* 0x000fc40000000046 */
[----:B------:R-:W-:Y:S02]  /*1fb0*/  @P1 PRMT R69, R73, 0x7610, R69 ;  /* 0x0000761049451816 */ /* 0x000fe40000000045 */
[----:B------:R-:W-:Y:S02]  /*1fc0*/  @P1 PRMT R68, R72, 0x7610, R68 ;  /* 0x0000761048441816 */ /* 0x000fe40000000044 */
[----:B------:R-:W-:Y:S02]  /*1fd0*/  @P1 IADD3 R78, P5, R131, UR12, RZ ;  /* 0x0000000c834e1c10 */ /* 0x000fe4000ffbe0ff */
[----:B------:R-:W-:Y:S02]  /*1fe0*/  @P1 PRMT R70, R70, 0x5410, R76 ;  /* 0x0000541046461816 */ /* 0x000fe4000000004c */
[----:B------:R-:W-:Y:S02]  /*1ff0*/  @P1 PRMT R69, R69, 0x5410, R74 ;  /* 0x0000541045451816 */ /* 0x000fe4000000004a */
[----:B------:R-:W-:-:S02]  /*2000*/  @P1 IADD3.X R79, R130, UR13, RZ, P5, !PT ;  /* 0x0000000d824f1c10 */ /* 0x000fc4000affe4ff */
[----:B------:R-:W-:Y:S02]  /*2010*/  @P1 PRMT R68, R68, 0x5410, R132 ;  /* 0x0000541044441816 */ /* 0x000fe40000000084 */
[----:B------:R-:W-:Y:S02]  /*2020*/  IADD3 R76, P4, R131, UR16, RZ ;  /* 0x00000010834c7c10 */ /* 0x000fe4000ff9e0ff */
[----:B------:R-:W-:Y:S01]  /*2030*/  F2FP.F16.F32.PACK_AB R72, R81, R80 ;  /* 0x000000505148723e */ /* 0x000fe200000000ff */
[----:B------:R0:W-:Y:S01]  /*2040*/  @P1 STG.E.128 desc[UR4][R78.64], R68 ;  /* 0x000000444e001986 */ /* 0x0001e2000c101d04 */
[----:B------:R-:W-:Y:S02]  /*2050*/  IADD3.X R77, R130, UR17, RZ, P4, !PT ;  /* 0x00000011824d7c10 */ /* 0x000fe4000a7fe4ff */
[----:B------:R-:W-:Y:S02]  /*2060*/  F2FP.F16.F32.PACK_AB R75, R133, R120 ;  /* 0x00000078854b723e */ /* 0x000fe400000000ff */
[----:B------:R-:W-:-:S02]  /*2070*/  F2FP.F16.F32.PACK_AB R74, R121, R118 ;  /* 0x00000076794a723e */ /* 0x000fc400000000ff */
[----:B------:R-:W-:Y:S02]  /*2080*/  F2FP.F16.F32.PACK_AB R73, R119, R116 ;  /* 0x000000747749723e */ /* 0x000fe400000000ff */
[----:B------:R-:W-:Y:S02]  /*2090*/  @P2 F2FP.F16.F32.PACK_AB R80, RZ, R80 ;  /* 0x00000050ff50223e */ /* 0x000fe400000000ff */
[----:B------:R-:W-:Y:S01]  /*20a0*/  @P2 F2FP.F16.F32.PACK_AB R132, RZ, R120 ;  /* 0x00000078ff84223e */ /* 0x000fe200000000ff */
[----:B------:R1:W-:Y:S01]  /*20b0*/  STG.E.128 desc[UR4][R76.64], R72 ;  /* 0x000000484c007986 */ /* 0x0003e2000c101d04 */
[----:B------:R-:W-:Y:S02]  /*20c0*/  @P2 F2FP.F16.F32.PACK_AB R120, RZ, R118 ;  /* 0x00000076ff78223e */ /* 0x000fe400000000ff */
[----:B------:R-:W-:Y:S02]  /*20d0*/  @P2 F2FP.F16.F32.PACK_AB R81, RZ, R81 ;  /* 0x00000051ff51223e */ /* 0x000fe400000000ff */
[----:B------:R-:W-:-:S02]  /*20e0*/  @P2 PRMT R64, R80, 0x7610, R64 ;  /* 0x0000761050402816 */ /* 0x000fc40000000040 */
[----:B0-----:R-:W-:Y:S02]  /*20f0*/  @P1 F2FP.F16.F32.PACK_AB R79, RZ, R117 ;  /* 0x00000075ff4f123e */ /* 0x001fe400000000ff */
[----:B------:R-:W-:Y:S02]  /*2100*/  @P2 F2FP.F16.F32.PACK_AB R118, RZ, R116 ;  /* 0x00000074ff76223e */ /* 0x000fe400000000ff */
[----:B------:R-:W-:Y:S02]  /*2110*/  @P1 F2FP.F16.F32.PACK_AB R78, RZ, R94 ;  /* 0x0000005eff4e123e */ /* 0x000fe400000000ff */
[----:B------:R-:W-:Y:S02]  /*2120*/  @P2 IADD3 R80, P4, R131, UR14, RZ ;  /* 0x0000000e83502c10 */ /* 0x000fe4000ff9e0ff */
[----:B------:R-:W-:Y:S02]  /*2130*/  @P1 PRMT R71, R79, 0x7610, R71 ;  /* 0x000076104f471816 */ /* 0x000fe40000000047 */
[----:B------:R-:W-:-:S02]  /*2140*/  @P2 PRMT R64, R64, 0x5410, R81 ;  /* 0x0000541040402816 */ /* 0x000fc40000000051 */
[----:B-1----:R-:W-:Y:S02]  /*2150*/  @P1 F2FP.F16.F32.PACK_AB R75, RZ, R93 ;  /* 0x0000005dff4b123e */ /* 0x002fe400000000ff */
[----:B------:R-:W-:Y:S02]  /*2160*/  @P1 F2FP.F16.F32.PACK_AB R73, RZ, R90 ;  /* 0x0000005aff49123e */ /* 0x000fe400000000ff */
[----:B------:R-:W-:Y:S02]  /*2170*/  @P1 F2FP.F16.F32.PACK_AB R72, RZ, R88 ;  /* 0x00000058ff48123e */ /* 0x000fe400000000ff */
[----:B------:R-:W-:Y:S02]  /*2180*/  @P2 F2FP.F16.F32.PACK_AB R133, RZ, R133 ;  /* 0x00000085ff85223e */ /* 0x000fe400000000ff */
[----:B------:R-:W-:Y:S02]  /*2190*/  @P2 F2FP.F16.F32.PACK_AB R121, RZ, R121 ;  /* 0x00000079ff79223e */ /* 0x000fe400000000ff */
[----:B------:R-:W-:-:S02]  /*21a0*/  @P2 F2FP.F16.F32.PACK_AB R119, RZ, R119 ;  /* 0x00000077ff77223e */ /* 0x000fc400000000ff */
[----:B------:R-:W-:Y:S02]  /*21b0*/  @P2 PRMT R67, R132, 0x7610, R67 ;  /* 0x0000761084432816 */ /* 0x000fe40000000043 */
[----:B------:R-:W-:Y:S02]  /*21c0*/  @P2 PRMT R66, R120, 0x7610, R66 ;  /* 0x0000761078422816 */ /* 0x000fe40000000042 */
[----:B------:R-:W-:Y:S02]  /*21d0*/  @P2 PRMT R65, R118, 0x7610, R65 ;  /* 0x0000761076412816 */ /* 0x000fe40000000041 */
[----:B------:R-:W-:Y:S02]  /*21e0*/  @P2 IADD3.X R81, R130, UR15, RZ, P4, !PT ;  /* 0x0000000f82512c10 */ /* 0x000fe4000a7fe4ff */
[----:B------:R-:W-:Y:S02]  /*21f0*/  @P1 PRMT R71, R71, 0x5410, R78 ;  /* 0x0000541047471816 */ /* 0x000fe4000000004e */
[----:B------:R-:W-:-:S02]  /*2200*/  @P1 F2FP.F16.F32.PACK_AB R77, RZ, R92 ;  /* 0x0000005cff4d123e */ /* 0x000fc400000000ff */
[----:B------:R-:W-:Y:S02]  /*2210*/  @P1 F2FP.F16.F32.PACK_AB R74, RZ, R95 ;  /* 0x0000005fff4a123e */ /* 0x000fe400000000ff */
[----:B------:R-:W-:Y:S02]  /*2220*/  @P1 F2FP.F16.F32.PACK_AB R116, RZ, R91 ;  /* 0x0000005bff74123e */ /* 0x000fe400000000ff */
[----:B------:R-:W-:Y:S02]  /*2230*/  @P1 PRMT R70, R75, 0x7610, R70 ;  /* 0x000076104b461816 */ /* 0x000fe40000000046 */
[----:B------:R-:W-:Y:S02]  /*2240*/  @P1 PRMT R69, R73, 0x7610, R69 ;  /* 0x0000761049451816 */ /* 0x000fe40000000045 */
[----:B------:R-:W-:Y:S02]  /*2250*/  @P1 PRMT R68, R72, 0x7610, R68 ;  /* 0x0000761048441816 */ /* 0x000fe40000000044 */
[----:B------:R-:W-:-:S02]  /*2260*/  @P1 IADD3 R78, P4, R129, UR12, RZ ;  /* 0x0000000c814e1c10 */ /* 0x000fc4000ff9e0ff */
[----:B------:R-:W-:Y:S02]  /*2270*/  IADD3 R76, P5, R129, UR16, RZ ;  /* 0x00000010814c7c10 */ /* 0x000fe4000ffbe0ff */
[----:B------:R-:W-:Y:S02]  /*2280*/  @P2 PRMT R67, R67, 0x5410, R133 ;  /* 0x0000541043432816 */ /* 0x000fe40000000085 */
[----:B------:R-:W-:Y:S02]  /*2290*/  @P2 PRMT R66, R66, 0x5410, R121 ;  /* 0x0000541042422816 */ /* 0x000fe40000000079 */
[----:B------:R-:W-:Y:S02]  /*22a0*/  @P2 PRMT R65, R65, 0x5410, R119 ;  /* 0x0000541041412816 */ /* 0x000fe40000000077 */
[----:B------:R-:W-:Y:S02]  /*22b0*/  @P1 PRMT R70, R70, 0x5410, R77 ;  /* 0x0000541046461816 */ /* 0x000fe4000000004d */
[----:B------:R-:W-:Y:S01]  /*22c0*/  @P1 PRMT R69, R69, 0x5410, R74 ;  /* 0x0000541045451816 */ /* 0x000fe2000000004a */
[----:B------:R0:W-:Y:S01]  /*22d0*/  @P2 STG.E.128 desc[UR4][R80.64], R64 ;  /* 0x0000004050002986 */ /* 0x0001e2000c101d04 */
[----:B------:R-:W-:-:S02]  /*22e0*/  @P1 IADD3.X R79, R128, UR13, RZ, P4, !PT ;  /* 0x0000000d804f1c10 */ /* 0x000fc4000a7fe4ff */
[----:B------:R-:W-:Y:S02]  /*22f0*/  @P1 PRMT R68, R68, 0x5410, R116 ;  /* 0x0000541044441816 */ /* 0x000fe40000000074 */
[----:B------:R-:W-:Y:S02]  /*2300*/  IADD3.X R77, R128, UR17, RZ, P5, !PT ;  /* 0x00000011804d7c10 */ /* 0x000fe4000affe4ff */
[----:B------:R-:W-:Y:S01]  /*2310*/  F2FP.F16.F32.PACK_AB R75, R94, R117 ;  /* 0x000000755e4b723e */ /* 0x000fe200000000ff */
[----:B------:R1:W-:Y:S01]  /*2320*/  @P1 STG.E.128 desc[UR4][R78.64], R68 ;  /* 0x000000444e001986 */ /* 0x0003e2000c101d04 */
[----:B------:R-:W-:Y:S02]  /*2330*/  F2FP.F16.F32.PACK_AB R74, R92, R93 ;  /* 0x0000005d5c4a723e */ /* 0x000fe400000000ff */
[----:B------:R-:W-:Y:S02]  /*2340*/  F2FP.F16.F32.PACK_AB R73, R95, R90 ;  /* 0x0000005a5f49723e */ /* 0x000fe400000000ff */
[----:B------:R-:W-:-:S02]  /*2350*/  F2FP.F16.F32.PACK_AB R72, R91, R88 ;  /* 0x000000585b48723e */ /* 0x000fc400000000ff */
[----:B------:R-:W-:Y:S02]  /*2360*/  @P2 F2FP.F16.F32.PACK_AB R117, RZ, R117 ;  /* 0x00000075ff75223e */ /* 0x000fe400000000ff */
[----:B------:R-:W-:Y:S01]  /*2370*/  @P2 F2FP.F16.F32.PACK_AB R93, RZ, R93 ;  /* 0x0000005dff5d223e */ /* 0x000fe200000000ff */
[----:B------:R2:W-:Y:S01]  /*2380*/  STG.E.128 desc[UR4][R76.64], R72 ;  /* 0x000000484c007986 */ /* 0x0005e2000c101d04 */
[----:B------:R-:W-:Y:S02]  /*2390*/  @P2 F2FP.F16.F32.PACK_AB R90, RZ, R90 ;  /* 0x0000005aff5a223e */ /* 0x000fe400000000ff */
[----:B------:R-:W-:Y:S02]  /*23a0*/  @P2 F2FP.F16.F32.PACK_AB R88, RZ, R88 ;  /* 0x00000058ff58223e */ /* 0x000fe400000000ff */
[----:B------:R-:W-:Y:S02]  /*23b0*/  @P2 F2FP.F16.F32.PACK_AB R94, RZ, R94 ;  /* 0x0000005eff5e223e */ /* 0x000fe400000000ff */
[----:B------:R-:W-:-:S02]  /*23c0*/  @P2 F2FP.F16.F32.PACK_AB R92, RZ, R92 ;  /* 0x0000005cff5c223e */ /* 0x000fc400000000ff */
[----:B------:R-:W-:Y:S02]  /*23d0*/  @P2 F2FP.F16.F32.PACK_AB R95, RZ, R95 ;  /* 0x0000005fff5f223e */ /* 0x000fe400000000ff */
[----:B------:R-:W-:Y:S02]  /*23e0*/  @P2 F2FP.F16.F32.PACK_AB R91, RZ, R91 ;  /* 0x0000005bff5b223e */ /* 0x000fe400000000ff */
[----:B0-----:R-:W-:Y:S02]  /*23f0*/  @P2 PRMT R67, R117, 0x7610, R67 ;  /* 0x0000761075432816 */ /* 0x001fe40000000043 */
[----:B-1----:R-:W-:Y:S02]  /*2400*/  @P2 IADD3 R78, P4, R129, UR14, RZ ;  /* 0x0000000e814e2c10 */ /* 0x002fe4000ff9e0ff */
[----:B------:R-:W-:Y:S02]  /*2410*/  @P2 PRMT R66, R93, 0x7610, R66 ;  /* 0x000076105d422816 */ /* 0x000fe40000000042 */
[----:B--2---:R-:W-:-:S02]  /*2420*/  @P1 F2FP.F16.F32.PACK_AB R77, RZ, R86 ;  /* 0x00000056ff4d123e */ /* 0x004fc400000000ff */
[----:B------:R-:W-:Y:S02]  /*2430*/  @P2 PRMT R65, R90, 0x7610, R65 ;  /* 0x000076105a412816 */ /* 0x000fe40000000041 */
[----:B------:R-:W-:Y:S02]  /*2440*/  @P2 PRMT R64, R88, 0x7610, R64 ;  /* 0x0000761058402816 */ /* 0x000fe40000000040 */
[----:B------:R-:W-:Y:S02]  /*2450*/  @P1 F2FP.F16.F32.PACK_AB R80, RZ, R89 ;  /* 0x00000059ff50123e */ /* 0x000fe400000000ff */
[----:B------:R-:W-:Y:S02]  /*2460*/  @P1 PRMT R71, R77, 0x7610, R71 ;  /* 0x000076104d471816 */ /* 0x000fe40000000047 */
[----:B------:R-:W-:Y:S02]  /*2470*/  @P2 IADD3.X R79, R128, UR15, RZ, P4, !PT ;  /* 0x0000000f804f2c10 */ /* 0x000fe4000a7fe4ff */
[----:B------:R-:W-:-:S02]  /*2480*/  @P2 PRMT R67, R67, 0x5410, R94 ;  /* 0x0000541043432816 */ /* 0x000fc4000000005e */
[----:B------:R-:W-:Y:S02]  /*2490*/  @P2 PRMT R66, R66, 0x5410, R92 ;  /* 0x0000541042422816 */ /* 0x000fe4000000005c */
[----:B------:R-:W-:Y:S02]  /*24a0*/  @P2 PRMT R65, R65, 0x5410, R95 ;  /* 0x0000541041412816 */ /* 0x000fe4000000005f */
[----:B------:R-:W-:Y:S02]  /*24b0*/  @P2 PRMT R64, R64, 0x5410, R91 ;  /* 0x0000541040402816 */ /* 0x000fe4000000005b */
[----:B------:R-:W-:Y:S02]  /*24c0*/  @P1 F2FP.F16.F32.PACK_AB R76, RZ, R87 ;  /* 0x00000057ff4c123e */ /* 0x000fe400000000ff */
[----:B------:R-:W-:Y:S01]  /*24d0*/  @P1 PRMT R71, R71, 0x5410, R80 ;  /* 0x0000541047471816 */ /* 0x000fe20000000050 */
[----:B------:R0:W-:Y:S01]  /*24e0*/  @P2 STG.E.128 desc[UR4][R78.64], R64 ;  /* 0x000000404e002986 */ /* 0x0001e2000c101d04 */
[----:B------:R-:W-:Y:S01]  /*24f0*/  @P1 F2FP.F16.F32.PACK_AB R72, RZ, R83 ;  /* 0x00000053ff48123e */ /* 0x000fe200000000ff */
[----:B------:R-:W1:Y:S01]  /*2500*/  LDC.64 R80, c[0x0][0x210] ;  /* 0x00008400ff507b82 */ /* 0x000e620000000a00 */
[----:B------:R-:W-:-:S02]  /*2510*/  @P1 F2FP.F16.F32.PACK_AB R74, RZ, R85 ;  /* 0x00000055ff4a123e */ /* 0x000fc400000000ff */
[----:B------:R-:W-:Y:S02]  /*2520*/  @P1 PRMT R70, R76, 0x7610, R70 ;  /* 0x000076104c461816 */ /* 0x000fe40000000046 */
[----:B------:R-:W-:Y:S02]  /*2530*/  @P1 F2FP.F16.F32.PACK_AB R73, RZ, R84 ;  /* 0x00000054ff49123e */ /* 0x000fe400000000ff */
[----:B------:R-:W-:Y:S02]  /*2540*/  @P1 F2FP.F16.F32.PACK_AB R75, RZ, R82 ;  /* 0x00000052ff4b123e */ /* 0x000fe400000000ff */
[----:B------:R-:W-:Y:S02]  /*2550*/  @P1 PRMT R68, R72, 0x7610, R68 ;  /* 0x0000761048441816 */ /* 0x000fe40000000044 */
[----:B------:R-:W-:Y:S02]  /*2560*/  @P1 PRMT R69, R74, 0x7610, R69 ;  /* 0x000076104a451816 */ /* 0x000fe40000000045 */
[----:B------:R-:W-:-:S02]  /*2570*/  @P1 IADD3 R76, P4, R124, UR12, RZ ;  /* 0x0000000c7c4c1c10 */ /* 0x000fc4000ff9e0ff */
[----:B------:R-:W-:Y:S02]  /*2580*/  @P1 PRMT R68, R68, 0x5410, R73 ;  /* 0x0000541044441816 */ /* 0x000fe40000000049 */
[----:B0-----:R-:W-:Y:S02]  /*2590*/  @P1 F2FP.F16.F32.PACK_AB R79, RZ, R0 ;  /* 0x00000000ff4f123e */ /* 0x001fe400000000ff */
[----:B------:R-:W-:Y:S02]  /*25a0*/  @P1 IADD3.X R77, R123, UR13, RZ, P4, !PT ;  /* 0x0000000d7b4d1c10 */ /* 0x000fe4000a7fe4ff */
[----:B------:R-:W-:Y:S02]  /*25b0*/  @P1 PRMT R69, R69, 0x5410, R75 ;  /* 0x0000541045451816 */ /* 0x000fe4000000004b */
[----:B------:R-:W-:Y:S02]  /*25c0*/  @P1 PRMT R70, R70, 0x5410, R79 ;  /* 0x0000541046461816 */ /* 0x000fe4000000004f */
[----:B------:R-:W-:-:S02]  /*25d0*/  F2FP.F16.F32.PACK_AB R75, R89, R86 ;  /* 0x00000056594b723e */ /* 0x000fc400000000ff */
[----:B------:R-:W-:Y:S01]  /*25e0*/  F2FP.F16.F32.PACK_AB R74, R0, R87 ;  /* 0x00000057004a723e */ /* 0x000fe200000000ff */
[----:B------:R0:W-:Y:S01]  /*25f0*/  @P1 STG.E.128 desc[UR4][R76.64], R68 ;  /* 0x000000444c001986 */ /* 0x0001e2000c101d04 */
[----:B------:R-:W-:Y:S02]  /*2600*/  F2FP.F16.F32.PACK_AB R73, R82, R85 ;  /* 0x000000555249723e */ /* 0x000fe400000000ff */
[----:B------:R-:W-:Y:S02]  /*2610*/  F2FP.F16.F32.PACK_AB R72, R84, R83 ;  /* 0x000000535448723e */ /* 0x000fe400000000ff */
[----:B------:R-:W-:Y:S02]  /*2620*/  @P2 F2FP.F16.F32.PACK_AB R86, RZ, R86 ;  /* 0x00000056ff56223e */ /* 0x000fe400000000ff */
[----:B------:R-:W-:Y:S02]  /*2630*/  @P2 F2FP.F16.F32.PACK_AB R87, RZ, R87 ;  /* 0x00000057ff57223e */ /* 0x000fe400000000ff */
[----:B------:R-:W-:-:S02]  /*2640*/  @P2 F2FP.F16.F32.PACK_AB R85, RZ, R85 ;  /* 0x00000055ff55223e */ /* 0x000fc400000000ff */
[----:B------:R-:W-:Y:S02]  /*2650*/  @P2 F2FP.F16.F32.PACK_AB R83, RZ, R83 ;  /* 0x00000053ff53223e */ /* 0x000fe400000000ff */
[----:B------:R-:W-:Y:S02]  /*2660*/  IADD3 R78, P5, R124, UR16, RZ ;  /* 0x000000107c4e7c10 */ /* 0x000fe4000ffbe0ff */
[----:B------:R-:W-:Y:S02]  /*2670*/  @P2 F2FP.F16.F32.PACK_AB R89, RZ, R89 ;  /* 0x00000059ff59223e */ /* 0x000fe400000000ff */
[----:B------:R-:W-:Y:S02]  /*2680*/  @P2 F2FP.F16.F32.PACK_AB R0, RZ, R0 ;  /* 0x00000000ff00223e */ /* 0x000fe400000000ff */
[----:B------:R-:W-:Y:S02]  /*2690*/  @P2 F2FP.F16.F32.PACK_AB R82, RZ, R82 ;  /* 0x00000052ff52223e */ /* 0x000fe400000000ff */
[----:B------:R-:W-:-:S02]  /*26a0*/  @P2 F2FP.F16.F32.PACK_AB R84, RZ, R84 ;  /* 0x00000054ff54223e */ /* 0x000fc400000000ff */
[----:B------:R-:W-:Y:S02]  /*26b0*/  @P2 PRMT R67, R86, 0x7610, R67 ;  /* 0x0000761056432816 */ /* 0x000fe40000000043 */
[----:B0-----:R-:W-:Y:S02]  /*26c0*/  @P2 IADD3 R76, P1, R124, UR14, RZ ;  /* 0x0000000e7c4c2c10 */ /* 0x001fe4000ff3e0ff */
        /* <DEDUP_REMOVED lines=10> */
[----:B-1----:R-:W-:-:S03]  /*2770*/  LEA R127, R80, R127, 0x2 ;  /* 0x0000007f507f7211 */ /* 0x002fc600078e10ff */
[----:B------:R0:W-:Y:S01]  /*2780*/  @P2 STG.E.128 desc[UR4][R76.64], R64 ;  /* 0x000000404c002986 */ /* 0x0001e2000c101d04 */
[----:B------:R-:W-:-:S13]  /*2790*/  ISETP.GE.AND P1, PT, R127, R81, PT ;  /* 0x000000517f00720c */ /* 0x000fda0003f26270 */
[----:B------:R-:W-:Y:S05]  /*27a0*/  @!P1 BRA `(.L_x_1738) ;  /* 0xffffffdc00649947 */ /* 0x000fea000383ffff */
[----:B------:R-:W-:Y:S05]  /*27b0*/  BSYNC B1 ;  /* 0x0000000000017941 */ /* 0x000fea0003800000 */
.L_x_1736:
        /* <DEDUP_REMOVED lines=48> */
.L_x_1735:
[----:B------:R-:W-:Y:S05]  /*2ac0*/  BSYNC B0 ;  /* 0x0000000000007941 */ /* 0x000fea0003800000 */
.L_x_1733:
        /* <DEDUP_REMOVED lines=14> */
[----:B------:R3:W-:Y:S04]  /*2bb0*/  STS.128 [R0+0x10], R40 ;  /* 0x0000102800007388 */ /* 0x0007e80000000c00 */
[----:B------:R1:W-:Y:S04]  /*2bc0*/  STS.128 [R0+0x400], R48 ;  /* 0x0004003000007388 */ /* 0x0003e80000000c00 */
[----:B------:R-:W-:Y:S04]  /*2bd0*/  STS.128 [R0+0x410], R20 ;  /* 0x0004101400007388 */ /* 0x000fe80000000c00 */
[----:B------:R-:W-:Y:S04]  /*2be0*/  STS.128 [R0+0x800], R24 ;  /* 0x0008001800007388 */ /* 0x000fe80000000c00 */
[----:B------:R-:W-:Y:S01]  /*2bf0*/  STS.128 [R0+0x810], R52 ;  /* 0x0008103400007388 */ /* 0x000fe20000000c00 */
[----:B---3--:R-:W-:Y:S01]  /*2c00*/  IMAD R43, R56, UR6, RZ ;  /* 0x00000006382b7c24 */ /* 0x008fe2000f8e02ff */
[----:B------:R-:W-:Y:S01]  /*2c10*/  ULDC.64 UR6, c[0x0][0x2d8] ;  /* 0x0000b60000067ab9 */ /* 0x000fe20000000a00 */
[----:B------:R-:W-:Y:S03]  /*2c20*/  BAR.SYNC.DEFER_BLOCKING 0x0 ;  /* 0x0000000000007b1d */ /* 0x000fe60000010000 */
[----:B-1----:R-:W-:-:S03]  /*2c30*/  IADD3 R48, P0, R43, R58, RZ ;  /* 0x0000003a2b307210 */ /* 0x002fc60007f1e0ff */
        /* <DEDUP_REMOVED lines=47> */
[----:B------:R0:W-:Y:S01]  /*2f30*/  STS.128 [R0+0x10], R32 ;  /* 0x0000102000007388 */ /* 0x0001e20000000c00 */
[----:B-1----:R-:W-:-:S03]  /*2f40*/  FADD.FTZ R51, R18, R51 ;  /* 0x0000003312337221 */ /* 0x002fc60000010000 */
[----:B------:R-:W-:Y:S01]  /*2f50*/  STS.128 [R0+0x400], R44 ;  /* 0x0004002c00007388 */ /* 0x000fe20000000c00 */
[----:B--2---:R-:W-:-:S03]  /*2f60*/  FADD.FTZ R19, R19, R22 ;  /* 0x0000001613137221 */ /* 0x004fc60000010000 */
[----:B------:R-:W-:Y:S01]  /*2f70*/  STS.128 [R0+0x410], R4 ;  /* 0x0004100400007388 */ /* 0x000fe20000000c00 */
[----:B---3--:R-:W-:Y:S01]  /*2f80*/  FADD.FTZ R21, R20, R21 ;  /* 0x0000001514157221 */ /* 0x008fe20000010000 */
[C---:B------:R-:W-:Y:S02]  /*2f90*/  SHF.L.U32 R20, R48.reuse, 0x2, RZ ;  /* 0x0000000230147819 */ /* 0x040fe400000006ff */
[----:B------:R-:W-:Y:S04]  /*2fa0*/  STS.128 [R0+0x800], R8 ;  /* 0x0008000800007388 */ /* 0x000fe80000000c00 */
[----:B------:R-:W-:Y:S01]  /*2fb0*/  STS.128 [R0+0x810], R12 ;  /* 0x0008100c00007388 */ /* 0x000fe20000000c00 */
[----:B0-----:R-:W-:Y:S01]  /*2fc0*/  IADD3.X R33, RZ, RZ, RZ, P0, !PT ;  /* 0x000000ffff217210 */ /* 0x001fe200007fe4ff */
[----:B------:R-:W-:Y:S03]  /*2fd0*/  BAR.SYNC.DEFER_BLOCKING 0x0 ;  /* 0x0000000000007b1d */ /* 0x000fe60000010000 */
        /* <DEDUP_REMOVED lines=27> */
[----:B------:R-:W-:Y:S01]  /*3190*/  FADD.FTZ R29, R29, R4 ;  /* 0x000000041d1d7221 */ /* 0x000fe20000010000 */
[----:B------:R-:W-:Y:S02]  /*31a0*/  IADD3 R4, P1, R20, UR18, RZ ;  /* 0x0000001214047c10 */ /* 0x000fe4000ff3e0ff */
        /* <DEDUP_REMOVED lines=37> */
.L_x_1737:
        /* <DEDUP_REMOVED lines=8> */
.L_x_1740:
[----:B------:R-:W-:Y:S05]  /*3480*/  BSYNC B2 ;  /* 0x0000000000027941 */ /* 0x000fea0003800000 */
.L_x_1739:
        /* <DEDUP_REMOVED lines=8> */
.L_x_1741:
[----:B------:R-:W-:Y:S01]  /*3510*/  FADD.FTZ R154, R151, R154 ;  /* 0x0000009a979a7221 */ /* 0x000fe20000010000 */
[----:B------:R-:W-:-:S04]  /*3520*/  HFMA2.MMA R161, -RZ, RZ, 0, 1.1920928955078125e-07 ;  /* 0x00000002ffa17435 */ /* 0x000fc800000001ff */
[----:B------:R-:W-:Y:S02]  /*3530*/  MOV R162, R154 ;  /* 0x0000009a00a27202 */ /* 0x000fe40000000f00 */
[----:B------:R-:W-:-:S07]  /*3540*/  MOV R149, R160 ;  /* 0x000000a000957202 */ /* 0x000fce0000000f00 */
[----:B------:R-:W-:Y:S05]  /*3550*/  WARPSYNC.COLLECTIVE R159, `(.L_x_1742) ;  /* 0x000000009f087348 */ /* 0x000fea0003c00000 */
[----:B------:R0:W1:Y:S02]  /*3560*/  SHFL.BFLY P1, R160, R162, R161, R164 ;  /* 0x0c0000a1a2a07389 */ /* 0x00006400000200a4 */
[----:B01----:R-:W-:Y:S01]  /*3570*/  ENDCOLLECTIVE ;  /* 0x000000000000791b */ /* 0x003fe20003800000 */
.L_x_1742:
[----:B------:R-:W-:-:S05]  /*3580*/  FADD.FTZ R153, R152, R149 ;  /* 0x0000009598997221 */ /* 0x000fca0000010000 */
[----:B------:R-:W-:Y:S02]  /*3590*/  MOV R162, R153 ;  /* 0x0000009900a27202 */ /* 0x000fe40000000f00 */
[----:B------:R-:W-:-:S07]  /*35a0*/  MOV R149, R160 ;  /* 0x000000a000957202 */ /* 0x000fce0000000f00 */
[----:B------:R-:W-:Y:S05]  /*35b0*/  WARPSYNC.COLLECTIVE R159, `(.L_x_1743) ;  /* 0x000000009f087348 */ /* 0x000fea0003c00000 */
[----:B------:R0:W1:Y:S02]  /*35c0*/  SHFL.BFLY P1, R160, R162, R161, R164 ;  /* 0x0c0000a1a2a07389 */ /* 0x00006400000200a4 */
[----:B01----:R-:W-:Y:S01]  /*35d0*/  ENDCOLLECTIVE ;  /* 0x000000000000791b */ /* 0x003fe20003800000 */
.L_x_1743:
[----:B------:R-:W-:Y:S01]  /*35e0*/  FADD.FTZ R155, R154, R149 ;  /* 0x000000959a9b7221 */ /* 0x000fe20000010000 */
[----:B------:R-:W-:-:S04]  /*35f0*/  HFMA2.MMA R161, -RZ, RZ, 0, 2.384185791015625e-07 ;  /* 0x00000004ffa17435 */ /* 0x000fc800000001ff */
[----:B------:R-:W-:Y:S02]  /*3600*/  MOV R162, R155 ;  /* 0x0000009b00a27202 */ /* 0x000fe40000000f00 */
[----:B------:R-:W-:-:S07]  /*3610*/  MOV R156, R160 ;  /* 0x000000a0009c7202 */ /* 0x000fce0000000f00 */
[----:B------:R-:W-:Y:S05]  /*3620*/  WARPSYNC.COLLECTIVE R159, `(.L_x_1744) ;  /* 0x000000009f087348 */ /* 0x000fea0003c00000 */
[----:B------:R0:W1:Y:S02]  /*3630*/  SHFL.BFLY P1, R160, R162, R161, R164 ;  /* 0x0c0000a1a2a07389 */ /* 0x00006400000200a4 */
[----:B01----:R-:W-:Y:S01]  /*3640*/  ENDCOLLECTIVE ;  /* 0x000000000000791b */ /* 0x003fe20003800000 */
.L_x_1744:
[----:B------:R-:W-:-:S05]  /*3650*/  FADD.FTZ R156, R153, R156 ;  /* 0x0000009c999c7221 */ /* 0x000fca0000010000 */
[----:B------:R-:W-:Y:S02]  /*3660*/  MOV R162, R156 ;  /* 0x0000009c00a27202 */ /* 0x000fe40000000f00 */
[----:B------:R-:W-:-:S07]  /*3670*/  MOV R158, R160 ;  /* 0x000000a0009e7202 */ /* 0x000fce0000000f00 */
[----:B------:R-:W-:Y:S05]  /*3680*/  WARPSYNC.COLLECTIVE R159, `(.L_x_1745) ;  /* 0x000000009f087348 */ /* 0x000fea0003c00000 */
[----:B------:R0:W1:Y:S02]  /*3690*/  SHFL.BFLY P1, R160, R162, R161, R164 ;  /* 0x0c0000a1a2a07389 */ /* 0x00006400000200a4 */
[----:B01----:R-:W-:Y:S01]  /*36a0*/  ENDCOLLECTIVE ;  /* 0x000000000000791b */ /* 0x003fe20003800000 */
.L_x_1745:
[----:B------:R-:W-:Y:S01]  /*36b0*/  FADD.FTZ R158, R155, R158 ;  /* 0x0000009e9b9e7221 */ /* 0x000fe20000010000 */
[----:B------:R-:W-:-:S04]  /*36c0*/  HFMA2.MMA R161, -RZ, RZ, 0, 4.76837158203125e-07 ;  /* 0x00000008ffa17435 */ /* 0x000fc800000001ff */
[----:B------:R-:W-:Y:S02]  /*36d0*/  MOV R162, R158 ;  /* 0x0000009e00a27202 */ /* 0x000fe40000000f00 */
[----:B------:R-:W-:-:S07]  /*36e0*/  MOV R149, R160 ;  /* 0x000000a000957202 */ /* 0x000fce0000000f00 */
[----:B------:R-:W-:Y:S05]  /*36f0*/  WARPSYNC.COLLECTIVE R159, `(.L_x_1746) ;  /* 0x000000009f087348 */ /* 0x000fea0003c00000 */
[----:B------:R0:W1:Y:S02]  /*3700*/  SHFL.BFLY P1, R160, R162, R161, R164 ;  /* 0x0c0000a1a2a07389 */ /* 0x00006400000200a4 */
[----:B01----:R-:W-:Y:S01]  /*3710*/  ENDCOLLECTIVE ;  /* 0x000000000000791b */ /* 0x003fe20003800000 */
.L_x_1746:
[----:B------:R-:W-:-:S05]  /*3720*/  FADD.FTZ R157, R156, R149 ;  /* 0x000000959c9d7221 */ /* 0x000fca0000010000 */
[----:B------:R-:W-:Y:S02]  /*3730*/  MOV R162, R157 ;  /* 0x0000009d00a27202 */ /* 0x000fe40000000f00 */
[----:B------:R-:W-:-:S07]  /*3740*/  MOV R149, R160 ;  /* 0x000000a000957202 */ /* 0x000fce0000000f00 */
[----:B------:R-:W-:Y:S05]  /*3750*/  WARPSYNC.COLLECTIVE R159, `(.L_x_1747) ;  /* 0x000000009f087348 */ /* 0x000fea0003c00000 */
[----:B------:R0:W1:Y:S02]  /*3760*/  SHFL.BFLY P1, R160, R162, R161, R164 ;  /* 0x0c0000a1a2a07389 */ /* 0x00006400000200a4 */
[----:B01----:R-:W-:Y:S01]  /*3770*/  ENDCOLLECTIVE ;  /* 0x000000000000791b */ /* 0x003fe20003800000 */
.L_x_1747:
[----:B------:R-:W-:Y:S01]  /*3780*/  FADD.FTZ R149, R158, R149 ;  /* 0x000000959e957221 */ /* 0x000fe20000010000 */
[----:B------:R-:W-:-:S04]  /*3790*/  HFMA2.MMA R161, -RZ, RZ, 0, 9.5367431640625e-07 ;  /* 0x00000010ffa17435 */ /* 0x000fc800000001ff */
[----:B------:R-:W-:Y:S02]  /*37a0*/  MOV R162, R149 ;  /* 0x0000009500a27202 */ /* 0x000fe40000000f00 */
[----:B------:R-:W-:-:S07]  /*37b0*/  MOV R152, R160 ;  /* 0x000000a000987202 */ /* 0x000fce0000000f00 */
[----:B------:R-:W-:Y:S05]  /*37c0*/  WARPSYNC.COLLECTIVE R159, `(.L_x_1748) ;  /* 0x000000009f087348 */ /* 0x000fea0003c00000 */
[----:B------:R0:W1:Y:S02]  /*37d0*/  SHFL.BFLY P1, R160, R162, R161, R164 ;  /* 0x0c0000a1a2a07389 */ /* 0x00006400000200a4 */
[----:B01----:R-:W-:Y:S01]  /*37e0*/  ENDCOLLECTIVE ;  /* 0x000000000000791b */ /* 0x003fe20003800000 */
.L_x_1748:
[----:B------:R-:W-:-:S05]  /*37f0*/  FADD.FTZ R151, R157, R152 ;  /* 0x000000989d977221 */ /* 0x000fca0000010000 */
[----:B------:R-:W-:Y:S02]  /*3800*/  MOV R162, R151 ;  /* 0x0000009700a27202 */ /* 0x000fe40000000f00 */
[----:B------:R-:W-:-:S07]  /*3810*/  MOV R152, R160 ;  /* 0x000000a000987202 */ /* 0x000fce0000000f00 */
[----:B------:R-:W-:Y:S05]  /*3820*/  WARPSYNC.COLLECTIVE R159, `(.L_x_1749) ;  /* 0x000000009f087348 */ /* 0x000fea0003c00000 */
[----:B------:R0:W1:Y:S02]  /*3830*/  SHFL.BFLY P1, R160, R162, R161, R164 ;  /* 0x0c0000a1a2a07389 */ /* 0x00006400000200a4 */
[----:B01----:R-:W-:Y:S01]  /*3840*/  ENDCOLLECTIVE ;  /* 0x000000000000791b */ /* 0x003fe20003800000 */
.L_x_1749:
[----:B------:R-:W-:Y:S01]  /*3850*/  MOV R154, R160 ;  /* 0x000000a0009a7202 */ /* 0x000fe20000000f00 */
[----:B------:R-:W-:Y:S06]  /*3860*/  BRA `(.L_x_1750) ;  /* 0xffffffdc00a07947 */ /* 0x000fec000383ffff */
.L_x_1751:
        /* <DEDUP_REMOVED lines=9> */
.L_x_3493:


//--------------------- .text._ZN10layer_norm31ln_parallel_residual_bwd_kernelINS_13Kernel_traitsIf6__halfS2_S2_fjLj768ELj1ELj4ELj1ELj16ENS_18Kernel_traits_baseILj768EfS2_S2_S2_fjLj128EEEEELb1ELb0ELb0EEEvNS_9BwdParamsE --------------------------
	.section	.text._ZN10layer_norm31ln_parallel_residual_bwd_kernelINS_13Kernel_traitsIf6__halfS2_S2_fjLj768ELj1ELj4ELj1ELj16ENS_18Kernel_traits_baseILj768EfS2_S2_S2_fjLj128EEEEELb1ELb0ELb0EEEvNS_9BwdParamsE,"ax",@progbits
	.align	128
        .global         _ZN10layer_norm31ln_parallel_residual_bwd_kernelINS_13Kernel_traitsIf6__halfS2_S2_fjLj768ELj1ELj4ELj1ELj16ENS_18Kernel_traits_baseILj768EfS2_S2_S2_fjLj128EEEEELb1ELb0ELb0EEEvNS_9BwdParamsE
        .type           _ZN10layer_norm31ln_parallel_residual_bwd_kernelINS_13Kernel_traitsIf6__halfS2_S2_fjLj768ELj1ELj4ELj1ELj16ENS_18Kernel_traits_baseILj768EfS2_S2_S2_fjLj128EEEEELb1ELb0ELb0EEEvNS_9BwdParamsE,@function
        .size           _ZN10layer_norm31ln_parallel_residual_bwd_kernelINS_13Kernel_traitsIf6__halfS2_S2_fjLj768ELj1ELj4ELj1ELj16ENS_18Kernel_traits_baseILj768EfS2_S2_S2_fjLj128EEEEELb1ELb0ELb0EEEvNS_9BwdParamsE,(.L_x_3494 - _ZN10layer_norm31ln_parallel_residual_bwd_kernelINS_13Kernel_traitsIf6__halfS2_S2_fjLj768ELj1ELj4ELj1ELj16ENS_18Kernel_traits_baseILj768EfS2_S2_S2_fjLj128EEEEELb1ELb0ELb0EEEvNS_9BwdParamsE)
        .other          _ZN10layer_norm31ln_parallel_residual_bwd_kernelINS_13Kernel_traitsIf6__halfS2_S2_fjLj768ELj1ELj4ELj1ELj16ENS_18Kernel_traits_baseILj768EfS2_S2_S2_fjLj128EEEEELb1ELb0ELb0EEEvNS_9BwdParamsE,@"STO_CUDA_ENTRY STV_DEFAULT"
_ZN10layer_norm31ln_parallel_residual_bwd_kernelINS_13Kernel_traitsIf6__halfS2_S2_fjLj768ELj1ELj4ELj1ELj16ENS_18Kernel_traits_baseILj768EfS2_S2_S2_fjLj128EEEEELb1ELb0ELb0EEEvNS_9BwdParamsE:
.text._ZN10layer_norm31ln_parallel_residual_bwd_kernelINS_13Kernel_traitsIf6__halfS2_S2_fjLj768ELj1ELj4ELj1ELj16ENS_18Kernel_traits_baseILj768EfS2_S2_S2_fjLj128EEEEELb1ELb0ELb0EEEvNS_9BwdParamsE:
        /* <DEDUP_REMOVED lines=105> */
.L_x_1767:
[----:B------:R-:W1:Y:S08]  /*0690*/  LDC.64 R186, c[0x0][0x250] ;  /* 0x00009400ffba7b82 */ /* 0x000e700000000a00 */
        /* <DEDUP_REMOVED lines=21> */
[----:B--2---:R-:W-:Y:S01]  /*07f0*/  IMAD.WIDE.U32 R188, R0, 0x10, R188 ;  /* 0x0000001000bc7825 */ /* 0x004fe200078e00bc */
[----:B------:R-:W-:-:S05]  /*0800*/  ISETP.NE.U32.AND P0, PT, RZ, UR12, PT ;  /* 0x0000000cff007c0c */ /* 0x000fca000bf05070 */
[----:B------:R-:W2:Y:S01]  /*0810*/  LDG.E.128 R188, desc[UR4][R188.64] ;  /* 0x00000004bcbc7981 */ /* 0x000ea2000c1e1d00 */
        /* <DEDUP_REMOVED lines=17> */
[----:B------:R-:W-:Y:S01]  /*0930*/  IADD3 R229, R0, 0x20, RZ ;  /* 0x0000002000e57810 */ /* 0x000fe20007ffe0ff */
[--C-:B---3--:R-:W-:Y:S02]  /*0940*/  HADD2.F32 R209, -RZ, R193.reuse.H0_H0 ;  /* 0x200000c1ffd17230 */ /* 0x108fe40000004100 */
[--C-:B------:R-:W-:Y:S02]  /*0950*/  HADD2.F32 R3, -RZ, R192.reuse.H0_H0 ;  /* 0x200000c0ff037230 */ /* 0x100fe40000004100 */
[----:B------:R-:W-:Y:S02]  /*0960*/  HADD2.F32 R207, -RZ, R192.H1_H1 ;  /* 0x300000c0ffcf7230 */ /* 0x000fe40000004100 */
[----:B------:R-:W-:Y:S02]  /*0970*/  HADD2.F32 R193, -RZ, R193.H1_H1 ;  /* 0x300000c1ffc17230 */ /* 0x000fe40000004100 */
[----:B------:R-:W-:-:S02]  /*0980*/  HADD2.F32 R217, -RZ, R194.H0_H0 ;  /* 0x200000c2ffd97230 */ /* 0x000fc40000004100 */
[----:B------:R-:W-:Y:S02]  /*0990*/  HADD2.F32 R221, -RZ, R194.H1_H1 ;  /* 0x300000c2ffdd7230 */ /* 0x000fe40000004100 */
[--C-:B-1----:R-:W-:Y:S02]  /*09a0*/  HADD2.F32 R205, -RZ, R195.reuse.H0_H0 ;  /* 0x200000c3ffcd7230 */ /* 0x102fe40000004100 */
[----:B------:R-:W-:Y:S02]  /*09b0*/  HADD2.F32 R195, -RZ, R195.H1_H1 ;  /* 0x300000c3ffc37230 */ /* 0x000fe40000004100 */
[----:B------:R-:W-:Y:S01]  /*09c0*/  FADD.FTZ R192, R3, -R228 ;  /* 0x800000e403c07221 */ /* 0x000fe20000010000 */
[C---:B------:R-:W-:Y:S01]  /*09d0*/  FADD.FTZ R204, -R228.reuse, R207 ;  /* 0x000000cfe4cc7221 */ /* 0x040fe20000010100 */
[C---:B------:R-:W-:Y:S01]  /*09e0*/  FADD.FTZ R244, -R228.reuse, R209 ;  /* 0x000000d1e4f47221 */ /* 0x040fe20000010100 */
[C---:B------:R-:W-:Y:S01]  /*09f0*/  FADD.FTZ R210, -R228.reuse, R193 ;  /* 0x000000c1e4d27221 */ /* 0x040fe20000010100 */
[C---:B------:R-:W-:Y:S01]  /*0a00*/  FADD.FTZ R222, -R228.reuse, R217 ;  /* 0x000000d9e4de7221 */ /* 0x040fe20000010100 */
[C---:B0-----:R-:W-:Y:S01]  /*0a10*/  FADD.FTZ R224, -R228.reuse, R221 ;  /* 0x000000dde4e07221 */ /* 0x041fe20000010100 */
[C---:B------:R-:W-:Y:S01]  /*0a20*/  FADD.FTZ R230, -R228.reuse, R205 ;  /* 0x000000cde4e67221 */ /* 0x040fe20000010100 */
[----:B------:R-:W-:Y:S01]  /*0a30*/  FADD.FTZ R228, -R228, R195 ;  /* 0x000000c3e4e47221 */ /* 0x000fe20000010100 */
[----:B----4-:R-:W-:-:S02]  /*0a40*/  HADD2.F32 R195, -RZ, R184.H0_H0 ;  /* 0x200000b8ffc37230 */ /* 0x010fc40000004100 */
[----:B--2---:R-:W-:-:S03]  /*0a50*/  HADD2.F32 R193, -RZ, R188.H0_H0 ;  /* 0x200000bcffc17230 */ /* 0x004fc60000004100 */
[----:B------:R-:W-:Y:S01]  /*0a60*/  FMUL.FTZ R205, R32, R195 ;  /* 0x000000c320cd7220 */ /* 0x000fe20000410000 */
[----:B------:R-:W-:Y:S02]  /*0a70*/  HADD2.F32 R184, -RZ, R184.H1_H1 ;  /* 0x300000b8ffb87230 */ /* 0x000fe40000004100 */
[----:B------:R-:W-:Y:S01]  /*0a80*/  FMUL.FTZ R3, R19, R192 ;  /* 0x000000c013037220 */ /* 0x000fe20000410000 */
[-C--:B------:R-:W-:Y:S01]  /*0a90*/  FFMA.FTZ R192, R24, R193.reuse, R205 ;  /* 0x000000c118c07223 */ /* 0x080fe200000100cd */
[----:B------:R-:W-:Y:S02]  /*0aa0*/  HADD2.F32 R205, -RZ, R185.H0_H0 ;  /* 0x200000b9ffcd7230 */ /* 0x000fe40000004100 */
[----:B------:R-:W-:Y:S01]  /*0ab0*/  FADD.FTZ R72, R72, R193 ;  /* 0x000000c148487221 */ /* 0x000fe20000010000 */
[----:B------:R-:W-:Y:S02]  /*0ac0*/  HADD2.F32 R188, -RZ, R188.H1_H1 ;  /* 0x300000bcffbc7230 */ /* 0x000fe40000004100 */
        /* <DEDUP_REMOVED lines=9> */
[-C--:B------:R-:W-:Y:S01]  /*0b60*/  FFMA.FTZ R97, R204, R188.reuse, R97 ;  /* 0x000000bccc617223 */ /* 0x080fe20000010061 */
[----:B------:R-:W-:Y:S01]  /*0b70*/  FFMA.FTZ R194, R25, R188, R194 ;  /* 0x000000bc19c27223 */ /* 0x000fe200000100c2 */
[----:B------:R-:W-:Y:S02]  /*0b80*/  HADD2.F32 R188, -RZ, R185.H1_H1 ;  /* 0x300000b9ffbc7230 */ /* 0x000fe40000004100 */
[----:B------:R-:W-:Y:S01]  /*0b90*/  FADD.FTZ R74, R74, R193 ;  /* 0x000000c14a4a7221 */ /* 0x000fe20000010000 */
[-C--:B------:R-:W-:Y:S01]  /*0ba0*/  FFMA.FTZ R98, R195, R193.reuse, R98 ;  /* 0x000000c1c3627223 */ /* 0x080fe20000010062 */
[--C-:B------:R-:W-:Y:S02]  /*0bb0*/  HADD2.F32 R185, -RZ, R186.reuse.H0_H0 ;  /* 0x200000baffb97230 */ /* 0x100fe40000004100 */
[----:B------:R-:W-:Y:S01]  /*0bc0*/  FFMA.FTZ R193, R26, R193, R207 ;  /* 0x000000c11ac17223 */ /* 0x000fe200000100cf */
[----:B------:R-:W-:-:S02]  /*0bd0*/  HADD2.F32 R186, -RZ, R186.H1_H1 ;  /* 0x300000baffba7230 */ /* 0x000fc40000004100 */
[C---:B------:R-:W-:Y:S01]  /*0be0*/  FMUL.FTZ R207, R19.reuse, R222 ;  /* 0x000000de13cf7220 */ /* 0x040fe20000410000 */
[----:B------:R-:W-:Y:S01]  /*0bf0*/  FMUL.FTZ R224, R19, R224 ;  /* 0x000000e013e07220 */ /* 0x000fe20000410000 */
[----:B------:R-:W-:Y:S01]  /*0c00*/  FADD.FTZ R169, R169, R184 ;  /* 0x000000b8a9a97221 */ /* 0x000fe20000010000 */
[----:B------:R-:W-:Y:S01]  /*0c10*/  FFMA.FTZ R141, R204, R184, R141 ;  /* 0x000000b8cc8d7223 */ /* 0x000fe2000001008d */
[----:B------:R-:W-:Y:S01]  /*0c20*/  FADD.FTZ R170, R170, R205 ;  /* 0x000000cdaaaa7221 */ /* 0x000fe20000010000 */
[----:B------:R-:W-:Y:S01]  /*0c30*/  FFMA.FTZ R142, R195, R205, R142 ;  /* 0x000000cdc38e7223 */ /* 0x000fe2000001008e */
[----:B------:R-:W-:Y:S02]  /*0c40*/  HADD2.F32 R184, -RZ, R189.H1_H1 ;  /* 0x300000bdffb87230 */ /* 0x000fe40000004100 */
[----:B------:R-:W-:Y:S01]  /*0c50*/  FMUL.FTZ R210, R19, R210 ;  /* 0x000000d213d27220 */ /* 0x000fe20000410000 */
[----:B------:R-:W-:Y:S02]  /*0c60*/  HADD2.F32 R205, -RZ, R190.H0_H0 ;  /* 0x200000beffcd7230 */ /* 0x000fe40000004100 */
[----:B------:R-:W-:Y:S01]  /*0c70*/  FMUL.FTZ R244, R35, R188 ;  /* 0x000000bc23f47220 */ /* 0x000fe20000410000 */
[-C--:B------:R-:W-:Y:S01]  /*0c80*/  FMUL.FTZ R189, R36, R185.reuse ;  /* 0x000000b924bd7220 */ /* 0x080fe20000410000 */
[----:B------:R-:W-:Y:S01]  /*0c90*/  FADD.FTZ R172, R172, R185 ;  /* 0x000000b9acac7221 */ /* 0x000fe20000010000 */
[----:B------:R-:W-:Y:S01]  /*0ca0*/  FFMA.FTZ R144, R207, R185, R144 ;  /* 0x000000b9cf907223 */ /* 0x000fe20000010090 */
[-C--:B------:R-:W-:Y:S01]  /*0cb0*/  FMUL.FTZ R222, R37, R186.reuse ;  /* 0x000000ba25de7220 */ /* 0x080fe20000410000 */
[----:B------:R-:W-:Y:S01]  /*0cc0*/  FADD.FTZ R173, R173, R186 ;  /* 0x000000baadad7221 */ /* 0x000fe20000010000 */
[----:B------:R-:W-:Y:S01]  /*0cd0*/  FFMA.FTZ R145, R224, R186, R145 ;  /* 0x000000bae0917223 */ /* 0x000fe20000010091 */
[----:B------:R-:W-:-:S02]  /*0ce0*/  HADD2.F32 R185, -RZ, R187.H0_H0 ;  /* 0x200000bbffb97230 */ /* 0x000fc40000004100 */
[----:B------:R-:W-:Y:S01]  /*0cf0*/  FMUL.FTZ R221, R19, R230 ;  /* 0x000000e613dd7220 */ /* 0x000fe20000410000 */
[----:B------:R-:W-:Y:S02]  /*0d00*/  HADD2.F32 R186, -RZ, R187.H1_H1 ;  /* 0x300000bbffba7230 */ /* 0x000fe40000004100 */
[----:B------:R-:W-:Y:S01]  /*0d10*/  FADD.FTZ R75, R75, R184 ;  /* 0x000000b84b4b7221 */ /* 0x000fe20000010000 */
[-C--:B------:R-:W-:Y:S01]  /*0d20*/  FFMA.FTZ R99, R210, R184.reuse, R99 ;  /* 0x000000b8d2637223 */ /* 0x080fe20000010063 */
[----:B------:R-:W-:Y:S01]  /*0d30*/  FFMA.FTZ R209, R27, R184, R244 ;  /* 0x000000b81bd17223 */ /* 0x000fe200000100f4 */
[----:B------:R-:W-:Y:S01]  /*0d40*/  FADD.FTZ R76, R76, R205 ;  /* 0x000000cd4c4c7221 */ /* 0x000fe20000010000 */
[-C--:B------:R-:W-:Y:S01]  /*0d50*/  FFMA.FTZ R100, R207, R205.reuse, R100 ;  /* 0x000000cdcf647223 */ /* 0x080fe20000010064 */
[----:B------:R-:W-:Y:S01]  /*0d60*/  FADD.FTZ R171, R171, R188 ;  /* 0x000000bcabab7221 */ /* 0x000fe20000010000 */
[----:B------:R-:W-:Y:S01]  /*0d70*/  FFMA.FTZ R143, R210, R188, R143 ;  /* 0x000000bcd28f7223 */ /* 0x000fe2000001008f */
[----:B------:R-:W-:Y:S01]  /*0d80*/  FFMA.FTZ R205, R28, R205, R189 ;  /* 0x000000cd1ccd7223 */ /* 0x000fe200000100bd */
[----:B------:R-:W-:-:S02]  /*0d90*/  HADD2.F32 R184, -RZ, R191.H1_H1 ;  /* 0x300000bfffb87230 */ /* 0x000fc40000004100 */
[-C--:B------:R-:W-:Y:S01]  /*0da0*/  FMUL.FTZ R189, R38, R185.reuse ;  /* 0x000000b926bd7220 */ /* 0x080fe20000410000 */
[----:B------:R-:W-:Y:S01]  /*0db0*/  FADD.FTZ R174, R174, R185 ;  /* 0x000000b9aeae7221 */ /* 0x000fe20000010000 */
[----:B------:R-:W-:Y:S01]  /*0dc0*/  FFMA.FTZ R146, R221, R185, R146 ;  /* 0x000000b9dd927223 */ /* 0x000fe20000010092 */
[----:B------:R-:W-:Y:S01]  /*0dd0*/  FMUL.FTZ R228, R19, R228 ;  /* 0x000000e413e47220 */ /* 0x000fe20000410000 */
[----:B------:R-:W-:Y:S01]  /*0de0*/  FMUL.FTZ R188, R39, R186 ;  /* 0x000000ba27bc7220 */ /* 0x000fe20000410000 */
[----:B------:R-:W-:Y:S01]  /*0df0*/  FADD.FTZ R185, RZ, R192 ;  /* 0x000000c0ffb97221 */ /* 0x000fe20000010000 */
[----:B------:R-:W-:Y:S01]  /*0e00*/  FFMA.FTZ R187, R3, R192, RZ ;  /* 0x000000c003bb7223 */ /* 0x000fe200000100ff */
[----:B------:R-:W-:Y:S01]  /*0e10*/  FADD.FTZ R79, R79, R184 ;  /* 0x000000b84f4f7221 */ /* 0x000fe20000010000 */
[CC--:B------:R-:W-:Y:S01]  /*0e20*/  FFMA.FTZ R103, R228.reuse, R184.reuse, R103 ;  /* 0x000000b8e4677223 */ /* 0x0c0fe20000010067 */
        /* <DEDUP_REMOVED lines=9> */
[----:B------:R-:W-:Y:S01]  /*0ec0*/  FFMA.FTZ R186, R210, R209, R185 ;  /* 0x000000d1d2ba7223 */ /* 0x000fe200000100b9 */
[----:B------:R-:W-:Y:S02]  /*0ed0*/  HADD2.F32 R217, -RZ, R191.H0_H0 ;  /* 0x200000bfffd97230 */ /* 0x000fe40000004100 */
        /* <DEDUP_REMOVED lines=14> */
.L_x_1755:
[----:B------:R-:W-:Y:S05]  /*0fc0*/  BSYNC B1 ;  /* 0x0000000000017941 */ /* 0x000fea0003800000 */
.L_x_1754:
        /* <DEDUP_REMOVED lines=27> */
[----:B0-----:R-:W-:Y:S02]  /*1180*/  ISETP.NE.AND P0, PT, R4, RZ, PT ;  /* 0x000000ff0400720c */ /* 0x001fe40003f05270 */
[----:B------:R-:W-:Y:S01]  /*1190*/  IADD3 R229, R229, 0x20, RZ ;  /* 0x00000020e5e57810 */ /* 0x000fe20007ffe0ff */
[--C-:B---3--:R-:W-:Y:S02]  /*11a0*/  HADD2.F32 R17, -RZ, R197.reuse.H0_H0 ;  /* 0x200000c5ff117230 */ /* 0x108fe40000004100 */
[----:B------:R-:W-:Y:S01]  /*11b0*/  HADD2.F32 R208, -RZ, R197.H1_H1 ;  /* 0x300000c5ffd07230 */ /* 0x000fe20000004100 */
[----:B-----5:R-:W-:Y:S01]  /*11c0*/  FSEL R197, R227, RZ, !P0 ;  /* 0x000000ffe3c57208 */ /* 0x020fe20004000000 */
[----:B------:R-:W-:Y:S02]  /*11d0*/  HADD2.F32 R15, -RZ, R196.H0_H0 ;  /* 0x200000c4ff0f7230 */ /* 0x000fe40000004100 */
[----:B------:R-:W-:-:S02]  /*11e0*/  HADD2.F32 R244, -RZ, R198.H0_H0 ;  /* 0x200000c6fff47230 */ /* 0x000fc40000004100 */
[----:B-1----:R-:W-:Y:S02]  /*11f0*/  HADD2.F32 R9, -RZ, R198.H1_H1 ;  /* 0x300000c6ff097230 */ /* 0x002fe40000004100 */
[C---:B------:R-:W-:Y:S01]  /*1200*/  FADD.FTZ R198, -R197.reuse, R17 ;  /* 0x00000011c5c67221 */ /* 0x040fe20000010100 */
[----:B------:R-:W-:Y:S02]  /*1210*/  HADD2.F32 R196, -RZ, R196.H1_H1 ;  /* 0x300000c4ffc47230 */ /* 0x000fe40000004100 */
[--C-:B------:R-:W-:Y:S02]  /*1220*/  HADD2.F32 R214, -RZ, R199.reuse.H0_H0 ;  /* 0x200000c7ffd67230 */ /* 0x100fe40000004100 */
[----:B------:R-:W-:Y:S02]  /*1230*/  HADD2.F32 R226, -RZ, R199.H1_H1 ;  /* 0x300000c7ffe27230 */ /* 0x000fe40000004100 */
[----:B------:R-:W-:Y:S01]  /*1240*/  FADD.FTZ R8, -R197, R15 ;  /* 0x0000000fc5087221 */ /* 0x000fe20000010100 */
[----:B----4-:R-:W-:-:S02]  /*1250*/  HADD2.F32 R17, -RZ, R184.H0_H0 ;  /* 0x200000b8ff117230 */ /* 0x010fc40000004100 */
[C---:B------:R-:W-:Y:S01]  /*1260*/  FADD.FTZ R196, -R197.reuse, R196 ;  /* 0x000000c4c5c47221 */ /* 0x040fe20000010100 */
[C---:B------:R-:W-:Y:S01]  /*1270*/  FADD.FTZ R208, -R197.reuse, R208 ;  /* 0x000000d0c5d07221 */ /* 0x040fe20000010100 */
[C---:B------:R-:W-:Y:S01]  /*1280*/  FADD.FTZ R244, -R197.reuse, R244 ;  /* 0x000000f4c5f47221 */ /* 0x040fe20000010100 */
[C---:B------:R-:W-:Y:S01]  /*1290*/  FADD.FTZ R212, -R197.reuse, R9 ;  /* 0x00000009c5d47221 */ /* 0x040fe20000010100 */
[C---:B------:R-:W-:Y:S01]  /*12a0*/  FADD.FTZ R214, -R197.reuse, R214 ;  /* 0x000000d6c5d67221 */ /* 0x040fe20000010100 */
[----:B------:R-:W-:Y:S01]  /*12b0*/  FADD.FTZ R226, -R197, R226 ;  /* 0x000000e2c5e27221 */ /* 0x000fe20000010100 */
[----:B------:R-:W-:Y:S01]  /*12c0*/  FMUL.FTZ R197, R48, R17 ;  /* 0x0000001130c57220 */ /* 0x000fe20000410000 */
[----:B--2---:R-:W-:Y:S02]  /*12d0*/  HADD2.F32 R15, -RZ, R188.H0_H0 ;  /* 0x200000bcff0f7230 */ /* 0x004fe40000004100 */
[----:B------:R-:W-:Y:S01]  /*12e0*/  FMUL.FTZ R9, R19, R8 ;  /* 0x0000000813097220 */ /* 0x000fe20000410000 */
[----:B------:R-:W-:-:S02]  /*12f0*/  HADD2.F32 R184, -RZ, R184.H1_H1 ;  /* 0x300000b8ffb87230 */ /* 0x000fc40000004100 */
[----:B------:R-:W-:Y:S01]  /*1300*/  FMUL.FTZ R196, R19, R196 ;  /* 0x000000c413c47220 */ /* 0x000fe20000410000 */
[-C--:B------:R-:W-:Y:S01]  /*1310*/  FFMA.FTZ R8, R40, R15.reuse, R197 ;  /* 0x0000000f28087223 */ /* 0x080fe200000100c5 */
[----:B------:R-:W-:Y:S02]  /*1320*/  HADD2.F32 R197, -RZ, R185.H0_H0 ;  /* 0x200000b9ffc57230 */ /* 0x000fe40000004100 */
[----:B------:R-:W-:Y:S01]  /*1330*/  FADD.FTZ R104, R104, R15 ;  /* 0x0000000f68687221 */ /* 0x000fe20000010000 */
[C---:B------:R-:W-:Y:S01]  /*1340*/  FFMA.FTZ R80, R9.reuse, R15, R80 ;  /* 0x0000000f09507223 */ /* 0x040fe20000010050 */
[----:B------:R-:W-:Y:S01]  /*1350*/  FADD.FTZ R148, R148, R17 ;  /* 0x0000001194947221 */ /* 0x000fe20000010000 */
[----:B------:R-:W-:Y:S01]  /*1360*/  FFMA.FTZ R124, R9, R17, R124 ;  /* 0x00000011097c7223 */ /* 0x000fe2000001007c */
[----:B------:R-:W-:Y:S02]  /*1370*/  HADD2.F32 R18, -RZ, R188.H1_H1 ;  /* 0x300000bcff127230 */ /* 0x000fe40000004100 */
[----:B------:R-:W-:Y:S01]  /*1380*/  FMUL.FTZ R188, R49, R184 ;  /* 0x000000b831bc7220 */ /* 0x000fe20000410000 */
[----:B------:R-:W-:-:S02]  /*1390*/  HADD2.F32 R15, -RZ, R189.H0_H0 ;  /* 0x200000bdff0f7230 */ /* 0x000fc40000004100 */
[----:B------:R-:W-:Y:S01]  /*13a0*/  FADD.FTZ R149, R149, R184 ;  /* 0x000000b895957221 */ /* 0x000fe20000010000 */
[----:B------:R-:W-:Y:S01]  /*13b0*/  FFMA.FTZ R125, R196, R184, R125 ;  /* 0x000000b8c47d7223 */ /* 0x000fe2000001007d */
[----:B------:R-:W-:Y:S01]  /*13c0*/  FMUL.FTZ R17, R19, R198 ;  /* 0x000000c613117220 */ /* 0x000fe20000410000 */
[----:B------:R-:W-:Y:S01]  /*13d0*/  FMUL.FTZ R199, R50, R197 ;  /* 0x000000c532c77220 */ /* 0x000fe20000410000 */
[----:B------:R-:W-:Y:S02]  /*13e0*/  HADD2.F32 R184, -RZ, R185.H1_H1 ;  /* 0x300000b9ffb87230 */ /* 0x000fe40000004100 */
[----:B------:R-:W-:Y:S02]  /*13f0*/  HADD2.F32 R185, -RZ, R186.H0_H0 ;  /* 0x200000baffb97230 */ /* 0x000fe40000004100 */
[----:B------:R-:W-:Y:S01]  /*1400*/  FADD.FTZ R106, R106, R15 ;  /* 0x0000000f6a6a7221 */ /* 0x000fe20000010000 */
[C---:B------:R-:W-:Y:S01]  /*1410*/  FFMA.FTZ R82, R17.reuse, R15, R82 ;  /* 0x0000000f11527223 */ /* 0x040fe20000010052 */
[----:B------:R-:W-:Y:S01]  /*1420*/  FADD.FTZ R150, R150, R197 ;  /* 0x000000c596967221 */ /* 0x000fe20000010000 */
[----:B------:R-:W-:Y:S01]  /*1430*/  FFMA.FTZ R126, R17, R197, R126 ;  /* 0x000000c5117e7223 */ /* 0x000fe2000001007e */
[----:B------:R-:W-:Y:S01]  /*1440*/  FFMA.FTZ R15, R42, R15, R199 ;  /* 0x0000000f2a0f7223 */ /* 0x000fe200000100c7 */
[----:B------:R-:W-:-:S02]  /*1450*/  HADD2.F32 R197, -RZ, R190.H0_H0 ;  /* 0x200000beffc57230 */ /* 0x000fc40000004100 */
[C---:B------:R-:W-:Y:S01]  /*1460*/  FMUL.FTZ R199, R19.reuse, R244 ;  /* 0x000000f413c77220 */ /* 0x040fe20000410000 */
[----:B------:R-:W-:Y:S02]  /*1470*/  HADD2.F32 R198, -RZ, R189.H1_H1 ;  /* 0x300000bdffc67230 */ /* 0x000fe40000004100 */
[----:B------:R-:W-:Y:S01]  /*1480*/  FMUL.FTZ R189, R52, R185 ;  /* 0x000000b934bd7220 */ /* 0x000fe20000410000 */
[----:B------:R-:W-:Y:S01]  /*1490*/  FMUL.FTZ R208, R19, R208 ;  /* 0x000000d013d07220 */ /* 0x000fe20000410000 */
[----:B------:R-:W-:Y:S02]  /*14a0*/  HADD2.F32 R186, -RZ, R186.H1_H1 ;  /* 0x300000baffba7230 */ /* 0x000fe40000004100 */
[----:B------:R-:W-:Y:S01]  /*14b0*/  FADD.FTZ R108, R108, R197 ;  /* 0x000000c56c6c7221 */ /* 0x000fe20000010000 */
[-C--:B------:R-:W-:Y:S01]  /*14c0*/  FFMA.FTZ R84, R199, R197.reuse, R84 ;  /* 0x000000c5c7547223 */ /* 0x080fe20000010054 */
[----:B------:R-:W-:Y:S01]  /*14d0*/  FMUL.FTZ R212, R19, R212 ;  /* 0x000000d413d47220 */ /* 0x000fe20000410000 */
[----:B------:R-:W-:Y:S01]  /*14e0*/  FADD.FTZ R105, R105, R18 ;  /* 0x0000001269697221 */ /* 0x000fe20000010000 */
[-C--:B------:R-:W-:Y:S01]  /*14f0*/  FFMA.FTZ R81, R196, R18.reuse, R81 ;  /* 0x00000012c4517223 */ /* 0x080fe20000010051 */
[----:B------:R-:W-:Y:S01]  /*1500*/  FFMA.FTZ R197, R44, R197, R189 ;  /* 0x000000c52cc57223 */ /* 0x000fe200000100bd */
[----:B------:R-:W-:Y:S01]  /*1510*/  FFMA.FTZ R18, R41, R18, R188 ;  /* 0x0000001229127223 */ /* 0x000fe200000100bc */
[----:B------:R-:W-:-:S02]  /*1520*/  HADD2.F32 R189, -RZ, R187.H0_H0 ;  /* 0x200000bbffbd7230 */ /* 0x000fc40000004100 */
[-C--:B------:R-:W-:Y:S01]  /*1530*/  FMUL.FTZ R188, R51, R184.reuse ;  /* 0x000000b833bc7220 */ /* 0x080fe20000410000 */
[----:B------:R-:W-:Y:S01]  /*1540*/  FADD.FTZ R151, R151, R184 ;  /* 0x000000b897977221 */ /* 0x000fe20000010000 */
[----:B------:R-:W-:Y:S01]  /*1550*/  FFMA.FTZ R127, R208, R184, R127 ;  /* 0x000000b8d07f7223 */ /* 0x000fe2000001007f */
[----:B------:R-:W-:Y:S02]  /*1560*/  HADD2.F32 R190, -RZ, R190.H1_H1 ;  /* 0x300000beffbe7230 */ /* 0x000fe40000004100 */
[-C--:B------:R-:W-:Y:S01]  /*1570*/  FMUL.FTZ R184, R53, R186.reuse ;  /* 0x000000ba35b87220 */ /* 0x080fe20000410000 */
[----:B------:R-:W-:Y:S01]  /*1580*/  FADD.FTZ R153, R153, R186 ;  /* 0x000000ba99997221 */ /* 0x000fe20000010000 */
[----:B------:R-:W-:Y:S01]  /*1590*/  FFMA.FTZ R129, R212, R186, R129 ;  /* 0x000000bad4817223 */ /* 0x000fe20000010081 */
[----:B------:R-:W-:Y:S01]  /*15a0*/  FADD.FTZ R152, R152, R185 ;  /* 0x000000b998987221 */ /* 0x000fe20000010000 */
[----:B------:R-:W-:Y:S01]  /*15b0*/  FFMA.FTZ R128, R199, R185, R128 ;  /* 0x000000b9c7807223 */ /* 0x000fe20000010080 */
[----:B------:R-:W-:-:S02]  /*15c0*/  HADD2.F32 R186, -RZ, R187.H1_H1 ;  /* 0x300000bbffba7230 */ /* 0x000fc40000004100 */
[----:B------:R-:W-:Y:S01]  /*15d0*/  FMUL.FTZ R213, R19, R214 ;  /* 0x000000d613d57220 */ /* 0x000fe20000410000 */
[--C-:B------:R-:W-:Y:S02]  /*15e0*/  HADD2.F32 R185, -RZ, R191.reuse.H0_H0 ;  /* 0x200000bfffb97230 */ /* 0x100fe40000004100 */
[----:B------:R-:W-:Y:S01]  /*15f0*/  FMUL.FTZ R223, R54, R189 ;  /* 0x000000bd36df7220 */ /* 0x000fe20000410000 */
[----:B------:R-:W-:Y:S01]  /*1600*/  FADD.FTZ R107, R107, R198 ;  /* 0x000000c66b6b7221 */ /* 0x000fe20000010000 */
[----:B------:R-:W-:Y:S01]  /*1610*/  FFMA.FTZ R83, R208, R198, R83 ;  /* 0x000000c6d0537223 */ /* 0x000fe20000010053 */
[----:B------:R-:W-:Y:S01]  /*1620*/  FFMA.FTZ R211, R45, R190, R184 ;  /* 0x000000be2dd37223 */ /* 0x000fe200000100b8 */
[----:B------:R-:W-:Y:S01]  /*1630*/  FFMA.FTZ R198, R43, R198, R188 ;  /* 0x000000c62bc67223 */ /* 0x000fe200000100bc */
[----:B------:R-:W-:Y:S02]  /*1640*/  HADD2.F32 R184, -RZ, R191.H1_H1 ;  /* 0x300000bfffb87230 */ /* 0x000fe40000004100 */
        /* <DEDUP_REMOVED lines=30> */
.L_x_1757:
[----:B------:R-:W-:Y:S05]  /*1830*/  BSYNC B1 ;  /* 0x0000000000017941 */ /* 0x000fea0003800000 */
.L_x_1756:
        /* <DEDUP_REMOVED lines=21> */
[----:B------:R2:W5:Y:S01]  /*1990*/  @P4 LDG.E.128 R180, desc[UR4][R12.64] ;  /* 0x000000040cb44981 */ /* 0x000562000c1e1d00 */
[----:B-1----:R-:W-:Y:S02]  /*19a0*/  @P0 IADD3 R10, P6, R239, R10, RZ ;  /* 0x0000000aef0a0210 */ /* 0x002fe40007fde0ff */
[----:B------:R-:W-:-:S06]  /*19b0*/  IADD3.X R239, R14, UR7, RZ, P5, !PT ;  /* 0x000000070eef7c10 */ /* 0x000fcc000affe4ff */
[----:B------:R-:W5:Y:S01]  /*19c0*/  LDG.E.64 R238, desc[UR4][R238.64] ;  /* 0x00000004eeee7981 */ /* 0x000f62000c1e1b00 */
[----:B------:R-:W-:-:S05]  /*19d0*/  @P0 IADD3.X R11, R14, R11, RZ, P6, !PT ;  /* 0x0000000b0e0b0210 */ /* 0x000fca00037fe4ff */
[----:B------:R1:W5:Y:S01]  /*19e0*/  @P0 LDG.E.64 R232, desc[UR4][R10.64] ;  /* 0x000000040ae80981 */ /* 0x000362000c1e1b00 */
[----:B0-----:R-:W-:-:S04]  /*19f0*/  ISETP.NE.AND P0, PT, R4, RZ, PT ;  /* 0x000000ff0400720c */ /* 0x001fc80003f05270 */
[----:B-----5:R-:W-:Y:S01]  /*1a00*/  FSEL R227, R227, RZ, !P0 ;  /* 0x000000ffe3e37208 */ /* 0x020fe20004000000 */
[--C-:B---3--:R-:W-:Y:S02]  /*1a10*/  HADD2.F32 R206, -RZ, R201.reuse.H0_H0 ;  /* 0x200000c9ffce7230 */ /* 0x108fe40000004100 */
[----:B------:R-:W-:Y:S02]  /*1a20*/  HADD2.F32 R201, -RZ, R201.H1_H1 ;  /* 0x300000c9ffc97230 */ /* 0x000fe40000004100 */
[--C-:B------:R-:W-:Y:S02]  /*1a30*/  HADD2.F32 R215, -RZ, R202.reuse.H0_H0 ;  /* 0x200000caffd77230 */ /* 0x100fe40000004100 */
[----:B------:R-:W-:Y:S02]  /*1a40*/  HADD2.F32 R216, -RZ, R202.H1_H1 ;  /* 0x300000caffd87230 */ /* 0x000fe40000004100 */
[C---:B------:R-:W-:Y:S01]  /*1a50*/  FADD.FTZ R202, -R227.reuse, R206 ;  /* 0x000000cee3ca7221 */ /* 0x040fe20000010100 */
[----:B------:R-:W-:Y:S01]  /*1a60*/  FADD.FTZ R206, -R227, R201 ;  /* 0x000000c9e3ce7221 */ /* 0x000fe20000010100 */
[----:B------:R-:W-:-:S02]  /*1a70*/  HADD2.F32 R14, -RZ, R200.H0_H0 ;  /* 0x200000c8ff0e7230 */ /* 0x000fc40000004100 */
[----:B------:R-:W-:Y:S02]  /*1a80*/  HADD2.F32 R200, -RZ, R200.H1_H1 ;  /* 0x300000c8ffc87230 */ /* 0x000fe40000004100 */
[--C-:B------:R-:W-:Y:S02]  /*1a90*/  HADD2.F32 R218, -RZ, R203.reuse.H0_H0 ;  /* 0x200000cbffda7230 */ /* 0x100fe40000004100 */
[C---:B------:R-:W-:Y:S01]  /*1aa0*/  FADD.FTZ R14, -R227.reuse, R14 ;  /* 0x0000000ee30e7221 */ /* 0x040fe20000010100 */
[----:B------:R-:W-:Y:S02]  /*1ab0*/  HADD2.F32 R220, -RZ, R203.H1_H1 ;  /* 0x300000cbffdc7230 */ /* 0x000fe40000004100 */
[----:B----4-:R-:W-:Y:S02]  /*1ac0*/  HADD2.F32 R201, -RZ, R184.H0_H0 ;  /* 0x200000b8ffc97230 */ /* 0x010fe40000004100 */
[----:B------:R-:W-:-:S03]  /*1ad0*/  FADD.FTZ R16, -R227, R200 ;  /* 0x000000c8e3107221 */ /* 0x000fc60000010100 */
[----:B------:R-:W-:Y:S01]  /*1ae0*/  FMUL.FTZ R203, R64, R201 ;  /* 0x000000c940cb7220 */ /* 0x000fe20000410000 */
[----:B--2---:R-:W-:Y:S02]  /*1af0*/  HADD2.F32 R13, -RZ, R188.H0_H0 ;  /* 0x200000bcff0d7230 */ /* 0x004fe40000004100 */
[----:B-1----:R-:W-:Y:S01]  /*1b00*/  FMUL.FTZ R11, R19, R14 ;  /* 0x0000000e130b7220 */ /* 0x002fe20000410000 */
[----:B------:R-:W-:Y:S02]  /*1b10*/  HADD2.F32 R184, -RZ, R184.H1_H1 ;  /* 0x300000b8ffb87230 */ /* 0x000fe40000004100 */
[----:B------:R-:W-:Y:S01]  /*1b20*/  FFMA.FTZ R10, R56, R13, R203 ;  /* 0x0000000d380a7223 */ /* 0x000fe200000100cb */
[----:B------:R-:W-:Y:S02]  /*1b30*/  HADD2.F32 R203, -RZ, R185.H0_H0 ;  /* 0x200000b9ffcb7230 */ /* 0x000fe40000004100 */
[----:B------:R-:W-:Y:S01]  /*1b40*/  FADD.FTZ R156, R156, R201 ;  /* 0x000000c99c9c7221 */ /* 0x000fe20000010000 */
[----:B------:R-:W-:-:S02]  /*1b50*/  HADD2.F32 R14, -RZ, R188.H1_H1 ;  /* 0x300000bcff0e7230 */ /* 0x000fc40000004100 */
[----:B------:R-:W-:Y:S01]  /*1b60*/  FFMA.FTZ R132, R11, R201, R132 ;  /* 0x000000c90b847223 */ /* 0x000fe20000010084 */
[----:B------:R-:W-:Y:S01]  /*1b70*/  FMUL.FTZ R16, R19, R16 ;  /* 0x0000001013107220 */ /* 0x000fe20000410000 */
[----:B------:R-:W-:Y:S01]  /*1b80*/  FADD.FTZ R200, -R227, R215 ;  /* 0x000000d7e3c87221 */ /* 0x000fe20000010100 */
[----:B------:R-:W-:Y:S01]  /*1b90*/  FADD.FTZ R112, R112, R13 ;  /* 0x0000000d70707221 */ /* 0x000fe20000010000 */
[----:B------:R-:W-:Y:S01]  /*1ba0*/  FFMA.FTZ R88, R11, R13, R88 ;  /* 0x0000000d0b587223 */ /* 0x000fe20000010058 */
[----:B------:R-:W-:Y:S01]  /*1bb0*/  FMUL.FTZ R12, R65, R184 ;  /* 0x000000b8410c7220 */ /* 0x000fe20000410000 */
[--C-:B------:R-:W-:Y:S02]  /*1bc0*/  HADD2.F32 R201, -RZ, R189.reuse.H0_H0 ;  /* 0x200000bdffc97230 */ /* 0x100fe40000004100 */
[----:B------:R-:W-:Y:S01]  /*1bd0*/  FMUL.FTZ R13, R19, R202 ;  /* 0x000000ca130d7220 */ /* 0x000fe20000410000 */
[----:B------:R-:W-:Y:S01]  /*1be0*/  FMUL.FTZ R215, R66, R203 ;  /* 0x000000cb42d77220 */ /* 0x000fe20000410000 */
[----:B------:R-:W-:Y:S01]  /*1bf0*/  FADD.FTZ R113, R113, R14 ;  /* 0x0000000e71717221 */ /* 0x000fe20000010000 */
[-C--:B------:R-:W-:Y:S01]  /*1c00*/  FFMA.FTZ R89, R16, R14.reuse, R89 ;  /* 0x0000000e10597223 */ /* 0x080fe20000010059 */
[----:B------:R-:W-:Y:S01]  /*1c10*/  FFMA.FTZ R14, R57, R14, R12 ;  /* 0x0000000e390e7223 */ /* 0x000fe2000001000c */
[----:B------:R-:W-:-:S02]  /*1c20*/  HADD2.F32 R202, -RZ, R189.H1_H1 ;  /* 0x300000bdffca7230 */ /* 0x000fc40000004100 */
[----:B------:R-:W-:Y:S01]  /*1c30*/  FADD.FTZ R114, R114, R201 ;  /* 0x000000c972727221 */ /* 0x000fe20000010000 */
[-C--:B------:R-:W-:Y:S01]  /*1c40*/  FFMA.FTZ R90, R13, R201.reuse, R90 ;  /* 0x000000c90d5a7223 */ /* 0x080fe2000001005a */
[----:B------:R-:W-:Y:S01]  /*1c50*/  FFMA.FTZ R12, R58, R201, R215 ;  /* 0x000000c93a0c7223 */ /* 0x000fe200000100d7 */
[----:B------:R-:W-:Y:S02]  /*1c60*/  HADD2.F32 R189, -RZ, R186.H0_H0 ;  /* 0x200000baffbd7230 */ /* 0x000fe40000004100 */
[----:B------:R-:W-:Y:S01]  /*1c70*/  FMUL.FTZ R201, R19, R200 ;  /* 0x000000c813c97220 */ /* 0x000fe20000410000 */
[----:B------:R-:W-:Y:S01]  /*1c80*/  FADD.FTZ R157, R157, R184 ;  /* 0x000000b89d9d7221 */ /* 0x000fe20000010000 */
[----:B------:R-:W-:Y:S01]  /*1c90*/  FFMA.FTZ R133, R16, R184, R133 ;  /* 0x000000b810857223 */ /* 0x000fe20000010085 */
[----:B------:R-:W-:Y:S02]  /*1ca0*/  HADD2.F32 R184, -RZ, R185.H1_H1 ;  /* 0x300000b9ffb87230 */ /* 0x000fe40000004100 */
[----:B------:R-:W-:Y:S01]  /*1cb0*/  FADD.FTZ R158, R158, R203 ;  /* 0x000000cb9e9e7221 */ /* 0x000fe20000010000 */
[----:B------:R-:W-:Y:S01]  /*1cc0*/  FFMA.FTZ R134, R13, R203, R134 ;  /* 0x000000cb0d867223 */ /* 0x000fe20000010086 */
[----:B------:R-:W-:-:S02]  /*1cd0*/  HADD2.F32 R185, -RZ, R190.H0_H0 ;  /* 0x200000beffb97230 */ /* 0x000fc40000004100 */
[-C--:B------:R-:W-:Y:S01]  /*1ce0*/  FMUL.FTZ R203, R68, R189.reuse ;  /* 0x000000bd44cb7220 */ /* 0x080fe20000410000 */
[----:B------:R-:W-:Y:S01]  /*1cf0*/  FADD.FTZ R160, R160, R189 ;  /* 0x000000bda0a07221 */ /* 0x000fe20000010000 */
[----:B------:R-:W-:Y:S01]  /*1d00*/  FFMA.FTZ R136, R201, R189, R136 ;  /* 0x000000bdc9887223 */ /* 0x000fe20000010088 */
[----:B------:R-:W-:Y:S02]  /*1d10*/  HADD2.F32 R189, -RZ, R187.H0_H0 ;  /* 0x200000bbffbd7230 */ /* 0x000fe40000004100 */
[----:B------:R-:W-:Y:S01]  /*1d20*/  FADD.FTZ R218, -R227, R218 ;  /* 0x000000dae3da7221 */ /* 0x000fe20000010100 */
[----:B------:R-:W-:Y:S01]  /*1d30*/  FADD.FTZ R116, R116, R185 ;  /* 0x000000b974747221 */ /* 0x000fe20000010000 */
[-C--:B------:R-:W-:Y:S01]  /*1d40*/  FFMA.FTZ R92, R201, R185.reuse, R92 ;  /* 0x000000b9c95c7223 */ /* 0x080fe2000001005c */
[----:B------:R-:W-:Y:S01]  /*1d50*/  FFMA.FTZ R200, R60, R185, R203 ;  /* 0x000000b93cc87223 */ /* 0x000fe200000100cb */
[----:B------:R-:W-:Y:S01]  /*1d60*/  FMUL.FTZ R206, R19, R206 ;  /* 0x000000ce13ce7220 */ /* 0x000fe20000410000 */
[----:B------:R-:W-:-:S02]  /*1d70*/  HADD2.F32 R186, -RZ, R186.H1_H1 ;  /* 0x300000baffba7230 */ /* 0x000fc40000004100 */
[----:B------:R-:W-:Y:S01]  /*1d80*/  FMUL.FTZ R215, R19, R218 ;  /* 0x000000da13d77220 */ /* 0x000fe20000410000 */
[----:B------:R-:W-:Y:S02]  /*1d90*/  HADD2.F32 R185, -RZ, R191.H0_H0 ;  /* 0x200000bfffb97230 */ /* 0x000fe40000004100 */
[----:B------:R-:W-:Y:S01]  /*1da0*/  FMUL.FTZ R219, R70, R189 ;  /* 0x000000bd46db7220 */ /* 0x000fe20000410000 */
[-C--:B------:R-:W-:Y:S01]  /*1db0*/  FMUL.FTZ R188, R67, R184.reuse ;  /* 0x000000b843bc7220 */ /* 0x080fe20000410000 */
[----:B------:R-:W-:Y:S01]  /*1dc0*/  FADD.FTZ R159, R159, R184 ;  /* 0x000000b89f9f7221 */ /* 0x000fe20000010000 */
[----:B------:R-:W-:Y:S01]  /*1dd0*/  FFMA.FTZ R135, R206, R184, R135 ;  /* 0x000000b8ce877223 */ /* 0x000fe20000010087 */
[----:B------:R-:W-:Y:S02]  /*1de0*/  HADD2.F32 R190, -RZ, R190.H1_H1 ;  /* 0x300000beffbe7230 */ /* 0x000fe40000004100 */
[----:B------:R-:W-:Y:S01]  /*1df0*/  FADD.FTZ R231, R231, R10 ;  /* 0x0000000ae7e77221 */ /* 0x000fe20000010000 */
[----:B------:R-:W-:Y:S01]  /*1e00*/  FMUL.FTZ R184, R69, R186 ;  /* 0x000000ba45b87220 */ /* 0x000fe20000410000 */
[----:B------:R-:W-:Y:S01]  /*1e10*/  FADD.FTZ R118, R118, R185 ;  /* 0x000000b976767221 */ /* 0x000fe20000010000 */
[-C--:B------:R-:W-:Y:S01]  /*1e20*/  FFMA.FTZ R94, R215, R185.reuse, R94 ;  /* 0x000000b9d75e7223 */ /* 0x080fe2000001005e */
[----:B------:R-:W-:Y:S01]  /*1e30*/  FFMA.FTZ R218, R62, R185, R219 ;  /* 0x000000b93eda7223 */ /* 0x000fe200000100db */
[----:B------:R-:W-:Y:S01]  /*1e40*/  FFMA.FTZ R185, R11, R10, R230 ;  /* 0x0000000a0bb97223 */ /* 0x000fe200000100e6 */
[----:B------:R-:W-:Y:S01]  /*1e50*/  FADD.FTZ R231, R231, R14 ;  /* 0x0000000ee7e77221 */ /* 0x000fe20000010000 */
[----:B------:R-:W-:Y:S01]  /*1e60*/  FFMA.FTZ R203, R61, R190, R184 ;  /* 0x000000be3dcb7223 */ /* 0x000fe200000100b8 */
[----:B------:R-:W-:Y:S01]  /*1e70*/  FADD.FTZ R216, -R227, R216 ;  /* 0x000000d8e3d87221 */ /* 0x000fe20000010100 */
        /* <DEDUP_REMOVED lines=9> */
[----:B------:R-:W-:Y:S01]  /*1f10*/  FADD.FTZ R117, R117, R190 ;  /* 0x000000be75757221 */ /* 0x000fe20000010000 */
[C---:B------:R-:W-:Y:S01]  /*1f20*/  FFMA.FTZ R93, R216.reuse, R190, R93 ;  /* 0x000000bed85d7223 */ /* 0x040fe2000001005d */
[----:B------:R-:W-:Y:S01]  /*1f30*/  FADD.FTZ R161, R161, R186 ;  /* 0x000000baa1a17221 */ /* 0x000fe20000010000 */
[----:B------:R-:W-:Y:S01]  /*1f40*/  FFMA.FTZ R137, R216, R186, R137 ;  /* 0x000000bad8897223 */ /* 0x000fe20000010089 */
[----:B------:R-:W-:Y:S02]  /*1f50*/  HADD2.F32 R190, -RZ, R187.H1_H1 ;  /* 0x300000bbffbe7230 */ /* 0x000fe40000004100 */
[----:B------:R-:W-:Y:S01]  /*1f60*/  FADD.FTZ R186, R231, R200 ;  /* 0x000000c8e7ba7221 */ /* 0x000fe20000010000 */
[----:B------:R-:W-:Y:S01]  /*1f70*/  FFMA.FTZ R185, R201, R200, R184 ;  /* 0x000000c8c9b97223 */ /* 0x000fe200000100b8 */
[----:B------:R-:W-:-:S02]  /*1f80*/  HADD2.F32 R188, -RZ, R191.H1_H1 ;  /* 0x300000bfffbc7230 */ /* 0x000fc40000004100 */
[----:B------:R-:W-:Y:S01]  /*1f90*/  FADD.FTZ R187, R186, R203 ;  /* 0x000000cbbabb7221 */ /* 0x000fe20000010000 */
[----:B------:R-:W-:Y:S01]  /*1fa0*/  FMUL.FTZ R186, R71, R190 ;  /* 0x000000be47ba7220 */ /* 0x000fe20000410000 */
[----:B------:R-:W-:Y:S01]  /*1fb0*/  FADD.FTZ R220, -R227, R220 ;  /* 0x000000dce3dc7221 */ /* 0x000fe20000010100 */
[----:B------:R-:W-:Y:S02]  /*1fc0*/  FFMA.FTZ R184, R216, R203, R185 ;  /* 0x000000cbd8b87223 */ /* 0x000fe400000100b9 */
        /* <DEDUP_REMOVED lines=12> */
.L_x_1759:
[----:B------:R-:W-:Y:S05]  /*2090*/  BSYNC B1 ;  /* 0x0000000000017941 */ /* 0x000fea0003800000 */
.L_x_1758:
        /* <DEDUP_REMOVED lines=20> */
.L_x_1789:
[----:B--2---:R-:W-:Y:S01]  /*21e0*/  FADD.FTZ R184, R191, R184 ;  /* 0x000000b8bfb87221 */ /* 0x004fe20000010000 */
[----:B---3--:R-:W-:Y:S01]  /*21f0*/  FADD.FTZ R185, R190, R185 ;  /* 0x000000b9beb97221 */ /* 0x008fe20000010000 */
[----:B------:R-:W-:Y:S02]  /*2200*/  BSSY B1, `(.L_x_1761) ;  /* 0x000008e000017945 */ /* 0x000fe40003800000 */
[----:B-1----:R-:W-:Y:S01]  /*2210*/  FMUL.FTZ R190, R184, UR14 ;  /* 0x0000000eb8be7c20 */ /* 0x002fe20008410000 */
[----:B------:R-:W-:Y:S01]  /*2220*/  FMUL.FTZ R191, R185, UR14 ;  /* 0x0000000eb9bf7c20 */ /* 0x000fe20008410000 */
[----:B------:R-:W-:Y:S06]  /*2230*/  @!P1 BRA `(.L_x_1762) ;  /* 0x0000000800289947 */ /* 0x000fec0003800000 */
[----:B0-----:R-:W-:Y:S02]  /*2240*/  ISETP.NE.AND P4, PT, R4, RZ, PT ;  /* 0x000000ff0400720c */ /* 0x001fe40003f85270 */
        /* <DEDUP_REMOVED lines=10> */
[----:B------:R-:W-:Y:S01]  /*22f0*/  FFMA.FTZ R244, R207, R191, R184 ;  /* 0x000000bfcff47223 */ /* 0x000fe200000100b8 */
[----:B------:R-:W-:Y:S01]  /*2300*/  ISETP.NE.U32.AND P5, PT, RZ, UR16, PT ;  /* 0x00000010ff007c0c */ /* 0x000fe2000bfa5070 */
[C---:B-----5:R-:W-:Y:S01]  /*2310*/  FMUL.FTZ R227, R19.reuse, R186 ;  /* 0x000000ba13e37220 */ /* 0x060fe20000410000 */
[----:B------:R-:W-:Y:S01]  /*2320*/  FMUL.FTZ R230, R19, R188 ;  /* 0x000000bc13e67220 */ /* 0x000fe20000410000 */
[----:B------:R-:W-:-:S02]  /*2330*/  @P0 HADD2.F32 R185, -RZ, R21.H0_H0 ;  /* 0x20000015ffb90230 */ /* 0x000fc40000004100 */
[----:B------:R-:W-:Y:S01]  /*2340*/  FADD.FTZ R244, R205, -R244 ;  /* 0x800000f4cdf47221 */ /* 0x000fe20000010000 */
[--C-:B------:R-:W-:Y:S01]  /*2350*/  @P0 HADD2.F32 R186, -RZ, R20.reuse.H0_H0 ;  /* 0x20000014ffba0230 */ /* 0x100fe20000004100 */
[----:B------:R-:W-:Y:S01]  /*2360*/  ISETP.NE.AND.EX P5, PT, RZ, UR17, PT, P5 ;  /* 0x00000011ff007c0c */ /* 0x000fe2000bfa5350 */
[----:B------:R-:W-:Y:S01]  /*2370*/  FFMA.FTZ R246, R228, R191, R184 ;  /* 0x000000bfe4f67223 */ /* 0x000fe200000100b8 */
[----:B------:R-:W-:Y:S01]  /*2380*/  @P0 FADD.FTZ R230, R230, R185 ;  /* 0x000000b9e6e60221 */ /* 0x000fe20000010000 */
[----:B------:R-:W-:Y:S01]  /*2390*/  FMUL.FTZ R244, R19, R244 ;  /* 0x000000f413f47220 */ /* 0x000fe20000410000 */
[----:B------:R-:W-:Y:S01]  /*23a0*/  @P0 FADD.FTZ R227, R227, R186 ;  /* 0x000000bae3e30221 */ /* 0x000fe20000010000 */
[----:B------:R-:W-:Y:S01]  /*23b0*/  FADD.FTZ R186, R194, -R187 ;  /* 0x800000bbc2ba7221 */ /* 0x000fe20000010000 */
[--C-:B------:R-:W-:Y:S01]  /*23c0*/  @P0 HADD2.F32 R187, -RZ, R23.reuse.H0_H0 ;  /* 0x20000017ffbb0230 */ /* 0x100fe20000004100 */
[----:B------:R-:W-:Y:S01]  /*23d0*/  @P4 F2FP.F16.F32.PACK_AB R188, RZ, R230 ;  /* 0x000000e6ffbc423e */ /* 0x000fe200000000ff */
[----:B------:R-:W-:Y:S01]  /*23e0*/  @P0 HADD2.F32 R248, -RZ, R23.H1_H1 ;  /* 0x30000017fff80230 */ /* 0x000fe20000004100 */
[----:B------:R-:W-:Y:S01]  /*23f0*/  @P4 F2FP.F16.F32.PACK_AB R185, RZ, R227 ;  /* 0x000000e3ffb9423e */ /* 0x000fe200000000ff */
[----:B------:R-:W-:Y:S01]  /*2400*/  FMUL.FTZ R229, R19, R186 ;  /* 0x000000ba13e57220 */ /* 0x000fe20000410000 */
[----:B------:R-:W-:Y:S01]  /*2410*/  @P4 PRMT R165, R188, 0x7610, R165 ;  /* 0x00007610bca54816 */ /* 0x000fe200000000a5 */
[----:B------:R-:W-:Y:S01]  /*2420*/  FFMA.FTZ R188, R210, R191, R184 ;  /* 0x000000bfd2bc7223 */ /* 0x000fe200000100b8 */
[----:B------:R-:W-:Y:S01]  /*2430*/  @P4 PRMT R164, R185, 0x7610, R164 ;  /* 0x00007610b9a44816 */ /* 0x000fe200000000a4 */
[----:B------:R-:W-:-:S02]  /*2440*/  @P0 HADD2.F32 R186, -RZ, R20.H1_H1 ;  /* 0x30000014ffba0230 */ /* 0x000fc40000004100 */
[----:B------:R-:W-:Y:S01]  /*2450*/  FMUL.FTZ R227, R227, UR15 ;  /* 0x0000000fe3e37c20 */ /* 0x000fe20008410000 */
[----:B------:R-:W-:Y:S02]  /*2460*/  @P0 HADD2.F32 R185, -RZ, R22.H0_H0 ;  /* 0x20000016ffb90230 */ /* 0x000fe40000004100 */
[----:B------:R-:W-:Y:S01]  /*2470*/  FADD.FTZ R188, R209, -R188 ;  /* 0x800000bcd1bc7221 */ /* 0x000fe20000010000 */
[----:B------:R-:W-:Y:S01]  /*2480*/  FMUL.FTZ R230, R230, UR15 ;  /* 0x0000000fe6e67c20 */ /* 0x000fe20008410000 */
[----:B------:R-:W-:Y:S01]  /*2490*/  @P0 FADD.FTZ R229, R229, R186 ;  /* 0x000000bae5e50221 */ /* 0x000fe20000010000 */
[----:B------:R-:W-:Y:S02]  /*24a0*/  @P0 HADD2.F32 R186, -RZ, R21.H1_H1 ;  /* 0x30000015ffba0230 */ /* 0x000fe40000004100 */
[----:B------:R-:W-:Y:S01]  /*24b0*/  @P0 FADD.FTZ R244, R244, R185 ;  /* 0x000000b9f4f40221 */ /* 0x000fe20000010000 */
[----:B------:R-:W-:Y:S01]  /*24c0*/  FFMA.FTZ R185, R224, R191, R184 ;  /* 0x000000bfe0b97223 */ /* 0x000fe200000100b8 */
[----:B------:R-:W-:Y:S01]  /*24d0*/  FMUL.FTZ R231, R19, R188 ;  /* 0x000000bc13e77220 */ /* 0x000fe20000410000 */
[----:B------:R-:W-:-:S02]  /*24e0*/  LOP3.LUT P6, RZ, R243, 0xff00, RZ, 0xc0, !PT ;  /* 0x0000ff00f3ff7812 */ /* 0x000fc400078cc0ff */
[----:B------:R-:W-:Y:S01]  /*24f0*/  FADD.FTZ R188, R222, -R185 ;  /* 0x800000b9debc7221 */ /* 0x000fe20000010000 */
[----:B------:R-:W-:Y:S01]  /*2500*/  @P0 FADD.FTZ R231, R231, R186 ;  /* 0x000000bae7e70221 */ /* 0x000fe20000010000 */
[----:B------:R-:W-:Y:S02]  /*2510*/  FFMA.FTZ R186, R221, R191, R184 ;  /* 0x000000bfddba7223 */ /* 0x000fe400000100b8 */
[----:B------:R-:W-:Y:S01]  /*2520*/  FMUL.FTZ R245, R19, R188 ;  /* 0x000000bc13f57220 */ /* 0x000fe20000410000 */
[----:B------:R-:W0:Y:S01]  /*2530*/  @P5 LDC.64 R184, c[0x0][0x308] ;  /* 0x0000c200ffb85b82 */ /* 0x000e220000000a00 */
[----:B------:R-:W-:Y:S02]  /*2540*/  @P0 HADD2.F32 R188, -RZ, R22.H1_H1 ;  /* 0x30000016ffbc0230 */ /* 0x000fe40000004100 */
[----:B------:R-:W-:Y:S01]  /*2550*/  FADD.FTZ R186, R217, -R186 ;  /* 0x800000bad9ba7221 */ /* 0x000fe20000010000 */
[----:B------:R-:W-:Y:S01]  /*2560*/  @P4 F2FP.F16.F32.PACK_AB R189, RZ, R231 ;  /* 0x000000e7ffbd423e */ /* 0x000fe200000000ff */
[----:B------:R-:W-:-:S02]  /*2570*/  FMUL.FTZ R231, R231, UR15 ;  /* 0x0000000fe7e77c20 */ /* 0x000fc40008410000 */
[----:B------:R-:W-:Y:S01]  /*2580*/  FMUL.FTZ R186, R19, R186 ;  /* 0x000000ba13ba7220 */ /* 0x000fe20000410000 */
[----:B------:R-:W-:Y:S01]  /*2590*/  @P0 FADD.FTZ R245, R245, R188 ;  /* 0x000000bcf5f50221 */ /* 0x000fe20000010000 */
[----:B------:R-:W-:Y:S01]  /*25a0*/  FADD.FTZ R188, R225, -R246 ;  /* 0x800000f6e1bc7221 */ /* 0x000fe20000010000 */
[----:B------:R-:W-:Y:S01]  /*25b0*/  @P4 F2FP.F16.F32.PACK_AB R246, RZ, R244 ;  /* 0x000000f4fff6423e */ /* 0x000fe200000000ff */
[----:B------:R-:W-:Y:S01]  /*25c0*/  @P0 FADD.FTZ R186, R186, R187 ;  /* 0x000000bbbaba0221 */ /* 0x000fe20000010000 */
[----:B------:R-:W-:Y:S01]  /*25d0*/  @P4 PRMT R165, R165, 0x5410, R189 ;  /* 0x00005410a5a54816 */ /* 0x000fe200000000bd */
[----:B------:R-:W-:Y:S01]  /*25e0*/  FMUL.FTZ R187, R19, R188 ;  /* 0x000000bc13bb7220 */ /* 0x000fe20000410000 */
[----:B------:R-:W-:Y:S01]  /*25f0*/  @P4 F2FP.F16.F32.PACK_AB R188, RZ, R229 ;  /* 0x000000e5ffbc423e */ /* 0x000fe200000000ff */
[----:B------:R-:W-:Y:S01]  /*2600*/  FMUL.FTZ R229, R229, UR15 ;  /* 0x0000000fe5e57c20 */ /* 0x000fe20008410000 */
[----:B------:R-:W-:Y:S01]  /*2610*/  @P4 F2FP.F16.F32.PACK_AB R247, RZ, R186 ;  /* 0x000000bafff7423e */ /* 0x000fe200000000ff */
[----:B------:R-:W-:Y:S01]  /*2620*/  @P0 FADD.FTZ R187, R187, R248 ;  /* 0x000000f8bbbb0221 */ /* 0x000fe20000010000 */
[----:B------:R-:W-:Y:S01]  /*2630*/  @P4 PRMT R164, R164, 0x5410, R188 ;  /* 0x00005410a4a44816 */ /* 0x000fe200000000bc */
[----:B------:R-:W-:Y:S01]  /*2640*/  FMUL.FTZ R244, R244, UR15 ;  /* 0x0000000ff4f47c20 */ /* 0x000fe20008410000 */
[----:B------:R-:W-:Y:S01]  /*2650*/  @P4 PRMT R166, R246, 0x7610, R166 ;  /* 0x00007610f6a64816 */ /* 0x000fe200000000a6 */
[----:B------:R-:W-:Y:S01]  /*2660*/  FMUL.FTZ R248, R186, UR15 ;  /* 0x0000000fbaf87c20 */ /* 0x000fe20008410000 */
[----:B------:R-:W-:-:S02]  /*2670*/  @P4 PRMT R167, R247, 0x7610, R167 ;  /* 0x00007610f7a74816 */ /* 0x000fc400000000a7 */
[----:B------:R-:W-:Y:S01]  /*2680*/  @P4 F2FP.F16.F32.PACK_AB R188, RZ, R245 ;  /* 0x000000f5ffbc423e */ /* 0x000fe200000000ff */
[----:B0-----:R-:W-:Y:S01]  /*2690*/  @P5 IMAD.WIDE.U32 R184, R0, 0x10, R184 ;  /* 0x0000001000b85825 */ /* 0x001fe200078e00b8 */
[----:B------:R-:W-:-:S03]  /*26a0*/  @P4 F2FP.F16.F32.PACK_AB R189, RZ, R187 ;  /* 0x000000bbffbd423e */ /* 0x000fc600000000ff */
[----:B------:R-:W-:Y:S01]  /*26b0*/  FMUL.FTZ R245, R245, UR15 ;  /* 0x0000000ff5f57c20 */ /* 0x000fe20008410000 */
[----:B------:R-:W-:Y:S02]  /*26c0*/  ISETP.NE.U32.AND P0, PT, RZ, UR12, PT ;  /* 0x0000000cff007c0c */ /* 0x000fe4000bf05070 */
        /* <DEDUP_REMOVED lines=65> */
.L_x_1762:
[----:B------:R-:W-:Y:S05]  /*2ae0*/  BSYNC B1 ;  /* 0x0000000000017941 */ /* 0x000fea0003800000 */
.L_x_1761:
[----:B------:R-:W-:Y:S04]  /*2af0*/  BSSY B1, `(.L_x_1763) ;  /* 0x000008c000017945 */ /* 0x000fe80003800000 */
[----:B------:R-:W-:Y:S05]  /*2b00*/  @!P2 BRA `(.L_x_1764) ;  /* 0x000000080028a947 */ /* 0x000fea0003800000 */
[----:B0-----:R-:W-:Y:S02]  /*2b10*/  ISETP.NE.AND P4, PT, R4, RZ, PT ;  /* 0x000000ff0400720c */ /* 0x001fe40003f85270 */
[----:B------:R-:W-:Y:S02]  /*2b20*/  ISETP.NE.U32.AND P0, PT, RZ, UR8, PT ;  /* 0x00000008ff007c0c */ /* 0x000fe4000bf05070 */
[----:B-1----:R-:W-:Y:S02]  /*2b30*/  FSEL R184, R190, RZ, !P4 ;  /* 0x000000ffbeb87208 */ /* 0x002fe40006000000 */
        /* <DEDUP_REMOVED lines=14> */
[----:B------:R-:W-:Y:S01]  /*2c20*/  @P0 HADD2.F32 R185, -RZ, R177.H0_H0 ;  /* 0x200000b1ffb90230 */ /* 0x000fe20000004100 */
[----:B------:R-:W-:Y:S01]  /*2c30*/  ISETP.NE.AND.EX P5, PT, RZ, UR17, PT, P5 ;  /* 0x00000011ff007c0c */ /* 0x000fe2000bfa5350 */
[----:B------:R-:W-:Y:S01]  /*2c40*/  FFMA.FTZ R246, R226, R191, R184 ;  /* 0x000000bfe2f67223 */ /* 0x000fe200000100b8 */
[----:B------:R-:W-:Y:S01]  /*2c50*/  @P0 FADD.FTZ R227, R227, R186 ;  /* 0x000000bae3e30221 */ /* 0x000fe20000010000 */
[----:B------:R-:W-:Y:S01]  /*2c60*/  FADD.FTZ R186, R18, -R187 ;  /* 0x800000bb12ba7221 */ /* 0x000fe20000010000 */
[----:B------:R-:W-:Y:S01]  /*2c70*/  @P0 FADD.FTZ R230, R230, R185 ;  /* 0x000000b9e6e60221 */ /* 0x000fe20000010000 */
[C---:B------:R-:W-:Y:S01]  /*2c80*/  FMUL.FTZ R244, R19.reuse, R244 ;  /* 0x000000f413f47220 */ /* 0x040fe20000410000 */
[----:B------:R-:W-:Y:S01]  /*2c90*/  @P0 HADD2.F32 R248, -RZ, R179.H1_H1 ;  /* 0x300000b3fff80230 */ /* 0x000fe20000004100 */
[----:B------:R-:W-:Y:S01]  /*2ca0*/  @P4 F2FP.F16.F32.PACK_AB R185, RZ, R227 ;  /* 0x000000e3ffb9423e */ /* 0x000fe200000000ff */
[----:B------:R-:W-:Y:S01]  /*2cb0*/  FMUL.FTZ R229, R19, R186 ;  /* 0x000000ba13e57220 */ /* 0x000fe20000410000 */
[----:B------:R-:W-:Y:S01]  /*2cc0*/  @P4 F2FP.F16.F32.PACK_AB R188, RZ, R230 ;  /* 0x000000e6ffbc423e */ /* 0x000fe200000000ff */
[----:B------:R-:W-:Y:S01]  /*2cd0*/  @P0 HADD2.F32 R186, -RZ, R176.H1_H1 ;  /* 0x300000b0ffba0230 */ /* 0x000fe20000004100 */
[----:B------:R-:W-:Y:S01]  /*2ce0*/  @P4 PRMT R164, R185, 0x7610, R164 ;  /* 0x00007610b9a44816 */ /* 0x000fe200000000a4 */
[----:B------:R-:W-:Y:S01]  /*2cf0*/  FFMA.FTZ R185, R208, R191, R184 ;  /* 0x000000bfd0b97223 */ /* 0x000fe200000100b8 */
[----:B------:R-:W-:Y:S01]  /*2d00*/  @P4 PRMT R165, R188, 0x7610, R165 ;  /* 0x00007610bca54816 */ /* 0x000fe200000000a5 */
[----:B------:R-:W-:Y:S01]  /*2d10*/  FMUL.FTZ R227, R227, UR15 ;  /* 0x0000000fe3e37c20 */ /* 0x000fe20008410000 */
[----:B------:R-:W-:Y:S01]  /*2d20*/  @P0 FADD.FTZ R229, R229, R186 ;  /* 0x000000bae5e50221 */ /* 0x000fe20000010000 */
[----:B------:R-:W-:Y:S01]  /*2d30*/  FADD.FTZ R188, R198, -R185 ;  /* 0x800000b9c6bc7221 */ /* 0x000fe20000010000 */
[----:B------:R-:W-:-:S02]  /*2d40*/  @P0 HADD2.F32 R185, -RZ, R178.H0_H0 ;  /* 0x200000b2ffb90230 */ /* 0x000fc40000004100 */
[----:B------:R-:W-:Y:S01]  /*2d50*/  FMUL.FTZ R230, R230, UR15 ;  /* 0x0000000fe6e67c20 */ /* 0x000fe20008410000 */
[----:B------:R-:W-:Y:S02]  /*2d60*/  @P0 HADD2.F32 R186, -RZ, R177.H1_H1 ;  /* 0x300000b1ffba0230 */ /* 0x000fe40000004100 */
[----:B------:R-:W-:Y:S01]  /*2d70*/  FMUL.FTZ R231, R19, R188 ;  /* 0x000000bc13e77220 */ /* 0x000fe20000410000 */
[-CC-:B------:R-:W-:Y:S01]  /*2d80*/  FFMA.FTZ R188, R212, R191.reuse, R184.reuse ;  /* 0x000000bfd4bc7223 */ /* 0x180fe200000100b8 */
[----:B------:R-:W-:Y:S01]  /*2d90*/  @P0 FADD.FTZ R244, R244, R185 ;  /* 0x000000b9f4f40221 */ /* 0x000fe20000010000 */
[----:B------:R-:W-:Y:S01]  /*2da0*/  FFMA.FTZ R185, R213, R191, R184 ;  /* 0x000000bfd5b97223 */ /* 0x000fe200000100b8 */
[----:B------:R-:W-:Y:S01]  /*2db0*/  @P0 FADD.FTZ R231, R231, R186 ;  /* 0x000000bae7e70221 */ /* 0x000fe20000010000 */
[----:B------:R-:W-:Y:S01]  /*2dc0*/  FADD.FTZ R188, R211, -R188 ;  /* 0x800000bcd3bc7221 */ /* 0x000fe20000010000 */
[----:B------:R-:W-:Y:S01]  /*2dd0*/  LOP3.LUT P6, RZ, R241, 0xff00, RZ, 0xc0, !PT ;  /* 0x0000ff00f1ff7812 */ /* 0x000fe200078cc0ff */
[----:B------:R-:W-:Y:S01]  /*2de0*/  FADD.FTZ R186, R214, -R185 ;  /* 0x800000b9d6ba7221 */ /* 0x000fe20000010000 */
[----:B------:R-:W-:-:S02]  /*2df0*/  @P0 HADD2.F32 R185, -RZ, R179.H0_H0 ;  /* 0x200000b3ffb90230 */ /* 0x000fc40000004100 */
[C---:B------:R-:W-:Y:S01]  /*2e00*/  FMUL.FTZ R245, R19.reuse, R188 ;  /* 0x000000bc13f57220 */ /* 0x040fe20000410000 */
[----:B------:R-:W-:Y:S02]  /*2e10*/  @P0 HADD2.F32 R188, -RZ, R178.H1_H1 ;  /* 0x300000b2ffbc0230 */ /* 0x000fe40000004100 */
[----:B------:R-:W-:Y:S01]  /*2e20*/  FMUL.FTZ R186, R19, R186 ;  /* 0x000000ba13ba7220 */ /* 0x000fe20000410000 */
[----:B------:R-:W-:Y:S01]  /*2e30*/  @P4 F2FP.F16.F32.PACK_AB R189, RZ, R231 ;  /* 0x000000e7ffbd423e */ /* 0x000fe200000000ff */
[----:B------:R-:W-:Y:S02]  /*2e40*/  FMUL.FTZ R231, R231, UR15 ;  /* 0x0000000fe7e77c20 */ /* 0x000fe40008410000 */
[----:B------:R-:W-:Y:S01]  /*2e50*/  @P0 FADD.FTZ R186, R186, R185 ;  /* 0x000000b9baba0221 */ /* 0x000fe20000010000 */
[----:B------:R-:W-:Y:S01]  /*2e60*/  @P0 FADD.FTZ R245, R245, R188 ;  /* 0x000000bcf5f50221 */ /* 0x000fe20000010000 */
[----:B------:R-:W0:Y:S01]  /*2e70*/  @P5 LDC.64 R184, c[0x0][0x308] ;  /* 0x0000c200ffb85b82 */ /* 0x000e220000000a00 */
[----:B------:R-:W-:Y:S01]  /*2e80*/  FADD.FTZ R188, R223, -R246 ;  /* 0x800000f6dfbc7221 */ /* 0x000fe20000010000 */
[----:B------:R-:W-:Y:S01]  /*2e90*/  @P4 F2FP.F16.F32.PACK_AB R246, RZ, R244 ;  /* 0x000000f4fff6423e */ /* 0x000fe200000000ff */
[----:B------:R-:W-:Y:S01]  /*2ea0*/  FMUL.FTZ R244, R244, UR15 ;  /* 0x0000000ff4f47c20 */ /* 0x000fe20008410000 */
[----:B------:R-:W-:Y:S01]  /*2eb0*/  @P4 F2FP.F16.F32.PACK_AB R247, RZ, R186 ;  /* 0x000000bafff7423e */ /* 0x000fe200000000ff */
[----:B------:R-:W-:Y:S01]  /*2ec0*/  FMUL.FTZ R187, R19, R188 ;  /* 0x000000bc13bb7220 */ /* 0x000fe20000410000 */
[----:B------:R-:W-:Y:S01]  /*2ed0*/  @P4 F2FP.F16.F32.PACK_AB R188, RZ, R229 ;  /* 0x000000e5ffbc423e */ /* 0x000fe200000000ff */
[----:B------:R-:W-:Y:S01]  /*2ee0*/  FMUL.FTZ R229, R229, UR15 ;  /* 0x0000000fe5e57c20 */ /* 0x000fe20008410000 */
[----:B------:R-:W-:Y:S01]  /*2ef0*/  @P4 PRMT R165, R165, 0x5410, R189 ;  /* 0x00005410a5a54816 */ /* 0x000fe200000000bd */
[----:B------:R-:W-:Y:S01]  /*2f00*/  @P0 FADD.FTZ R187, R187, R248 ;  /* 0x000000f8bbbb0221 */ /* 0x000fe20000010000 */
[----:B------:R-:W-:Y:S01]  /*2f10*/  @P4 PRMT R164, R164, 0x5410, R188 ;  /* 0x00005410a4a44816 */ /* 0x000fe200000000bc */
[----:B------:R-:W-:Y:S01]  /*2f20*/  FMUL.FTZ R248, R186, UR15 ;  /* 0x0000000fbaf87c20 */ /* 0x000fe20008410000 */
[----:B------:R-:W-:-:S02]  /*2f30*/  @P4 PRMT R166, R246, 0x7610, R166 ;  /* 0x00007610f6a64816 */ /* 0x000fc400000000a6 */
[----:B------:R-:W-:Y:S02]  /*2f40*/  @P4 PRMT R167, R247, 0x7610, R167 ;  /* 0x00007610f7a74816 */ /* 0x000fe400000000a7 */
[----:B------:R-:W-:Y:S01]  /*2f50*/  @P4 F2FP.F16.F32.PACK_AB R188, RZ, R245 ;  /* 0x000000f5ffbc423e */ /* 0x000fe200000000ff */
[----:B------:R-:W-:Y:S01]  /*2f60*/  FMUL.FTZ R245, R245, UR15 ;  /* 0x0000000ff5f57c20 */ /* 0x000fe20008410000 */
[----:B------:R-:W-:Y:S02]  /*2f70*/  @P4 F2FP.F16.F32.PACK_AB R189, RZ, R187 ;  /* 0x000000bbffbd423e */ /* 0x000fe400000000ff */
[----:B------:R-:W-:Y:S02]  /*2f80*/  ISETP.NE.U32.AND P0, PT, RZ, UR12, PT ;  /* 0x0000000cff007c0c */ /* 0x000fe4000bf05070 */
[----:B------:R-:W-:Y:S01]  /*2f90*/  @P4 PRMT R166, R166, 0x5410, R188 ;  /* 0x00005410a6a64816 */ /* 0x000fe200000000bc */
[----:B0-----:R-:W-:Y:S01]  /*2fa0*/  @P5 IMAD.WIDE.U32 R184, R0, 0x10, R184 ;  /* 0x0000001000b85825 */ /* 0x001fe200078e00b8 */
[----:B------:R-:W-:-:S02]  /*2fb0*/  @P4 PRMT R167, R167, 0x5410, R189 ;  /* 0x00005410a7a74816 */ /* 0x000fc400000000bd */
[----:B------:R-:W-:Y:S02]  /*2fc0*/  MOV R188, R240 ;  /* 0x000000f000bc7202 */ /* 0x000fe40000000f00 */
[----:B------:R-:W-:Y:S01]  /*2fd0*/  ISETP.NE.AND.EX P0, PT, RZ, UR13, PT, P0 ;  /* 0x0000000dff007c0c */ /* 0x000fe2000bf05300 */
[----:B------:R0:W-:Y:S01]  /*2fe0*/  @P5 STG.E.128 desc[UR4][R184.64], R164 ;  /* 0x000000a4b8005986 */ /* 0x0001e2000c101d04 */
[----:B------:R-:W-:Y:S02]  /*2ff0*/  LOP3.LUT P5, RZ, R188, 0xff, RZ, 0xc0, !PT ;  /* 0x000000ffbcff7812 */ /* 0x000fe400078ac0ff */
[C---:B------:R-:W-:Y:S01]  /*3000*/  LOP3.LUT P4, RZ, R240.reuse, 0xff00, RZ, 0xc0, !PT ;  /* 0x0000ff00f0ff7812 */ /* 0x040fe2000788c0ff */
[----:B------:R-:W1:Y:S01]  /*3010*/  LDC.64 R188, c[0x0][0x2f8] ;  /* 0x0000be00ffbc7b82 */ /* 0x000e620000000a00 */
[----:B------:R-:W-:Y:S02]  /*3020*/  FSEL R246, R227, RZ, P5 ;  /* 0x000000ffe3f67208 */ /* 0x000fe40002800000 */
[----:B------:R-:W-:-:S02]  /*3030*/  LOP3.LUT P5, RZ, R240, 0xff0000, RZ, 0xc0, !PT ;  /* 0x00ff0000f0ff7812 */ /* 0x000fc400078ac0ff */
[----:B------:R-:W-:Y:S02]  /*3040*/  FSEL R247, R229, RZ, P4 ;  /* 0x000000ffe5f77208 */ /* 0x000fe40002000000 */
[----:B------:R-:W-:Y:S02]  /*3050*/  LOP3.LUT P4, RZ, R241, 0xff, RZ, 0xc0, !PT ;  /* 0x000000fff1ff7812 */ /* 0x000fe4000788c0ff */
[----:B------:R-:W-:Y:S02]  /*3060*/  FSEL R250, R245, RZ, P6 ;  /* 0x000000fff5fa7208 */ /* 0x000fe40003000000 */
[----:B------:R-:W-:Y:S02]  /*3070*/  FSEL R249, R244, RZ, P4 ;  /* 0x000000fff4f97208 */ /* 0x000fe40002000000 */
[----:B0-----:R-:W-:Y:S02]  /*3080*/  FSEL R185, R230, RZ, P5 ;  /* 0x000000ffe6b97208 */ /* 0x001fe40002800000 */
[----:B------:R-:W-:-:S02]  /*3090*/  @P0 MOV R184, R234 ;  /* 0x000000ea00b80202 */ /* 0x000fc40000000f00 */
[----:B------:R-:W-:Y:S02]  /*30a0*/  LOP3.LUT P5, RZ, R240, 0xff000000, RZ, 0xc0, !PT ;  /* 0xff000000f0ff7812 */ /* 0x000fe400078ac0ff */
[----:B------:R-:W-:Y:S02]  /*30b0*/  @P0 LOP3.LUT P4, RZ, R184, 0xff, RZ, 0xc0, !PT ;  /* 0x000000ffb8ff0812 */ /* 0x000fe4000788c0ff */
[----:B------:R-:W-:Y:S02]  /*30c0*/  FSEL R184, R231, RZ, P5 ;  /* 0x000000ffe7b87208 */ /* 0x000fe40002800000 */
        /* <DEDUP_REMOVED lines=46> */
.L_x_1764:
[----:B------:R-:W-:Y:S05]  /*33b0*/  BSYNC B1 ;  /* 0x0000000000017941 */ /* 0x000fea0003800000 */
.L_x_1763:
[----:B------:R-:W-:Y:S04]  /*33c0*/  BSSY B1, `(.L_x_1765) ;  /* 0x000008b000017945 */ /* 0x000fe80003800000 */
[----:B------:R-:W-:Y:S05]  /*33d0*/  @!P3 BRA `(.L_x_1766) ;  /* 0x000000080024b947 */ /* 0x000fea0003800000 */
[----:B0-----:R-:W-:Y:S02]  /*33e0*/  ISETP.NE.AND P4, PT, R4, RZ, PT ;  /* 0x000000ff0400720c */ /* 0x001fe40003f85270 */
[----:B------:R-:W-:Y:S02]  /*33f0*/  ISETP.NE.U32.AND P0, PT, RZ, UR8, PT ;  /* 0x00000008ff007c0c */ /* 0x000fe4000bf05070 */
[----:B------:R-:W-:Y:S02]  /*3400*/  FSEL R190, R190, RZ, !P4 ;  /* 0x000000ffbebe7208 */ /* 0x000fe40006000000 */
[----:B------:R-:W-:Y:S02]  /*3410*/  ISETP.NE.AND.EX P0, PT, RZ, UR9, PT, P0 ;  /* 0x00000009ff007c0c */ /* 0x000fe4000bf05300 */
[----:B------:R-:W-:Y:S01]  /*3420*/  ISETP.NE.U32.AND P4, PT, RZ, UR16, PT ;  /* 0x00000010ff007c0c */ /* 0x000fe2000bf85070 */
[-CC-:B-12---:R-:W-:Y:S01]  /*3430*/  FFMA.FTZ R185, R11, R191.reuse, R190.reuse ;  /* 0x000000bf0bb97223 */ /* 0x186fe200000100be */
[-CC-:B------:R-:W-:Y:S01]  /*3440*/  FFMA.FTZ R187, R13, R191.reuse, R190.reuse ;  /* 0x000000bf0dbb7223 */ /* 0x180fe200000100be */
[----:B------:R-:W-:Y:S01]  /*3450*/  ISETP.NE.U32.AND P5, PT, RZ, UR16, PT ;  /* 0x00000010ff007c0c */ /* 0x000fe2000bfa5070 */
[-CC-:B------:R-:W-:Y:S01]  /*3460*/  FFMA.FTZ R189, R16, R191.reuse, R190.reuse ;  /* 0x000000bf10bd7223 */ /* 0x180fe200000100be */
[----:B------:R-:W-:Y:S01]  /*3470*/  FADD.FTZ R184, R10, -R185 ;  /* 0x800000b90ab87221 */ /* 0x000fe20000010000 */
[----:B------:R-:W-:Y:S01]  /*3480*/  FADD.FTZ R230, R12, -R187 ;  /* 0x800000bb0ce67221 */ /* 0x000fe20000010000 */
[----:B------:R-:W-:Y:S01]  /*3490*/  ISETP.NE.AND.EX P4, PT, RZ, UR17, PT, P4 ;  /* 0x00000011ff007c0c */ /* 0x000fe2000bf85340 */
[----:B------:R-:W-:Y:S01]  /*34a0*/  FFMA.FTZ R229, R201, R191, R190 ;  /* 0x000000bfc9e57223 */ /* 0x000fe200000100be */
[C---:B-----5:R-:W-:Y:S01]  /*34b0*/  FMUL.FTZ R187, R19.reuse, R184 ;  /* 0x000000b813bb7220 */ /* 0x060fe20000410000 */
[----:B------:R-:W-:Y:S01]  /*34c0*/  FMUL.FTZ R230, R19, R230 ;  /* 0x000000e613e67220 */ /* 0x000fe20000410000 */
[----:B------:R-:W-:Y:S01]  /*34d0*/  @P0 HADD2.F32 R184, -RZ, R180.H0_H0 ;  /* 0x200000b4ffb80230 */ /* 0x000fe20000004100 */
[----:B------:R-:W-:Y:S01]  /*34e0*/  ISETP.NE.AND.EX P5, PT, RZ, UR17, PT, P5 ;  /* 0x00000011ff007c0c */ /* 0x000fe2000bfa5350 */
[----:B------:R-:W-:-:S02]  /*34f0*/  @P0 HADD2.F32 R185, -RZ, R181.H0_H0 ;  /* 0x200000b5ffb90230 */ /* 0x000fc40000004100 */
[-CC-:B------:R-:W-:Y:S01]  /*3500*/  FFMA.FTZ R227, R206, R191.reuse, R190.reuse ;  /* 0x000000bfcee37223 */ /* 0x180fe200000100be */
[-C--:B------:R-:W-:Y:S01]  /*3510*/  FFMA.FTZ R244, R216, R191.reuse, R190 ;  /* 0x000000bfd8f47223 */ /* 0x080fe200000100be */
[----:B------:R-:W-:Y:S01]  /*3520*/  @P0 FADD.FTZ R187, R187, R184 ;  /* 0x000000b8bbbb0221 */ /* 0x000fe20000010000 */
[-CC-:B------:R-:W-:Y:S01]  /*3530*/  FFMA.FTZ R231, R215, R191.reuse, R190.reuse ;  /* 0x000000bfd7e77223 */ /* 0x180fe200000100be */
[----:B------:R-:W-:Y:S01]  /*3540*/  @P0 FADD.FTZ R230, R230, R185 ;  /* 0x000000b9e6e60221 */ /* 0x000fe20000010000 */
[----:B------:R-:W-:Y:S01]  /*3550*/  FFMA.FTZ R248, R220, R191, R190 ;  /* 0x000000bfdcf87223 */ /* 0x000fe200000100be */
[----:B------:R-:W-:Y:S01]  /*3560*/  FADD.FTZ R190, R14, -R189 ;  /* 0x800000bd0ebe7221 */ /* 0x000fe20000010000 */
[----:B------:R-:W-:Y:S01]  /*3570*/  @P4 F2FP.F16.F32.PACK_AB R184, RZ, R187 ;  /* 0x000000bbffb8423e */ /* 0x000fe200000000ff */
[----:B------:R-:W-:Y:S01]  /*3580*/  FADD.FTZ R188, R200, -R229 ;  /* 0x800000e5c8bc7221 */ /* 0x000fe20000010000 */
[----:B------:R-:W-:Y:S01]  /*3590*/  @P4 F2FP.F16.F32.PACK_AB R185, RZ, R230 ;  /* 0x000000e6ffb9423e */ /* 0x000fe200000000ff */
[----:B------:R-:W-:Y:S01]  /*35a0*/  FADD.FTZ R186, R202, -R227 ;  /* 0x800000e3caba7221 */ /* 0x000fe20000010000 */
[----:B------:R-:W-:Y:S01]  /*35b0*/  @P4 PRMT R164, R184, 0x7610, R164 ;  /* 0x00007610b8a44816 */ /* 0x000fe200000000a4 */
[----:B------:R-:W-:Y:S01]  /*35c0*/  @P0 HADD2.F32 R184, -RZ, R182.H0_H0 ;  /* 0x200000b6ffb80230 */ /* 0x000fe20000004100 */
[----:B------:R-:W-:Y:S01]  /*35d0*/  @P4 PRMT R165, R185, 0x7610, R165 ;  /* 0x00007610b9a54816 */ /* 0x000fe200000000a5 */
[----:B------:R-:W-:-:S02]  /*35e0*/  @P0 HADD2.F32 R185, -RZ, R180.H1_H1 ;  /* 0x300000b4ffb90230 */ /* 0x000fc40000004100 */
[C---:B------:R-:W-:Y:S01]  /*35f0*/  FMUL.FTZ R190, R19.reuse, R190 ;  /* 0x000000be13be7220 */ /* 0x040fe20000410000 */
[C---:B------:R-:W-:Y:S01]  /*3600*/  FMUL.FTZ R227, R19.reuse, R188 ;  /* 0x000000bc13e37220 */ /* 0x040fe20000410000 */
[----:B------:R-:W-:Y:S01]  /*3610*/  FADD.FTZ R246, R218, -R231 ;  /* 0x800000e7daf67221 */ /* 0x000fe20000010000 */
[----:B------:R-:W-:Y:S01]  /*3620*/  FMUL.FTZ R231, R19, R186 ;  /* 0x000000ba13e77220 */ /* 0x000fe20000410000 */
[----:B------:R-:W-:Y:S01]  /*3630*/  @P0 FADD.FTZ R190, R190, R185 ;  /* 0x000000b9bebe0221 */ /* 0x000fe20000010000 */
[----:B------:R-:W-:Y:S02]  /*3640*/  @P0 HADD2.F32 R186, -RZ, R183.H0_H0 ;  /* 0x200000b7ffba0230 */ /* 0x000fe40000004100 */
[----:B------:R-:W-:Y:S01]  /*3650*/  @P0 FADD.FTZ R227, R227, R184 ;  /* 0x000000b8e3e30221 */ /* 0x000fe20000010000 */
[----:B------:R-:W-:Y:S01]  /*3660*/  FMUL.FTZ R191, R19, R246 ;  /* 0x000000f613bf7220 */ /* 0x000fe20000410000 */
[----:B------:R-:W0:Y:S01]  /*3670*/  @P5 LDC.64 R184, c[0x0][0x308] ;  /* 0x0000c200ffb85b82 */ /* 0x000e220000000a00 */
[----:B------:R-:W-:Y:S01]  /*3680*/  FADD.FTZ R244, R203, -R244 ;  /* 0x800000f4cbf47221 */ /* 0x000fe20000010000 */
[----:B------:R-:W-:Y:S01]  /*3690*/  FADD.FTZ R248, R219, -R248 ;  /* 0x800000f8dbf87221 */ /* 0x000fe20000010000 */
[----:B------:R-:W-:Y:S01]  /*36a0*/  @P0 FADD.FTZ R191, R191, R186 ;  /* 0x000000babfbf0221 */ /* 0x000fe20000010000 */
        /* <DEDUP_REMOVED lines=21> */
[----:B0-----:R-:W-:Y:S01]  /*3800*/  @P5 IMAD.WIDE.U32 R184, R0, 0x10, R184 ;  /* 0x0000001000b85825 */ /* 0x001fe200078e00b8 */
[----:B------:R-:W-:-:S03]  /*3810*/  @P4 F2FP.F16.F32.PACK_AB R186, RZ, R229 ;  /* 0x000000e5ffba423e */ /* 0x000fc600000000ff */
[----:B------:R-:W-:Y:S01]  /*3820*/  FMUL.FTZ R229, R229, UR15 ;  /* 0x0000000fe5e57c20 */ /* 0x000fe20008410000 */
[----:B------:R-:W-:Y:S01]  /*3830*/  @P4 F2FP.F16.F32.PACK_AB R188, RZ, R19 ;  /* 0x00000013ffbc423e */ /* 0x000fe200000000ff */
        /* <DEDUP_REMOVED lines=67> */
.L_x_1766:
[----:B------:R-:W-:Y:S05]  /*3c70*/  BSYNC B1 ;  /* 0x0000000000017941 */ /* 0x000fea0003800000 */
.L_x_1765:
[----:B-123--:R-:W1:Y:S02]  /*3c80*/  LDC.64 R184, c[0x0][0x210] ;  /* 0x00008400ffb87b82 */ /* 0x00ee640000000a00 */
[----:B-1----:R-:W-:-:S04]  /*3c90*/  LEA R2, R184, R2, 0x2 ;  /* 0x00000002b8027211 */ /* 0x002fc800078e10ff */
[----:B------:R-:W-:-:S13]  /*3ca0*/  ISETP.GE.AND P0, PT, R2, R185, PT ;  /* 0x000000b90200720c */ /* 0x000fda0003f06270 */
[----:B------:R-:W-:Y:S05]  /*3cb0*/  @!P0 BRA `(.L_x_1767) ;  /* 0xffffffc800748947 */ /* 0x000fea000383ffff */
.L_x_1753:
[----:B------:R-:W-:Y:S05]  /*3cc0*/  BSYNC B0 ;  /* 0x0000000000007941 */ /* 0x000fea0003800000 */
.L_x_1752:
[----:B------:R-:W1:Y:S01]  /*3cd0*/  S2R R3, SR_CgaCtaId ;  /* 0x0000000000037919 */ /* 0x000e620000008800 */
[----:B------:R-:W-:Y:S01]  /*3ce0*/  SHF.R.U32.HI R0, RZ, 0x5, R6 ;  /* 0x00000005ff007819 */ /* 0x000fe20000011606 */
[----:B------:R-:W-:Y:S05]  /*3cf0*/  WARPSYNC.ALL ;  /* 0x0000000000007948 */ /* 0x000fea0003800000 */
[----:B------:R-:W-:Y:S01]  /*3d00*/  LOP3.LUT R5, R6, 0x1f, RZ, 0xc0, !PT ;  /* 0x0000001f06057812 */ /* 0x000fe200078ec0ff */
[----:B------:R-:W2:Y:S01]  /*3d10*/  S2R R8, SR_CTAID.X ;  /* 0x0000000000087919 */ /* 0x000ea20000002500 */
[----:B------:R-:W-:Y:S01]  /*3d20*/  MOV R2, 0x400 ;  /* 0x0000040000027802 */ /* 0x000fe20000000f00 */
[----:B------:R-:W-:Y:S01]  /*3d30*/  ULDC.64 UR18, c[0x0][0x2d8] ;  /* 0x0000b60000127ab9 */ /* 0x000fe20000000a00 */
[----:B------:R-:W-:Y:S01]  /*3d40*/  ULDC.64 UR20, c[0x0][0x2d0] ;  /* 0x0000b40000147ab9 */ /* 0x000fe20000000a00 */
[----:B------:R-:W-:Y:S01]  /*3d50*/  IMAD R0, R0, 0x60, R5 ;  /* 0x0000006000007824 */ /* 0x000fe200078e0205 */
[----:B------:R-:W-:Y:S01]  /*3d60*/  BSSY B0, `(.L_x_1768) ;  /* 0x000010a000007945 */ /* 0x000fe20003800000 */
[----:B-1----:R-:W-:-:S04]  /*3d70*/  LEA R3, R3, R2, 0x18 ;  /* 0x0000000203037211 */ /* 0x002fc800078ec0ff */
[-C--:B0-----:R-:W-:Y:S02]  /*3d80*/  LEA R4, R0, R3.reuse, 0x5 ;  /* 0x0000000300047211 */ /* 0x081fe400078e28ff */
[----:B------:R-:W-:Y:S01]  /*3d90*/  LEA R0, R6, R3, 0x2 ;  /* 0x0000000306007211 */ /* 0x000fe200078e10ff */
[----:B--2---:R-:W-:Y:S02]  /*3da0*/  IMAD R5, R8, R7, RZ ;  /* 0x0000000708057224 */ /* 0x004fe400078e02ff */
[----:B------:R-:W-:Y:S01]  /*3db0*/  STS.128 [R4], R72 ;  /* 0x0000004804007388 */ /* 0x000fe20000000c00 */
[----:B------:R-:W-:-:S03]  /*3dc0*/  IADD3 R7, R7, 0x7f, -R6 ;  /* 0x0000007f07077810 */ /* 0x000fc60007ffe806 */
[----:B------:R-:W-:Y:S01]  /*3dd0*/  STS.128 [R4+0x10], R76 ;  /* 0x0000104c04007388 */ /* 0x000fe20000000c00 */
[C---:B------:R-:W-:Y:S02]  /*3de0*/  LOP3.LUT P5, RZ, R7.reuse, 0xffffff80, RZ, 0xc0, !PT ;  /* 0xffffff8007ff7812 */ /* 0x040fe400078ac0ff */
[C---:B------:R-:W-:Y:S01]  /*3df0*/  ISETP.GE.U32.AND P0, PT, R7.reuse, 0x100, PT ;  /* 0x000001000700780c */ /* 0x040fe20003f06070 */
[----:B------:R-:W-:Y:S01]  /*3e00*/  STS.128 [R4+0x400], R104 ;  /* 0x0004006804007388 */ /* 0x000fe20000000c00 */
[C---:B------:R-:W-:Y:S02]  /*3e10*/  ISETP.GE.U32.AND P1, PT, R7.reuse, 0x180, PT ;  /* 0x000001800700780c */ /* 0x040fe40003f26070 */
[C---:B------:R-:W-:Y:S01]  /*3e20*/  ISETP.GE.U32.AND P2, PT, R7.reuse, 0x200, PT ;  /* 0x000002000700780c */ /* 0x040fe20003f46070 */
[----:B------:R-:W-:Y:S01]  /*3e30*/  STS.128 [R4+0x410], R108 ;  /* 0x0004106c04007388 */ /* 0x000fe20000000c00 */
[C---:B------:R-:W-:Y:S02]  /*3e40*/  ISETP.GE.U32.AND P3, PT, R7.reuse, 0x280, PT ;  /* 0x000002800700780c */ /* 0x040fe40003f66070 */
[----:B------:R-:W-:Y:S01]  /*3e50*/  ISETP.GE.U32.AND P4, PT, R7, 0x300, PT ;  /* 0x000003000700780c */ /* 0x000fe20003f86070 */
[----:B------:R-:W-:Y:S01]  /*3e60*/  STS.128 [R4+0x800], R112 ;  /* 0x0008007004007388 */ /* 0x000fe20000000c00 */
[----:B-----5:R-:W-:-:S03]  /*3e70*/  IADD3 R44, P6, R5, R6, RZ ;  /* 0x00000006052c7210 */ /* 0x020fc60007fde0ff */
        /* <DEDUP_REMOVED lines=248> */
.L_x_1769:
[----:B------:R-:W-:Y:S05]  /*4e00*/  BSYNC B0 ;  /* 0x0000000000007941 */ /* 0x000fea0003800000 */
.L_x_1768:
        /* <DEDUP_REMOVED lines=23> */
.L_x_1771:
[----:B------:R-:W-:Y:S05]  /*4f80*/  BSYNC B0 ;  /* 0x0000000000007941 */ /* 0x000fea0003800000 */
.L_x_1770:
        /* <DEDUP_REMOVED lines=23> */
.L_x_1773:
[----:B------:R-:W-:Y:S05]  /*5100*/  BSYNC B0 ;  /* 0x0000000000007941 */ /* 0x000fea0003800000 */
.L_x_1772:
        /* <DEDUP_REMOVED lines=23> */
.L_x_1775:
[----:B------:R-:W-:Y:S05]  /*5280*/  BSYNC B0 ;  /* 0x0000000000007941 */ /* 0x000fea0003800000 */
.L_x_1774:
        /* <DEDUP_REMOVED lines=23> */
.L_x_1777:
[----:B------:R-:W-:Y:S05]  /*5400*/  BSYNC B0 ;  /* 0x0000000000007941 */ /* 0x000fea0003800000 */
.L_x_1776:
        /* <DEDUP_REMOVED lines=14> */
.L_x_1760:
[----:B------:R-:W-:Y:S01]  /*54f0*/  HFMA2.MMA R245, -RZ, RZ, 0, 5.9604644775390625e-08 ;  /* 0x00000001fff57435 */ /* 0x000fe200000001ff */
[----:B------:R-:W-:Y:S01]  /*5500*/  BSSY B1, `(.L_x_1778) ;  /* 0x0000007000017945 */ /* 0x000fe20003800000 */
[----:B------:R-:W-:Y:S02]  /*5510*/  MOV R244, R231 ;  /* 0x000000e700f47202 */ /* 0x000fe40000000f00 */
[----:B------:R-:W-:Y:S02]  /*5520*/  MOV R246, 0x1f ;  /* 0x0000001f00f67802 */ /* 0x000fe40000000f00 */
[----:B-----5:R-:W-:-:S07]  /*5530*/  MOV R227, 0xffffffff ;  /* 0xffffffff00e37802 */ /* 0x020fce0000000f00 */
[----:B0-----:R-:W-:Y:S05]  /*5540*/  WARPSYNC.COLLECTIVE R227, `(.L_x_1779) ;  /* 0x00000000e3087348 */ /* 0x001fea0003c00000 */
[----:B------:R1:W2:Y:S02]  /*5550*/  SHFL.BFLY P0, R229, R244, R245, R246 ;  /* 0x0c0000f5f4e57389 */ /* 0x0002a400000000f6 */
[----:B012---:R-:W-:Y:S01]  /*5560*/  ENDCOLLECTIVE ;  /* 0x000000000000791b */ /* 0x007fe20003800000 */
.L_x_1779:
[----:B------:R-:W-:Y:S05]  /*5570*/  BSYNC B1 ;  /* 0x0000000000017941 */ /* 0x000fea0003800000 */
.L_x_1778:
        /* <DEDUP_REMOVED lines=8> */
.L_x_1780:
[----:B------:R-:W-:Y:S01]  /*5600*/  FADD.FTZ R184, R184, R231 ;  /* 0x000000e7b8b87221 */ /* 0x000fe20000010000 */
[----:B------:R-:W-:-:S04]  /*5610*/  HFMA2.MMA R245, -RZ, RZ, 0, 1.1920928955078125e-07 ;  /* 0x00000002fff57435 */ /* 0x000fc800000001ff */
[----:B------:R-:W-:Y:S02]  /*5620*/  MOV R244, R184 ;  /* 0x000000b800f47202 */ /* 0x000fe40000000f00 */
[----:B------:R-:W-:-:S07]  /*5630*/  MOV R185, R229 ;  /* 0x000000e500b97202 */ /* 0x000fce0000000f00 */
[----:B------:R-:W-:Y:S05]  /*5640*/  WARPSYNC.COLLECTIVE R227, `(.L_x_1781) ;  /* 0x00000000e3087348 */ /* 0x000fea0003c00000 */
[----:B------:R0:W1:Y:S02]  /*5650*/  SHFL.BFLY P0, R229, R244, R245, R246 ;  /* 0x0c0000f5f4e57389 */ /* 0x00006400000000f6 */
[----:B01----:R-:W-:Y:S01]  /*5660*/  ENDCOLLECTIVE ;  /* 0x000000000000791b */ /* 0x003fe20003800000 */
.L_x_1781:
[----:B------:R-:W-:-:S05]  /*5670*/  FADD.FTZ R185, R185, R230 ;  /* 0x000000e6b9b97221 */ /* 0x000fca0000010000 */
[----:B------:R-:W-:Y:S02]  /*5680*/  MOV R244, R185 ;  /* 0x000000b900f47202 */ /* 0x000fe40000000f00 */
[----:B------:R-:W-:-:S07]  /*5690*/  MOV R187, R229 ;  /* 0x000000e500bb7202 */ /* 0x000fce0000000f00 */
[----:B------:R-:W-:Y:S05]  /*56a0*/  WARPSYNC.COLLECTIVE R227, `(.L_x_1782) ;  /* 0x00000000e3087348 */ /* 0x000fea0003c00000 */
[----:B------:R0:W1:Y:S02]  /*56b0*/  SHFL.BFLY P0, R229, R244, R245, R246 ;  /* 0x0c0000f5f4e57389 */ /* 0x00006400000000f6 */
[----:B01----:R-:W-:Y:S01]  /*56c0*/  ENDCOLLECTIVE ;  /* 0x000000000000791b */ /* 0x003fe20003800000 */
.L_x_1782:
[----:B------:R-:W-:Y:S01]  /*56d0*/  FADD.FTZ R187, R184, R187 ;  /* 0x000000bbb8bb7221 */ /* 0x000fe20000010000 */
[----:B------:R-:W-:-:S04]  /*56e0*/  HFMA2.MMA R245, -RZ, RZ, 0, 2.384185791015625e-07 ;  /* 0x00000004fff57435 */ /* 0x000fc800000001ff */
[----:B------:R-:W-:Y:S02]  /*56f0*/  MOV R244, R187 ;  /* 0x000000bb00f47202 */ /* 0x000fe40000000f00 */
[----:B------:R-:W-:-:S07]  /*5700*/  MOV R186, R229 ;  /* 0x000000e500ba7202 */ /* 0x000fce0000000f00 */
[----:B------:R-:W-:Y:S05]  /*5710*/  WARPSYNC.COLLECTIVE R227, `(.L_x_1783) ;  /* 0x00000000e3087348 */ /* 0x000fea0003c00000 */
[----:B------:R0:W1:Y:S02]  /*5720*/  SHFL.BFLY P0, R229, R244, R245, R246 ;  /* 0x0c0000f5f4e57389 */ /* 0x00006400000000f6 */
[----:B01----:R-:W-:Y:S01]  /*5730*/  ENDCOLLECTIVE ;  /* 0x000000000000791b */ /* 0x003fe20003800000 */
.L_x_1783:
[----:B------:R-:W-:-:S05]  /*5740*/  FADD.FTZ R186, R185, R186 ;  /* 0x000000bab9ba7221 */ /* 0x000fca0000010000 */
[----:B------:R-:W-:Y:S02]  /*5750*/  MOV R244, R186 ;  /* 0x000000ba00f47202 */ /* 0x000fe40000000f00 */
[----:B------:R-:W-:-:S07]  /*5760*/  MOV R188, R229 ;  /* 0x000000e500bc7202 */ /* 0x000fce0000000f00 */
[----:B------:R-:W-:Y:S05]  /*5770*/  WARPSYNC.COLLECTIVE R227, `(.L_x_1784) ;  /* 0x00000000e3087348 */ /* 0x000fea0003c00000 */
[----:B------:R0:W1:Y:S02]  /*5780*/  SHFL.BFLY P0, R229, R244, R245, R246 ;  /* 0x0c0000f5f4e57389 */ /* 0x00006400000000f6 */
[----:B01----:R-:W-:Y:S01]  /*5790*/  ENDCOLLECTIVE ;  /* 0x000000000000791b */ /* 0x003fe20003800000 */
.L_x_1784:
[----:B------:R-:W-:Y:S01]  /*57a0*/  FADD.FTZ R188, R187, R188 ;  /* 0x000000bcbbbc7221 */ /* 0x000fe20000010000 */
[----:B------:R-:W-:-:S04]  /*57b0*/  HFMA2.MMA R245, -RZ, RZ, 0, 4.76837158203125e-07 ;  /* 0x00000008fff57435 */ /* 0x000fc800000001ff */
[----:B------:R-:W-:Y:S02]  /*57c0*/  MOV R244, R188 ;  /* 0x000000bc00f47202 */ /* 0x000fe40000000f00 */
[----:B------:R-:W-:-:S07]  /*57d0*/  MOV R189, R229 ;  /* 0x000000e500bd7202 */ /* 0x000fce0000000f00 */
[----:B------:R-:W-:Y:S05]  /*57e0*/  WARPSYNC.COLLECTIVE R227, `(.L_x_1785) ;  /* 0x00000000e3087348 */ /* 0x000fea0003c00000 */
[----:B------:R0:W1:Y:S02]  /*57f0*/  SHFL.BFLY P0, R229, R244, R245, R246 ;  /* 0x0c0000f5f4e57389 */ /* 0x00006400000000f6 */
[----:B01----:R-:W-:Y:S01]  /*5800*/  ENDCOLLECTIVE ;  /* 0x000000000000791b */ /* 0x003fe20003800000 */
.L_x_1785:
[----:B------:R-:W-:-:S05]  /*5810*/  FADD.FTZ R189, R186, R189 ;  /* 0x000000bdbabd7221 */ /* 0x000fca0000010000 */
[----:B------:R-:W-:Y:S02]  /*5820*/  MOV R244, R189 ;  /* 0x000000bd00f47202 */ /* 0x000fe40000000f00 */
[----:B------:R-:W-:-:S07]  /*5830*/  MOV R191, R229 ;  /* 0x000000e500bf7202 */ /* 0x000fce0000000f00 */
[----:B------:R-:W-:Y:S05]  /*5840*/  WARPSYNC.COLLECTIVE R227, `(.L_x_1786) ;  /* 0x00000000e3087348 */ /* 0x000fea0003c00000 */
[----:B------:R0:W1:Y:S02]  /*5850*/  SHFL.BFLY P0, R229, R244, R245, R246 ;  /* 0x0c0000f5f4e57389 */ /* 0x00006400000000f6 */
[----:B01----:R-:W-:Y:S01]  /*5860*/  ENDCOLLECTIVE ;  /* 0x000000000000791b */ /* 0x003fe20003800000 */
.L_x_1786:
[----:B------:R-:W-:Y:S01]  /*5870*/  FADD.FTZ R191, R188, R191 ;  /* 0x000000bfbcbf7221 */ /* 0x000fe20000010000 */
[----:B------:R-:W-:-:S04]  /*5880*/  HFMA2.MMA R245, -RZ, RZ, 0, 9.5367431640625e-07 ;  /* 0x00000010fff57435 */ /* 0x000fc800000001ff */
[----:B------:R-:W-:Y:S02]  /*5890*/  MOV R244, R191 ;  /* 0x000000bf00f47202 */ /* 0x000fe40000000f00 */
[----:B------:R-:W-:-:S07]  /*58a0*/  MOV R190, R229 ;  /* 0x000000e500be7202 */ /* 0x000fce0000000f00 */
[----:B------:R-:W-:Y:S05]  /*58b0*/  WARPSYNC.COLLECTIVE R227, `(.L_x_1787) ;  /* 0x00000000e3087348 */ /* 0x000fea0003c00000 */
[----:B------:R0:W1:Y:S02]  /*58c0*/  SHFL.BFLY P0, R229, R244, R245, R246 ;  /* 0x0c0000f5f4e57389 */ /* 0x00006400000000f6 */
[----:B01----:R-:W-:Y:S01]  /*58d0*/  ENDCOLLECTIVE ;  /* 0x000000000000791b */ /* 0x003fe20003800000 */
.L_x_1787:
[----:B------:R-:W-:-:S05]  /*58e0*/  FADD.FTZ R190, R189, R190 ;  /* 0x000000bebdbe7221 */ /* 0x000fca0000010000 */
[----:B------:R-:W-:Y:S02]  /*58f0*/  MOV R244, R190 ;  /* 0x000000be00f47202 */ /* 0x000fe40000000f00 */
[----:B------:R-:W-:-:S07]  /*5900*/  MOV R184, R229 ;  /* 0x000000e500b87202 */ /* 0x000fce0000000f00 */
[----:B------:R-:W-:Y:S05]  /*5910*/  WARPSYNC.COLLECTIVE R227, `(.L_x_1788) ;  /* 0x00000000e3087348 */ /* 0x000fea0003c00000 */
[----:B------:R0:W1:Y:S02]  /*5920*/  SHFL.BFLY P0, R229, R244, R245, R246 ;  /* 0x0c0000f5f4e57389 */ /* 0x00006400000000f6 */
[----:B01----:R-:W-:Y:S01]  /*5930*/  ENDCOLLECTIVE ;  /* 0x000000000000791b */ /* 0x003fe20003800000 */
.L_x_1788:
[----:B------:R-:W-:Y:S01]  /*5940*/  MOV R185, R229 ;  /* 0x000000e500b97202 */ /* 0x000fe20000000f00 */
[----:B------:R-:W-:Y:S06]  /*5950*/  BRA `(.L_x_1789) ;  /* 0xffffffc800207947 */ /* 0x000fec000383ffff */
.L_x_1790:
        /* <DEDUP_REMOVED lines=10> */
.L_x_3494:


//--------------------- .text._ZN10layer_norm31ln_parallel_residual_bwd_kernelINS_13Kernel_traitsIf6__halfS2_S2_fjLj768ELj1ELj4ELj1ELj16ENS_18Kernel_traits_baseILj768EfS2_S2_S2_fjLj128EEEEELb1ELb0ELb1EEEvNS_9BwdParamsE --------------------------
	.section	.text._ZN10layer_norm31ln_parallel_residual_bwd_kernelINS_13Kernel_traitsIf6__halfS2_S2_fjLj768ELj1ELj4ELj1ELj16ENS_18Kernel_traits_baseILj768EfS2_S2_S2_fjLj128EEEEELb1ELb0ELb1EEEvNS_9BwdParamsE,"ax",@progbits
	.align	128
        .global         _ZN10layer_norm31ln_parallel_residual_bwd_kernelINS_13Kernel_traitsIf6__halfS2_S2_fjLj768ELj1ELj4ELj1ELj16ENS_18Kernel_traits_baseILj768EfS2_S2_S2_fjLj128EEEEELb1ELb0ELb1EEEvNS_9BwdParamsE
        .type           _ZN10layer_norm31ln_parallel_residual_bwd_kernelINS_13Kernel_traitsIf6__halfS2_S2_fjLj768ELj1ELj4ELj1ELj16ENS_18Kernel_traits_baseILj768EfS2_S2_S2_fjLj128EEEEELb1ELb0ELb1EEEvNS_9BwdParamsE,@function
        .size           _ZN10layer_norm31ln_parallel_residual_bwd_kernelINS_13Kernel_traitsIf6__halfS2_S2_fjLj768ELj1ELj4ELj1ELj16ENS_18Kernel_traits_baseILj768EfS2_S2_S2_fjLj128EEEEELb1ELb0ELb1EEEvNS_9BwdParamsE,(.L_x_3495 - _ZN10layer_norm31ln_parallel_residual_bwd_kernelINS_13Kernel_traitsIf6__halfS2_S2_fjLj768ELj1ELj4ELj1ELj16ENS_18Kernel_traits_baseILj768EfS2_S2_S2_fjLj128EEEEELb1ELb0ELb1EEEvNS_9BwdParamsE)
        .other          _ZN10layer_norm31ln_parallel_residual_bwd_kernelINS_13Kernel_traitsIf6__halfS2_S2_fjLj768ELj1ELj4ELj1ELj16ENS_18Kernel_traits_baseILj768EfS2_S2_S2_fjLj128EEEEELb1ELb0ELb1EEEvNS_9BwdParamsE,@"STO_CUDA_ENTRY STV_DEFAULT"
_ZN10layer_norm31ln_parallel_residual_bwd_kernelINS_13Kernel_traitsIf6__halfS2_S2_fjLj768ELj1ELj4ELj1ELj16ENS_18Kernel_traits_baseILj768EfS2_S2_S2_fjLj128EEEEELb1ELb0ELb1EEEvNS_9BwdParamsE:
.text._ZN10layer_norm31ln_parallel_residual_bwd_kernelINS_13Kernel_traitsIf6__halfS2_S2_fjLj768ELj1ELj4ELj1ELj16ENS_18Kernel_traits_baseILj768EfS2_S2_S2_fjLj128EEEEELb1ELb0ELb1EEEvNS_9BwdParamsE:
        /* <DEDUP_REMOVED lines=64> */
.L_x_1792:
        /* <DEDUP_REMOVED lines=66> */
[----:B-1----:R-:W-:Y:S02]  /*0820*/  CS2R R2, SRZ ;  /* 0x0000000000027805 */ /* 0x002fe4000001ff00 */
[----:B--2---:R-:W-:-:S02]  /*0830*/  CS2R R4, SRZ ;  /* 0x0000000000047805 */ /* 0x004fc4000001ff00 */
[----:B------:R-:W-:Y:S02]  /*0840*/  CS2R R144, SRZ ;  /* 0x0000000000907805 */ /* 0x000fe4000001ff00 */
[----:B------:R-:W-:Y:S02]  /*0850*/  CS2R R146, SRZ ;  /* 0x0000000000927805 */ /* 0x000fe4000001ff00 */
[----:B------:R-:W-:Y:S02]  /*0860*/  CS2R R148, SRZ ;  /* 0x0000000000947805 */ /* 0x000fe4000001ff00 */
[----:B------:R-:W-:Y:S02]  /*0870*/  CS2R R150, SRZ ;  /* 0x0000000000967805 */ /* 0x000fe4000001ff00 */
[----:B------:R-:W-:Y:S02]  /*0880*/  CS2R R152, SRZ ;  /* 0x0000000000987805 */ /* 0x000fe4000001ff00 */
[----:B------:R-:W-:-:S02]  /*0890*/  MOV R203, RZ ;  /* 0x000000ff00cb7202 */ /* 0x000fc40000000f00 */
[----:B0-----:R-:W-:-:S07]  /*08a0*/  LOP3.LUT R119, R38, 0x1f, RZ, 0xc0, !PT ;  /* 0x0000001f26777812 */ /* 0x001fce00078ec0ff */
.L_x_1796:
        /* <DEDUP_REMOVED lines=39> */
[----:B-----5:R-:W5:Y:S02]  /*0b20*/  LDG.E.64 R246, desc[UR4][R246.64] ;  /* 0x00000004f6f67981 */ /* 0x020f64000c1e1b00 */
        /* <DEDUP_REMOVED lines=274> */
[----:B------:R-:W-:Y:S02]  /*1c50*/  FFMA.FTZ R214, R0, R137, RZ ;  /* 0x0000008900d67223 */ /* 0x000fe400000100ff */
[-C--:B------:R-:W-:Y:S01]  /*1c60*/  FMUL.FTZ R210, R87, R119.reuse ;  /* 0x0000007757d27220 */ /* 0x080fe20000410000 */
[----:B------:R-:W-:Y:S01]  /*1c70*/  FADD.FTZ R36, R119, R36 ;  /* 0x0000002477247221 */ /* 0x000fe20000010000 */
[----:B------:R-:W-:Y:S01]  /*1c80*/  FFMA.FTZ R24, R131, R119, R24 ;  /* 0x0000007783187223 */ /* 0x000fe20000010018 */
[----:B------:R-:W-:Y:S01]  /*1c90*/  FADD.FTZ R119, RZ, R137 ;  /* 0x00000089ff777221 */ /* 0x000fe20000010000 */
        /* <DEDUP_REMOVED lines=20> */
[----:B------:R-:W-:Y:S02]  /*1de0*/  HADD2.F32 R135, -RZ, R135.H1_H1 ;  /* 0x30000087ff877230 */ /* 0x000fe40000004100 */
[----:B------:R-:W-:Y:S01]  /*1df0*/  FFMA.FTZ R214, R223, R117, R214 ;  /* 0x00000075dfd67223 */ /* 0x000fe200000100d6 */
[----:B------:R-:W-:Y:S02]  /*1e00*/  FADD.FTZ R216, R117, R216 ;  /* 0x000000d875d87221 */ /* 0x000fe40000010000 */
        /* <DEDUP_REMOVED lines=31> */
[----:B------:R-:W-:Y:S01]  /*2000*/  FADD.FTZ R216, R119, R210 ;  /* 0x000000d277d87221 */ /* 0x000fe20000010000 */
[----:B------:R-:W-:Y:S01]  /*2010*/  FFMA.FTZ R23, R132, R218, R23 ;  /* 0x000000da84177223 */ /* 0x000fe20000010017 */
        /* <DEDUP_REMOVED lines=21> */
.L_x_1808:
[----:B-1----:R-:W-:Y:S01]  /*2170*/  FADD.FTZ R220, R135, R220 ;  /* 0x000000dc87dc7221 */ /* 0x002fe20000010000 */
[----:B0-2---:R-:W-:Y:S01]  /*2180*/  FADD.FTZ R135, R214, R222 ;  /* 0x000000ded6877221 */ /* 0x005fe20000010000 */
[----:B-----5:R-:W-:Y:S02]  /*2190*/  LOP3.LUT P6, RZ, R246, 0xff00, RZ, 0xc0, !PT ;  /* 0x0000ff00f6ff7812 */ /* 0x020fe400078cc0ff */
[----:B------:R-:W-:Y:S01]  /*21a0*/  FMUL.FTZ R214, R220, UR11 ;  /* 0x0000000bdcd67c20 */ /* 0x000fe20008410000 */
        /* <DEDUP_REMOVED lines=39> */
[-CC-:B------:R-:W-:Y:S01]  /*2420*/  FFMA.FTZ R224, R217, R135.reuse, R214.reuse ;  /* 0x00000087d9e07223 */ /* 0x180fe200000100d6 */
[----:B------:R-:W-:Y:S01]  /*2430*/  FMUL.FTZ R143, R136, UR16 ;  /* 0x00000010888f7c20 */ /* 0x000fe20008410000 */
[----:B------:R-:W-:Y:S01]  /*2440*/  @P0 FADD.FTZ R110, R110, R109 ;  /* 0x0000006d6e6e0221 */ /* 0x000fe20000010000 */
[-C--:B------:R-:W-:Y:S01]  /*2450*/  FFMA.FTZ R215, R215, R135.reuse, R214 ;  /* 0x00000087d7d77223 */ /* 0x080fe200000100d6 */
[----:B------:R-:W-:Y:S01]  /*2460*/  FADD.FTZ R226, R111, -R224 ;  /* 0x800000e06fe27221 */ /* 0x000fe20000010000 */
[----:B------:R-:W-:Y:S01]  /*2470*/  FSEL R137, R218, RZ, P6 ;  /* 0x000000ffda897208 */ /* 0x000fe20003000000 */
[-C--:B------:R-:W-:Y:S01]  /*2480*/  FFMA.FTZ R224, R223, R135.reuse, R214 ;  /* 0x00000087dfe07223 */ /* 0x080fe200000100d6 */
[----:B------:R-:W-:Y:S01]  /*2490*/  FSEL R213, R143, RZ, P5 ;  /* 0x000000ff8fd57208 */ /* 0x000fe20002800000 */
[----:B------:R-:W-:Y:S01]  /*24a0*/  FMUL.FTZ R241, R110, UR16 ;  /* 0x000000106ef17c20 */ /* 0x000fe20008410000 */
[----:B------:R-:W-:Y:S01]  /*24b0*/  LOP3.LUT P6, RZ, R247, 0xff, RZ, 0xc0, !PT ;  /* 0x000000fff7ff7812 */ /* 0x000fe200078cc0ff */
[----:B------:R-:W-:Y:S01]  /*24c0*/  FADD.FTZ R140, R140, -R215 ;  /* 0x800000d78c8c7221 */ /* 0x000fe20000010000 */
[----:B------:R-:W-:Y:S01]  /*24d0*/  @P1 LOP3.LUT P5, RZ, R236, 0xff000000, RZ, 0xc0, !PT ;  /* 0xff000000ecff1812 */ /* 0x000fe200078ac0ff */
[----:B------:R-:W-:Y:S01]  /*24e0*/  FADD.FTZ R230, R117, -R224 ;  /* 0x800000e075e67221 */ /* 0x000fe20000010000 */
[----:B------:R-:W-:Y:S01]  /*24f0*/  MOV R108, R244 ;  /* 0x000000f4006c7202 */ /* 0x000fe20000000f00 */
[----:B------:R-:W-:Y:S01]  /*2500*/  FMUL.FTZ R217, R209, R140 ;  /* 0x0000008cd1d97220 */ /* 0x000fe20000410000 */
[----:B------:R-:W-:Y:S01]  /*2510*/  @P1 FSEL R111, R143, RZ, P5 ;  /* 0x000000ff8f6f1208 */ /* 0x000fe20002800000 */
[-CC-:B------:R-:W-:Y:S01]  /*2520*/  FFMA.FTZ R221, R221, R135.reuse, R214.reuse ;  /* 0x00000087dddd7223 */ /* 0x180fe200000100d6 */
[----:B------:R-:W-:Y:S01]  /*2530*/  FSEL R224, R241, RZ, P6 ;  /* 0x000000fff1e07208 */ /* 0x000fe20003000000 */
[----:B------:R-:W-:Y:S01]  /*2540*/  FFMA.FTZ R219, R219, R135, R214 ;  /* 0x00000087dbdb7223 */ /* 0x000fe200000100d6 */
[----:B------:R-:W-:Y:S01]  /*2550*/  LOP3.LUT P5, RZ, R108, 0xff, RZ, 0xc0, !PT ;  /* 0x000000ff6cff7812 */ /* 0x000fe200078ac0ff */
[----:B------:R-:W-:Y:S01]  /*2560*/  @P0 HADD2.F32 R108, -RZ, R90.H1_H1 ;  /* 0x3000005aff6c0230 */ /* 0x000fe20000004100 */
[----:B------:R-:W-:Y:S01]  /*2570*/  @P1 LOP3.LUT P6, RZ, R237, 0xff, RZ, 0xc0, !PT ;  /* 0x000000ffedff1812 */ /* 0x000fe200078cc0ff */
[----:B------:R-:W-:Y:S01]  /*2580*/  FADD.FTZ R116, R116, -R221 ;  /* 0x800000dd74747221 */ /* 0x000fe20000010000 */
[----:B------:R-:W-:Y:S01]  /*2590*/  @P1 MOV R109, R234 ;  /* 0x000000ea006d1202 */ /* 0x000fe20000000f00 */
[----:B------:R-:W-:Y:S01]  /*25a0*/  FMUL.FTZ R246, R209, R246 ;  /* 0x000000f6d1f67220 */ /* 0x000fe20000410000 */
[----:B------:R-:W-:Y:S01]  /*25b0*/  @P1 FSEL R241, R241, RZ, P6 ;  /* 0x000000fff1f11208 */ /* 0x000fe20003000000 */
[----:B------:R-:W-:Y:S01]  /*25c0*/  @P0 FADD.FTZ R217, R217, R108 ;  /* 0x0000006cd9d90221 */ /* 0x000fe20000010000 */
[----:B------:R-:W-:Y:S01]  /*25d0*/  @P1 LOP3.LUT P6, RZ, R109, 0xff, RZ, 0xc0, !PT ;  /* 0x000000ff6dff1812 */ /* 0x000fe200078cc0ff */
[----:B------:R-:W-:-:S02]  /*25e0*/  @P0 HADD2.F32 R109, -RZ, R91.H0_H0 ;  /* 0x2000005bff6d0230 */ /* 0x000fc40000004100 */
[----:B------:R-:W-:Y:S01]  /*25f0*/  FMUL.FTZ R221, R209, R226 ;  /* 0x000000e2d1dd7220 */ /* 0x000fe20000410000 */
[----:B------:R-:W-:Y:S02]  /*2600*/  @P0 HADD2.F32 R108, -RZ, R91.H1_H1 ;  /* 0x3000005bff6c0230 */ /* 0x000fe40000004100 */
[----:B------:R-:W-:Y:S01]  /*2610*/  FMUL.FTZ R222, R141, UR16 ;  /* 0x000000108dde7c20 */ /* 0x000fe20008410000 */
[----:B------:R-:W-:Y:S01]  /*2620*/  @P1 FSEL R218, R218, RZ, P4 ;  /* 0x000000ffdada1208 */ /* 0x000fe20002000000 */
[----:B------:R-:W-:Y:S01]  /*2630*/  FMUL.FTZ R243, R217, UR16 ;  /* 0x00000010d9f37c20 */ /* 0x000fe20008410000 */
[----:B------:R-:W-:Y:S01]  /*2640*/  LOP3.LUT P4, RZ, R247, 0xff00, RZ, 0xc0, !PT ;  /* 0x0000ff00f7ff7812 */ /* 0x000fe2000788c0ff */
[----:B------:R-:W-:Y:S01]  /*2650*/  FADD.FTZ R228, R112, -R219 ;  /* 0x800000db70e47221 */ /* 0x000fe20000010000 */
[----:B------:R-:W-:Y:S01]  /*2660*/  @P0 FADD.FTZ R246, R246, R109 ;  /* 0x0000006df6f60221 */ /* 0x000fe20000010000 */
[--C-:B------:R-:W-:Y:S02]  /*2670*/  @P0 HADD2.F32 R112, -RZ, R92.reuse.H0_H0 ;  /* 0x2000005cff700230 */ /* 0x100fe40000004100 */
[----:B------:R-:W-:Y:S01]  /*2680*/  @P0 FADD.FTZ R221, R221, R108 ;  /* 0x0000006cdddd0221 */ /* 0x000fe20000010000 */
[----:B------:R-:W-:Y:S01]  /*2690*/  FMUL.FTZ R219, R209, R116 ;  /* 0x00000074d1db7220 */ /* 0x000fe20000410000 */
[-C--:B------:R-:W-:Y:S01]  /*26a0*/  FFMA.FTZ R108, R121, R135.reuse, R214 ;  /* 0x00000087796c7223 */ /* 0x080fe200000100d6 */
[----:B------:R-:W-:Y:S01]  /*26b0*/  @P1 LOP3.LUT P2, RZ, R236, 0xff0000, RZ, 0xc0, !PT ;  /* 0x00ff0000ecff1812 */ /* 0x000fe2000784c0ff */
[----:B------:R-:W-:Y:S01]  /*26c0*/  @P0 HADD2.F32 R109, -RZ, R92.H1_H1 ;  /* 0x3000005cff6d0230 */ /* 0x000fe20000004100 */
[----:B------:R-:W-:Y:S01]  /*26d0*/  FSEL R138, R222, RZ, P3 ;  /* 0x000000ffde8a7208 */ /* 0x000fe20001800000 */
[----:B------:R-:W-:Y:S01]  /*26e0*/  FMUL.FTZ R240, R246, UR16 ;  /* 0x00000010f6f07c20 */ /* 0x000fe20008410000 */
[----:B------:R-:W-:Y:S01]  /*26f0*/  FSEL R215, R243, RZ, P4 ;  /* 0x000000fff3d77208 */ /* 0x000fe20002000000 */
[----:B------:R-:W-:Y:S01]  /*2700*/  FMUL.FTZ R228, R209, R228 ;  /* 0x000000e4d1e47220 */ /* 0x000fe20000410000 */
[----:B------:R-:W-:Y:S01]  /*2710*/  LOP3.LUT P3, RZ, R247, 0xff0000, RZ, 0xc0, !PT ;  /* 0x00ff0000f7ff7812 */ /* 0x000fe2000786c0ff */
[--C-:B------:R-:W-:Y:S01]  /*2720*/  @P0 HADD2.F32 R117, -RZ, R93.reuse.H0_H0 ;  /* 0x2000005dff750230 */ /* 0x100fe20000004100 */
[----:B------:R-:W-:Y:S01]  /*2730*/  @P1 LOP3.LUT P4, RZ, R237, 0xff00, RZ, 0xc0, !PT ;  /* 0x0000ff00edff1812 */ /* 0x000fe2000788c0ff */
[----:B------:R-:W-:Y:S01]  /*2740*/  @P0 FADD.FTZ R219, R219, R112 ;  /* 0x00000070dbdb0221 */ /* 0x000fe20000010000 */
[----:B------:R-:W-:Y:S01]  /*2750*/  FMUL.FTZ R226, R209, R230 ;  /* 0x000000e6d1e27220 */ /* 0x000fe20000410000 */
[----:B------:R-:W-:Y:S01]  /*2760*/  FADD.FTZ R108, R113, -R108 ;  /* 0x8000006c716c7221 */ /* 0x000fe20000010000 */
[----:B------:R-:W-:Y:S01]  /*2770*/  @P1 FSEL R222, R222, RZ, P2 ;  /* 0x000000ffdede1208 */ /* 0x000fe20001000000 */
[----:B------:R-:W-:Y:S01]  /*2780*/  FMUL.FTZ R242, R221, UR16 ;  /* 0x00000010ddf27c20 */ /* 0x000fe20008410000 */
[----:B------:R-:W-:Y:S01]  /*2790*/  LOP3.LUT P2, RZ, R247, 0xff000000, RZ, 0xc0, !PT ;  /* 0xff000000f7ff7812 */ /* 0x000fe2000784c0ff */
[----:B------:R-:W-:Y:S01]  /*27a0*/  @P0 FADD.FTZ R228, R228, R109 ;  /* 0x0000006de4e40221 */ /* 0x000fe20000010000 */
[----:B------:R-:W-:Y:S01]  /*27b0*/  @P1 FSEL R243, R243, RZ, P4 ;  /* 0x000000fff3f31208 */ /* 0x000fe20002000000 */
[----:B------:R-:W-:Y:S01]  /*27c0*/  @P0 FADD.FTZ R226, R226, R117 ;  /* 0x00000075e2e20221 */ /* 0x000fe20000010000 */
[----:B------:R-:W-:Y:S01]  /*27d0*/  FSEL R223, R240, RZ, P3 ;  /* 0x000000fff0df7208 */ /* 0x000fe20001800000 */
[----:B------:R-:W-:Y:S01]  /*27e0*/  FMUL.FTZ R116, R219, UR16 ;  /* 0x00000010db747c20 */ /* 0x000fe20008410000 */
[C---:B------:R-:W-:Y:S01]  /*27f0*/  @P1 LOP3.LUT P4, RZ, R237.reuse, 0xff0000, RZ, 0xc0, !PT ;  /* 0x00ff0000edff1812 */ /* 0x040fe2000788c0ff */
[-CC-:B------:R-:W-:Y:S01]  /*2800*/  FFMA.FTZ R109, R120, R135.reuse, R214.reuse ;  /* 0x00000087786d7223 */ /* 0x180fe200000100d6 */
[----:B------:R-:W-:Y:S01]  /*2810*/  @P1 LOP3.LUT P3, RZ, R237, 0xff000000, RZ, 0xc0, !PT ;  /* 0xff000000edff1812 */ /* 0x000fe2000786c0ff */
[----:B------:R-:W-:Y:S01]  /*2820*/  FMUL.FTZ R113, R209, R108 ;  /* 0x0000006cd1717220 */ /* 0x000fe20000410000 */
[----:B------:R-:W-:Y:S01]  /*2830*/  @P0 HADD2.F32 R108, -RZ, R93.H1_H1 ;  /* 0x3000005dff6c0230 */ /* 0x000fe20000004100 */
[----:B------:R-:W-:Y:S01]  /*2840*/  FSEL R230, R242, RZ, P2 ;  /* 0x000000fff2e67208 */ /* 0x000fe20001000000 */
[----:B------:R-:W-:Y:S01]  /*2850*/  FMUL.FTZ R117, R228, UR16 ;  /* 0x00000010e4757c20 */ /* 0x000fe20008410000 */
[----:B------:R-:W-:Y:S01]  /*2860*/  @P1 FSEL R240, R240, RZ, P4 ;  /* 0x000000fff0f01208 */ /* 0x000fe20002000000 */
[----:B------:R-:W-:Y:S01]  /*2870*/  FMUL.FTZ R140, R226, UR16 ;  /* 0x00000010e28c7c20 */ /* 0x000fe20008410000 */
[----:B------:R-:W-:Y:S01]  /*2880*/  @P1 FSEL R242, R242, RZ, P3 ;  /* 0x000000fff2f21208 */ /* 0x000fe20001800000 */
[----:B------:R-:W-:Y:S01]  /*2890*/  FADD.FTZ R118, R118, -R109 ;  /* 0x8000006d76767221 */ /* 0x000fe20000010000 */
[C---:B------:R-:W-:Y:S01]  /*28a0*/  LOP3.LUT P4, RZ, R244.reuse, 0xff00, RZ, 0xc0, !PT ;  /* 0x0000ff00f4ff7812 */ /* 0x040fe2000788c0ff */
[-C--:B------:R-:W-:Y:S01]  /*28b0*/  FFMA.FTZ R225, R225, R135.reuse, R214 ;  /* 0x00000087e1e17223 */ /* 0x080fe200000100d6 */
[----:B------:R-:W-:Y:S01]  /*28c0*/  LOP3.LUT P3, RZ, R244, 0xff0000, RZ, 0xc0, !PT ;  /* 0x00ff0000f4ff7812 */ /* 0x000fe2000786c0ff */
[----:B------:R-:W-:Y:S01]  /*28d0*/  @P0 FADD.FTZ R113, R113, R108 ;  /* 0x0000006c71710221 */ /* 0x000fe20000010000 */
[----:B------:R-:W-:Y:S01]  /*28e0*/  FSEL R112, R116, RZ, P5 ;  /* 0x000000ff74707208 */ /* 0x000fe20002800000 */
[--C-:B------:R-:W-:Y:S01]  /*28f0*/  @P0 HADD2.F32 R108, -RZ, R94.reuse.H0_H0 ;  /* 0x2000005eff6c0230 */ /* 0x100fe20000004100 */
[C---:B------:R-:W-:Y:S01]  /*2900*/  @P1 LOP3.LUT P2, RZ, R234.reuse, 0xff00, RZ, 0xc0, !PT ;  /* 0x0000ff00eaff1812 */ /* 0x040fe2000784c0ff */
[----:B------:R-:W-:Y:S01]  /*2910*/  FMUL.FTZ R249, R209, R118 ;  /* 0x00000076d1f97220 */ /* 0x000fe20000410000 */
[----:B------:R-:W-:Y:S01]  /*2920*/  @P1 LOP3.LUT P5, RZ, R234, 0xff0000, RZ, 0xc0, !PT ;  /* 0x00ff0000eaff1812 */ /* 0x000fe200078ac0ff */
[----:B------:R-:W-:Y:S01]  /*2930*/  FADD.FTZ R114, R114, -R225 ;  /* 0x800000e172727221 */ /* 0x000fe20000010000 */
[----:B------:R-:W-:Y:S01]  /*2940*/  FSEL R143, R117, RZ, P4 ;  /* 0x000000ff758f7208 */ /* 0x000fe20002000000 */
[-C--:B------:R-:W-:Y:S01]  /*2950*/  FFMA.FTZ R132, R132, R135.reuse, R214 ;  /* 0x0000008784847223 */ /* 0x080fe200000100d6 */
[C---:B------:R-:W-:Y:S01]  /*2960*/  FSEL R211, R140.reuse, RZ, P3 ;  /* 0x000000ff8cd37208 */ /* 0x040fe20001800000 */
[----:B------:R-:W-:Y:S01]  /*2970*/  @P0 FADD.FTZ R249, R249, R108 ;  /* 0x0000006cf9f90221 */ /* 0x000fe20000010000 */
[----:B------:R-:W-:Y:S01]  /*2980*/  @P1 FSEL R117, R117, RZ, P2 ;  /* 0x000000ff75751208 */ /* 0x000fe20001000000 */
[-CC-:B------:R-:W-:Y:S01]  /*2990*/  FFMA.FTZ R231, R231, R135.reuse, R214.reuse ;  /* 0x00000087e7e77223 */ /* 0x180fe200000100d6 */
[----:B------:R-:W-:Y:S01]  /*29a0*/  @P1 FSEL R140, R140, RZ, P5 ;  /* 0x000000ff8c8c1208 */ /* 0x000fe20002800000 */
[----:B------:R-:W-:Y:S01]  /*29b0*/  @P0 HADD2.F32 R108, -RZ, R94.H1_H1 ;  /* 0x3000005eff6c0230 */ /* 0x000fe20000004100 */
[----:B------:R-:W-:Y:S01]  /*29c0*/  LOP3.LUT P4, RZ, R245, 0xff, RZ, 0xc0, !PT ;  /* 0x000000fff5ff7812 */ /* 0x000fe2000788c0ff */
[----:B------:R-:W-:Y:S01]  /*29d0*/  FMUL.FTZ R251, R209, R114 ;  /* 0x00000072d1fb7220 */ /* 0x000fe20000410000 */
[C---:B------:R-:W-:Y:S01]  /*29e0*/  LOP3.LUT P2, RZ, R245.reuse, 0xff00, RZ, 0xc0, !PT ;  /* 0x0000ff00f5ff7812 */ /* 0x040fe2000784c0ff */
[-C--:B------:R-:W-:Y:S01]  /*29f0*/  FFMA.FTZ R121, R134, R135.reuse, R214 ;  /* 0x0000008786797223 */ /* 0x080fe200000100d6 */
[----:B------:R-:W-:Y:S01]  /*2a00*/  LOP3.LUT P3, RZ, R245, 0xff0000, RZ, 0xc0, !PT ;  /* 0x00ff0000f5ff7812 */ /* 0x000fe2000786c0ff */
[----:B------:R-:W-:Y:S01]  /*2a10*/  FADD.FTZ R134, R129, -R132 ;  /* 0x8000008481867221 */ /* 0x000fe20000010000 */
[----:B------:R-:W-:Y:S01]  /*2a20*/  LOP3.LUT P5, RZ, R245, 0xff000000, RZ, 0xc0, !PT ;  /* 0xff000000f5ff7812 */ /* 0x000fe200078ac0ff */
[-CC-:B------:R-:W-:Y:S01]  /*2a30*/  FFMA.FTZ R245, R142, R135.reuse, R214.reuse ;  /* 0x000000878ef57223 */ /* 0x180fe200000100d6 */
[-CC-:B------:R-:W-:Y:S01]  /*2a40*/  FFMA.FTZ R142, R123, R135.reuse, R214.reuse ;  /* 0x000000877b8e7223 */ /* 0x180fe200000100d6 */
[-CC-:B------:R-:W-:Y:S01]  /*2a50*/  FFMA.FTZ R123, R126, R135.reuse, R214.reuse ;  /* 0x000000877e7b7223 */ /* 0x180fe200000100d6 */
[-C--:B------:R-:W-:Y:S01]  /*2a60*/  FFMA.FTZ R126, R229, R135.reuse, R214 ;  /* 0x00000087e57e7223 */ /* 0x080fe200000100d6 */
[----:B------:R-:W-:Y:S01]  /*2a70*/  FADD.FTZ R212, R212, -R231 ;  /* 0x800000e7d4d47221 */ /* 0x000fe20000010000 */
[----:B------:R-:W-:Y:S01]  /*2a80*/  @P0 FADD.FTZ R251, R251, R108 ;  /* 0x0000006cfbfb0221 */ /* 0x000fe20000010000 */
[----:B------:R-:W-:Y:S01]  /*2a90*/  FADD.FTZ R142, R115, -R142 ;  /* 0x8000008e738e7221 */ /* 0x000fe20000010000 */
[----:B------:R-:W-:Y:S01]  /*2aa0*/  FADD.FTZ R126, R133, -R126 ;  /* 0x8000007e857e7221 */ /* 0x000fe20000010000 */
[----:B------:R-:W-:Y:S01]  /*2ab0*/  FMUL.FTZ R133, R209, R134 ;  /* 0x00000086d1857220 */ /* 0x000fe20000410000 */
[----:B------:R-:W-:Y:S01]  /*2ac0*/  @P1 FSEL R116, R116, RZ, P6 ;  /* 0x000000ff74741208 */ /* 0x000fe20003000000 */
[----:B------:R-:W-:Y:S01]  /*2ad0*/  FMUL.FTZ R115, R113, UR16 ;  /* 0x0000001071737c20 */ /* 0x000fe20008410000 */
[----:B------:R-:W-:Y:S01]  /*2ae0*/  FMUL.FTZ R134, R209, R212 ;  /* 0x000000d4d1867220 */ /* 0x000fe20000410000 */
[----:B------:R-:W-:Y:S01]  /*2af0*/  LOP3.LUT P6, RZ, R244, 0xff000000, RZ, 0xc0, !PT ;  /* 0xff000000f4ff7812 */ /* 0x000fe200078cc0ff */
[----:B------:R-:W-:Y:S01]  /*2b00*/  FMUL.FTZ R212, R251, UR16 ;  /* 0x00000010fbd47c20 */ /* 0x000fe20008410000 */
[----:B------:R-:W-:Y:S01]  /*2b10*/  FADD.FTZ R122, R122, -R245 ;  /* 0x800000f57a7a7221 */ /* 0x000fe20000010000 */
[----:B------:R-:W-:Y:S01]  /*2b20*/  MOV R109, R238 ;  /* 0x000000ee006d7202 */ /* 0x000fe20000000f00 */
[----:B------:R-:W-:Y:S01]  /*2b30*/  FMUL.FTZ R250, R209, R142 ;  /* 0x0000008ed1fa7220 */ /* 0x000fe20000410000 */
[----:B------:R-:W-:Y:S01]  /*2b40*/  FSEL R244, R115, RZ, P6 ;  /* 0x000000ff73f47208 */ /* 0x000fe20003000000 */
[-CC-:B------:R-:W-:Y:S01]  /*2b50*/  FFMA.FTZ R120, R227, R135.reuse, R214.reuse ;  /* 0x00000087e3787223 */ /* 0x180fe200000100d6 */
[----:B------:R-:W-:Y:S01]  /*2b60*/  @P1 LOP3.LUT P6, RZ, R234, 0xff000000, RZ, 0xc0, !PT ;  /* 0xff000000eaff1812 */ /* 0x000fe200078cc0ff */
[-CC-:B------:R-:W-:Y:S01]  /*2b70*/  FFMA.FTZ R128, R128, R135.reuse, R214.reuse ;  /* 0x0000008780807223 */ /* 0x180fe200000100d6 */
[----:B------:R-:W-:Y:S01]  /*2b80*/  FSEL R245, R212, RZ, P2 ;  /* 0x000000ffd4f57208 */ /* 0x000fe20001000000 */
[----:B------:R-:W-:Y:S01]  /*2b90*/  FFMA.FTZ R131, R131, R135, R214 ;  /* 0x0000008783837223 */ /* 0x000fe200000100d6 */
[----:B------:R-:W-:Y:S01]  /*2ba0*/  ISETP.NE.U32.AND P2, PT, RZ, UR14, PT ;  /* 0x0000000eff007c0c */ /* 0x000fe2000bf45070 */
[----:B------:R-:W-:Y:S01]  /*2bb0*/  @P0 HADD2.F32 R108, -RZ, R97.H1_H1 ;  /* 0x30000061ff6c0230 */ /* 0x000fe20000004100 */
[----:B------:R-:W-:Y:S01]  /*2bc0*/  @P1 FSEL R132, R115, RZ, P6 ;  /* 0x000000ff73841208 */ /* 0x000fe20003000000 */
[----:B------:R-:W-:Y:S01]  /*2bd0*/  FMUL.FTZ R135, R209, R126 ;  /* 0x0000007ed1877220 */ /* 0x000fe20000410000 */
[----:B------:R-:W-:Y:S01]  /*2be0*/  LOP3.LUT P6, RZ, R109, 0xff, RZ, 0xc0, !PT ;  /* 0x000000ff6dff7812 */ /* 0x000fe200078cc0ff */
[--C-:B------:R-:W-:Y:S01]  /*2bf0*/  @P0 HADD2.F32 R109, -RZ, R95.reuse.H1_H1 ;  /* 0x3000005fff6d0230 */ /* 0x100fe20000004100 */
[----:B------:R-:W-:Y:S01]  /*2c00*/  ISETP.NE.AND.EX P2, PT, RZ, UR15, PT, P2 ;  /* 0x0000000fff007c0c */ /* 0x000fe2000bf45320 */
[----:B------:R-:W-:Y:S01]  /*2c10*/  @P0 FADD.FTZ R135, R135, R108 ;  /* 0x0000006c87870221 */ /* 0x000fe20000010000 */
[----:B------:R-:W-:-:S02]  /*2c20*/  @P0 HADD2.F32 R114, -RZ, R95.H0_H0 ;  /* 0x2000005fff720230 */ /* 0x000fc40000004100 */
[----:B------:R-:W-:Y:S01]  /*2c30*/  FMUL.FTZ R247, R209, R122 ;  /* 0x0000007ad1f77220 */ /* 0x000fe20000410000 */
[----:B------:R-:W-:Y:S01]  /*2c40*/  @P0 FADD.FTZ R250, R250, R109 ;  /* 0x0000006dfafa0221 */ /* 0x000fe20000010000 */
[----:B------:R-:W-:Y:S02]  /*2c50*/  @P0 HADD2.F32 R109, -RZ, R98.H1_H1 ;  /* 0x30000062ff6d0230 */ /* 0x000fe40000004100 */
[----:B------:R-:W-:Y:S01]  /*2c60*/  FADD.FTZ R124, R124, -R123 ;  /* 0x8000007b7c7c7221 */ /* 0x000fe20000010000 */
[----:B------:R-:W-:Y:S01]  /*2c70*/  @P0 FADD.FTZ R247, R247, R114 ;  /* 0x00000072f7f70221 */ /* 0x000fe20000010000 */
[----:B------:R-:W-:Y:S02]  /*2c80*/  @P0 HADD2.F32 R115, -RZ, R96.H0_H0 ;  /* 0x20000060ff730230 */ /* 0x000fe40000004100 */
[----:B------:R-:W-:Y:S01]  /*2c90*/  FMUL.FTZ R225, R250, UR16 ;  /* 0x00000010fae17c20 */ /* 0x000fe20008410000 */
[----:B------:R-:W-:Y:S01]  /*2ca0*/  @P0 FADD.FTZ R134, R134, R109 ;  /* 0x0000006d86860221 */ /* 0x000fe20000010000 */
[----:B------:R-:W-:Y:S01]  /*2cb0*/  FMUL.FTZ R122, R209, R124 ;  /* 0x0000007cd17a7220 */ /* 0x000fe20000410000 */
[----:B------:R-:W-:Y:S01]  /*2cc0*/  FMUL.FTZ R214, R247, UR16 ;  /* 0x00000010f7d67c20 */ /* 0x000fe20008410000 */
        /* <DEDUP_REMOVED lines=15> */
[----:B------:R-:W-:Y:S01]  /*2dc0*/  @P2 F2FP.F16.F32.PACK_AB R221, RZ, R221 ;  /* 0x000000ddffdd223e */ /* 0x000fe200000000ff */
[----:B------:R-:W-:Y:S01]  /*2dd0*/  FMUL.FTZ R231, R134, UR16 ;  /* 0x0000001086e77c20 */ /* 0x000fe20008410000 */
[----:B------:R-:W-:Y:S01]  /*2de0*/  @P2 PRMT R104, R139, 0x7610, R104 ;  /* 0x000076108b682816 */ /* 0x000fe20000000068 */
[----:B------:R-:W-:Y:S01]  /*2df0*/  FADD.FTZ R210, R210, -R131 ;  /* 0x80000083d2d27221 */ /* 0x000fe20000010000 */
[----:B------:R-:W-:Y:S01]  /*2e00*/  @P2 PRMT R105, R141, 0x7610, R105 ;  /* 0x000076108d692816 */ /* 0x000fe20000000069 */
[----:B------:R-:W-:Y:S01]  /*2e10*/  FMUL.FTZ R125, R209, R120 ;  /* 0x00000078d17d7220 */ /* 0x000fe20000410000 */
[----:B------:R-:W-:Y:S01]  /*2e20*/  @P2 PRMT R106, R110, 0x7610, R106 ;  /* 0x000076106e6a2816 */ /* 0x000fe2000000006a */
[----:B------:R-:W-:Y:S01]  /*2e30*/  @P0 HADD2.F32 R110, -RZ, R99.H0_H0 ;  /* 0x20000063ff6e0230 */ /* 0x000fe20000004100 */
[----:B------:R-:W-:Y:S01]  /*2e40*/  @P2 PRMT R107, R246, 0x7610, R107 ;  /* 0x00007610f66b2816 */ /* 0x000fe2000000006b */
[----:B0-----:R-:W-:Y:S01]  /*2e50*/  @P2 IMAD.WIDE.U32 R108, R208, 0x10, R108 ;  /* 0x00000010d06c2825 */ /* 0x001fe200078e006c */
[----:B------:R-:W-:Y:S01]  /*2e60*/  @P2 PRMT R104, R104, 0x5410, R216 ;  /* 0x0000541068682816 */ /* 0x000fe200000000d8 */
[----:B------:R-:W0:Y:S01]  /*2e70*/  @P1 LDC.64 R130, c[0x0][0x300] ;  /* 0x0000c000ff821b82 */ /* 0x000e220000000a00 */
[----:B------:R-:W-:Y:S01]  /*2e80*/  @P2 PRMT R105, R105, 0x5410, R136 ;  /* 0x0000541069692816 */ /* 0x000fe20000000088 */
[----:B------:R-:W-:Y:S01]  /*2e90*/  @P0 FADD.FTZ R127, R127, R110 ;  /* 0x0000006e7f7f0221 */ /* 0x000fe20000010000 */
[----:B------:R-:W-:Y:S01]  /*2ea0*/  @P2 PRMT R106, R106, 0x5410, R217 ;  /* 0x000054106a6a2816 */ /* 0x000fe200000000d9 */
[----:B------:R-:W-:Y:S01]  /*2eb0*/  FMUL.FTZ R209, R209, R210 ;  /* 0x000000d2d1d17220 */ /* 0x000fe20000410000 */
[----:B------:R-:W-:Y:S01]  /*2ec0*/  @P2 PRMT R107, R107, 0x5410, R221 ;  /* 0x000054106b6b2816 */ /* 0x000fe200000000dd */
[----:B------:R-:W-:Y:S01]  /*2ed0*/  FMUL.FTZ R141, R127, UR16 ;  /* 0x000000107f8d7c20 */ /* 0x000fe20008410000 */
[----:B------:R-:W-:Y:S01]  /*2ee0*/  FSEL R115, R214, RZ, P3 ;  /* 0x000000ffd6737208 */ /* 0x000fe20001800000 */
[----:B------:R-:W1:Y:S01]  /*2ef0*/  @P2 LDC.64 R120, c[0x0][0x308] ;  /* 0x0000c200ff782b82 */ /* 0x000e620000000a00 */
[----:B------:R-:W-:Y:S01]  /*2f00*/  @P1 LOP3.LUT P3, RZ, R235, 0xff000000, RZ, 0xc0, !PT ;  /* 0xff000000ebff1812 */ /* 0x000fe2000786c0ff */
[----:B------:R2:W-:Y:S01]  /*2f10*/  @P2 STG.E.128 desc[UR4][R108.64], R104 ;  /* 0x000000686c002986 */ /* 0x0005e2000c101d04 */
[----:B------:R-:W-:Y:S01]  /*2f20*/  FSEL R248, R225, RZ, P5 ;  /* 0x000000ffe1f87208 */ /* 0x000fe20002800000 */
[----:B------:R-:W-:Y:S01]  /*2f30*/  @P0 HADD2.F32 R114, -RZ, R98.H0_H0 ;  /* 0x20000062ff720230 */ /* 0x000fe20000004100 */
[----:B------:R-:W-:Y:S01]  /*2f40*/  LOP3.LUT P5, RZ, R238, 0xff000000, RZ, 0xc0, !PT ;  /* 0xff000000eeff7812 */ /* 0x000fe200078ac0ff */
[----:B------:R-:W-:Y:S01]  /*2f50*/  FMUL.FTZ R142, R249, UR16 ;  /* 0x00000010f98e7c20 */ /* 0x000fe20008410000 */
[----:B------:R-:W-:Y:S01]  /*2f60*/  @P1 FSEL R225, R225, RZ, P3 ;  /* 0x000000ffe1e11208 */ /* 0x000fe20001800000 */
[----:B------:R-:W-:Y:S01]  /*2f70*/  @P0 HADD2.F32 R110, -RZ, R96.H1_H1 ;  /* 0x30000060ff6e0230 */ /* 0x000fe20000004100 */
[----:B------:R-:W-:Y:S01]  /*2f80*/  @P1 LOP3.LUT P3, RZ, R232, 0xff000000, RZ, 0xc0, !PT ;  /* 0xff000000e8ff1812 */ /* 0x000fe2000786c0ff */
[----:B------:R-:W-:Y:S01]  /*2f90*/  @P0 FADD.FTZ R133, R133, R114 ;  /* 0x0000007285850221 */ /* 0x000fe20000010000 */
[C---:B------:R-:W-:Y:S01]  /*2fa0*/  FSEL R124, R227.reuse, RZ, P5 ;  /* 0x000000ffe37c7208 */ /* 0x040fe20002800000 */
[----:B------:R-:W-:Y:S01]  /*2fb0*/  FMUL.FTZ R118, R122, UR16 ;  /* 0x000000107a767c20 */ /* 0x000fe20008410000 */
[----:B------:R-:W-:Y:S01]  /*2fc0*/  @P1 FSEL R227, R227, RZ, P3 ;  /* 0x000000ffe3e31208 */ /* 0x000fe20001800000 */
[----:B------:R-:W-:Y:S01]  /*2fd0*/  @P0 FADD.FTZ R125, R125, R110 ;  /* 0x0000006e7d7d0221 */ /* 0x000fe20000010000 */
[----:B------:R-:W-:Y:S01]  /*2fe0*/  LOP3.LUT P3, RZ, R239, 0xff00, RZ, 0xc0, !PT ;  /* 0x0000ff00efff7812 */ /* 0x000fe2000786c0ff */
[----:B0-----:R-:W-:Y:S01]  /*2ff0*/  @P1 IMAD.WIDE.U32 R130, R208, 0x10, R130 ;  /* 0x00000010d0821825 */ /* 0x001fe200078e0082 */
[----:B------:R-:W-:-:S03]  /*3000*/  @P2 F2FP.F16.F32.PACK_AB R226, RZ, R226 ;  /* 0x000000e2ffe2223e */ /* 0x000fc600000000ff */
[----:B------:R-:W-:Y:S01]  /*3010*/  FMUL.FTZ R229, R133, UR16 ;  /* 0x0000001085e57c20 */ /* 0x000fe20008410000 */
[----:B------:R-:W-:Y:S01]  /*3020*/  FSEL R129, R231, RZ, P3 ;  /* 0x000000ffe7817208 */ /* 0x000fe20001800000 */
[----:B--2---:R-:W-:Y:S01]  /*3030*/  @P0 HADD2.F32 R109, -RZ, R97.H0_H0 ;  /* 0x20000061ff6d0230 */ /* 0x004fe20000004100 */
[----:B------:R-:W-:Y:S02]  /*3040*/  LOP3.LUT P3, RZ, R239, 0xff0000, RZ, 0xc0, !PT ;  /* 0x00ff0000efff7812 */ /* 0x000fe4000786c0ff */
[----:B------:R-:W-:Y:S02]  /*3050*/  @P1 MOV R108, R232 ;  /* 0x000000e8006c1202 */ /* 0x000fe40000000f00 */
[----:B------:R-:W-:Y:S01]  /*3060*/  @P0 FADD.FTZ R128, R128, R109 ;  /* 0x0000006d80800221 */ /* 0x000fe20000010000 */
[----:B------:R-:W-:Y:S02]  /*3070*/  F2FP.F16.F32.PACK_AB R109, R213, R138 ;  /* 0x0000008ad56d723e */ /* 0x000fe400000000ff */
[----:B------:R-:W0:Y:S01]  /*3080*/  LDC.64 R138, c[0x0][0x2f8] ;  /* 0x0000be00ff8a7b82 */ /* 0x000e220000000a00 */
[----:B------:R-:W-:-:S02]  /*3090*/  FSEL R210, R141, RZ, P3 ;  /* 0x000000ff8dd27208 */ /* 0x000fc40001800000 */
[----:B------:R-:W-:Y:S02]  /*30a0*/  @P1 LOP3.LUT P3, RZ, R233, 0xff0000, RZ, 0xc0, !PT ;  /* 0x00ff0000e9ff1812 */ /* 0x000fe4000786c0ff */
[----:B------:R-:W-:Y:S02]  /*30b0*/  @P1 F2FP.F16.F32.PACK_AB R220, RZ, R220 ;  /* 0x000000dcffdc123e */ /* 0x000fe400000000ff */
[----:B------:R-:W-:Y:S02]  /*30c0*/  @P1 FSEL R141, R141, RZ, P3 ;  /* 0x000000ff8d8d1208 */ /* 0x000fe40001800000 */
[----:B------:R-:W-:Y:S01]  /*30d0*/  @P1 LOP3.LUT P3, RZ, R108, 0xff, RZ, 0xc0, !PT ;  /* 0x000000ff6cff1812 */ /* 0x000fe2000786c0ff */
[----:B------:R-:W-:Y:S01]  /*30e0*/  @P0 HADD2.F32 R108, -RZ, R99.H1_H1 ;  /* 0x30000063ff6c0230 */ /* 0x000fe20000004100 */
[----:B------:R-:W-:Y:S02]  /*30f0*/  @P1 F2FP.F16.F32.PACK_AB R222, RZ, R222 ;  /* 0x000000deffde123e */ /* 0x000fe400000000ff */
[----:B------:R-:W-:-:S02]  /*3100*/  @P1 F2FP.F16.F32.PACK_AB R241, RZ, R241 ;  /* 0x000000f1fff1123e */ /* 0x000fc400000000ff */
[----:B------:R-:W-:Y:S01]  /*3110*/  @P1 F2FP.F16.F32.PACK_AB R240, RZ, R240 ;  /* 0x000000f0fff0123e */ /* 0x000fe200000000ff */
[----:B------:R-:W-:Y:S01]  /*3120*/  @P0 FADD.FTZ R209, R209, R108 ;  /* 0x0000006cd1d10221 */ /* 0x000fe20000010000 */
[----:B------:R-:W-:Y:S02]  /*3130*/  @P2 F2FP.F16.F32.PACK_AB R219, RZ, R219 ;  /* 0x000000dbffdb223e */ /* 0x000fe400000000ff */
[----:B------:R-:W-:Y:S02]  /*3140*/  @P2 F2FP.F16.F32.PACK_AB R249, RZ, R249 ;  /* 0x000000f9fff9223e */ /* 0x000fe400000000ff */
[----:B------:R-:W-:Y:S02]  /*3150*/  @P2 F2FP.F16.F32.PACK_AB R247, RZ, R247 ;  /* 0x000000f7fff7223e */ /* 0x000fe400000000ff */
[----:B------:R-:W-:Y:S02]  /*3160*/  @P2 F2FP.F16.F32.PACK_AB R136, RZ, R113 ;  /* 0x00000071ff88223e */ /* 0x000fe400000000ff */
[----:B------:R-:W-:-:S02]  /*3170*/  @P2 PRMT R105, R226, 0x7610, R105 ;  /* 0x00007610e2692816 */ /* 0x000fc40000000069 */
[----:B------:R-:W-:Y:S02]  /*3180*/  @P1 F2FP.F16.F32.PACK_AB R218, RZ, R218 ;  /* 0x000000daffda123e */ /* 0x000fe400000000ff */
[----:B------:R-:W-:Y:S02]  /*3190*/  @P1 F2FP.F16.F32.PACK_AB R216, RZ, R111 ;  /* 0x0000006fffd8123e */ /* 0x000fe400000000ff */
[----:B------:R-:W-:Y:S02]  /*31a0*/  @P1 F2FP.F16.F32.PACK_AB R243, RZ, R243 ;  /* 0x000000f3fff3123e */ /* 0x000fe400000000ff */
[----:B------:R-:W-:Y:S02]  /*31b0*/  @P1 F2FP.F16.F32.PACK_AB R242, RZ, R242 ;  /* 0x000000f2fff2123e */ /* 0x000fe400000000ff */
[----:B------:R-:W-:Y:S02]  /*31c0*/  @P1 PRMT R100, R220, 0x7610, R100 ;  /* 0x00007610dc641816 */ /* 0x000fe40000000064 */
[----:B------:R-:W-:-:S02]  /*31d0*/  @P1 PRMT R101, R222, 0x7610, R101 ;  /* 0x00007610de651816 */ /* 0x000fc40000000065 */
[----:B------:R-:W-:Y:S02]  /*31e0*/  @P1 PRMT R102, R241, 0x7610, R102 ;  /* 0x00007610f1661816 */ /* 0x000fe40000000066 */
[----:B------:R-:W-:Y:S02]  /*31f0*/  @P1 PRMT R103, R240, 0x7610, R103 ;  /* 0x00007610f0671816 */ /* 0x000fe40000000067 */
[----:B------:R-:W-:Y:S02]  /*3200*/  @P2 F2FP.F16.F32.PACK_AB R228, RZ, R228 ;  /* 0x000000e4ffe4223e */ /* 0x000fe400000000ff */
[----:B------:R-:W-:Y:S02]  /*3210*/  @P2 F2FP.F16.F32.PACK_AB R251, RZ, R251 ;  /* 0x000000fbfffb223e */ /* 0x000fe400000000ff */
[----:B------:R-:W-:Y:S02]  /*3220*/  @P2 F2FP.F16.F32.PACK_AB R250, RZ, R250 ;  /* 0x000000fafffa223e */ /* 0x000fe400000000ff */
[----:B------:R-:W-:-:S02]  /*3230*/  @P2 PRMT R104, R219, 0x7610, R104 ;  /* 0x00007610db682816 */ /* 0x000fc40000000068 */
[----:B------:R-:W-:Y:S02]  /*3240*/  @P2 PRMT R106, R249, 0x7610, R106 ;  /* 0x00007610f96a2816 */ /* 0x000fe4000000006a */
[----:B------:R-:W-:Y:S02]  /*3250*/  @P2 PRMT R107, R247, 0x7610, R107 ;  /* 0x00007610f76b2816 */ /* 0x000fe4000000006b */
[----:B------:R-:W-:Y:S02]  /*3260*/  FSEL R114, R142, RZ, P4 ;  /* 0x000000ff8e727208 */ /* 0x000fe40002000000 */
[----:B------:R-:W-:Y:S02]  /*3270*/  F2FP.F16.F32.PACK_AB R108, R137, R0 ;  /* 0x00000000896c723e */ /* 0x000fe400000000ff */
[----:B------:R-:W-:Y:S01]  /*3280*/  @P2 PRMT R105, R105, 0x5410, R136 ;  /* 0x0000541069692816 */ /* 0x000fe20000000088 */
[----:B0-----:R-:W-:Y:S01]  /*3290*/  IMAD.WIDE.U32 R136, R208, 0x10, R138 ;  /* 0x00000010d0887825 */ /* 0x001fe200078e008a */
[----:B------:R-:W-:-:S02]  /*32a0*/  F2FP.F16.F32.PACK_AB R111, R230, R223 ;  /* 0x000000dfe66f723e */ /* 0x000fc400000000ff */
[----:B------:R-:W-:Y:S02]  /*32b0*/  F2FP.F16.F32.PACK_AB R110, R215, R224 ;  /* 0x000000e0d76e723e */ /* 0x000fe400000000ff */
[----:B------:R-:W-:Y:S02]  /*32c0*/  @P1 PRMT R100, R100, 0x5410, R218 ;  /* 0x0000541064641816 */ /* 0x000fe400000000da */
[----:B------:R-:W-:Y:S01]  /*32d0*/  @P1 PRMT R101, R101, 0x5410, R216 ;  /* 0x0000541065651816 */ /* 0x000fe200000000d8 */
[----:B-1----:R-:W-:Y:S01]  /*32e0*/  @P2 IMAD.WIDE.U32 R216, R206, 0x10, R120 ;  /* 0x00000010ced82825 */ /* 0x002fe200078e0078 */
[----:B------:R-:W-:Y:S01]  /*32f0*/  @P1 PRMT R102, R102, 0x5410, R243 ;  /* 0x0000541066661816 */ /* 0x000fe200000000f3 */
[----:B------:R0:W-:Y:S01]  /*3300*/  STG.E.128 desc[UR4][R136.64], R108 ;  /* 0x0000006c88007986 */ /* 0x0001e2000c101d04 */
[----:B------:R-:W-:Y:S01]  /*3310*/  @P1 PRMT R103, R103, 0x5410, R242 ;  /* 0x0000541067671816 */ /* 0x000fe200000000f2 */
[----:B------:R-:W-:Y:S01]  /*3320*/  IMAD.WIDE.U32 R120, R206, 0x10, R138 ;  /* 0x00000010ce787825 */ /* 0x000fe200078e008a */
[----:B------:R-:W-:-:S02]  /*3330*/  @P2 PRMT R104, R104, 0x5410, R228 ;  /* 0x0000541068682816 */ /* 0x000fc400000000e4 */
[----:B------:R-:W-:Y:S01]  /*3340*/  @P2 PRMT R106, R106, 0x5410, R251 ;  /* 0x000054106a6a2816 */ /* 0x000fe200000000fb */
[----:B------:R1:W-:Y:S01]  /*3350*/  @P1 STG.E.128 desc[UR4][R130.64], R100 ;  /* 0x0000006482001986 */ /* 0x0003e2000c101d04 */
[----:B------:R-:W-:Y:S01]  /*3360*/  @P2 PRMT R107, R107, 0x5410, R250 ;  /* 0x000054106b6b2816 */ /* 0x000fe200000000fa */
[----:B------:R-:W-:Y:S01]  /*3370*/  IMAD.WIDE.U32 R138, R207, 0x10, R138 ;  /* 0x00000010cf8a7825 */ /* 0x000fe200078e008a */
[----:B------:R-:W-:Y:S02]  /*3380*/  F2FP.F16.F32.PACK_AB R115, R248, R115 ;  /* 0x00000073f873723e */ /* 0x000fe400000000ff */
[----:B------:R-:W-:Y:S01]  /*3390*/  F2FP.F16.F32.PACK_AB R114, R245, R114 ;  /* 0x00000072f572723e */ /* 0x000fe200000000ff */
[----:B------:R-:W-:Y:S01]  /*33a0*/  @P2 STG.E.128 desc[UR4][R216.64], R104 ;  /* 0x00000068d8002986 */ /* 0x000fe2000c101d04 */
[----:B------:R-:W-:Y:S02]  /*33b0*/  F2FP.F16.F32.PACK_AB R113, R244, R211 ;  /* 0x000000d3f471723e */ /* 0x000fe400000000ff */
[----:B------:R-:W-:-:S02]  /*33c0*/  F2FP.F16.F32.PACK_AB R112, R143, R112 ;  /* 0x000000708f70723e */ /* 0x000fc400000000ff */
[----:B------:R-:W-:Y:S01]  /*33d0*/  FSEL R123, R118, RZ, P6 ;  /* 0x000000ff767b7208 */ /* 0x000fe20003000000 */
[----:B0-----:R-:W-:Y:S01]  /*33e0*/  FMUL.FTZ R108, R209, UR16 ;  /* 0x00000010d16c7c20 */ /* 0x001fe20008410000 */
[----:B------:R-:W-:Y:S01]  /*33f0*/  LOP3.LUT P6, RZ, R239, 0xff, RZ, 0xc0, !PT ;  /* 0x000000ffefff7812 */ /* 0x000fe200078cc0ff */
[----:B------:R0:W-:Y:S01]  /*3400*/  STG.E.128 desc[UR4][R120.64], R112 ;  /* 0x0000007078007986 */ /* 0x0001e2000c101d04 */
[----:B------:R-:W-:Y:S02]  /*3410*/  @P1 LOP3.LUT P4, RZ, R235, 0xff, RZ, 0xc0, !PT ;  /* 0x000000ffebff1812 */ /* 0x000fe4000788c0ff */
[----:B------:R-:W-:Y:S01]  /*3420*/  @P1 F2FP.F16.F32.PACK_AB R116, RZ, R116 ;  /* 0x00000074ff74123e */ /* 0x000fe200000000ff */
[----:B-1----:R-:W-:Y:S01]  /*3430*/  FMUL.FTZ R130, R125, UR16 ;  /* 0x000000107d827c20 */ /* 0x002fe20008410000 */
[----:B------:R-:W-:Y:S02]  /*3440*/  FSEL R126, R229, RZ, P6 ;  /* 0x000000ffe57e7208 */ /* 0x000fe40003000000 */
[----:B------:R-:W-:-:S02]  /*3450*/  @P1 FSEL R142, R142, RZ, P4 ;  /* 0x000000ff8e8e1208 */ /* 0x000fc40002000000 */
[----:B------:R-:W-:Y:S02]  /*3460*/  @P1 LOP3.LUT P6, RZ, R233, 0xff00, RZ, 0xc0, !PT ;  /* 0x0000ff00e9ff1812 */ /* 0x000fe400078cc0ff */
[----:B------:R-:W-:Y:S02]  /*3470*/  @P1 F2FP.F16.F32.PACK_AB R117, RZ, R117 ;  /* 0x00000075ff75123e */ /* 0x000fe400000000ff */
[----:B------:R-:W-:Y:S02]  /*3480*/  @P1 LOP3.LUT P4, RZ, R235, 0xff00, RZ, 0xc0, !PT ;  /* 0x0000ff00ebff1812 */ /* 0x000fe4000788c0ff */
[----:B------:R-:W-:Y:S02]  /*3490*/  @P1 PRMT R100, R116, 0x7610, R100 ;  /* 0x0000761074641816 */ /* 0x000fe40000000064 */
[----:B------:R-:W-:Y:S01]  /*34a0*/  @P1 FSEL R231, R231, RZ, P6 ;  /* 0x000000ffe7e71208 */ /* 0x000fe20003000000 */
[----:B0-----:R-:W0:Y:S01]  /*34b0*/  @P1 LDC.64 R112, c[0x0][0x300] ;  /* 0x0000c000ff701b82 */ /* 0x001e220000000a00 */
[----:B------:R-:W-:Y:S01]  /*34c0*/  @P1 FSEL R212, R212, RZ, P4 ;  /* 0x000000ffd4d41208 */ /* 0x000fe20002000000 */
[----:B------:R-:W-:Y:S01]  /*34d0*/  FMUL.FTZ R120, R128, UR16 ;  /* 0x0000001080787c20 */ /* 0x000fe20008410000 */
[----:B------:R-:W-:-:S02]  /*34e0*/  LOP3.LUT P6, RZ, R239, 0xff000000, RZ, 0xc0, !PT ;  /* 0xff000000efff7812 */ /* 0x000fc400078cc0ff */
[----:B------:R-:W-:Y:S02]  /*34f0*/  @P1 PRMT R100, R100, 0x5410, R117 ;  /* 0x0000541064641816 */ /* 0x000fe40000000075 */
[----:B------:R-:W-:Y:S01]  /*3500*/  @P1 LOP3.LUT P4, RZ, R235, 0xff0000, RZ, 0xc0, !PT ;  /* 0x00ff0000ebff1812 */ /* 0x000fe2000788c0ff */
[----:B------:R-:W1:Y:S01]  /*3510*/  @P2 LDC.64 R116, c[0x0][0x308] ;  /* 0x0000c200ff742b82 */ /* 0x000e620000000a00 */
[----:B------:R-:W-:Y:S02]  /*3520*/  @P1 LOP3.LUT P5, RZ, R233, 0xff, RZ, 0xc0, !PT ;  /* 0x000000ffe9ff1812 */ /* 0x000fe400078ac0ff */
[----:B------:R-:W-:Y:S02]  /*3530*/  FSEL R111, R108, RZ, P6 ;  /* 0x000000ff6c6f7208 */ /* 0x000fe40003000000 */
[----:B------:R-:W-:Y:S02]  /*3540*/  @P1 FSEL R214, R214, RZ, P4 ;  /* 0x000000ffd6d61208 */ /* 0x000fe40002000000 */
[----:B------:R-:W-:Y:S01]  /*3550*/  @P1 FSEL R229, R229, RZ, P5 ;  /* 0x000000ffe5e51208 */ /* 0x000fe20002800000 */
[----:B------:R-:W2:Y:S01]  /*3560*/  @P1 LDC.64 R114, c[0x0][0x300] ;  /* 0x0000c000ff721b82 */ /* 0x000ea20000000a00 */
[----:B------:R-:W-:-:S02]  /*3570*/  @P1 LOP3.LUT P6, RZ, R233, 0xff000000, RZ, 0xc0, !PT ;  /* 0xff000000e9ff1812 */ /* 0x000fc400078cc0ff */
[----:B------:R-:W-:Y:S02]  /*3580*/  LOP3.LUT P5, RZ, R238, 0xff0000, RZ, 0xc0, !PT ;  /* 0x00ff0000eeff7812 */ /* 0x000fe400078ac0ff */
[----:B------:R-:W-:Y:S02]  /*3590*/  @P1 F2FP.F16.F32.PACK_AB R140, RZ, R140 ;  /* 0x0000008cff8c123e */ /* 0x000fe400000000ff */
[----:B------:R-:W-:Y:S01]  /*35a0*/  @P1 F2FP.F16.F32.PACK_AB R142, RZ, R142 ;  /* 0x0000008eff8e123e */ /* 0x000fe200000000ff */
[----:B0-----:R-:W-:Y:S01]  /*35b0*/  @P1 IMAD.WIDE.U32 R206, R206, 0x10, R112 ;  /* 0x00000010cece1825 */ /* 0x001fe200078e0070 */
[----:B------:R-:W-:Y:S01]  /*35c0*/  @P1 F2FP.F16.F32.PACK_AB R214, RZ, R214 ;  /* 0x000000d6ffd6123e */ /* 0x000fe200000000ff */
[----:B------:R-:W0:Y:S01]  /*35d0*/  LDC.64 R112, c[0x0][0x210] ;  /* 0x00008400ff707b82 */ /* 0x000e220000000a00 */
[----:B------:R-:W-:Y:S02]  /*35e0*/  @P1 FSEL R108, R108, RZ, P6 ;  /* 0x000000ff6c6c1208 */ /* 0x000fe40003000000 */
[----:B------:R-:W-:-:S02]  /*35f0*/  LOP3.LUT P4, RZ, R238, 0xff00, RZ, 0xc0, !PT ;  /* 0x0000ff00eeff7812 */ /* 0x000fc4000788c0ff */
[----:B------:R-:W-:Y:S01]  /*3600*/  FSEL R109, R120, RZ, P5 ;  /* 0x000000ff786d7208 */ /* 0x000fe20002800000 */
[----:B-1----:R-:W-:Y:S01]  /*3610*/  @P2 IMAD.WIDE.U32 R116, R202, 0x10, R116 ;  /* 0x00000010ca742825 */ /* 0x002fe200078e0074 */
[----:B------:R-:W-:Y:S02]  /*3620*/  @P1 LOP3.LUT P5, RZ, R232, 0xff0000, RZ, 0xc0, !PT ;  /* 0x00ff0000e8ff1812 */ /* 0x000fe400078ac0ff */
[----:B------:R-:W-:Y:S02]  /*3630*/  @P2 F2FP.F16.F32.PACK_AB R0, RZ, R128 ;  /* 0x00000080ff00223e */ /* 0x000fe400000000ff */
[----:B------:R-:W-:Y:S02]  /*3640*/  @P1 F2FP.F16.F32.PACK_AB R132, RZ, R132 ;  /* 0x00000084ff84123e */ /* 0x000fe400000000ff */
[----:B------:R-:W-:Y:S01]  /*3650*/  @P1 F2FP.F16.F32.PACK_AB R212, RZ, R212 ;  /* 0x000000d4ffd4123e */ /* 0x000fe200000000ff */
[----:B--2---:R-:W-:Y:S01]  /*3660*/  @P1 IMAD.WIDE.U32 R114, R202, 0x10, R114 ;  /* 0x00000010ca721825 */ /* 0x004fe200078e0072 */
[----:B------:R-:W-:-:S02]  /*3670*/  @P1 F2FP.F16.F32.PACK_AB R225, RZ, R225 ;  /* 0x000000e1ffe1123e */ /* 0x000fc400000000ff */
[----:B------:R-:W-:Y:S02]  /*3680*/  @P1 F2FP.F16.F32.PACK_AB R128, RZ, R108 ;  /* 0x0000006cff80123e */ /* 0x000fe400000000ff */
[----:B------:R-:W-:Y:S02]  /*3690*/  @P1 PRMT R101, R140, 0x7610, R101 ;  /* 0x000076108c651816 */ /* 0x000fe40000000065 */
[----:B------:R-:W-:Y:S02]  /*36a0*/  @P1 PRMT R102, R142, 0x7610, R102 ;  /* 0x000076108e661816 */ /* 0x000fe40000000066 */
[----:B------:R-:W-:Y:S02]  /*36b0*/  @P1 PRMT R103, R214, 0x7610, R103 ;  /* 0x00007610d6671816 */ /* 0x000fe40000000067 */
[----:B------:R-:W-:Y:S02]  /*36c0*/  FSEL R108, R130, RZ, P4 ;  /* 0x000000ff826c7208 */ /* 0x000fe40002000000 */
[----:B------:R-:W-:-:S02]  /*36d0*/  @P1 LOP3.LUT P4, RZ, R232, 0xff00, RZ, 0xc0, !PT ;  /* 0x0000ff00e8ff1812 */ /* 0x000fc4000788c0ff */
[----:B------:R-:W-:Y:S02]  /*36e0*/  @P1 FSEL R118, R118, RZ, P3 ;  /* 0x000000ff76761208 */ /* 0x000fe40001800000 */
[----:B------:R-:W-:Y:S02]  /*36f0*/  @P1 FSEL R120, R120, RZ, P5 ;  /* 0x000000ff78781208 */ /* 0x000fe40002800000 */
[----:B------:R-:W-:Y:S02]  /*3700*/  @P2 F2FP.F16.F32.PACK_AB R133, RZ, R133 ;  /* 0x00000085ff85223e */ /* 0x000fe400000000ff */
[----:B------:R-:W-:Y:S02]  /*3710*/  @P2 F2FP.F16.F32.PACK_AB R127, RZ, R127 ;  /* 0x0000007fff7f223e */ /* 0x000fe400000000ff */
[----:B------:R-:W-:Y:S02]  /*3720*/  @P1 PRMT R101, R101, 0x5410, R132 ;  /* 0x0000541065651816 */ /* 0x000fe40000000084 */
[----:B------:R-:W-:-:S02]  /*3730*/  @P1 PRMT R102, R102, 0x5410, R212 ;  /* 0x0000541066661816 */ /* 0x000fc400000000d4 */
[----:B------:R-:W-:Y:S02]  /*3740*/  @P1 PRMT R103, R103, 0x5410, R225 ;  /* 0x0000541067671816 */ /* 0x000fe400000000e1 */
[----:B------:R-:W-:Y:S02]  /*3750*/  @P2 F2FP.F16.F32.PACK_AB R122, RZ, R122 ;  /* 0x0000007aff7a223e */ /* 0x000fe400000000ff */
[----:B------:R-:W-:Y:S01]  /*3760*/  @P2 PRMT R105, R0, 0x7610, R105 ;  /* 0x0000761000692816 */ /* 0x000fe20000000069 */
[----:B------:R1:W-:Y:S01]  /*3770*/  @P1 STG.E.128 desc[UR4][R206.64], R100 ;  /* 0x00000064ce001986 */ /* 0x0003e2000c101d04 */
[----:B------:R-:W-:Y:S02]  /*3780*/  @P1 F2FP.F16.F32.PACK_AB R229, RZ, R229 ;  /* 0x000000e5ffe5123e */ /* 0x000fe400000000ff */
[----:B------:R-:W-:Y:S02]  /*3790*/  @P1 F2FP.F16.F32.PACK_AB R141, RZ, R141 ;  /* 0x0000008dff8d123e */ /* 0x000fe400000000ff */
[----:B------:R-:W-:-:S02]  /*37a0*/  @P1 FSEL R0, R130, RZ, P4 ;  /* 0x000000ff82001208 */ /* 0x000fc40002000000 */
[----:B------:R-:W-:Y:S02]  /*37b0*/  @P1 F2FP.F16.F32.PACK_AB R118, RZ, R118 ;  /* 0x00000076ff76123e */ /* 0x000fe400000000ff */
[----:B------:R-:W-:Y:S02]  /*37c0*/  @P1 F2FP.F16.F32.PACK_AB R120, RZ, R120 ;  /* 0x00000078ff78123e */ /* 0x000fe400000000ff */
[----:B------:R-:W-:Y:S02]  /*37d0*/  @P2 F2FP.F16.F32.PACK_AB R135, RZ, R135 ;  /* 0x00000087ff87223e */ /* 0x000fe400000000ff */
[----:B------:R-:W-:Y:S02]  /*37e0*/  @P2 F2FP.F16.F32.PACK_AB R134, RZ, R134 ;  /* 0x00000086ff86223e */ /* 0x000fe400000000ff */
[----:B------:R-:W-:Y:S02]  /*37f0*/  @P2 F2FP.F16.F32.PACK_AB R121, RZ, R209 ;  /* 0x000000d1ff79223e */ /* 0x000fe400000000ff */
[----:B------:R-:W-:-:S02]  /*3800*/  @P2 PRMT R106, R133, 0x7610, R106 ;  /* 0x00007610856a2816 */ /* 0x000fc4000000006a */
[----:B------:R-:W-:Y:S02]  /*3810*/  @P2 PRMT R107, R127, 0x7610, R107 ;  /* 0x000076107f6b2816 */ /* 0x000fe4000000006b */
[----:B------:R-:W-:Y:S02]  /*3820*/  @P2 F2FP.F16.F32.PACK_AB R125, RZ, R125 ;  /* 0x0000007dff7d223e */ /* 0x000fe400000000ff */
[----:B------:R-:W-:Y:S02]  /*3830*/  @P2 PRMT R104, R122, 0x7610, R104 ;  /* 0x000076107a682816 */ /* 0x000fe40000000068 */
[----:B------:R-:W-:Y:S02]  /*3840*/  @P1 F2FP.F16.F32.PACK_AB R227, RZ, R227 ;  /* 0x000000e3ffe3123e */ /* 0x000fe400000000ff */
[----:B------:R-:W-:Y:S02]  /*3850*/  @P1 F2FP.F16.F32.PACK_AB R231, RZ, R231 ;  /* 0x000000e7ffe7123e */ /* 0x000fe400000000ff */
[----:B------:R-:W-:-:S02]  /*3860*/  @P1 F2FP.F16.F32.PACK_AB R0, RZ, R0 ;  /* 0x00000000ff00123e */ /* 0x000fc400000000ff */
[----:B-1----:R-:W-:Y:S02]  /*3870*/  @P1 PRMT R100, R118, 0x7610, R100 ;  /* 0x0000761076641816 */ /* 0x002fe40000000064 */
[----:B------:R-:W-:Y:S02]  /*3880*/  @P1 PRMT R101, R120, 0x7610, R101 ;  /* 0x0000761078651816 */ /* 0x000fe40000000065 */
[----:B------:R-:W-:Y:S02]  /*3890*/  @P1 PRMT R102, R229, 0x7610, R102 ;  /* 0x00007610e5661816 */ /* 0x000fe40000000066 */
[----:B------:R-:W-:Y:S02]  /*38a0*/  @P1 PRMT R103, R141, 0x7610, R103 ;  /* 0x000076108d671816 */ /* 0x000fe40000000067 */
[----:B------:R-:W-:Y:S02]  /*38b0*/  @P2 PRMT R105, R105, 0x5410, R135 ;  /* 0x0000541069692816 */ /* 0x000fe40000000087 */
[----:B------:R-:W-:-:S02]  /*38c0*/  @P2 PRMT R106, R106, 0x5410, R134 ;  /* 0x000054106a6a2816 */ /* 0x000fc40000000086 */
[----:B------:R-:W-:Y:S02]  /*38d0*/  @P2 PRMT R107, R107, 0x5410, R121 ;  /* 0x000054106b6b2816 */ /* 0x000fe40000000079 */
[----:B------:R-:W-:Y:S02]  /*38e0*/  @P2 PRMT R104, R104, 0x5410, R125 ;  /* 0x0000541068682816 */ /* 0x000fe4000000007d */
[----:B------:R-:W-:Y:S02]  /*38f0*/  F2FP.F16.F32.PACK_AB R111, R111, R210 ;  /* 0x000000d26f6f723e */ /* 0x000fe400000000ff */
[----:B------:R-:W-:Y:S01]  /*3900*/  F2FP.F16.F32.PACK_AB R110, R129, R126 ;  /* 0x0000007e816e723e */ /* 0x000fe200000000ff */
[----:B------:R1:W-:Y:S01]  /*3910*/  @P2 STG.E.128 desc[UR4][R116.64], R104 ;  /* 0x0000006874002986 */ /* 0x0003e2000c101d04 */
[----:B------:R-:W-:Y:S02]  /*3920*/  F2FP.F16.F32.PACK_AB R109, R124, R109 ;  /* 0x0000006d7c6d723e */ /* 0x000fe400000000ff */
[----:B------:R-:W-:-:S02]  /*3930*/  F2FP.F16.F32.PACK_AB R108, R108, R123 ;  /* 0x0000007b6c6c723e */ /* 0x000fc400000000ff */
        /* <DEDUP_REMOVED lines=10> */
.L_x_1794:
        /* <DEDUP_REMOVED lines=96> */
.L_x_1793:
[----:B------:R-:W-:Y:S05]  /*3fe0*/  BSYNC B0 ;  /* 0x0000000000007941 */ /* 0x000fea0003800000 */
.L_x_1791:
        /* <DEDUP_REMOVED lines=14> */
[----:B------:R-:W-:Y:S04]  /*40d0*/  STS.128 [R2+0x400], R60 ;  /* 0x0004003c02007388 */ /* 0x000fe80000000c00 */
[----:B------:R1:W-:Y:S04]  /*40e0*/  STS.128 [R2+0x410], R92 ;  /* 0x0004105c02007388 */ /* 0x0003e80000000c00 */
        /* <DEDUP_REMOVED lines=113> */
[----:B------:R-:W-:Y:S04]  /*4800*/  STS.128 [R2+0x800], R28 ;  /* 0x0008001c02007388 */ /* 0x000fe80000000c00 */
[----:B------:R0:W-:Y:S01]  /*4810*/  STS.128 [R2+0x810], R20 ;  /* 0x0008101402007388 */ /* 0x0001e20000000c00 */
        /* <DEDUP_REMOVED lines=50> */
[----:B------:R-:W-:Y:S03]  /*4b40*/  STS.128 [R2], R64 ;  /* 0x0000004002007388 */ /* 0x000fe60000000c00 */
[----:B------:R-:W-:Y:S01]  /*4b50*/  IADD3 R4, P1, R22, UR8, RZ ;  /* 0x0000000816047c10 */ /* 0x000fe2000ff3e0ff */
        /* <DEDUP_REMOVED lines=10> */
[----:B------:R-:W-:Y:S02]  /*4c00*/  SHF.L.U64.HI R24, R50, 0x2, R3 ;  /* 0x0000000232187819 */ /* 0x000fe40000010203 */
        /* <DEDUP_REMOVED lines=82> */
.L_x_1795:
[----:B------:R-:W-:Y:S01]  /*5130*/  HFMA2.MMA R241, -RZ, RZ, 0, 5.9604644775390625e-08 ;  /* 0x00000001fff17435 */ /* 0x000fe200000001ff */
[----:B------:R-:W-:Y:S01]  /*5140*/  BSSY B2, `(.L_x_1797) ;  /* 0x0000006000027945 */ /* 0x000fe20003800000 */
[----:B------:R-:W-:Y:S02]  /*5150*/  MOV R218, 0x1f ;  /* 0x0000001f00da7802 */ /* 0x000fe40000000f00 */
[----:B------:R-:W-:-:S07]  /*5160*/  MOV R243, 0xffffffff ;  /* 0xffffffff00f37802 */ /* 0x000fce0000000f00 */
[----:B-----5:R-:W-:Y:S05]  /*5170*/  WARPSYNC.COLLECTIVE R243, `(.L_x_1798) ;  /* 0x00000000f3087348 */ /* 0x020fea0003c00000 */
[----:B------:R0:W1:Y:S02]  /*5180*/  SHFL.BFLY P3, R222, R216, R241, R218 ;  /* 0x0c0000f1d8de7389 */ /* 0x00006400000600da */
[----:B01---5:R-:W-:Y:S01]  /*5190*/  ENDCOLLECTIVE ;  /* 0x000000000000791b */ /* 0x023fe20003800000 */
.L_x_1798:
[----:B------:R-:W-:Y:S05]  /*51a0*/  BSYNC B2 ;  /* 0x0000000000027941 */ /* 0x000fea0003800000 */
.L_x_1797:
        /* <DEDUP_REMOVED lines=8> */
.L_x_1799:
[----:B------:R-:W-:Y:S01]  /*5230*/  HFMA2.MMA R241, -RZ, RZ, 0, 1.1920928955078125e-07 ;  /* 0x00000002fff17435 */ /* 0x000fe200000001ff */
[----:B------:R-:W-:Y:S02]  /*5240*/  MOV R216, R220 ;  /* 0x000000dc00d87202 */ /* 0x000fe40000000f00 */
[----:B------:R-:W-:-:S08]  /*5250*/  MOV R135, R222 ;  /* 0x000000de00877202 */ /* 0x000fd00000000f00 */
[----:B------:R-:W-:Y:S05]  /*5260*/  WARPSYNC.COLLECTIVE R243, `(.L_x_1800) ;  /* 0x00000000f3087348 */ /* 0x000fea0003c00000 */
[----:B------:R0:W1:Y:S02]  /*5270*/  SHFL.BFLY P3, R222, R216, R241, R218 ;  /* 0x0c0000f1d8de7389 */ /* 0x00006400000600da */
[----:B01----:R-:W-:Y:S01]  /*5280*/  ENDCOLLECTIVE ;  /* 0x000000000000791b */ /* 0x003fe20003800000 */
.L_x_1800:
[----:B------:R-:W-:-:S05]  /*5290*/  FADD.FTZ R224, R214, R135 ;  /* 0x00000087d6e07221 */ /* 0x000fca0000010000 */
[----:B------:R-:W-:Y:S01]  /*52a0*/  MOV R216, R224 ;  /* 0x000000e000d87202 */ /* 0x000fe20000000f00 */
[----:B------:R-:W-:-:S07]  /*52b0*/  FADD.FTZ R226, R220, R222 ;  /* 0x000000dedce27221 */ /* 0x000fce0000010000 */
[----:B------:R-:W-:Y:S05]  /*52c0*/  WARPSYNC.COLLECTIVE R243, `(.L_x_1801) ;  /* 0x00000000f3087348 */ /* 0x000fea0003c00000 */
[----:B------:R0:W1:Y:S02]  /*52d0*/  SHFL.BFLY P3, R222, R216, R241, R218 ;  /* 0x0c0000f1d8de7389 */ /* 0x00006400000600da */
[----:B01----:R-:W-:Y:S01]  /*52e0*/  ENDCOLLECTIVE ;  /* 0x000000000000791b */ /* 0x003fe20003800000 */
.L_x_1801:
[----:B------:R-:W-:Y:S01]  /*52f0*/  HFMA2.MMA R241, -RZ, RZ, 0, 2.384185791015625e-07 ;  /* 0x00000004fff17435 */ /* 0x000fe200000001ff */
[----:B------:R-:W-:Y:S02]  /*5300*/  MOV R216, R226 ;  /* 0x000000e200d87202 */ /* 0x000fe40000000f00 */
[----:B------:R-:W-:-:S08]  /*5310*/  MOV R135, R222 ;  /* 0x000000de00877202 */ /* 0x000fd00000000f00 */
[----:B------:R-:W-:Y:S05]  /*5320*/  WARPSYNC.COLLECTIVE R243, `(.L_x_1802) ;  /* 0x00000000f3087348 */ /* 0x000fea0003c00000 */
[----:B------:R0:W1:Y:S02]  /*5330*/  SHFL.BFLY P3, R222, R216, R241, R218 ;  /* 0x0c0000f1d8de7389 */ /* 0x00006400000600da */
[----:B01----:R-:W-:Y:S01]  /*5340*/  ENDCOLLECTIVE ;  /* 0x000000000000791b */ /* 0x003fe20003800000 */
.L_x_1802:
[----:B------:R-:W-:-:S05]  /*5350*/  FADD.FTZ R228, R224, R135 ;  /* 0x00000087e0e47221 */ /* 0x000fca0000010000 */
[----:B------:R-:W-:Y:S01]  /*5360*/  MOV R216, R228 ;  /* 0x000000e400d87202 */ /* 0x000fe20000000f00 */
[----:B------:R-:W-:-:S07]  /*5370*/  FADD.FTZ R230, R226, R222 ;  /* 0x000000dee2e67221 */ /* 0x000fce0000010000 */
[----:B------:R-:W-:Y:S05]  /*5380*/  WARPSYNC.COLLECTIVE R243, `(.L_x_1803) ;  /* 0x00000000f3087348 */ /* 0x000fea0003c00000 */
[----:B------:R0:W1:Y:S02]  /*5390*/  SHFL.BFLY P3, R222, R216, R241, R218 ;  /* 0x0c0000f1d8de7389 */ /* 0x00006400000600da */
[----:B01----:R-:W-:Y:S01]  /*53a0*/  ENDCOLLECTIVE ;  /* 0x000000000000791b */ /* 0x003fe20003800000 */
.L_x_1803:
[----:B------:R-:W-:Y:S01]  /*53b0*/  HFMA2.MMA R241, -RZ, RZ, 0, 4.76837158203125e-07 ;  /* 0x00000008fff17435 */ /* 0x000fe200000001ff */
[----:B------:R-:W-:Y:S02]  /*53c0*/  MOV R216, R230 ;  /* 0x000000e600d87202 */ /* 0x000fe40000000f00 */
[----:B------:R-:W-:-:S08]  /*53d0*/  MOV R135, R222 ;  /* 0x000000de00877202 */ /* 0x000fd00000000f00 */
[----:B------:R-:W-:Y:S05]  /*53e0*/  WARPSYNC.COLLECTIVE R243, `(.L_x_1804) ;  /* 0x00000000f3087348 */ /* 0x000fea0003c00000 */
[----:B------:R0:W1:Y:S02]  /*53f0*/  SHFL.BFLY P3, R222, R216, R241, R218 ;  /* 0x0c0000f1d8de7389 */ /* 0x00006400000600da */
[----:B01----:R-:W-:Y:S01]  /*5400*/  ENDCOLLECTIVE ;  /* 0x000000000000791b */ /* 0x003fe20003800000 */
.L_x_1804:
[----:B------:R-:W-:-:S05]  /*5410*/  FADD.FTZ R240, R228, R135 ;  /* 0x00000087e4f07221 */ /* 0x000fca0000010000 */
[----:B------:R-:W-:Y:S01]  /*5420*/  MOV R216, R240 ;  /* 0x000000f000d87202 */ /* 0x000fe20000000f00 */
[----:B------:R-:W-:-:S07]  /*5430*/  FADD.FTZ R135, R230, R222 ;  /* 0x000000dee6877221 */ /* 0x000fce0000010000 */
[----:B------:R-:W-:Y:S05]  /*5440*/  WARPSYNC.COLLECTIVE R243, `(.L_x_1805) ;  /* 0x00000000f3087348 */ /* 0x000fea0003c00000 */
[----:B------:R0:W1:Y:S02]  /*5450*/  SHFL.BFLY P3, R222, R216, R241, R218 ;  /* 0x0c0000f1d8de7389 */ /* 0x00006400000600da */
[----:B01----:R-:W-:Y:S01]  /*5460*/  ENDCOLLECTIVE ;  /* 0x000000000000791b */ /* 0x003fe20003800000 */
.L_x_1805:
[----:B------:R-:W-:Y:S01]  /*5470*/  HFMA2.MMA R241, -RZ, RZ, 0, 9.5367431640625e-07 ;  /* 0x00000010fff17435 */ /* 0x000fe200000001ff */
[----:B------:R-:W-:Y:S02]  /*5480*/  MOV R216, R135 ;  /* 0x0000008700d87202 */ /* 0x000fe40000000f00 */
[----:B------:R-:W-:-:S08]  /*5490*/  MOV R249, R222 ;  /* 0x000000de00f97202 */ /* 0x000fd00000000f00 */
[----:B------:R-:W-:Y:S05]  /*54a0*/  WARPSYNC.COLLECTIVE R243, `(.L_x_1806) ;  /* 0x00000000f3087348 */ /* 0x000fea0003c00000 */
[----:B------:R0:W1:Y:S02]  /*54b0*/  SHFL.BFLY P3, R222, R216, R241, R218 ;  /* 0x0c0000f1d8de7389 */ /* 0x00006400000600da */
[----:B01----:R-:W-:Y:S01]  /*54c0*/  ENDCOLLECTIVE ;  /* 0x000000000000791b */ /* 0x003fe20003800000 */
.L_x_1806:
[----:B------:R-:W-:-:S05]  /*54d0*/  FADD.FTZ R214, R240, R249 ;  /* 0x000000f9f0d67221 */ /* 0x000fca0000010000 */
[----:B------:R-:W-:Y:S02]  /*54e0*/  MOV R216, R214 ;  /* 0x000000d600d87202 */ /* 0x000fe40000000f00 */
[----:B------:R-:W-:-:S07]  /*54f0*/  MOV R220, R222 ;  /* 0x000000de00dc7202 */ /* 0x000fce0000000f00 */
[----:B------:R-:W-:Y:S05]  /*5500*/  WARPSYNC.COLLECTIVE R243, `(.L_x_1807) ;  /* 0x00000000f3087348 */ /* 0x000fea0003c00000 */
[----:B------:R0:W1:Y:S02]  /*5510*/  SHFL.BFLY P3, R222, R216, R241, R218 ;  /* 0x0c0000f1d8de7389 */ /* 0x00006400000600da */
[----:B01----:R-:W-:Y:S01]  /*5520*/  ENDCOLLECTIVE ;  /* 0x000000000000791b */ /* 0x003fe20003800000 */
.L_x_1807:
[----:B------:R-:W-:Y:S05]  /*5530*/  BRA `(.L_x_1808) ;  /* 0xffffffcc000c7947 */ /* 0x000fea000383ffff */
.L_x_1809:
        /* <DEDUP_REMOVED lines=12> */
.L_x_3495:


//--------------------- .text._ZN10layer_norm22ln_bwd_finalize_kernelINS_22Kernel_traits_finalizeILj768Ef6__halfS2_S2_fjLb0ELj1024ELj4ENS_18Kernel_traits_baseILj768EfS2_S2_S2_fjLj1024EEEEELb0ELb0EEEvNS_9BwdParamsE --------------------------
	.section	.text._ZN10layer_norm22ln_bwd_finalize_kernelINS_22Kernel_traits_finalizeILj768Ef6__halfS2_S2_fjLb0ELj1024ELj4ENS_18Kernel_traits_baseILj768EfS2_S2_S2_fjLj1024EEEEELb0ELb0EEEvNS_9BwdParamsE,"ax",@progbits
	.align	128
        .global         _ZN10layer_norm22ln_bwd_finalize_kernelINS_22Kernel_traits_finalizeILj768Ef6__halfS2_S2_fjLb0ELj1024ELj4ENS_18Kernel_traits_baseILj768EfS2_S2_S2_fjLj1024EEEEELb0ELb0EEEvNS_9BwdParamsE
        .type           _ZN10layer_norm22ln_bwd_finalize_kernelINS_22Kernel_traits_finalizeILj768Ef6__halfS2_S2_fjLb0ELj1024ELj4ENS_18Kernel_traits_baseILj768EfS2_S2_S2_fjLj1024EEEEELb0ELb0EEEvNS_9BwdParamsE,@function
        .size           _ZN10layer_norm22ln_bwd_finalize_kernelINS_22Kernel_traits_finalizeILj768Ef6__halfS2_S2_fjLb0ELj1024ELj4ENS_18Kernel_traits_baseILj768EfS2_S2_S2_fjLj1024EEEEELb0ELb0EEEvNS_9BwdParamsE,(.L_x_3496 - _ZN10layer_norm22ln_bwd_finalize_kernelINS_22Kernel_traits_finalizeILj768Ef6__halfS2_S2_fjLb0ELj1024ELj4ENS_18Kernel_traits_baseILj768EfS2_S2_S2_fjLj1024EEEEELb0ELb0EEEvNS_9BwdParamsE)
        .other          _ZN10layer_norm22ln_bwd_finalize_kernelINS_22Kernel_traits_finalizeILj768Ef6__halfS2_S2_fjLb0ELj1024ELj4ENS_18Kernel_traits_baseILj768EfS2_S2_S2_fjLj1024EEEEELb0ELb0EEEvNS_9BwdParamsE,@"STO_CUDA_ENTRY STV_DEFAULT"
_ZN10layer_norm22ln_bwd_finalize_kernelINS_22Kernel_traits_finalizeILj768Ef6__halfS2_S2_fjLb0ELj1024ELj4ENS_18Kernel_traits_baseILj768EfS2_S2_S2_fjLj1024EEEEELb0ELb0EEEvNS_9BwdParamsE:
.text._ZN10layer_norm22ln_bwd_finalize_kernelINS_22Kernel_traits_finalizeILj768Ef6__halfS2_S2_fjLb0ELj1024ELj4ENS_18Kernel_traits_baseILj768EfS2_S2_S2_fjLj1024EEEEELb0ELb0EEEvNS_9BwdParamsE:
        /* <DEDUP_REMOVED lines=25> */
.L_x_1822:
        /* <DEDUP_REMOVED lines=30> */
.L_x_1814:
        /* <DEDUP_REMOVED lines=36> */
.L_x_1813:
[----:B------:R-:W-:Y:S05]  /*05b0*/  BSYNC B1 ;  /* 0x0000000000017941 */ /* 0x000fea0003800000 */
.L_x_1812:
        /* <DEDUP_REMOVED lines=24> */
.L_x_1816:
[----:B------:R-:W-:Y:S05]  /*0740*/  BSYNC B1 ;  /* 0x0000000000017941 */ /* 0x000fea0003800000 */
.L_x_1815:
        /* <DEDUP_REMOVED lines=12> */
.L_x_1817:
[----:B------:R-:W-:Y:S05]  /*0810*/  BSYNC B1 ;  /* 0x0000000000017941 */ /* 0x000fea0003800000 */
.L_x_1811:
[----:B------:R-:W-:Y:S05]  /*0820*/  BSYNC B0 ;  /* 0x0000000000007941 */ /* 0x000fea0003800000 */
.L_x_1810:
        /* <DEDUP_REMOVED lines=29> */
.L_x_1833:
[----:B---3--:R-:W-:Y:S01]  /*0a00*/  FADD.FTZ R9, R18, R9 ;  /* 0x0000000912097221 */ /* 0x008fe20000010000 */
[----:B--2---:R-:W-:-:S04]  /*0a10*/  FADD.FTZ R11, R10, R11 ;  /* 0x0000000b0a0b7221 */ /* 0x004fc80000010000 */
[----:B------:R2:W-:Y:S04]  /*0a20*/  @!P1 STS [R6+0x2000], R9 ;  /* 0x0020000906009388 */ /* 0x0005e80000000800 */
[----:B------:R2:W-:Y:S02]  /*0a30*/  @!P1 STS [R6+0x2080], R11 ;  /* 0x0020800b06009388 */ /* 0x0005e40000000800 */
.L_x_1818:
        /* <DEDUP_REMOVED lines=16> */
.L_x_1821:
[----:B------:R-:W-:Y:S05]  /*0b40*/  BSYNC B0 ;  /* 0x0000000000007941 */ /* 0x000fea0003800000 */
.L_x_1820:
[C---:B------:R-:W-:Y:S01]  /*0b50*/  ISETP.GT.U32.AND P1, PT, R3.reuse, -0x301, PT ;  /* 0xfffffcff0300780c */ /* 0x040fe20003f24070 */
[----:B------:R-:W-:Y:S01]  /*0b60*/  VIADD R4, R4, 0x180 ;  /* 0x0000018004047836 */ /* 0x000fe20000000000 */
[----:B------:R-:W-:-:S11]  /*0b70*/  IADD3 R3, R3, 0x300, RZ ;  /* 0x0000030003037810 */ /* 0x000fd60007ffe0ff */
[----:B------:R-:W-:Y:S05]  /*0b80*/  @P1 BRA `(.L_x_1822) ;  /* 0xfffffff400801947 */ /* 0x000fea000383ffff */
[----:B------:R-:W-:Y:S05]  /*0b90*/  EXIT ;  /* 0x000000000000794d */ /* 0x000fea0003800000 */
.L_x_1819:
[----:B------:R-:W-:Y:S01]  /*0ba0*/  HFMA2.MMA R21, -RZ, RZ, 0, 5.9604644775390625e-08 ;  /* 0x00000001ff157435 */ /* 0x000fe200000001ff */
[----:B0--3--:R-:W-:Y:S01]  /*0bb0*/  MOV R22, R10 ;  /* 0x0000000a00167202 */ /* 0x009fe20000000f00 */
[----:B------:R-:W-:Y:S01]  /*0bc0*/  IMAD.MOV.U32 R19, RZ, RZ, -0x1 ;  /* 0xffffffffff137424 */ /* 0x000fe200078e00ff */
[----:B------:R-:W-:-:S08]  /*0bd0*/  MOV R24, 0x1f ;  /* 0x0000001f00187802 */ /* 0x000fd00000000f00 */
[----:B-12---:R-:W-:Y:S05]  /*0be0*/  WARPSYNC.COLLECTIVE R19, `(.L_x_1823) ;  /* 0x0000000013087348 */ /* 0x006fea0003c00000 */
[----:B------:R0:W3:Y:S02]  /*0bf0*/  SHFL.BFLY P2, R20, R22, R21, R24 ;  /* 0x0c00001516147389 */ /* 0x0000e40000040018 */
[----:B0123--:R-:W-:Y:S01]  /*0c00*/  ENDCOLLECTIVE ;  /* 0x000000000000791b */ /* 0x00ffe20003800000 */
.L_x_1823:
[----:B------:R-:W-:Y:S01]  /*0c10*/  HFMA2.MMA R21, -RZ, RZ, 0, 1.1920928955078125e-07 ;  /* 0x00000002ff157435 */ /* 0x000fe200000001ff */
[----:B------:R-:W-:-:S05]  /*0c20*/  MOV R11, R20 ;  /* 0x00000014000b7202 */ /* 0x000fca0000000f00 */
[----:B------:R-:W-:-:S05]  /*0c30*/  FADD.FTZ R11, R10, R11 ;  /* 0x0000000b0a0b7221 */ /* 0x000fca0000010000 */
[----:B------:R-:W-:-:S07]  /*0c40*/  MOV R22, R11 ;  /* 0x0000000b00167202 */ /* 0x000fce0000000f00 */
[----:B------:R-:W-:Y:S05]  /*0c50*/  WARPSYNC.COLLECTIVE R19, `(.L_x_1824) ;  /* 0x0000000013087348 */ /* 0x000fea0003c00000 */
[----:B------:R0:W1:Y:S02]  /*0c60*/  SHFL.BFLY P2, R20, R22, R21, R24 ;  /* 0x0c00001516147389 */ /* 0x0000640000040018 */
[----:B01----:R-:W-:Y:S01]  /*0c70*/  ENDCOLLECTIVE ;  /* 0x000000000000791b */ /* 0x003fe20003800000 */
.L_x_1824:
[----:B------:R-:W-:Y:S01]  /*0c80*/  HFMA2.MMA R21, -RZ, RZ, 0, 2.384185791015625e-07 ;  /* 0x00000004ff157435 */ /* 0x000fe200000001ff */
[----:B------:R-:W-:-:S04]  /*0c90*/  IMAD.MOV.U32 R14, RZ, RZ, R20 ;  /* 0x000000ffff0e7224 */ /* 0x000fc800078e0014 */
[----:B------:R-:W-:-:S05]  /*0ca0*/  FADD.FTZ R14, R11, R14 ;  /* 0x0000000e0b0e7221 */ /* 0x000fca0000010000 */
[----:B------:R-:W-:-:S07]  /*0cb0*/  MOV R22, R14 ;  /* 0x0000000e00167202 */ /* 0x000fce0000000f00 */
[----:B------:R-:W-:Y:S05]  /*0cc0*/  WARPSYNC.COLLECTIVE R19, `(.L_x_1825) ;  /* 0x0000000013087348 */ /* 0x000fea0003c00000 */
[----:B------:R0:W1:Y:S02]  /*0cd0*/  SHFL.BFLY P2, R20, R22, R21, R24 ;  /* 0x0c00001516147389 */ /* 0x0000640000040018 */
[----:B01----:R-:W-:Y:S01]  /*0ce0*/  ENDCOLLECTIVE ;  /* 0x000000000000791b */ /* 0x003fe20003800000 */
.L_x_1825:
[----:B------:R-:W-:Y:S01]  /*0cf0*/  IMAD.MOV.U32 R21, RZ, RZ, 0x8 ;  /* 0x00000008ff157424 */ /* 0x000fe200078e00ff */
[----:B------:R-:W-:-:S05]  /*0d00*/  MOV R13, R20 ;  /* 0x00000014000d7202 */ /* 0x000fca0000000f00 */
[----:B------:R-:W-:-:S05]  /*0d10*/  FADD.FTZ R13, R14, R13 ;  /* 0x0000000d0e0d7221 */ /* 0x000fca0000010000 */
[----:B------:R-:W-:-:S07]  /*0d20*/  MOV R22, R13 ;  /* 0x0000000d00167202 */ /* 0x000fce0000000f00 */
[----:B------:R-:W-:Y:S05]  /*0d30*/  WARPSYNC.COLLECTIVE R19, `(.L_x_1826) ;  /* 0x0000000013087348 */ /* 0x000fea0003c00000 */
[----:B------:R0:W1:Y:S02]  /*0d40*/  SHFL.BFLY P2, R20, R22, R21, R24 ;  /* 0x0c00001516147389 */ /* 0x0000640000040018 */
[----:B01----:R-:W-:Y:S01]  /*0d50*/  ENDCOLLECTIVE ;  /* 0x000000000000791b */ /* 0x003fe20003800000 */
.L_x_1826:
[----:B------:R-:W-:Y:S01]  /*0d60*/  HFMA2.MMA R21, -RZ, RZ, 0, 9.5367431640625e-07 ;  /* 0x00000010ff157435 */ /* 0x000fe200000001ff */
[----:B------:R-:W-:-:S05]  /*0d70*/  MOV R10, R20 ;  /* 0x00000014000a7202 */ /* 0x000fca0000000f00 */
[----:B------:R-:W-:-:S05]  /*0d80*/  FADD.FTZ R10, R13, R10 ;  /* 0x0000000a0d0a7221 */ /* 0x000fca0000010000 */
[----:B------:R-:W-:-:S07]  /*0d90*/  MOV R22, R10 ;  /* 0x0000000a00167202 */ /* 0x000fce0000000f00 */
[----:B------:R-:W-:Y:S05]  /*0da0*/  WARPSYNC.COLLECTIVE R19, `(.L_x_1827) ;  /* 0x0000000013087348 */ /* 0x000fea0003c00000 */
[----:B------:R0:W1:Y:S02]  /*0db0*/  SHFL.BFLY P2, R20, R22, R21, R24 ;  /* 0x0c00001516147389 */ /* 0x0000640000040018 */
[----:B01----:R-:W-:Y:S01]  /*0dc0*/  ENDCOLLECTIVE ;  /* 0x000000000000791b */ /* 0x003fe20003800000 */
.L_x_1827:
[----:B------:R-:W-:Y:S01]  /*0dd0*/  HFMA2.MMA R21, -RZ, RZ, 0, 5.9604644775390625e-08 ;  /* 0x00000001ff157435 */ /* 0x000fe200000001ff */
[----:B------:R-:W-:Y:S01]  /*0de0*/  IMAD.MOV.U32 R22, RZ, RZ, R9 ;  /* 0x000000ffff167224 */ /* 0x000fe200078e0009 */
[----:B------:R-:W-:-:S09]  /*0df0*/  MOV R11, R20 ;  /* 0x00000014000b7202 */ /* 0x000fd20000000f00 */
[----:B------:R-:W-:Y:S05]  /*0e00*/  WARPSYNC.COLLECTIVE R19, `(.L_x_1828) ;  /* 0x0000000013087348 */ /* 0x000fea0003c00000 */
[----:B------:R0:W1:Y:S02]  /*0e10*/  SHFL.BFLY P2, R20, R22, R21, R24 ;  /* 0x0c00001516147389 */ /* 0x0000640000040018 */
[----:B01----:R-:W-:Y:S01]  /*0e20*/  ENDCOLLECTIVE ;  /* 0x000000000000791b */ /* 0x003fe20003800000 */
.L_x_1828:
[----:B------:R-:W-:Y:S01]  /*0e30*/  HFMA2.MMA R21, -RZ, RZ, 0, 1.1920928955078125e-07 ;  /* 0x00000002ff157435 */ /* 0x000fe200000001ff */
[----:B------:R-:W-:-:S05]  /*0e40*/  MOV R14, R20 ;  /* 0x00000014000e7202 */ /* 0x000fca0000000f00 */
[----:B------:R-:W-:-:S05]  /*0e50*/  FADD.FTZ R15, R9, R14 ;  /* 0x0000000e090f7221 */ /* 0x000fca0000010000 */
[----:B------:R-:W-:-:S07]  /*0e60*/  MOV R22, R15 ;  /* 0x0000000f00167202 */ /* 0x000fce0000000f00 */
[----:B------:R-:W-:Y:S05]  /*0e70*/  WARPSYNC.COLLECTIVE R19, `(.L_x_1829) ;  /* 0x0000000013087348 */ /* 0x000fea0003c00000 */
[----:B------:R0:W1:Y:S02]  /*0e80*/  SHFL.BFLY P2, R20, R22, R21, R24 ;  /* 0x0c00001516147389 */ /* 0x0000640000040018 */
[----:B01----:R-:W-:Y:S01]  /*0e90*/  ENDCOLLECTIVE ;  /* 0x000000000000791b */ /* 0x003fe20003800000 */
.L_x_1829:
[----:B------:R-:W-:Y:S01]  /*0ea0*/  HFMA2.MMA R21, -RZ, RZ, 0, 2.384185791015625e-07 ;  /* 0x00000004ff157435 */ /* 0x000fe200000001ff */
[----:B------:R-:W-:-:S04]  /*0eb0*/  IMAD.MOV.U32 R16, RZ, RZ, R20 ;  /* 0x000000ffff107224 */ /* 0x000fc800078e0014 */
[----:B------:R-:W-:-:S05]  /*0ec0*/  FADD.FTZ R16, R15, R16 ;  /* 0x000000100f107221 */ /* 0x000fca0000010000 */
[----:B------:R-:W-:-:S07]  /*0ed0*/  MOV R22, R16 ;  /* 0x0000001000167202 */ /* 0x000fce0000000f00 */
[----:B------:R-:W-:Y:S05]  /*0ee0*/  WARPSYNC.COLLECTIVE R19, `(.L_x_1830) ;  /* 0x0000000013087348 */ /* 0x000fea0003c00000 */
[----:B------:R0:W1:Y:S02]  /*0ef0*/  SHFL.BFLY P2, R20, R22, R21, R24 ;  /* 0x0c00001516147389 */ /* 0x0000640000040018 */
[----:B01----:R-:W-:Y:S01]  /*0f00*/  ENDCOLLECTIVE ;  /* 0x000000000000791b */ /* 0x003fe20003800000 */
.L_x_1830:
[----:B------:R-:W-:Y:S01]  /*0f10*/  IMAD.MOV.U32 R21, RZ, RZ, 0x8 ;  /* 0x00000008ff157424 */ /* 0x000fe200078e00ff */
[----:B------:R-:W-:-:S05]  /*0f20*/  MOV R17, R20 ;  /* 0x0000001400117202 */ /* 0x000fca0000000f00 */
[----:B------:R-:W-:-:S05]  /*0f30*/  FADD.FTZ R17, R16, R17 ;  /* 0x0000001110117221 */ /* 0x000fca0000010000 */
[----:B------:R-:W-:-:S07]  /*0f40*/  MOV R22, R17 ;  /* 0x0000001100167202 */ /* 0x000fce0000000f00 */
[----:B------:R-:W-:Y:S05]  /*0f50*/  WARPSYNC.COLLECTIVE R19, `(.L_x_1831) ;  /* 0x0000000013087348 */ /* 0x000fea0003c00000 */
[----:B------:R0:W1:Y:S02]  /*0f60*/  SHFL.BFLY P2, R20, R22, R21, R24 ;  /* 0x0c00001516147389 */ /* 0x0000640000040018 */
[----:B01----:R-:W-:Y:S01]  /*0f70*/  ENDCOLLECTIVE ;  /* 0x000000000000791b */ /* 0x003fe20003800000 */
.L_x_1831:
[----:B------:R-:W-:Y:S01]  /*0f80*/  HFMA2.MMA R21, -RZ, RZ, 0, 9.5367431640625e-07 ;  /* 0x00000010ff157435 */ /* 0x000fe200000001ff */
[----:B------:R-:W-:-:S05]  /*0f90*/  MOV R18, R20 ;  /* 0x0000001400127202 */ /* 0x000fca0000000f00 */
[----:B------:R-:W-:-:S05]  /*0fa0*/  FADD.FTZ R18, R17, R18 ;  /* 0x0000001211127221 */ /* 0x000fca0000010000 */
[----:B------:R-:W-:-:S07]  /*0fb0*/  MOV R22, R18 ;  /* 0x0000001200167202 */ /* 0x000fce0000000f00 */
[----:B------:R-:W-:Y:S05]  /*0fc0*/  WARPSYNC.COLLECTIVE R19, `(.L_x_1832) ;  /* 0x0000000013087348 */ /* 0x000fea0003c00000 */
[----:B------:R0:W1:Y:S02]  /*0fd0*/  SHFL.BFLY P2, R20, R22, R21, R24 ;  /* 0x0c00001516147389 */ /* 0x0000640000040018 */
[----:B01----:R-:W-:Y:S01]  /*0fe0*/  ENDCOLLECTIVE ;  /* 0x000000000000791b */ /* 0x003fe20003800000 */
.L_x_1832:
[----:B------:R-:W-:Y:S01]  /*0ff0*/  MOV R9, R20 ;  /* 0x0000001400097202 */ /* 0x000fe20000000f00 */
[----:B------:R-:W-:Y:S06]  /*1000*/  BRA `(.L_x_1833) ;  /* 0xfffffff8007c7947 */ /* 0x000fec000383ffff */
.L_x_1834:
        /* <DEDUP_REMOVED lines=15> */
.L_x_3496:


//--------------------- .text._ZN10layer_norm40ln_parallel_residual_bwd_finalize_kernelINS_22Kernel_traits_finalizeILj768Ef6__halfS2_S2_fjLb0ELj1024ELj4ENS_18Kernel_traits_baseILj768EfS2_S2_S2_fjLj1024EEEEELb0EEEvNS_9BwdParamsE --------------------------
	.section	.text._ZN10layer_norm40ln_parallel_residual_bwd_finalize_kernelINS_22Kernel_traits_finalizeILj768Ef6__halfS2_S2_fjLb0ELj1024ELj4ENS_18Kernel_traits_baseILj768EfS2_S2_S2_fjLj1024EEEEELb0EEEvNS_9BwdParamsE,"ax",@progbits
	.align	128
        .global         _ZN10layer_norm40ln_parallel_residual_bwd_finalize_kernelINS_22Kernel_traits_finalizeILj768Ef6__halfS2_S2_fjLb0ELj1024ELj4ENS_18Kernel_traits_baseILj768EfS2_S2_S2_fjLj1024EEEEELb0EEEvNS_9BwdParamsE
        .type           _ZN10layer_norm40ln_parallel_residual_bwd_finalize_kernelINS_22Kernel_traits_finalizeILj768Ef6__halfS2_S2_fjLb0ELj1024ELj4ENS_18Kernel_traits_baseILj768EfS2_S2_S2_fjLj1024EEEEELb0EEEvNS_9BwdParamsE,@function
        .size           _ZN10layer_norm40ln_parallel_residual_bwd_finalize_kernelINS_22Kernel_traits_finalizeILj768Ef6__halfS2_S2_fjLb0ELj1024ELj4ENS_18Kernel_traits_baseILj768EfS2_S2_S2_fjLj1024EEEEELb0EEEvNS_9BwdParamsE,(.L_x_3497 - _ZN10layer_norm40ln_parallel_residual_bwd_finalize_kernelINS_22Kernel_traits_finalizeILj768Ef6__halfS2_S2_fjLb0ELj1024ELj4ENS_18Kernel_traits_baseILj768EfS2_S2_S2_fjLj1024EEEEELb0EEEvNS_9BwdParamsE)
        .other          _ZN10layer_norm40ln_parallel_residual_bwd_finalize_kernelINS_22Kernel_traits_finalizeILj768Ef6__halfS2_S2_fjLb0ELj1024ELj4ENS_18Kernel_traits_baseILj768EfS2_S2_S2_fjLj1024EEEEELb0EEEvNS_9BwdParamsE,@"STO_CUDA_ENTRY STV_DEFAULT"
_ZN10layer_norm40ln_parallel_residual_bwd_finalize_kernelINS_22Kernel_traits_finalizeILj768Ef6__halfS2_S2_fjLb0ELj1024ELj4ENS_18Kernel_traits_baseILj768EfS2_S2_S2_fjLj1024EEEEELb0EEEvNS_9BwdParamsE:
.text._ZN10layer_norm40ln_parallel_residual_bwd_finalize_kernelINS_22Kernel_traits_finalizeILj768Ef6__halfS2_S2_fjLb0ELj1024ELj4ENS_18Kernel_traits_baseILj768EfS2_S2_S2_fjLj1024EEEEELb0EEEvNS_9BwdParamsE:
        /* <DEDUP_REMOVED lines=22> */
.L_x_1847:
        /* <DEDUP_REMOVED lines=42> */
.L_x_1839:
        /* <DEDUP_REMOVED lines=62> */
.L_x_1838:
[----:B------:R-:W-:Y:S05]  /*07e0*/  BSYNC B1 ;  /* 0x0000000000017941 */ /* 0x000fea0003800000 */
.L_x_1837:
        /* <DEDUP_REMOVED lines=38> */
.L_x_1841:
[----:B------:R-:W-:Y:S05]  /*0a50*/  BSYNC B1 ;  /* 0x0000000000017941 */ /* 0x000fea0003800000 */
.L_x_1840:
        /* <DEDUP_REMOVED lines=20> */
.L_x_1842:
[----:B------:R-:W-:Y:S05]  /*0ba0*/  BSYNC B1 ;  /* 0x0000000000017941 */ /* 0x000fea0003800000 */
.L_x_1836:
[----:B------:R-:W-:Y:S05]  /*0bb0*/  BSYNC B0 ;  /* 0x0000000000007941 */ /* 0x000fea0003800000 */
.L_x_1835:
        /* <DEDUP_REMOVED lines=54> */
.L_x_1868:
        /* <DEDUP_REMOVED lines=10> */
.L_x_1843:
        /* <DEDUP_REMOVED lines=24> */
.L_x_1846:
[----:B------:R-:W-:Y:S05]  /*1140*/  BSYNC B0 ;  /* 0x0000000000007941 */ /* 0x000fea0003800000 */
.L_x_1845:
[C---:B------:R-:W-:Y:S02]  /*1150*/  ISETP.GT.U32.AND P1, PT, R4.reuse, -0x301, PT ;  /* 0xfffffcff0400780c */ /* 0x040fe40003f24070 */
[----:B------:R-:W-:Y:S02]  /*1160*/  IADD3 R4, R4, 0x300, RZ ;  /* 0x0000030004047810 */ /* 0x000fe40007ffe0ff */
[----:B------:R-:W-:-:S09]  /*1170*/  IADD3 R5, R5, 0x180, RZ ;  /* 0x0000018005057810 */ /* 0x000fd20007ffe0ff */
[----:B------:R-:W-:Y:S05]  /*1180*/  @P1 BRA `(.L_x_1847) ;  /* 0xffffffec00f41947 */ /* 0x000fea000383ffff */
[----:B------:R-:W-:Y:S05]  /*1190*/  EXIT ;  /* 0x000000000000794d */ /* 0x000fea0003800000 */
.L_x_1844:
[----:B------:R-:W-:Y:S01]  /*11a0*/  HFMA2.MMA R14, -RZ, RZ, 0, 5.9604644775390625e-08 ;  /* 0x00000001ff0e7435 */ /* 0x000fe200000001ff */
[----:B----4-:R-:W-:Y:S02]  /*11b0*/  MOV R27, R10 ;  /* 0x0000000a001b7202 */ /* 0x010fe40000000f00 */
[----:B------:R-:W-:Y:S02]  /*11c0*/  MOV R13, 0x1f ;  /* 0x0000001f000d7802 */ /* 0x000fe40000000f00 */
[----:B------:R-:W-:-:S07]  /*11d0*/  MOV R12, 0xffffffff ;  /* 0xffffffff000c7802 */ /* 0x000fce0000000f00 */
[----:B0123--:R-:W-:Y:S05]  /*11e0*/  WARPSYNC.COLLECTIVE R12, `(.L_x_1848) ;  /* 0x000000000c087348 */ /* 0x00ffea0003c00000 */
[----:B------:R4:W0:Y:S02]  /*11f0*/  SHFL.BFLY P2, R17, R27, R14, R13 ;  /* 0x0c00000e1b117389 */ /* 0x000824000004000d */
[----:B01234-:R-:W-:Y:S01]  /*1200*/  ENDCOLLECTIVE ;  /* 0x000000000000791b */ /* 0x01ffe20003800000 */
.L_x_1848:
[----:B------:R-:W-:Y:S01]  /*1210*/  HFMA2.MMA R14, -RZ, RZ, 0, 1.1920928955078125e-07 ;  /* 0x00000002ff0e7435 */ /* 0x000fe200000001ff */
[----:B------:R-:W-:-:S05]  /*1220*/  FADD.FTZ R11, R10, R17 ;  /* 0x000000110a0b7221 */ /* 0x000fca0000010000 */
[----:B------:R-:W-:-:S07]  /*1230*/  MOV R27, R11 ;  /* 0x0000000b001b7202 */ /* 0x000fce0000000f00 */
[----:B------:R-:W-:Y:S05]  /*1240*/  WARPSYNC.COLLECTIVE R12, `(.L_x_1849) ;  /* 0x000000000c087348 */ /* 0x000fea0003c00000 */
[----:B------:R0:W1:Y:S02]  /*1250*/  SHFL.BFLY P2, R17, R27, R14, R13 ;  /* 0x0c00000e1b117389 */ /* 0x000064000004000d */
[----:B01----:R-:W-:Y:S01]  /*1260*/  ENDCOLLECTIVE ;  /* 0x000000000000791b */ /* 0x003fe20003800000 */
.L_x_1849:
[----:B------:R-:W-:Y:S01]  /*1270*/  HFMA2.MMA R14, -RZ, RZ, 0, 2.384185791015625e-07 ;  /* 0x00000004ff0e7435 */ /* 0x000fe200000001ff */
[----:B------:R-:W-:-:S05]  /*1280*/  FADD.FTZ R10, R11, R17 ;  /* 0x000000110b0a7221 */ /* 0x000fca0000010000 */
[----:B------:R-:W-:-:S07]  /*1290*/  MOV R27, R10 ;  /* 0x0000000a001b7202 */ /* 0x000fce0000000f00 */
[----:B------:R-:W-:Y:S05]  /*12a0*/  WARPSYNC.COLLECTIVE R12, `(.L_x_1850) ;  /* 0x000000000c087348 */ /* 0x000fea0003c00000 */
[----:B------:R0:W1:Y:S02]  /*12b0*/  SHFL.BFLY P2, R17, R27, R14, R13 ;  /* 0x0c00000e1b117389 */ /* 0x000064000004000d */
[----:B01----:R-:W-:Y:S01]  /*12c0*/  ENDCOLLECTIVE ;  /* 0x000000000000791b */ /* 0x003fe20003800000 */
.L_x_1850:
[----:B------:R-:W-:Y:S01]  /*12d0*/  HFMA2.MMA R14, -RZ, RZ, 0, 4.76837158203125e-07 ;  /* 0x00000008ff0e7435 */ /* 0x000fe200000001ff */
[----:B------:R-:W-:-:S05]  /*12e0*/  FADD.FTZ R19, R10, R17 ;  /* 0x000000110a137221 */ /* 0x000fca0000010000 */
[----:B------:R-:W-:-:S07]  /*12f0*/  MOV R27, R19 ;  /* 0x00000013001b7202 */ /* 0x000fce0000000f00 */
[----:B------:R-:W-:Y:S05]  /*1300*/  WARPSYNC.COLLECTIVE R12, `(.L_x_1851) ;  /* 0x000000000c087348 */ /* 0x000fea0003c00000 */
[----:B------:R0:W1:Y:S02]  /*1310*/  SHFL.BFLY P2, R17, R27, R14, R13 ;  /* 0x0c00000e1b117389 */ /* 0x000064000004000d */
[----:B01----:R-:W-:Y:S01]  /*1320*/  ENDCOLLECTIVE ;  /* 0x000000000000791b */ /* 0x003fe20003800000 */
.L_x_1851:
[----:B------:R-:W-:Y:S01]  /*1330*/  HFMA2.MMA R14, -RZ, RZ, 0, 9.5367431640625e-07 ;  /* 0x00000010ff0e7435 */ /* 0x000fe200000001ff */
[----:B------:R-:W-:-:S05]  /*1340*/  FADD.FTZ R11, R19, R17 ;  /* 0x00000011130b7221 */ /* 0x000fca0000010000 */
[----:B------:R-:W-:-:S07]  /*1350*/  MOV R27, R11 ;  /* 0x0000000b001b7202 */ /* 0x000fce0000000f00 */
[----:B------:R-:W-:Y:S05]  /*1360*/  WARPSYNC.COLLECTIVE R12, `(.L_x_1852) ;  /* 0x000000000c087348 */ /* 0x000fea0003c00000 */
[----:B------:R0:W1:Y:S02]  /*1370*/  SHFL.BFLY P2, R17, R27, R14, R13 ;  /* 0x0c00000e1b117389 */ /* 0x000064000004000d */
[----:B01----:R-:W-:Y:S01]  /*1380*/  ENDCOLLECTIVE ;  /* 0x000000000000791b */ /* 0x003fe20003800000 */
.L_x_1852:
[----:B------:R-:W-:Y:S01]  /*1390*/  HFMA2.MMA R14, -RZ, RZ, 0, 5.9604644775390625e-08 ;  /* 0x00000001ff0e7435 */ /* 0x000fe200000001ff */
[----:B------:R-:W-:Y:S01]  /*13a0*/  IMAD.MOV.U32 R27, RZ, RZ, R15 ;  /* 0x000000ffff1b7224 */ /* 0x000fe200078e000f */
[----:B------:R-:W-:-:S09]  /*13b0*/  MOV R10, R17 ;  /* 0x00000011000a7202 */ /* 0x000fd20000000f00 */
[----:B------:R-:W-:Y:S05]  /*13c0*/  WARPSYNC.COLLECTIVE R12, `(.L_x_1853) ;  /* 0x000000000c087348 */ /* 0x000fea0003c00000 */
[----:B------:R0:W1:Y:S02]  /*13d0*/  SHFL.BFLY P2, R17, R27, R14, R13 ;  /* 0x0c00000e1b117389 */ /* 0x000064000004000d */
[----:B01----:R-:W-:Y:S01]  /*13e0*/  ENDCOLLECTIVE ;  /* 0x000000000000791b */ /* 0x003fe20003800000 */
.L_x_1853:
[----:B------:R-:W-:Y:S01]  /*13f0*/  HFMA2.MMA R14, -RZ, RZ, 0, 1.1920928955078125e-07 ;  /* 0x00000002ff0e7435 */ /* 0x000fe200000001ff */
[----:B------:R-:W-:-:S05]  /*1400*/  MOV R16, R17 ;  /* 0x0000001100107202 */ /* 0x000fca0000000f00 */
[----:B------:R-:W-:-:S05]  /*1410*/  FADD.FTZ R16, R15, R16 ;  /* 0x000000100f107221 */ /* 0x000fca0000010000 */
[----:B------:R-:W-:-:S07]  /*1420*/  MOV R27, R16 ;  /* 0x00000010001b7202 */ /* 0x000fce0000000f00 */
[----:B------:R-:W-:Y:S05]  /*1430*/  WARPSYNC.COLLECTIVE R12, `(.L_x_1854) ;  /* 0x000000000c087348 */ /* 0x000fea0003c00000 */
[----:B------:R0:W1:Y:S02]  /*1440*/  SHFL.BFLY P2, R17, R27, R14, R13 ;  /* 0x0c00000e1b117389 */ /* 0x000064000004000d */
[----:B01----:R-:W-:Y:S01]  /*1450*/  ENDCOLLECTIVE ;  /* 0x000000000000791b */ /* 0x003fe20003800000 */
.L_x_1854:
[----:B------:R-:W-:Y:S01]  /*1460*/  HFMA2.MMA R14, -RZ, RZ, 0, 2.384185791015625e-07 ;  /* 0x00000004ff0e7435 */ /* 0x000fe200000001ff */
[----:B------:R-:W-:-:S05]  /*1470*/  MOV R19, R17 ;  /* 0x0000001100137202 */ /* 0x000fca0000000f00 */
[----:B------:R-:W-:-:S05]  /*1480*/  FADD.FTZ R15, R16, R19 ;  /* 0x00000013100f7221 */ /* 0x000fca0000010000 */
[----:B------:R-:W-:-:S07]  /*1490*/  MOV R27, R15 ;  /* 0x0000000f001b7202 */ /* 0x000fce0000000f00 */
[----:B------:R-:W-:Y:S05]  /*14a0*/  WARPSYNC.COLLECTIVE R12, `(.L_x_1855) ;  /* 0x000000000c087348 */ /* 0x000fea0003c00000 */
[----:B------:R0:W1:Y:S02]  /*14b0*/  SHFL.BFLY P2, R17, R27, R14, R13 ;  /* 0x0c00000e1b117389 */ /* 0x000064000004000d */
[----:B01----:R-:W-:Y:S01]  /*14c0*/  ENDCOLLECTIVE ;  /* 0x000000000000791b */ /* 0x003fe20003800000 */
.L_x_1855:
[----:B------:R-:W-:Y:S01]  /*14d0*/  HFMA2.MMA R14, -RZ, RZ, 0, 4.76837158203125e-07 ;  /* 0x00000008ff0e7435 */ /* 0x000fe200000001ff */
[----:B------:R-:W-:-:S05]  /*14e0*/  MOV R18, R17 ;  /* 0x0000001100127202 */ /* 0x000fca0000000f00 */
[----:B------:R-:W-:-:S05]  /*14f0*/  FADD.FTZ R20, R15, R18 ;  /* 0x000000120f147221 */ /* 0x000fca0000010000 */
[----:B------:R-:W-:-:S07]  /*1500*/  MOV R27, R20 ;  /* 0x00000014001b7202 */ /* 0x000fce0000000f00 */
[----:B------:R-:W-:Y:S05]  /*1510*/  WARPSYNC.COLLECTIVE R12, `(.L_x_1856) ;  /* 0x000000000c087348 */ /* 0x000fea0003c00000 */
[----:B------:R0:W1:Y:S02]  /*1520*/  SHFL.BFLY P2, R17, R27, R14, R13 ;  /* 0x0c00000e1b117389 */ /* 0x000064000004000d */
[----:B01----:R-:W-:Y:S01]  /*1530*/  ENDCOLLECTIVE ;  /* 0x000000000000791b */ /* 0x003fe20003800000 */
.L_x_1856:
[----:B------:R-:W-:Y:S01]  /*1540*/  HFMA2.MMA R14, -RZ, RZ, 0, 9.5367431640625e-07 ;  /* 0x00000010ff0e7435 */ /* 0x000fe200000001ff */
[----:B------:R-:W-:-:S05]  /*1550*/  MOV R21, R17 ;  /* 0x0000001100157202 */ /* 0x000fca0000000f00 */
[----:B------:R-:W-:-:S05]  /*1560*/  FADD.FTZ R16, R20, R21 ;  /* 0x0000001514107221 */ /* 0x000fca0000010000 */
[----:B------:R-:W-:-:S07]  /*1570*/  MOV R27, R16 ;  /* 0x00000010001b7202 */ /* 0x000fce0000000f00 */
[----:B------:R-:W-:Y:S05]  /*1580*/  WARPSYNC.COLLECTIVE R12, `(.L_x_1857) ;  /* 0x000000000c087348 */ /* 0x000fea0003c00000 */
[----:B------:R0:W1:Y:S02]  /*1590*/  SHFL.BFLY P2, R17, R27, R14, R13 ;  /* 0x0c00000e1b117389 */ /* 0x000064000004000d */
[----:B01----:R-:W-:Y:S01]  /*15a0*/  ENDCOLLECTIVE ;  /* 0x000000000000791b */ /* 0x003fe20003800000 */
.L_x_1857:
[----:B------:R-:W-:Y:S01]  /*15b0*/  HFMA2.MMA R14, -RZ, RZ, 0, 5.9604644775390625e-08 ;  /* 0x00000001ff0e7435 */ /* 0x000fe200000001ff */
[----:B------:R-:W-:Y:S02]  /*15c0*/  MOV R27, R9 ;  /* 0x00000009001b7202 */ /* 0x000fe40000000f00 */
[----:B------:R-:W-:-:S08]  /*15d0*/  MOV R15, R17 ;  /* 0x00000011000f7202 */ /* 0x000fd00000000f00 */
[----:B------:R-:W-:Y:S05]  /*15e0*/  WARPSYNC.COLLECTIVE R12, `(.L_x_1858) ;  /* 0x000000000c087348 */ /* 0x000fea0003c00000 */
[----:B------:R0:W1:Y:S02]  /*15f0*/  SHFL.BFLY P2, R17, R27, R14, R13 ;  /* 0x0c00000e1b117389 */ /* 0x000064000004000d */
[----:B01----:R-:W-:Y:S01]  /*1600*/  ENDCOLLECTIVE ;  /* 0x000000000000791b */ /* 0x003fe20003800000 */
.L_x_1858:
[----:B------:R-:W-:Y:S01]  /*1610*/  HFMA2.MMA R14, -RZ, RZ, 0, 1.1920928955078125e-07 ;  /* 0x00000002ff0e7435 */ /* 0x000fe200000001ff */
[----:B------:R-:W-:-:S05]  /*1620*/  MOV R18, R17 ;  /* 0x0000001100127202 */ /* 0x000fca0000000f00 */
[----:B------:R-:W-:-:S05]  /*1630*/  FADD.FTZ R20, R9, R18 ;  /* 0x0000001209147221 */ /* 0x000fca0000010000 */
[----:B------:R-:W-:-:S07]  /*1640*/  MOV R27, R20 ;  /* 0x00000014001b7202 */ /* 0x000fce0000000f00 */
[----:B------:R-:W-:Y:S05]  /*1650*/  WARPSYNC.COLLECTIVE R12, `(.L_x_1859) ;  /* 0x000000000c087348 */ /* 0x000fea0003c00000 */
[----:B------:R0:W1:Y:S02]  /*1660*/  SHFL.BFLY P2, R17, R27, R14, R13 ;  /* 0x0c00000e1b117389 */ /* 0x000064000004000d */
[----:B01----:R-:W-:Y:S01]  /*1670*/  ENDCOLLECTIVE ;  /* 0x000000000000791b */ /* 0x003fe20003800000 */
.L_x_1859:
[----:B------:R-:W-:Y:S01]  /*1680*/  IMAD.MOV.U32 R14, RZ, RZ, 0x4 ;  /* 0x00000004ff0e7424 */ /* 0x000fe200078e00ff */
[----:B------:R-:W-:-:S05]  /*1690*/  MOV R21, R17 ;  /* 0x0000001100157202 */ /* 0x000fca0000000f00 */
[----:B------:R-:W-:-:S05]  /*16a0*/  FADD.FTZ R9, R20, R21 ;  /* 0x0000001514097221 */ /* 0x000fca0000010000 */
[----:B------:R-:W-:-:S07]  /*16b0*/  MOV R27, R9 ;  /* 0x00000009001b7202 */ /* 0x000fce0000000f00 */
[----:B------:R-:W-:Y:S05]  /*16c0*/  WARPSYNC.COLLECTIVE R12, `(.L_x_1860) ;  /* 0x000000000c087348 */ /* 0x000fea0003c00000 */
[----:B------:R0:W1:Y:S02]  /*16d0*/  SHFL.BFLY P2, R17, R27, R14, R13 ;  /* 0x0c00000e1b117389 */ /* 0x000064000004000d */
[----:B01----:R-:W-:Y:S01]  /*16e0*/  ENDCOLLECTIVE ;  /* 0x000000000000791b */ /* 0x003fe20003800000 */
.L_x_1860:
[----:B------:R-:W-:Y:S01]  /*16f0*/  HFMA2.MMA R14, -RZ, RZ, 0, 4.76837158203125e-07 ;  /* 0x00000008ff0e7435 */ /* 0x000fe200000001ff */
[----:B------:R-:W-:-:S05]  /*1700*/  MOV R22, R17 ;  /* 0x0000001100167202 */ /* 0x000fca0000000f00 */
[----:B------:R-:W-:-:S05]  /*1710*/  FADD.FTZ R22, R9, R22 ;  /* 0x0000001609167221 */ /* 0x000fca0000010000 */
[----:B------:R-:W-:-:S07]  /*1720*/  MOV R27, R22 ;  /* 0x00000016001b7202 */ /* 0x000fce0000000f00 */
[----:B------:R-:W-:Y:S05]  /*1730*/  WARPSYNC.COLLECTIVE R12, `(.L_x_1861) ;  /* 0x000000000c087348 */ /* 0x000fea0003c00000 */
[----:B------:R0:W1:Y:S02]  /*1740*/  SHFL.BFLY P2, R17, R27, R14, R13 ;  /* 0x0c00000e1b117389 */ /* 0x000064000004000d */
[----:B01----:R-:W-:Y:S01]  /*1750*/  ENDCOLLECTIVE ;  /* 0x000000000000791b */ /* 0x003fe20003800000 */
.L_x_1861:
[----:B------:R-:W-:Y:S01]  /*1760*/  HFMA2.MMA R14, -RZ, RZ, 0, 9.5367431640625e-07 ;  /* 0x00000010ff0e7435 */ /* 0x000fe200000001ff */
[----:B------:R-:W-:-:S05]  /*1770*/  MOV R23, R17 ;  /* 0x0000001100177202 */ /* 0x000fca0000000f00 */
[----:B------:R-:W-:-:S05]  /*1780*/  FADD.FTZ R18, R22, R23 ;  /* 0x0000001716127221 */ /* 0x000fca0000010000 */
[----:B------:R-:W-:-:S07]  /*1790*/  MOV R27, R18 ;  /* 0x00000012001b7202 */ /* 0x000fce0000000f00 */
[----:B------:R-:W-:Y:S05]  /*17a0*/  WARPSYNC.COLLECTIVE R12, `(.L_x_1862) ;  /* 0x000000000c087348 */ /* 0x000fea0003c00000 */
[----:B------:R0:W1:Y:S02]  /*17b0*/  SHFL.BFLY P2, R17, R27, R14, R13 ;  /* 0x0c00000e1b117389 */ /* 0x000064000004000d */
[----:B01----:R-:W-:Y:S01]  /*17c0*/  ENDCOLLECTIVE ;  /* 0x000000000000791b */ /* 0x003fe20003800000 */
.L_x_1862:
[----:B------:R-:W-:Y:S01]  /*17d0*/  HFMA2.MMA R14, -RZ, RZ, 0, 5.9604644775390625e-08 ;  /* 0x00000001ff0e7435 */ /* 0x000fe200000001ff */
[----:B------:R-:W-:Y:S02]  /*17e0*/  MOV R27, R8 ;  /* 0x00000008001b7202 */ /* 0x000fe40000000f00 */
[----:B------:R-:W-:-:S08]  /*17f0*/  MOV R9, R17 ;  /* 0x0000001100097202 */ /* 0x000fd00000000f00 */
[----:B------:R-:W-:Y:S05]  /*1800*/  WARPSYNC.COLLECTIVE R12, `(.L_x_1863) ;  /* 0x000000000c087348 */ /* 0x000fea0003c00000 */
[----:B------:R0:W1:Y:S02]  /*1810*/  SHFL.BFLY P2, R17, R27, R14, R13 ;  /* 0x0c00000e1b117389 */ /* 0x000064000004000d */
[----:B01----:R-:W-:Y:S01]  /*1820*/  ENDCOLLECTIVE ;  /* 0x000000000000791b */ /* 0x003fe20003800000 */
.L_x_1863:
[----:B------:R-:W-:Y:S01]  /*1830*/  HFMA2.MMA R14, -RZ, RZ, 0, 1.1920928955078125e-07 ;  /* 0x00000002ff0e7435 */ /* 0x000fe200000001ff */
[----:B------:R-:W-:-:S05]  /*1840*/  MOV R19, R17 ;  /* 0x0000001100137202 */ /* 0x000fca0000000f00 */
[----:B------:R-:W-:-:S05]  /*1850*/  FADD.FTZ R23, R8, R19 ;  /* 0x0000001308177221 */ /* 0x000fca0000010000 */
[----:B------:R-:W-:-:S07]  /*1860*/  MOV R27, R23 ;  /* 0x00000017001b7202 */ /* 0x000fce0000000f00 */
[----:B------:R-:W-:Y:S05]  /*1870*/  WARPSYNC.COLLECTIVE R12, `(.L_x_1864) ;  /* 0x000000000c087348 */ /* 0x000fea0003c00000 */
[----:B------:R0:W1:Y:S02]  /*1880*/  SHFL.BFLY P2, R17, R27, R14, R13 ;  /* 0x0c00000e1b117389 */ /* 0x000064000004000d */
[----:B01----:R-:W-:Y:S01]  /*1890*/  ENDCOLLECTIVE ;  /* 0x000000000000791b */ /* 0x003fe20003800000 */
.L_x_1864:
[----:B------:R-:W-:Y:S01]  /*18a0*/  HFMA2.MMA R14, -RZ, RZ, 0, 2.384185791015625e-07 ;  /* 0x00000004ff0e7435 */ /* 0x000fe200000001ff */
[----:B------:R-:W-:-:S05]  /*18b0*/  MOV R22, R17 ;  /* 0x0000001100167202 */ /* 0x000fca0000000f00 */
[----:B------:R-:W-:-:S05]  /*18c0*/  FADD.FTZ R8, R23, R22 ;  /* 0x0000001617087221 */ /* 0x000fca0000010000 */
[----:B------:R-:W-:-:S07]  /*18d0*/  MOV R27, R8 ;  /* 0x00000008001b7202 */ /* 0x000fce0000000f00 */
[----:B------:R-:W-:Y:S05]  /*18e0*/  WARPSYNC.COLLECTIVE R12, `(.L_x_1865) ;  /* 0x000000000c087348 */ /* 0x000fea0003c00000 */
[----:B------:R0:W1:Y:S02]  /*18f0*/  SHFL.BFLY P2, R17, R27, R14, R13 ;  /* 0x0c00000e1b117389 */ /* 0x000064000004000d */
[----:B01----:R-:W-:Y:S01]  /*1900*/  ENDCOLLECTIVE ;  /* 0x000000000000791b */ /* 0x003fe20003800000 */
.L_x_1865:
[----:B------:R-:W-:Y:S01]  /*1910*/  HFMA2.MMA R14, -RZ, RZ, 0, 4.76837158203125e-07 ;  /* 0x00000008ff0e7435 */ /* 0x000fe200000001ff */
[----:B------:R-:W-:-:S05]  /*1920*/  MOV R21, R17 ;  /* 0x0000001100157202 */ /* 0x000fca0000000f00 */
[----:B------:R-:W-:-:S05]  /*1930*/  FADD.FTZ R24, R8, R21 ;  /* 0x0000001508187221 */ /* 0x000fca0000010000 */
[----:B------:R-:W-:-:S07]  /*1940*/  MOV R27, R24 ;  /* 0x00000018001b7202 */ /* 0x000fce0000000f00 */
[----:B------:R-:W-:Y:S05]  /*1950*/  WARPSYNC.COLLECTIVE R12, `(.L_x_1866) ;  /* 0x000000000c087348 */ /* 0x000fea0003c00000 */
[----:B------:R0:W1:Y:S02]  /*1960*/  SHFL.BFLY P2, R17, R27, R14, R13 ;  /* 0x0c00000e1b117389 */ /* 0x000064000004000d */
[----:B01----:R-:W-:Y:S01]  /*1970*/  ENDCOLLECTIVE ;  /* 0x000000000000791b */ /* 0x003fe20003800000 */
.L_x_1866:
[----:B------:R-:W-:Y:S01]  /*1980*/  HFMA2.MMA R14, -RZ, RZ, 0, 9.5367431640625e-07 ;  /* 0x00000010ff0e7435 */ /* 0x000fe200000001ff */
[----:B------:R-:W-:-:S05]  /*1990*/  MOV R25, R17 ;  /* 0x0000001100197202 */ /* 0x000fca0000000f00 */
[----:B------:R-:W-:-:S05]  /*19a0*/  FADD.FTZ R25, R24, R25 ;  /* 0x0000001918197221 */ /* 0x000fca0000010000 */
[----:B------:R-:W-:-:S07]  /*19b0*/  MOV R27, R25 ;  /* 0x00000019001b7202 */ /* 0x000fce0000000f00 */
[----:B------:R-:W-:Y:S05]  /*19c0*/  WARPSYNC.COLLECTIVE R12, `(.L_x_1867) ;  /* 0x000000000c087348 */ /* 0x000fea0003c00000 */
[----:B------:R0:W1:Y:S02]  /*19d0*/  SHFL.BFLY P2, R17, R27, R14, R13 ;  /* 0x0c00000e1b117389 */ /* 0x000064000004000d */
[----:B01----:R-:W-:Y:S01]  /*19e0*/  ENDCOLLECTIVE ;  /* 0x000000000000791b */ /* 0x003fe20003800000 */
.L_x_1867:
[----:B------:R-:W-:Y:S05]  /*19f0*/  BRA `(.L_x_1868) ;  /* 0xfffffff400487947 */ /* 0x000fea000383ffff */
.L_x_1869:
        /* <DEDUP_REMOVED lines=16> */
.L_x_3497:


//--------------------- .text._ZN10layer_norm31ln_parallel_residual_bwd_kernelINS_13Kernel_traitsIf6__halfS2_S2_fjLj768ELj1ELj4ELj1ELj16ENS_18Kernel_traits_baseILj768EfS2_S2_S2_fjLj128EEEEELb1ELb1ELb0EEEvNS_9BwdParamsE --------------------------
	.section	.text._ZN10layer_norm31ln_parallel_residual_bwd_kernelINS_13Kernel_traitsIf6__halfS2_S2_fjLj768ELj1ELj4ELj1ELj16ENS_18Kernel_traits_baseILj768EfS2_S2_S2_fjLj128EEEEELb1ELb1ELb0EEEvNS_9BwdParamsE,"ax",@progbits
	.align	128
        .global         _ZN10layer_norm31ln_parallel_residual_bwd_kernelINS_13Kernel_traitsIf6__halfS2_S2_fjLj768ELj1ELj4ELj1ELj16ENS_18Kernel_traits_baseILj768EfS2_S2_S2_fjLj128EEEEELb1ELb1ELb0EEEvNS_9BwdParamsE
        .type           _ZN10layer_norm31ln_parallel_residual_bwd_kernelINS_13Kernel_traitsIf6__halfS2_S2_fjLj768ELj1ELj4ELj1ELj16ENS_18Kernel_traits_baseILj768EfS2_S2_S2_fjLj128EEEEELb1ELb1ELb0EEEvNS_9BwdParamsE,@function
        .size           _ZN10layer_norm31ln_parallel_residual_bwd_kernelINS_13Kernel_traitsIf6__halfS2_S2_fjLj768ELj1ELj4ELj1ELj16ENS_18Kernel_traits_baseILj768EfS2_S2_S2_fjLj128EEEEELb1ELb1ELb0EEEvNS_9BwdParamsE,(.L_x_3498 - _ZN10layer_norm31ln_parallel_residual_bwd_kernelINS_13Kernel_traitsIf6__halfS2_S2_fjLj768ELj1ELj4ELj1ELj16ENS_18Kernel_traits_baseILj768EfS2_S2_S2_fjLj128EEEEELb1ELb1ELb0EEEvNS_9BwdParamsE)
        .other          _ZN10layer_norm31ln_parallel_residual_bwd_kernelINS_13Kernel_traitsIf6__halfS2_S2_fjLj768ELj1ELj4ELj1ELj16ENS_18Kernel_traits_baseILj768EfS2_S2_S2_fjLj128EEEEELb1ELb1ELb0EEEvNS_9BwdParamsE,@"STO_CUDA_ENTRY STV_DEFAULT"
_ZN10layer_norm31ln_parallel_residual_bwd_kernelINS_13Kernel_traitsIf6__halfS2_S2_fjLj768ELj1ELj4ELj1ELj16ENS_18Kernel_traits_baseILj768EfS2_S2_S2_fjLj128EEEEELb1ELb1ELb0EEEvNS_9BwdParamsE:
.text._ZN10layer_norm31ln_parallel_residual_bwd_kernelINS_13Kernel_traitsIf6__halfS2_S2_fjLj768ELj1ELj4ELj1ELj16ENS_18Kernel_traits_baseILj768EfS2_S2_S2_fjLj128EEEEELb1ELb1ELb0EEEvNS_9BwdParamsE:
        /* <DEDUP_REMOVED lines=70> */
.L_x_1885:
        /* <DEDUP_REMOVED lines=112> */
.L_x_1873:
[----:B------:R-:W-:Y:S05]  /*0b60*/  BSYNC B1 ;  /* 0x0000000000017941 */ /* 0x000fea0003800000 */
.L_x_1872:
        /* <DEDUP_REMOVED lines=97> */
.L_x_1875:
[----:B------:R-:W-:Y:S05]  /*1180*/  BSYNC B1 ;  /* 0x0000000000017941 */ /* 0x000fea0003800000 */
.L_x_1874:
        /* <DEDUP_REMOVED lines=96> */
.L_x_1877:
[----:B------:R-:W-:Y:S05]  /*1790*/  BSYNC B1 ;  /* 0x0000000000017941 */ /* 0x000fea0003800000 */
.L_x_1876:
        /* <DEDUP_REMOVED lines=20> */
.L_x_1897:
        /* <DEDUP_REMOVED lines=100> */
[----:B------:R-:W-:-:S02]  /*1f20*/  @P5 PRMT R90, R102, 0x7610, R90 ;  /* 0x00007610665a5816 */ /* 0x000fc4000000005a */
[----:B------:R-:W-:Y:S02]  /*1f30*/  @P0 FSEL R179, R179, RZ, P6 ;  /* 0x000000ffb3b30208 */ /* 0x000fe40003000000 */
[----:B------:R-:W-:Y:S02]  /*1f40*/  ISETP.NE.U32.AND P6, PT, RZ, UR16, PT ;  /* 0x00000010ff007c0c */ /* 0x000fe4000bfc5070 */
[----:B------:R-:W-:Y:S02]  /*1f50*/  @P5 F2FP.F16.F32.PACK_AB R169, RZ, R100 ;  /* 0x00000064ffa9523e */ /* 0x000fe400000000ff */
        /* <DEDUP_REMOVED lines=39> */
.L_x_1880:
[----:B------:R-:W-:Y:S05]  /*21d0*/  BSYNC B1 ;  /* 0x0000000000017941 */ /* 0x000fea0003800000 */
.L_x_1879:
        /* <DEDUP_REMOVED lines=104> */
[----:B------:R-:W-:Y:S02]  /*2860*/  @P5 PRMT R90, R102, 0x7610, R90 ;  /* 0x00007610665a5816 */ /* 0x000fe4000000005a */
[----:B------:R-:W-:Y:S02]  /*2870*/  @P5 F2FP.F16.F32.PACK_AB R169, RZ, R100 ;  /* 0x00000064ffa9523e */ /* 0x000fe400000000ff */
        /* <DEDUP_REMOVED lines=33> */
.L_x_1882:
[----:B------:R-:W-:Y:S05]  /*2a90*/  BSYNC B1 ;  /* 0x0000000000017941 */ /* 0x000fea0003800000 */
.L_x_1881:
        /* <DEDUP_REMOVED lines=138> */
.L_x_1884:
[----:B------:R-:W-:Y:S05]  /*3340*/  BSYNC B1 ;  /* 0x0000000000017941 */ /* 0x000fea0003800000 */
.L_x_1883:
[----:B-123--:R-:W1:Y:S02]  /*3350*/  LDC.64 R96, c[0x0][0x210] ;  /* 0x00008400ff607b82 */ /* 0x00ee640000000a00 */
[----:B-1----:R-:W-:-:S04]  /*3360*/  LEA R117, R96, R117, 0x2 ;  /* 0x0000007560757211 */ /* 0x002fc800078e10ff */
[----:B------:R-:W-:-:S13]  /*3370*/  ISETP.GE.AND P0, PT, R117, R97, PT ;  /* 0x000000617500720c */ /* 0x000fda0003f06270 */
[----:B------:R-:W-:Y:S05]  /*3380*/  @!P0 BRA `(.L_x_1885) ;  /* 0xffffffd000348947 */ /* 0x000fea000383ffff */
.L_x_1871:
[----:B------:R-:W-:Y:S05]  /*3390*/  BSYNC B0 ;  /* 0x0000000000007941 */ /* 0x000fea0003800000 */
.L_x_1870:
        /* <DEDUP_REMOVED lines=86> */
[----:B0-----:R-:W-:Y:S02]  /*3900*/  IADD3.X R41, RZ, RZ, RZ, P6, !PT ;  /* 0x000000ffff297210 */ /* 0x001fe400037fe4ff */
        /* <DEDUP_REMOVED lines=111> */
.L_x_1878:
        /* <DEDUP_REMOVED lines=8> */
.L_x_1887:
[----:B------:R-:W-:Y:S05]  /*4080*/  BSYNC B1 ;  /* 0x0000000000017941 */ /* 0x000fea0003800000 */
.L_x_1886:
        /* <DEDUP_REMOVED lines=8> */
.L_x_1888:
[----:B------:R-:W-:Y:S01]  /*4110*/  FADD.FTZ R96, R96, R167 ;  /* 0x000000a760607221 */ /* 0x000fe20000010000 */
[----:B------:R-:W-:-:S04]  /*4120*/  HFMA2.MMA R171, -RZ, RZ, 0, 1.1920928955078125e-07 ;  /* 0x00000002ffab7435 */ /* 0x000fc800000001ff */
[----:B------:R-:W-:Y:S02]  /*4130*/  MOV R170, R96 ;  /* 0x0000006000aa7202 */ /* 0x000fe40000000f00 */
[----:B------:R-:W-:-:S07]  /*4140*/  MOV R97, R169 ;  /* 0x000000a900617202 */ /* 0x000fce0000000f00 */
[----:B------:R-:W-:Y:S05]  /*4150*/  WARPSYNC.COLLECTIVE R165, `(.L_x_1889) ;  /* 0x00000000a5087348 */ /* 0x000fea0003c00000 */
[----:B------:R0:W1:Y:S02]  /*4160*/  SHFL.BFLY P0, R169, R170, R171, R172 ;  /* 0x0c0000abaaa97389 */ /* 0x00006400000000ac */
[----:B01----:R-:W-:Y:S01]  /*4170*/  ENDCOLLECTIVE ;  /* 0x000000000000791b */ /* 0x003fe20003800000 */
.L_x_1889:
[----:B------:R-:W-:-:S05]  /*4180*/  FADD.FTZ R97, R97, R168 ;  /* 0x000000a861617221 */ /* 0x000fca0000010000 */
[----:B------:R-:W-:Y:S02]  /*4190*/  MOV R170, R97 ;  /* 0x0000006100aa7202 */ /* 0x000fe40000000f00 */
[----:B------:R-:W-:-:S07]  /*41a0*/  MOV R99, R169 ;  /* 0x000000a900637202 */ /* 0x000fce0000000f00 */
[----:B------:R-:W-:Y:S05]  /*41b0*/  WARPSYNC.COLLECTIVE R165, `(.L_x_1890) ;  /* 0x00000000a5087348 */ /* 0x000fea0003c00000 */
[----:B------:R0:W1:Y:S02]  /*41c0*/  SHFL.BFLY P0, R169, R170, R171, R172 ;  /* 0x0c0000abaaa97389 */ /* 0x00006400000000ac */
[----:B01----:R-:W-:Y:S01]  /*41d0*/  ENDCOLLECTIVE ;  /* 0x000000000000791b */ /* 0x003fe20003800000 */
.L_x_1890:
[----:B------:R-:W-:Y:S01]  /*41e0*/  FADD.FTZ R99, R96, R99 ;  /* 0x0000006360637221 */ /* 0x000fe20000010000 */
[----:B------:R-:W-:-:S04]  /*41f0*/  HFMA2.MMA R171, -RZ, RZ, 0, 2.384185791015625e-07 ;  /* 0x00000004ffab7435 */ /* 0x000fc800000001ff */
[----:B------:R-:W-:Y:S02]  /*4200*/  MOV R170, R99 ;  /* 0x0000006300aa7202 */ /* 0x000fe40000000f00 */
[----:B------:R-:W-:-:S07]  /*4210*/  MOV R98, R169 ;  /* 0x000000a900627202 */ /* 0x000fce0000000f00 */
[----:B------:R-:W-:Y:S05]  /*4220*/  WARPSYNC.COLLECTIVE R165, `(.L_x_1891) ;  /* 0x00000000a5087348 */ /* 0x000fea0003c00000 */
[----:B------:R0:W1:Y:S02]  /*4230*/  SHFL.BFLY P0, R169, R170, R171, R172 ;  /* 0x0c0000abaaa97389 */ /* 0x00006400000000ac */
[----:B01----:R-:W-:Y:S01]  /*4240*/  ENDCOLLECTIVE ;  /* 0x000000000000791b */ /* 0x003fe20003800000 */
.L_x_1891:
[----:B------:R-:W-:-:S05]  /*4250*/  FADD.FTZ R98, R97, R98 ;  /* 0x0000006261627221 */ /* 0x000fca0000010000 */
[----:B------:R-:W-:Y:S02]  /*4260*/  MOV R170, R98 ;  /* 0x0000006200aa7202 */ /* 0x000fe40000000f00 */
[----:B------:R-:W-:-:S07]  /*4270*/  MOV R100, R169 ;  /* 0x000000a900647202 */ /* 0x000fce0000000f00 */
[----:B------:R-:W-:Y:S05]  /*4280*/  WARPSYNC.COLLECTIVE R165, `(.L_x_1892) ;  /* 0x00000000a5087348 */ /* 0x000fea0003c00000 */
[----:B------:R0:W1:Y:S02]  /*4290*/  SHFL.BFLY P0, R169, R170, R171, R172 ;  /* 0x0c0000abaaa97389 */ /* 0x00006400000000ac */
[----:B01----:R-:W-:Y:S01]  /*42a0*/  ENDCOLLECTIVE ;  /* 0x000000000000791b */ /* 0x003fe20003800000 */
.L_x_1892:
[----:B------:R-:W-:Y:S01]  /*42b0*/  FADD.FTZ R100, R99, R100 ;  /* 0x0000006463647221 */ /* 0x000fe20000010000 */
[----:B------:R-:W-:-:S04]  /*42c0*/  HFMA2.MMA R171, -RZ, RZ, 0, 4.76837158203125e-07 ;  /* 0x00000008ffab7435 */ /* 0x000fc800000001ff */
[----:B------:R-:W-:Y:S02]  /*42d0*/  MOV R170, R100 ;  /* 0x0000006400aa7202 */ /* 0x000fe40000000f00 */
[----:B------:R-:W-:-:S07]  /*42e0*/  MOV R101, R169 ;  /* 0x000000a900657202 */ /* 0x000fce0000000f00 */
[----:B------:R-:W-:Y:S05]  /*42f0*/  WARPSYNC.COLLECTIVE R165, `(.L_x_1893) ;  /* 0x00000000a5087348 */ /* 0x000fea0003c00000 */
[----:B------:R0:W1:Y:S02]  /*4300*/  SHFL.BFLY P0, R169, R170, R171, R172 ;  /* 0x0c0000abaaa97389 */ /* 0x00006400000000ac */
[----:B01----:R-:W-:Y:S01]  /*4310*/  ENDCOLLECTIVE ;  /* 0x000000000000791b */ /* 0x003fe20003800000 */
.L_x_1893:
[----:B------:R-:W-:-:S05]  /*4320*/  FADD.FTZ R101, R98, R101 ;  /* 0x0000006562657221 */ /* 0x000fca0000010000 */
[----:B------:R-:W-:Y:S02]  /*4330*/  MOV R170, R101 ;  /* 0x0000006500aa7202 */ /* 0x000fe40000000f00 */
[----:B------:R-:W-:-:S07]  /*4340*/  MOV R103, R169 ;  /* 0x000000a900677202 */ /* 0x000fce0000000f00 */
[----:B------:R-:W-:Y:S05]  /*4350*/  WARPSYNC.COLLECTIVE R165, `(.L_x_1894) ;  /* 0x00000000a5087348 */ /* 0x000fea0003c00000 */
[----:B------:R0:W1:Y:S02]  /*4360*/  SHFL.BFLY P0, R169, R170, R171, R172 ;  /* 0x0c0000abaaa97389 */ /* 0x00006400000000ac */
[----:B01----:R-:W-:Y:S01]  /*4370*/  ENDCOLLECTIVE ;  /* 0x000000000000791b */ /* 0x003fe20003800000 */
.L_x_1894:
[----:B------:R-:W-:Y:S01]  /*4380*/  FADD.FTZ R103, R100, R103 ;  /* 0x0000006764677221 */ /* 0x000fe20000010000 */
[----:B------:R-:W-:-:S04]  /*4390*/  HFMA2.MMA R171, -RZ, RZ, 0, 9.5367431640625e-07 ;  /* 0x00000010ffab7435 */ /* 0x000fc800000001ff */
[----:B------:R-:W-:Y:S02]  /*43a0*/  MOV R170, R103 ;  /* 0x0000006700aa7202 */ /* 0x000fe40000000f00 */
[----:B------:R-:W-:-:S07]  /*43b0*/  MOV R102, R169 ;  /* 0x000000a900667202 */ /* 0x000fce0000000f00 */
[----:B------:R-:W-:Y:S05]  /*43c0*/  WARPSYNC.COLLECTIVE R165, `(.L_x_1895) ;  /* 0x00000000a5087348 */ /* 0x000fea0003c00000 */
[----:B------:R0:W1:Y:S02]  /*43d0*/  SHFL.BFLY P0, R169, R170, R171, R172 ;  /* 0x0c0000abaaa97389 */ /* 0x00006400000000ac */
[----:B01----:R-:W-:Y:S01]  /*43e0*/  ENDCOLLECTIVE ;  /* 0x000000000000791b */ /* 0x003fe20003800000 */
.L_x_1895:
[----:B------:R-:W-:-:S05]  /*43f0*/  FADD.FTZ R102, R101, R102 ;  /* 0x0000006665667221 */ /* 0x000fca0000010000 */
[----:B------:R-:W-:Y:S02]  /*4400*/  MOV R170, R102 ;  /* 0x0000006600aa7202 */ /* 0x000fe40000000f00 */
[----:B------:R-:W-:-:S07]  /*4410*/  MOV R96, R169 ;  /* 0x000000a900607202 */ /* 0x000fce0000000f00 */
[----:B------:R-:W-:Y:S05]  /*4420*/  WARPSYNC.COLLECTIVE R165, `(.L_x_1896) ;  /* 0x00000000a5087348 */ /* 0x000fea0003c00000 */
[----:B------:R0:W1:Y:S02]  /*4430*/  SHFL.BFLY P0, R169, R170, R171, R172 ;  /* 0x0c0000abaaa97389 */ /* 0x00006400000000ac */
[----:B01----:R-:W-:Y:S01]  /*4440*/  ENDCOLLECTIVE ;  /* 0x000000000000791b */ /* 0x003fe20003800000 */
.L_x_1896:
[----:B------:R-:W-:Y:S01]  /*4450*/  MOV R97, R169 ;  /* 0x000000a900617202 */ /* 0x000fe20000000f00 */
[----:B------:R-:W-:Y:S06]  /*4460*/  BRA `(.L_x_1897) ;  /* 0xffffffd4001c7947 */ /* 0x000fec000383ffff */
.L_x_1898:
        /* <DEDUP_REMOVED lines=9> */
.L_x_3498:


//--------------------- .text._ZN10layer_norm22ln_bwd_finalize_kernelINS_22Kernel_traits_finalizeILj768Ef6__halfS2_S2_fjLb0ELj1024ELj4ENS_18Kernel_traits_baseILj768EfS2_S2_S2_fjLj1024EEEEELb0ELb1EEEvNS_9BwdParamsE --------------------------
	.section	.text._ZN10layer_norm22ln_bwd_finalize_kernelINS_22Kernel_traits_finalizeILj768Ef6__halfS2_S2_fjLb0ELj1024ELj4ENS_18Kernel_traits_baseILj768EfS2_S2_S2_fjLj1024EEEEELb0ELb1EEEvNS_9BwdParamsE,"ax",@progbits
	.align	128
        .global         _ZN10layer_norm22ln_bwd_finalize_kernelINS_22Kernel_traits_finalizeILj768Ef6__halfS2_S2_fjLb0ELj1024ELj4ENS_18Kernel_traits_baseILj768EfS2_S2_S2_fjLj1024EEEEELb0ELb1EEEvNS_9BwdParamsE
        .type           _ZN10layer_norm22ln_bwd_finalize_kernelINS_22Kernel_traits_finalizeILj768Ef6__halfS2_S2_fjLb0ELj1024ELj4ENS_18Kernel_traits_baseILj768EfS2_S2_S2_fjLj1024EEEEELb0ELb1EEEvNS_9BwdParamsE,@function
        .size           _ZN10layer_norm22ln_bwd_finalize_kernelINS_22Kernel_traits_finalizeILj768Ef6__halfS2_S2_fjLb0ELj1024ELj4ENS_18Kernel_traits_baseILj768EfS2_S2_S2_fjLj1024EEEEELb0ELb1EEEvNS_9BwdParamsE,(.L_x_3499 - _ZN10layer_norm22ln_bwd_finalize_kernelINS_22Kernel_traits_finalizeILj768Ef6__halfS2_S2_fjLb0ELj1024ELj4ENS_18Kernel_traits_baseILj768EfS2_S2_S2_fjLj1024EEEEELb0ELb1EEEvNS_9BwdParamsE)
        .other          _ZN10layer_norm22ln_bwd_finalize_kernelINS_22Kernel_traits_finalizeILj768Ef6__halfS2_S2_fjLb0ELj1024ELj4ENS_18Kernel_traits_baseILj768EfS2_S2_S2_fjLj1024EEEEELb0ELb1EEEvNS_9BwdParamsE,@"STO_CUDA_ENTRY STV_DEFAULT"
_ZN10layer_norm22ln_bwd_finalize_kernelINS_22Kernel_traits_finalizeILj768Ef6__halfS2_S2_fjLb0ELj1024ELj4ENS_18Kernel_traits_baseILj768EfS2_S2_S2_fjLj1024EEEEELb0ELb1EEEvNS_9BwdParamsE:
.text._ZN10layer_norm22ln_bwd_finalize_kernelINS_22Kernel_traits_finalizeILj768Ef6__halfS2_S2_fjLb0ELj1024ELj4ENS_18Kernel_traits_baseILj768EfS2_S2_S2_fjLj1024EEEEELb0ELb1EEEvNS_9BwdParamsE:
        /* <DEDUP_REMOVED lines=26> */
.L_x_1908:
        /* <DEDUP_REMOVED lines=31> */
.L_x_1903:
        /* <DEDUP_REMOVED lines=34> */
.L_x_1902:
[----:B------:R-:W-:Y:S05]  /*05b0*/  BSYNC B1 ;  /* 0x0000000000017941 */ /* 0x000fea0003800000 */
.L_x_1901:
        /* <DEDUP_REMOVED lines=25> */
.L_x_1905:
[----:B------:R-:W-:Y:S05]  /*0750*/  BSYNC B1 ;  /* 0x0000000000017941 */ /* 0x000fea0003800000 */
.L_x_1904:
        /* <DEDUP_REMOVED lines=12> */
.L_x_1900:
[----:B------:R-:W-:Y:S05]  /*0820*/  BSYNC B0 ;  /* 0x0000000000007941 */ /* 0x000fea0003800000 */
.L_x_1899:
        /* <DEDUP_REMOVED lines=29> */
.L_x_1919:
[----:B------:R-:W-:Y:S01]  /*0a00*/  @!P1 SHF.R.U32.HI R12, RZ, 0x3, R0 ;  /* 0x00000003ff0c9819 */ /* 0x000fe20000011600 */
[----:B----4-:R-:W-:Y:S01]  /*0a10*/  FADD.FTZ R14, R9, R14 ;  /* 0x0000000e090e7221 */ /* 0x010fe20000010000 */
[----:B---3--:R-:W-:Y:S02]  /*0a20*/  FADD.FTZ R11, R10, R11 ;  /* 0x0000000b0a0b7221 */ /* 0x008fe40000010000 */
[----:B------:R-:W-:-:S05]  /*0a30*/  @!P1 LOP3.LUT R12, R12, 0x1ffffffc, RZ, 0xc0, !PT ;  /* 0x1ffffffc0c0c9812 */ /* 0x000fca00078ec0ff */
[----:B------:R3:W-:Y:S04]  /*0a40*/  @!P1 STS [R12+UR4+0x2000], R14 ;  /* 0x0020000e0c009988 */ /* 0x0007e80008000804 */
[----:B------:R3:W-:Y:S02]  /*0a50*/  @!P1 STS [R12+UR4+0x2080], R11 ;  /* 0x0020800b0c009988 */ /* 0x0007e40008000804 */
.L_x_1906:
        /* <DEDUP_REMOVED lines=15> */
.L_x_1907:
[----:B------:R-:W-:Y:S01]  /*0b50*/  HFMA2.MMA R19, -RZ, RZ, 0, 5.9604644775390625e-08 ;  /* 0x00000001ff137435 */ /* 0x000fe200000001ff */
[----:B0--3--:R-:W-:Y:S01]  /*0b60*/  MOV R20, R10 ;  /* 0x0000000a00147202 */ /* 0x009fe20000000f00 */
[----:B------:R-:W-:Y:S01]  /*0b70*/  IMAD.MOV.U32 R22, RZ, RZ, 0x1f ;  /* 0x0000001fff167424 */ /* 0x000fe200078e00ff */
[----:B------:R-:W-:-:S08]  /*0b80*/  MOV R17, 0xffffffff ;  /* 0xffffffff00117802 */ /* 0x000fd00000000f00 */
[----:B-12---:R-:W-:Y:S05]  /*0b90*/  WARPSYNC.COLLECTIVE R17, `(.L_x_1909) ;  /* 0x0000000011087348 */ /* 0x006fea0003c00000 */
[----:B------:R0:W3:Y:S02]  /*0ba0*/  SHFL.BFLY P2, R18, R20, R19, R22 ;  /* 0x0c00001314127389 */ /* 0x0000e40000040016 */
[----:B0123--:R-:W-:Y:S01]  /*0bb0*/  ENDCOLLECTIVE ;  /* 0x000000000000791b */ /* 0x00ffe20003800000 */
.L_x_1909:
[----:B------:R-:W-:Y:S01]  /*0bc0*/  HFMA2.MMA R19, -RZ, RZ, 0, 1.1920928955078125e-07 ;  /* 0x00000002ff137435 */ /* 0x000fe200000001ff */
[----:B------:R-:W-:-:S05]  /*0bd0*/  MOV R11, R18 ;  /* 0x00000012000b7202 */ /* 0x000fca0000000f00 */
[----:B------:R-:W-:-:S05]  /*0be0*/  FADD.FTZ R11, R10, R11 ;  /* 0x0000000b0a0b7221 */ /* 0x000fca0000010000 */
[----:B------:R-:W-:-:S07]  /*0bf0*/  MOV R20, R11 ;  /* 0x0000000b00147202 */ /* 0x000fce0000000f00 */
[----:B------:R-:W-:Y:S05]  /*0c00*/  WARPSYNC.COLLECTIVE R17, `(.L_x_1910) ;  /* 0x0000000011087348 */ /* 0x000fea0003c00000 */
[----:B------:R0:W1:Y:S02]  /*0c10*/  SHFL.BFLY P2, R18, R20, R19, R22 ;  /* 0x0c00001314127389 */ /* 0x0000640000040016 */
[----:B01----:R-:W-:Y:S01]  /*0c20*/  ENDCOLLECTIVE ;  /* 0x000000000000791b */ /* 0x003fe20003800000 */
.L_x_1910:
[----:B------:R-:W-:Y:S01]  /*0c30*/  HFMA2.MMA R19, -RZ, RZ, 0, 2.384185791015625e-07 ;  /* 0x00000004ff137435 */ /* 0x000fe200000001ff */
[----:B------:R-:W-:-:S04]  /*0c40*/  IMAD.MOV.U32 R12, RZ, RZ, R18 ;  /* 0x000000ffff0c7224 */ /* 0x000fc800078e0012 */
[----:B------:R-:W-:-:S05]  /*0c50*/  FADD.FTZ R12, R11, R12 ;  /* 0x0000000c0b0c7221 */ /* 0x000fca0000010000 */
[----:B------:R-:W-:-:S07]  /*0c60*/  MOV R20, R12 ;  /* 0x0000000c00147202 */ /* 0x000fce0000000f00 */
[----:B------:R-:W-:Y:S05]  /*0c70*/  WARPSYNC.COLLECTIVE R17, `(.L_x_1911) ;  /* 0x0000000011087348 */ /* 0x000fea0003c00000 */
[----:B------:R0:W1:Y:S02]  /*0c80*/  SHFL.BFLY P2, R18, R20, R19, R22 ;  /* 0x0c00001314127389 */ /* 0x0000640000040016 */
[----:B01----:R-:W-:Y:S01]  /*0c90*/  ENDCOLLECTIVE ;  /* 0x000000000000791b */ /* 0x003fe20003800000 */
.L_x_1911:
[----:B------:R-:W-:Y:S01]  /*0ca0*/  IMAD.MOV.U32 R19, RZ, RZ, 0x8 ;  /* 0x00000008ff137424 */ /* 0x000fe200078e00ff */
[----:B------:R-:W-:-:S05]  /*0cb0*/  MOV R13, R18 ;  /* 0x00000012000d7202 */ /* 0x000fca0000000f00 */
[----:B------:R-:W-:-:S05]  /*0cc0*/  FADD.FTZ R13, R12, R13 ;  /* 0x0000000d0c0d7221 */ /* 0x000fca0000010000 */
[----:B------:R-:W-:-:S07]  /*0cd0*/  MOV R20, R13 ;  /* 0x0000000d00147202 */ /* 0x000fce0000000f00 */
[----:B------:R-:W-:Y:S05]  /*0ce0*/  WARPSYNC.COLLECTIVE R17, `(.L_x_1912) ;  /* 0x0000000011087348 */ /* 0x000fea0003c00000 */
[----:B------:R0:W1:Y:S02]  /*0cf0*/  SHFL.BFLY P2, R18, R20, R19, R22 ;  /* 0x0c00001314127389 */ /* 0x0000640000040016 */
[----:B01----:R-:W-:Y:S01]  /*0d00*/  ENDCOLLECTIVE ;  /* 0x000000000000791b */ /* 0x003fe20003800000 */
.L_x_1912:
[----:B------:R-:W-:Y:S01]  /*0d10*/  HFMA2.MMA R19, -RZ, RZ, 0, 9.5367431640625e-07 ;  /* 0x00000010ff137435 */ /* 0x000fe200000001ff */
[----:B------:R-:W-:-:S05]  /*0d20*/  MOV R10, R18 ;  /* 0x00000012000a7202 */ /* 0x000fca0000000f00 */
[----:B------:R-:W-:-:S05]  /*0d30*/  FADD.FTZ R10, R13, R10 ;  /* 0x0000000a0d0a7221 */ /* 0x000fca0000010000 */
[----:B------:R-:W-:-:S07]  /*0d40*/  MOV R20, R10 ;  /* 0x0000000a00147202 */ /* 0x000fce0000000f00 */
[----:B------:R-:W-:Y:S05]  /*0d50*/  WARPSYNC.COLLECTIVE R17, `(.L_x_1913) ;  /* 0x0000000011087348 */ /* 0x000fea0003c00000 */
[----:B------:R0:W1:Y:S02]  /*0d60*/  SHFL.BFLY P2, R18, R20, R19, R22 ;  /* 0x0c00001314127389 */ /* 0x0000640000040016 */
[----:B01----:R-:W-:Y:S01]  /*0d70*/  ENDCOLLECTIVE ;  /* 0x000000000000791b */ /* 0x003fe20003800000 */
.L_x_1913:
[----:B------:R-:W-:Y:S01]  /*0d80*/  HFMA2.MMA R19, -RZ, RZ, 0, 5.9604644775390625e-08 ;  /* 0x00000001ff137435 */ /* 0x000fe200000001ff */
[----:B------:R-:W-:Y:S01]  /*0d90*/  IMAD.MOV.U32 R20, RZ, RZ, R9 ;  /* 0x000000ffff147224 */ /* 0x000fe200078e0009 */
[----:B------:R-:W-:-:S09]  /*0da0*/  MOV R11, R18 ;  /* 0x00000012000b7202 */ /* 0x000fd20000000f00 */
[----:B------:R-:W-:Y:S05]  /*0db0*/  WARPSYNC.COLLECTIVE R17, `(.L_x_1914) ;  /* 0x0000000011087348 */ /* 0x000fea0003c00000 */
[----:B------:R0:W1:Y:S02]  /*0dc0*/  SHFL.BFLY P2, R18, R20, R19, R22 ;  /* 0x0c00001314127389 */ /* 0x0000640000040016 */
[----:B01----:R-:W-:Y:S01]  /*0dd0*/  ENDCOLLECTIVE ;  /* 0x000000000000791b */ /* 0x003fe20003800000 */
.L_x_1914:
[----:B------:R-:W-:Y:S01]  /*0de0*/  HFMA2.MMA R19, -RZ, RZ, 0, 1.1920928955078125e-07 ;  /* 0x00000002ff137435 */ /* 0x000fe200000001ff */
[----:B------:R-:W-:-:S05]  /*0df0*/  MOV R12, R18 ;  /* 0x00000012000c7202 */ /* 0x000fca0000000f00 */
[----:B------:R-:W-:-:S05]  /*0e00*/  FADD.FTZ R14, R9, R12 ;  /* 0x0000000c090e7221 */ /* 0x000fca0000010000 */
[----:B------:R-:W-:-:S07]  /*0e10*/  MOV R20, R14 ;  /* 0x0000000e00147202 */ /* 0x000fce0000000f00 */
[----:B------:R-:W-:Y:S05]  /*0e20*/  WARPSYNC.COLLECTIVE R17, `(.L_x_1915) ;  /* 0x0000000011087348 */ /* 0x000fea0003c00000 */
[----:B------:R0:W1:Y:S02]  /*0e30*/  SHFL.BFLY P2, R18, R20, R19, R22 ;  /* 0x0c00001314127389 */ /* 0x0000640000040016 */
[----:B01----:R-:W-:Y:S01]  /*0e40*/  ENDCOLLECTIVE ;  /* 0x000000000000791b */ /* 0x003fe20003800000 */
.L_x_1915:
[----:B------:R-:W-:Y:S01]  /*0e50*/  HFMA2.MMA R19, -RZ, RZ, 0, 2.384185791015625e-07 ;  /* 0x00000004ff137435 */ /* 0x000fe200000001ff */
[----:B------:R-:W-:-:S04]  /*0e60*/  IMAD.MOV.U32 R13, RZ, RZ, R18 ;  /* 0x000000ffff0d7224 */ /* 0x000fc800078e0012 */
[----:B------:R-:W-:-:S05]  /*0e70*/  FADD.FTZ R15, R14, R13 ;  /* 0x0000000d0e0f7221 */ /* 0x000fca0000010000 */
[----:B------:R-:W-:-:S07]  /*0e80*/  MOV R20, R15 ;  /* 0x0000000f00147202 */ /* 0x000fce0000000f00 */
[----:B------:R-:W-:Y:S05]  /*0e90*/  WARPSYNC.COLLECTIVE R17, `(.L_x_1916) ;  /* 0x0000000011087348 */ /* 0x000fea0003c00000 */
[----:B------:R0:W1:Y:S02]  /*0ea0*/  SHFL.BFLY P2, R18, R20, R19, R22 ;  /* 0x0c00001314127389 */ /* 0x0000640000040016 */
[----:B01----:R-:W-:Y:S01]  /*0eb0*/  ENDCOLLECTIVE ;  /* 0x000000000000791b */ /* 0x003fe20003800000 */
.L_x_1916:
[----:B------:R-:W-:Y:S01]  /*0ec0*/  IMAD.MOV.U32 R19, RZ, RZ, 0x8 ;  /* 0x00000008ff137424 */ /* 0x000fe200078e00ff */
[----:B------:R-:W-:-:S05]  /*0ed0*/  MOV R16, R18 ;  /* 0x0000001200107202 */ /* 0x000fca0000000f00 */
[----:B------:R-:W-:-:S05]  /*0ee0*/  FADD.FTZ R16, R15, R16 ;  /* 0x000000100f107221 */ /* 0x000fca0000010000 */
[----:B------:R-:W-:-:S07]  /*0ef0*/  MOV R20, R16 ;  /* 0x0000001000147202 */ /* 0x000fce0000000f00 */
[----:B------:R-:W-:Y:S05]  /*0f00*/  WARPSYNC.COLLECTIVE R17, `(.L_x_1917) ;  /* 0x0000000011087348 */ /* 0x000fea0003c00000 */
[----:B------:R0:W1:Y:S02]  /*0f10*/  SHFL.BFLY P2, R18, R20, R19, R22 ;  /* 0x0c00001314127389 */ /* 0x0000640000040016 */
[----:B01----:R-:W-:Y:S01]  /*0f20*/  ENDCOLLECTIVE ;  /* 0x000000000000791b */ /* 0x003fe20003800000 */
.L_x_1917:
[----:B------:R-:W-:Y:S01]  /*0f30*/  HFMA2.MMA R19, -RZ, RZ, 0, 9.5367431640625e-07 ;  /* 0x00000010ff137435 */ /* 0x000fe200000001ff */
[----:B------:R-:W-:-:S05]  /*0f40*/  MOV R9, R18 ;  /* 0x0000001200097202 */ /* 0x000fca0000000f00 */
[----:B------:R-:W-:-:S05]  /*0f50*/  FADD.FTZ R9, R16, R9 ;  /* 0x0000000910097221 */ /* 0x000fca0000010000 */
[----:B------:R-:W-:-:S07]  /*0f60*/  MOV R20, R9 ;  /* 0x0000000900147202 */ /* 0x000fce0000000f00 */
[----:B------:R-:W-:Y:S05]  /*0f70*/  WARPSYNC.COLLECTIVE R17, `(.L_x_1918) ;  /* 0x0000000011087348 */ /* 0x000fea0003c00000 */
[----:B------:R0:W1:Y:S02]  /*0f80*/  SHFL.BFLY P2, R18, R20, R19, R22 ;  /* 0x0c00001314127389 */ /* 0x0000640000040016 */
[----:B01----:R-:W-:Y:S01]  /*0f90*/  ENDCOLLECTIVE ;  /* 0x000000000000791b */ /* 0x003fe20003800000 */
.L_x_1918:
[----:B------:R-:W-:Y:S01]  /*0fa0*/  MOV R14, R18 ;  /* 0x00000012000e7202 */ /* 0x000fe20000000f00 */
[----:B------:R-:W-:Y:S06]  /*0fb0*/  BRA `(.L_x_1919) ;  /* 0xfffffff800907947 */ /* 0x000fec000383ffff */
.L_x_1920:
        /* <DEDUP_REMOVED lines=12> */
.L_x_3499:


//--------------------- .text._ZN10layer_norm40ln_parallel_residual_bwd_finalize_kernelINS_22Kernel_traits_finalizeILj768Ef6__halfS2_S2_fjLb0ELj1024ELj4ENS_18Kernel_traits_baseILj768EfS2_S2_S2_fjLj1024EEEEELb1EEEvNS_9BwdParamsE --------------------------
	.section	.text._ZN10layer_norm40ln_parallel_residual_bwd_finalize_kernelINS_22Kernel_traits_finalizeILj768Ef6__halfS2_S2_fjLb0ELj1024ELj4ENS_18Kernel_traits_baseILj768EfS2_S2_S2_fjLj1024EEEEELb1EEEvNS_9BwdParamsE,"ax",@progbits
	.align	128
        .global         _ZN10layer_norm40ln_parallel_residual_bwd_finalize_kernelINS_22Kernel_traits_finalizeILj768Ef6__halfS2_S2_fjLb0ELj1024ELj4ENS_18Kernel_traits_baseILj768EfS2_S2_S2_fjLj1024EEEEELb1EEEvNS_9BwdParamsE
        .type           _ZN10layer_norm40ln_parallel_residual_bwd_finalize_kernelINS_22Kernel_traits_finalizeILj768Ef6__halfS2_S2_fjLb0ELj1024ELj4ENS_18Kernel_traits_baseILj768EfS2_S2_S2_fjLj1024EEEEELb1EEEvNS_9BwdParamsE,@function
        .size           _ZN10layer_norm40ln_parallel_residual_bwd_finalize_kernelINS_22Kernel_traits_finalizeILj768Ef6__halfS2_S2_fjLb0ELj1024ELj4ENS_18Kernel_traits_baseILj768EfS2_S2_S2_fjLj1024EEEEELb1EEEvNS_9BwdParamsE,(.L_x_3500 - _ZN10layer_norm40ln_parallel_residual_bwd_finalize_kernelINS_22Kernel_traits_finalizeILj768Ef6__halfS2_S2_fjLb0ELj1024ELj4ENS_18Kernel_traits_baseILj768EfS2_S2_S2_fjLj1024EEEEELb1EEEvNS_9BwdParamsE)
        .other          _ZN10layer_norm40ln_parallel_residual_bwd_finalize_kernelINS_22Kernel_traits_finalizeILj768Ef6__halfS2_S2_fjLb0ELj1024ELj4ENS_18Kernel_traits_baseILj768EfS2_S2_S2_fjLj1024EEEEELb1EEEvNS_9BwdParamsE,@"STO_CUDA_ENTRY STV_DEFAULT"
_ZN10layer_norm40ln_parallel_residual_bwd_finalize_kernelINS_22Kernel_traits_finalizeILj768Ef6__halfS2_S2_fjLb0ELj1024ELj4ENS_18Kernel_traits_baseILj768EfS2_S2_S2_fjLj1024EEEEELb1EEEvNS_9BwdParamsE:
.text._ZN10layer_norm40ln_parallel_residual_bwd_finalize_kernelINS_22Kernel_traits_finalizeILj768Ef6__halfS2_S2_fjLb0ELj1024ELj4ENS_18Kernel_traits_baseILj768EfS2_S2_S2_fjLj1024EEEEELb1EEEvNS_9BwdParamsE:
        /* <DEDUP_REMOVED lines=23> */
.L_x_1932:
        /* <DEDUP_REMOVED lines=41> */
.L_x_1925:
        /* <DEDUP_REMOVED lines=62> */
.L_x_1924:
[----:B------:R-:W-:Y:S05]  /*07e0*/  BSYNC B1 ;  /* 0x0000000000017941 */ /* 0x000fea0003800000 */
.L_x_1923:
        /* <DEDUP_REMOVED lines=39> */
.L_x_1927:
[----:B------:R-:W-:Y:S05]  /*0a60*/  BSYNC B1 ;  /* 0x0000000000017941 */ /* 0x000fea0003800000 */
.L_x_1926:
        /* <DEDUP_REMOVED lines=20> */
.L_x_1922:
[----:B------:R-:W-:Y:S05]  /*0bb0*/  BSYNC B0 ;  /* 0x0000000000007941 */ /* 0x000fea0003800000 */
.L_x_1921:
        /* <DEDUP_REMOVED lines=54> */
.L_x_1953:
        /* <DEDUP_REMOVED lines=10> */
.L_x_1928:
        /* <DEDUP_REMOVED lines=22> */
.L_x_1931:
[----:B------:R-:W-:Y:S05]  /*1120*/  BSYNC B0 ;  /* 0x0000000000007941 */ /* 0x000fea0003800000 */
.L_x_1930:
[C---:B------:R-:W-:Y:S02]  /*1130*/  ISETP.GT.U32.AND P1, PT, R4.reuse, -0x301, PT ;  /* 0xfffffcff0400780c */ /* 0x040fe40003f24070 */
[----:B------:R-:W-:Y:S02]  /*1140*/  IADD3 R4, R4, 0x300, RZ ;  /* 0x0000030004047810 */ /* 0x000fe40007ffe0ff */
[----:B------:R-:W-:-:S09]  /*1150*/  IADD3 R5, R5, 0x180, RZ ;  /* 0x0000018005057810 */ /* 0x000fd20007ffe0ff */
[----:B------:R-:W-:Y:S05]  /*1160*/  @P1 BRA `(.L_x_1932) ;  /* 0xfffffff000001947 */ /* 0x000fea000383ffff */
[----:B------:R-:W-:Y:S05]  /*1170*/  EXIT ;  /* 0x000000000000794d */ /* 0x000fea0003800000 */
.L_x_1929:
[----:B------:R-:W-:Y:S01]  /*1180*/  HFMA2.MMA R13, -RZ, RZ, 0, 5.9604644775390625e-08 ;  /* 0x00000001ff0d7435 */ /* 0x000fe200000001ff */
[----:B0-----:R-:W-:Y:S02]  /*1190*/  MOV R26, R9 ;  /* 0x00000009001a7202 */ /* 0x001fe40000000f00 */
[----:B------:R-:W-:Y:S02]  /*11a0*/  MOV R12, 0x1f ;  /* 0x0000001f000c7802 */ /* 0x000fe40000000f00 */
[----:B------:R-:W-:-:S07]  /*11b0*/  MOV R11, 0xffffffff ;  /* 0xffffffff000b7802 */ /* 0x000fce0000000f00 */
[----:B-1234-:R-:W-:Y:S05]  /*11c0*/  WARPSYNC.COLLECTIVE R11, `(.L_x_1933) ;  /* 0x000000000b087348 */ /* 0x01efea0003c00000 */
[----:B------:R0:W0:Y:S02]  /*11d0*/  SHFL.BFLY P2, R16, R26, R13, R12 ;  /* 0x0c00000d1a107389 */ /* 0x000024000004000c */
[----:B01234-:R-:W-:Y:S01]  /*11e0*/  ENDCOLLECTIVE ;  /* 0x000000000000791b */ /* 0x01ffe20003800000 */
.L_x_1933:
[----:B------:R-:W-:Y:S01]  /*11f0*/  HFMA2.MMA R13, -RZ, RZ, 0, 1.1920928955078125e-07 ;  /* 0x00000002ff0d7435 */ /* 0x000fe200000001ff */
[----:B------:R-:W-:-:S05]  /*1200*/  FADD.FTZ R10, R9, R16 ;  /* 0x00000010090a7221 */ /* 0x000fca0000010000 */
[----:B------:R-:W-:-:S07]  /*1210*/  MOV R26, R10 ;  /* 0x0000000a001a7202 */ /* 0x000fce0000000f00 */
[----:B------:R-:W-:Y:S05]  /*1220*/  WARPSYNC.COLLECTIVE R11, `(.L_x_1934) ;  /* 0x000000000b087348 */ /* 0x000fea0003c00000 */
[----:B------:R0:W1:Y:S02]  /*1230*/  SHFL.BFLY P2, R16, R26, R13, R12 ;  /* 0x0c00000d1a107389 */ /* 0x000064000004000c */
[----:B01----:R-:W-:Y:S01]  /*1240*/  ENDCOLLECTIVE ;  /* 0x000000000000791b */ /* 0x003fe20003800000 */
.L_x_1934:
[----:B------:R-:W-:Y:S01]  /*1250*/  HFMA2.MMA R13, -RZ, RZ, 0, 2.384185791015625e-07 ;  /* 0x00000004ff0d7435 */ /* 0x000fe200000001ff */
[----:B------:R-:W-:-:S05]  /*1260*/  FADD.FTZ R9, R10, R16 ;  /* 0x000000100a097221 */ /* 0x000fca0000010000 */
[----:B------:R-:W-:-:S07]  /*1270*/  MOV R26, R9 ;  /* 0x00000009001a7202 */ /* 0x000fce0000000f00 */
[----:B------:R-:W-:Y:S05]  /*1280*/  WARPSYNC.COLLECTIVE R11, `(.L_x_1935) ;  /* 0x000000000b087348 */ /* 0x000fea0003c00000 */
[----:B------:R0:W1:Y:S02]  /*1290*/  SHFL.BFLY P2, R16, R26, R13, R12 ;  /* 0x0c00000d1a107389 */ /* 0x000064000004000c */
[----:B01----:R-:W-:Y:S01]  /*12a0*/  ENDCOLLECTIVE ;  /* 0x000000000000791b */ /* 0x003fe20003800000 */
.L_x_1935:
[----:B------:R-:W-:Y:S01]  /*12b0*/  HFMA2.MMA R13, -RZ, RZ, 0, 4.76837158203125e-07 ;  /* 0x00000008ff0d7435 */ /* 0x000fe200000001ff */
[----:B------:R-:W-:-:S05]  /*12c0*/  FADD.FTZ R18, R9, R16 ;  /* 0x0000001009127221 */ /* 0x000fca0000010000 */
[----:B------:R-:W-:-:S07]  /*12d0*/  MOV R26, R18 ;  /* 0x00000012001a7202 */ /* 0x000fce0000000f00 */
[----:B------:R-:W-:Y:S05]  /*12e0*/  WARPSYNC.COLLECTIVE R11, `(.L_x_1936) ;  /* 0x000000000b087348 */ /* 0x000fea0003c00000 */
[----:B------:R0:W1:Y:S02]  /*12f0*/  SHFL.BFLY P2, R16, R26, R13, R12 ;  /* 0x0c00000d1a107389 */ /* 0x000064000004000c */
[----:B01----:R-:W-:Y:S01]  /*1300*/  ENDCOLLECTIVE ;  /* 0x000000000000791b */ /* 0x003fe20003800000 */
.L_x_1936:
[----:B------:R-:W-:Y:S01]  /*1310*/  HFMA2.MMA R13, -RZ, RZ, 0, 9.5367431640625e-07 ;  /* 0x00000010ff0d7435 */ /* 0x000fe200000001ff */
[----:B------:R-:W-:-:S05]  /*1320*/  FADD.FTZ R10, R18, R16 ;  /* 0x00000010120a7221 */ /* 0x000fca0000010000 */
[----:B------:R-:W-:-:S07]  /*1330*/  MOV R26, R10 ;  /* 0x0000000a001a7202 */ /* 0x000fce0000000f00 */
[----:B------:R-:W-:Y:S05]  /*1340*/  WARPSYNC.COLLECTIVE R11, `(.L_x_1937) ;  /* 0x000000000b087348 */ /* 0x000fea0003c00000 */
[----:B------:R0:W1:Y:S02]  /*1350*/  SHFL.BFLY P2, R16, R26, R13, R12 ;  /* 0x0c00000d1a107389 */ /* 0x000064000004000c */
[----:B01----:R-:W-:Y:S01]  /*1360*/  ENDCOLLECTIVE ;  /* 0x000000000000791b */ /* 0x003fe20003800000 */
.L_x_1937:
[----:B------:R-:W-:Y:S01]  /*1370*/  HFMA2.MMA R13, -RZ, RZ, 0, 5.9604644775390625e-08 ;  /* 0x00000001ff0d7435 */ /* 0x000fe200000001ff */
[----:B------:R-:W-:Y:S02]  /*1380*/  MOV R26, R14 ;  /* 0x0000000e001a7202 */ /* 0x000fe40000000f00 */
[----:B------:R-:W-:-:S08]  /*1390*/  MOV R9, R16 ;  /* 0x0000001000097202 */ /* 0x000fd00000000f00 */
[----:B------:R-:W-:Y:S05]  /*13a0*/  WARPSYNC.COLLECTIVE R11, `(.L_x_1938) ;  /* 0x000000000b087348 */ /* 0x000fea0003c00000 */
[----:B------:R0:W1:Y:S02]  /*13b0*/  SHFL.BFLY P2, R16, R26, R13, R12 ;  /* 0x0c00000d1a107389 */ /* 0x000064000004000c */
[----:B01----:R-:W-:Y:S01]  /*13c0*/  ENDCOLLECTIVE ;  /* 0x000000000000791b */ /* 0x003fe20003800000 */
.L_x_1938:
[----:B------:R-:W-:Y:S01]  /*13d0*/  HFMA2.MMA R13, -RZ, RZ, 0, 1.1920928955078125e-07 ;  /* 0x00000002ff0d7435 */ /* 0x000fe200000001ff */
[----:B------:R-:W-:-:S05]  /*13e0*/  MOV R15, R16 ;  /* 0x00000010000f7202 */ /* 0x000fca0000000f00 */
[----:B------:R-:W-:-:S05]  /*13f0*/  FADD.FTZ R15, R14, R15 ;  /* 0x0000000f0e0f7221 */ /* 0x000fca0000010000 */
[----:B------:R-:W-:-:S07]  /*1400*/  MOV R26, R15 ;  /* 0x0000000f001a7202 */ /* 0x000fce0000000f00 */
[----:B------:R-:W-:Y:S05]  /*1410*/  WARPSYNC.COLLECTIVE R11, `(.L_x_1939) ;  /* 0x000000000b087348 */ /* 0x000fea0003c00000 */
[----:B------:R0:W1:Y:S02]  /*1420*/  SHFL.BFLY P2, R16, R26, R13, R12 ;  /* 0x0c00000d1a107389 */ /* 0x000064000004000c */
[----:B01----:R-:W-:Y:S01]  /*1430*/  ENDCOLLECTIVE ;  /* 0x000000000000791b */ /* 0x003fe20003800000 */
.L_x_1939:
[----:B------:R-:W-:Y:S01]  /*1440*/  HFMA2.MMA R13, -RZ, RZ, 0, 2.384185791015625e-07 ;  /* 0x00000004ff0d7435 */ /* 0x000fe200000001ff */
[----:B------:R-:W-:-:S05]  /*1450*/  MOV R18, R16 ;  /* 0x0000001000127202 */ /* 0x000fca0000000f00 */
[----:B------:R-:W-:-:S05]  /*1460*/  FADD.FTZ R14, R15, R18 ;  /* 0x000000120f0e7221 */ /* 0x000fca0000010000 */
[----:B------:R-:W-:-:S07]  /*1470*/  MOV R26, R14 ;  /* 0x0000000e001a7202 */ /* 0x000fce0000000f00 */
[----:B------:R-:W-:Y:S05]  /*1480*/  WARPSYNC.COLLECTIVE R11, `(.L_x_1940) ;  /* 0x000000000b087348 */ /* 0x000fea0003c00000 */
[----:B------:R0:W1:Y:S02]  /*1490*/  SHFL.BFLY P2, R16, R26, R13, R12 ;  /* 0x0c00000d1a107389 */ /* 0x000064000004000c */
[----:B01----:R-:W-:Y:S01]  /*14a0*/  ENDCOLLECTIVE ;  /* 0x000000000000791b */ /* 0x003fe20003800000 */
.L_x_1940:
[----:B------:R-:W-:Y:S01]  /*14b0*/  HFMA2.MMA R13, -RZ, RZ, 0, 4.76837158203125e-07 ;  /* 0x00000008ff0d7435 */ /* 0x000fe200000001ff */
[----:B------:R-:W-:-:S05]  /*14c0*/  MOV R17, R16 ;  /* 0x0000001000117202 */ /* 0x000fca0000000f00 */
[----:B------:R-:W-:-:S05]  /*14d0*/  FADD.FTZ R19, R14, R17 ;  /* 0x000000110e137221 */ /* 0x000fca0000010000 */
[----:B------:R-:W-:-:S07]  /*14e0*/  MOV R26, R19 ;  /* 0x00000013001a7202 */ /* 0x000fce0000000f00 */
[----:B------:R-:W-:Y:S05]  /*14f0*/  WARPSYNC.COLLECTIVE R11, `(.L_x_1941) ;  /* 0x000000000b087348 */ /* 0x000fea0003c00000 */
[----:B------:R0:W1:Y:S02]  /*1500*/  SHFL.BFLY P2, R16, R26, R13, R12 ;  /* 0x0c00000d1a107389 */ /* 0x000064000004000c */
[----:B01----:R-:W-:Y:S01]  /*1510*/  ENDCOLLECTIVE ;  /* 0x000000000000791b */ /* 0x003fe20003800000 */
.L_x_1941:
[----:B------:R-:W-:Y:S01]  /*1520*/  HFMA2.MMA R13, -RZ, RZ, 0, 9.5367431640625e-07 ;  /* 0x00000010ff0d7435 */ /* 0x000fe200000001ff */
[----:B------:R-:W-:-:S05]  /*1530*/  MOV R20, R16 ;  /* 0x0000001000147202 */ /* 0x000fca0000000f00 */
[----:B------:R-:W-:-:S05]  /*1540*/  FADD.FTZ R15, R19, R20 ;  /* 0x00000014130f7221 */ /* 0x000fca0000010000 */
[----:B------:R-:W-:-:S07]  /*1550*/  MOV R26, R15 ;  /* 0x0000000f001a7202 */ /* 0x000fce0000000f00 */
[----:B------:R-:W-:Y:S05]  /*1560*/  WARPSYNC.COLLECTIVE R11, `(.L_x_1942) ;  /* 0x000000000b087348 */ /* 0x000fea0003c00000 */
[----:B------:R0:W1:Y:S02]  /*1570*/  SHFL.BFLY P2, R16, R26, R13, R12 ;  /* 0x0c00000d1a107389 */ /* 0x000064000004000c */
[----:B01----:R-:W-:Y:S01]  /*1580*/  ENDCOLLECTIVE ;  /* 0x000000000000791b */ /* 0x003fe20003800000 */
.L_x_1942:
[----:B------:R-:W-:Y:S01]  /*1590*/  HFMA2.MMA R13, -RZ, RZ, 0, 5.9604644775390625e-08 ;  /* 0x00000001ff0d7435 */ /* 0x000fe200000001ff */
[----:B------:R-:W-:Y:S02]  /*15a0*/  MOV R26, R8 ;  /* 0x00000008001a7202 */ /* 0x000fe40000000f00 */
[----:B------:R-:W-:-:S08]  /*15b0*/  MOV R14, R16 ;  /* 0x00000010000e7202 */ /* 0x000fd00000000f00 */
[----:B------:R-:W-:Y:S05]  /*15c0*/  WARPSYNC.COLLECTIVE R11, `(.L_x_1943) ;  /* 0x000000000b087348 */ /* 0x000fea0003c00000 */
[----:B------:R0:W1:Y:S02]  /*15d0*/  SHFL.BFLY P2, R16, R26, R13, R12 ;  /* 0x0c00000d1a107389 */ /* 0x000064000004000c */
[----:B01----:R-:W-:Y:S01]  /*15e0*/  ENDCOLLECTIVE ;  /* 0x000000000000791b */ /* 0x003fe20003800000 */
.L_x_1943:
[----:B------:R-:W-:Y:S01]  /*15f0*/  HFMA2.MMA R13, -RZ, RZ, 0, 1.1920928955078125e-07 ;  /* 0x00000002ff0d7435 */ /* 0x000fe200000001ff */
[----:B------:R-:W-:-:S05]  /*1600*/  MOV R17, R16 ;  /* 0x0000001000117202 */ /* 0x000fca0000000f00 */
[----:B------:R-:W-:-:S05]  /*1610*/  FADD.FTZ R19, R8, R17 ;  /* 0x0000001108137221 */ /* 0x000fca0000010000 */
[----:B------:R-:W-:-:S07]  /*1620*/  MOV R26, R19 ;  /* 0x00000013001a7202 */ /* 0x000fce0000000f00 */
[----:B------:R-:W-:Y:S05]  /*1630*/  WARPSYNC.COLLECTIVE R11, `(.L_x_1944) ;  /* 0x000000000b087348 */ /* 0x000fea0003c00000 */
[----:B------:R0:W1:Y:S02]  /*1640*/  SHFL.BFLY P2, R16, R26, R13, R12 ;  /* 0x0c00000d1a107389 */ /* 0x000064000004000c */
[----:B01----:R-:W-:Y:S01]  /*1650*/  ENDCOLLECTIVE ;  /* 0x000000000000791b */ /* 0x003fe20003800000 */
.L_x_1944:
[----:B------:R-:W-:Y:S01]  /*1660*/  HFMA2.MMA R13, -RZ, RZ, 0, 2.384185791015625e-07 ;  /* 0x00000004ff0d7435 */ /* 0x000fe200000001ff */
[----:B------:R-:W-:-:S05]  /*1670*/  MOV R20, R16 ;  /* 0x0000001000147202 */ /* 0x000fca0000000f00 */
[----:B------:R-:W-:-:S05]  /*1680*/  FADD.FTZ R8, R19, R20 ;  /* 0x0000001413087221 */ /* 0x000fca0000010000 */
[----:B------:R-:W-:-:S07]  /*1690*/  MOV R26, R8 ;  /* 0x00000008001a7202 */ /* 0x000fce0000000f00 */
[----:B------:R-:W-:Y:S05]  /*16a0*/  WARPSYNC.COLLECTIVE R11, `(.L_x_1945) ;  /* 0x000000000b087348 */ /* 0x000fea0003c00000 */
[----:B------:R0:W1:Y:S02]  /*16b0*/  SHFL.BFLY P2, R16, R26, R13, R12 ;  /* 0x0c00000d1a107389 */ /* 0x000064000004000c */
[----:B01----:R-:W-:Y:S01]  /*16c0*/  ENDCOLLECTIVE ;  /* 0x000000000000791b */ /* 0x003fe20003800000 */
.L_x_1945:
[----:B------:R-:W-:Y:S01]  /*16d0*/  HFMA2.MMA R13, -RZ, RZ, 0, 4.76837158203125e-07 ;  /* 0x00000008ff0d7435 */ /* 0x000fe200000001ff */
[----:B------:R-:W-:-:S05]  /*16e0*/  MOV R21, R16 ;  /* 0x0000001000157202 */ /* 0x000fca0000000f00 */
[----:B------:R-:W-:-:S05]  /*16f0*/  FADD.FTZ R21, R8, R21 ;  /* 0x0000001508157221 */ /* 0x000fca0000010000 */
[----:B------:R-:W-:-:S07]  /*1700*/  MOV R26, R21 ;  /* 0x00000015001a7202 */ /* 0x000fce0000000f00 */
[----:B------:R-:W-:Y:S05]  /*1710*/  WARPSYNC.COLLECTIVE R11, `(.L_x_1946) ;  /* 0x000000000b087348 */ /* 0x000fea0003c00000 */
[----:B------:R0:W1:Y:S02]  /*1720*/  SHFL.BFLY P2, R16, R26, R13, R12 ;  /* 0x0c00000d1a107389 */ /* 0x000064000004000c */
[----:B01----:R-:W-:Y:S01]  /*1730*/  ENDCOLLECTIVE ;  /* 0x000000000000791b */ /* 0x003fe20003800000 */
.L_x_1946:
[----:B------:R-:W-:Y:S01]  /*1740*/  HFMA2.MMA R13, -RZ, RZ, 0, 9.5367431640625e-07 ;  /* 0x00000010ff0d7435 */ /* 0x000fe200000001ff */
[----:B------:R-:W-:-:S05]  /*1750*/  MOV R22, R16 ;  /* 0x0000001000167202 */ /* 0x000fca0000000f00 */
[----:B------:R-:W-:-:S05]  /*1760*/  FADD.FTZ R17, R21, R22 ;  /* 0x0000001615117221 */ /* 0x000fca0000010000 */
[----:B------:R-:W-:-:S07]  /*1770*/  MOV R26, R17 ;  /* 0x00000011001a7202 */ /* 0x000fce0000000f00 */
[----:B------:R-:W-:Y:S05]  /*1780*/  WARPSYNC.COLLECTIVE R11, `(.L_x_1947) ;  /* 0x000000000b087348 */ /* 0x000fea0003c00000 */
[----:B------:R0:W1:Y:S02]  /*1790*/  SHFL.BFLY P2, R16, R26, R13, R12 ;  /* 0x0c00000d1a107389 */ /* 0x000064000004000c */
[----:B01----:R-:W-:Y:S01]  /*17a0*/  ENDCOLLECTIVE ;  /* 0x000000000000791b */ /* 0x003fe20003800000 */
.L_x_1947:
[----:B------:R-:W-:Y:S01]  /*17b0*/  HFMA2.MMA R13, -RZ, RZ, 0, 5.9604644775390625e-08 ;  /* 0x00000001ff0d7435 */ /* 0x000fe200000001ff */
[----:B------:R-:W-:Y:S02]  /*17c0*/  MOV R26, R7 ;  /* 0x00000007001a7202 */ /* 0x000fe40000000f00 */
[----:B------:R-:W-:-:S08]  /*17d0*/  MOV R8, R16 ;  /* 0x0000001000087202 */ /* 0x000fd00000000f00 */
[----:B------:R-:W-:Y:S05]  /*17e0*/  WARPSYNC.COLLECTIVE R11, `(.L_x_1948) ;  /* 0x000000000b087348 */ /* 0x000fea0003c00000 */
[----:B------:R0:W1:Y:S02]  /*17f0*/  SHFL.BFLY P2, R16, R26, R13, R12 ;  /* 0x0c00000d1a107389 */ /* 0x000064000004000c */
[----:B01----:R-:W-:Y:S01]  /*1800*/  ENDCOLLECTIVE ;  /* 0x000000000000791b */ /* 0x003fe20003800000 */
.L_x_1948:
[----:B------:R-:W-:Y:S01]  /*1810*/  HFMA2.MMA R13, -RZ, RZ, 0, 1.1920928955078125e-07 ;  /* 0x00000002ff0d7435 */ /* 0x000fe200000001ff */
[----:B------:R-:W-:-:S05]  /*1820*/  MOV R18, R16 ;  /* 0x0000001000127202 */ /* 0x000fca0000000f00 */
[----:B------:R-:W-:-:S05]  /*1830*/  FADD.FTZ R22, R7, R18 ;  /* 0x0000001207167221 */ /* 0x000fca0000010000 */
[----:B------:R-:W-:-:S07]  /*1840*/  MOV R26, R22 ;  /* 0x00000016001a7202 */ /* 0x000fce0000000f00 */
[----:B------:R-:W-:Y:S05]  /*1850*/  WARPSYNC.COLLECTIVE R11, `(.L_x_1949) ;  /* 0x000000000b087348 */ /* 0x000fea0003c00000 */
[----:B------:R0:W1:Y:S02]  /*1860*/  SHFL.BFLY P2, R16, R26, R13, R12 ;  /* 0x0c00000d1a107389 */ /* 0x000064000004000c */
[----:B01----:R-:W-:Y:S01]  /*1870*/  ENDCOLLECTIVE ;  /* 0x000000000000791b */ /* 0x003fe20003800000 */
.L_x_1949:
[----:B------:R-:W-:Y:S01]  /*1880*/  HFMA2.MMA R13, -RZ, RZ, 0, 2.384185791015625e-07 ;  /* 0x00000004ff0d7435 */ /* 0x000fe200000001ff */
[----:B------:R-:W-:-:S05]  /*1890*/  MOV R21, R16 ;  /* 0x0000001000157202 */ /* 0x000fca0000000f00 */
[----:B------:R-:W-:-:S05]  /*18a0*/  FADD.FTZ R7, R22, R21 ;  /* 0x0000001516077221 */ /* 0x000fca0000010000 */
[----:B------:R-:W-:-:S07]  /*18b0*/  MOV R26, R7 ;  /* 0x00000007001a7202 */ /* 0x000fce0000000f00 */
[----:B------:R-:W-:Y:S05]  /*18c0*/  WARPSYNC.COLLECTIVE R11, `(.L_x_1950) ;  /* 0x000000000b087348 */ /* 0x000fea0003c00000 */
[----:B------:R0:W1:Y:S02]  /*18d0*/  SHFL.BFLY P2, R16, R26, R13, R12 ;  /* 0x0c00000d1a107389 */ /* 0x000064000004000c */
[----:B01----:R-:W-:Y:S01]  /*18e0*/  ENDCOLLECTIVE ;  /* 0x000000000000791b */ /* 0x003fe20003800000 */
.L_x_1950:
[----:B------:R-:W-:Y:S01]  /*18f0*/  HFMA2.MMA R13, -RZ, RZ, 0, 4.76837158203125e-07 ;  /* 0x00000008ff0d7435 */ /* 0x000fe200000001ff */
[----:B------:R-:W-:-:S05]  /*1900*/  MOV R20, R16 ;  /* 0x0000001000147202 */ /* 0x000fca0000000f00 */
[----:B------:R-:W-:-:S05]  /*1910*/  FADD.FTZ R23, R7, R20 ;  /* 0x0000001407177221 */ /* 0x000fca0000010000 */
[----:B------:R-:W-:-:S07]  /*1920*/  MOV R26, R23 ;  /* 0x00000017001a7202 */ /* 0x000fce0000000f00 */
[----:B------:R-:W-:Y:S05]  /*1930*/  WARPSYNC.COLLECTIVE R11, `(.L_x_1951) ;  /* 0x000000000b087348 */ /* 0x000fea0003c00000 */
[----:B------:R0:W1:Y:S02]  /*1940*/  SHFL.BFLY P2, R16, R26, R13, R12 ;  /* 0x0c00000d1a107389 */ /* 0x000064000004000c */
[----:B01----:R-:W-:Y:S01]  /*1950*/  ENDCOLLECTIVE ;  /* 0x000000000000791b */ /* 0x003fe20003800000 */
.L_x_1951:
[----:B------:R-:W-:Y:S01]  /*1960*/  HFMA2.MMA R13, -RZ, RZ, 0, 9.5367431640625e-07 ;  /* 0x00000010ff0d7435 */ /* 0x000fe200000001ff */
[----:B------:R-:W-:-:S05]  /*1970*/  MOV R24, R16 ;  /* 0x0000001000187202 */ /* 0x000fca0000000f00 */
[----:B------:R-:W-:-:S05]  /*1980*/  FADD.FTZ R24, R23, R24 ;  /* 0x0000001817187221 */ /* 0x000fca0000010000 */
[----:B------:R-:W-:-:S07]  /*1990*/  MOV R26, R24 ;  /* 0x00000018001a7202 */ /* 0x000fce0000000f00 */
[----:B------:R-:W-:Y:S05]  /*19a0*/  WARPSYNC.COLLECTIVE R11, `(.L_x_1952) ;  /* 0x000000000b087348 */ /* 0x000fea0003c00000 */
[----:B------:R0:W1:Y:S02]  /*19b0*/  SHFL.BFLY P2, R16, R26, R13, R12 ;  /* 0x0c00000d1a107389 */ /* 0x000064000004000c */
[----:B01----:R-:W-:Y:S01]  /*19c0*/  ENDCOLLECTIVE ;  /* 0x000000000000791b */ /* 0x003fe20003800000 */
.L_x_1952:
[----:B------:R-:W-:Y:S05]  /*19d0*/  BRA `(.L_x_1953) ;  /* 0xfffffff400507947 */ /* 0x000fea000383ffff */
.L_x_1954:
        /* <DEDUP_REMOVED lines=10> */
.L_x_3500:


//--------------------- .text._ZN10layer_norm31ln_parallel_residual_bwd_kernelINS_13Kernel_traitsIf6__halfS2_S2_fjLj768ELj1ELj4ELj1ELj16ENS_18Kernel_traits_baseILj768EfS2_S2_S2_fjLj128EEEEELb1ELb1ELb1EEEvNS_9BwdParamsE --------------------------
	.section	.text._ZN10layer_norm31ln_parallel_residual_bwd_kernelINS_13Kernel_traitsIf6__halfS2_S2_fjLj768ELj1ELj4ELj1ELj16ENS_18Kernel_traits_baseILj768EfS2_S2_S2_fjLj128EEEEELb1ELb1ELb1EEEvNS_9BwdParamsE,"ax",@progbits
	.align	128
        .global         _ZN10layer_norm31ln_parallel_residual_bwd_kernelINS_13Kernel_traitsIf6__halfS2_S2_fjLj768ELj1ELj4ELj1ELj16ENS_18Kernel_traits_baseILj768EfS2_S2_S2_fjLj128EEEEELb1ELb1ELb1EEEvNS_9BwdParamsE
        .type           _ZN10layer_norm31ln_parallel_residual_bwd_kernelINS_13Kernel_traitsIf6__halfS2_S2_fjLj768ELj1ELj4ELj1ELj16ENS_18Kernel_traits_baseILj768EfS2_S2_S2_fjLj128EEEEELb1ELb1ELb1EEEvNS_9BwdParamsE,@function
        .size           _ZN10layer_norm31ln_parallel_residual_bwd_kernelINS_13Kernel_traitsIf6__halfS2_S2_fjLj768ELj1ELj4ELj1ELj16ENS_18Kernel_traits_baseILj768EfS2_S2_S2_fjLj128EEEEELb1ELb1ELb1EEEvNS_9BwdParamsE,(.L_x_3501 - _ZN10layer_norm31ln_parallel_residual_bwd_kernelINS_13Kernel_traitsIf6__halfS2_S2_fjLj768ELj1ELj4ELj1ELj16ENS_18Kernel_traits_baseILj768EfS2_S2_S2_fjLj128EEEEELb1ELb1ELb1EEEvNS_9BwdParamsE)
        .other          _ZN10layer_norm31ln_parallel_residual_bwd_kernelINS_13Kernel_traitsIf6__halfS2_S2_fjLj768ELj1ELj4ELj1ELj16ENS_18Kernel_traits_baseILj768EfS2_S2_S2_fjLj128EEEEELb1ELb1ELb1EEEvNS_9BwdParamsE,@"STO_CUDA_ENTRY STV_DEFAULT"
_ZN10layer_norm31ln_parallel_residual_bwd_kernelINS_13Kernel_traitsIf6__halfS2_S2_fjLj768ELj1ELj4ELj1ELj16ENS_18Kernel_traits_baseILj768EfS2_S2_S2_fjLj128EEEEELb1ELb1ELb1EEEvNS_9BwdParamsE:
.text._ZN10layer_norm31ln_parallel_residual_bwd_kernelINS_13Kernel_traitsIf6__halfS2_S2_fjLj768ELj1ELj4ELj1ELj16ENS_18Kernel_traits_baseILj768EfS2_S2_S2_fjLj128EEEEELb1ELb1ELb1EEEvNS_9BwdParamsE:
        /* <DEDUP_REMOVED lines=42> */
.L_x_1956:
        /* <DEDUP_REMOVED lines=42> */
[----:B0-----:R-:W-:-:S09]  /*0540*/  MOV R130, RZ ;  /* 0x000000ff00827202 */ /* 0x001fd20000000f00 */
.L_x_1960:
[----:B------:R-:W-:Y:S01]  /*0550*/  IMAD R0, R128, UR8, RZ ;  /* 0x0000000880007c24 */ /* 0x000fe2000f8e02ff */
[----:B------:R-:W0:Y:S04]  /*0560*/  LDC.64 R76, c[0x0][0x250] ;  /* 0x00009400ff4c7b82 */ /* 0x000e280000000a00 */
[----:B-1----:R-:W-:-:S04]  /*0570*/  SHF.R.S32.HI R49, RZ, 0x1f, R0 ;  /* 0x0000001fff317819 */ /* 0x002fc80000011400 */
[----:B------:R-:W-:Y:S01]  /*0580*/  LEA.HI R0, R49, R0, RZ, 0x3 ;  /* 0x0000000031007211 */ /* 0x000fe200078f18ff */
[----:B------:R-:W1:Y:S03]  /*0590*/  LDC.64 R140, c[0x0][0x258] ;  /* 0x00009600ff8c7b82 */ /* 0x000e660000000a00 */
[----:B------:R-:W-:-:S04]  /*05a0*/  LEA.HI.SX32 R83, R0, R131, 0x1d ;  /* 0x0000008300537211 */ /* 0x000fc800078feaff */
[C---:B------:R-:W-:Y:S01]  /*05b0*/  SHF.L.U32 R135, R83.reuse, 0x4, RZ ;  /* 0x0000000453877819 */ /* 0x040fe200000006ff */
[----:B------:R-:W2:Y:S01]  /*05c0*/  LDC.64 R48, c[0x0][0x2b8] ;  /* 0x0000ae00ff307b82 */ /* 0x000ea20000000a00 */
[----:B------:R-:W-:Y:S02]  /*05d0*/  IADD3 R143, R83, 0x20, RZ ;  /* 0x00000020538f7810 */ /* 0x000fe40007ffe0ff */
[----:B------:R-:W-:Y:S02]  /*05e0*/  SHF.R.U32.HI R136, RZ, 0x1c, R83 ;  /* 0x0000001cff887819 */ /* 0x000fe40000011653 */
[----:B------:R-:W-:Y:S02]  /*05f0*/  IADD3 R52, P1, R135, UR10, RZ ;  /* 0x0000000a87347c10 */ /* 0x000fe4000ff3e0ff */
[----:B------:R-:W-:Y:S01]  /*0600*/  SHF.L.U32 R137, R143, 0x4, RZ ;  /* 0x000000048f897819 */ /* 0x000fe200000006ff */
[----:B------:R-:W3:Y:S01]  /*0610*/  LDC.64 R78, c[0x0][0x300] ;  /* 0x0000c000ff4e7b82 */ /* 0x000ee20000000a00 */
[----:B------:R-:W-:-:S02]  /*0620*/  IADD3 R149, R83, 0x40, RZ ;  /* 0x0000004053957810 */ /* 0x000fc40007ffe0ff */
[----:B------:R-:W-:Y:S02]  /*0630*/  IADD3.X R53, R136, UR11, RZ, P1, !PT ;  /* 0x0000000b88357c10 */ /* 0x000fe40008ffe4ff */
[----:B------:R-:W-:Y:S02]  /*0640*/  SHF.R.U32.HI R138, RZ, 0x1c, R143 ;  /* 0x0000001cff8a7819 */ /* 0x000fe4000001168f */
[----:B------:R-:W-:Y:S01]  /*0650*/  IADD3 R60, P1, R137, UR10, RZ ;  /* 0x0000000a893c7c10 */ /* 0x000fe2000ff3e0ff */
[----:B------:R-:W4:Y:S01]  /*0660*/  @P0 LDC.64 R144, c[0x0][0x2c8] ;  /* 0x0000b200ff900b82 */ /* 0x000f220000000a00 */
[----:B------:R-:W-:Y:S01]  /*0670*/  SHF.L.U32 R139, R149, 0x4, RZ ;  /* 0x00000004958b7819 */ /* 0x000fe200000006ff */
[----:B0-----:R-:W-:Y:S01]  /*0680*/  IMAD.WIDE R76, R128, 0x4, R76 ;  /* 0x00000004804c7825 */ /* 0x001fe200078e024c */
[----:B------:R-:W-:Y:S01]  /*0690*/  IADD3.X R61, R138, UR11, RZ, P1, !PT ;  /* 0x0000000b8a3d7c10 */ /* 0x000fe20008ffe4ff */
[----:B------:R-:W4:Y:S01]  /*06a0*/  LDG.E.128 R52, desc[UR4][R52.64] ;  /* 0x0000000434347981 */ /* 0x000f22000c1e1d00 */
[----:B------:R-:W-:-:S02]  /*06b0*/  SHF.R.U32.HI R134, RZ, 0x1c, R149 ;  /* 0x0000001cff867819 */ /* 0x000fc40000011695 */
[----:B------:R-:W-:Y:S01]  /*06c0*/  IADD3 R68, P1, R139, UR10, RZ ;  /* 0x0000000a8b447c10 */ /* 0x000fe2000ff3e0ff */
[--C-:B--2---:R-:W-:Y:S01]  /*06d0*/  IMAD.WIDE.U32 R64, R143, 0x10, R48.reuse ;  /* 0x000000108f407825 */ /* 0x104fe200078e0030 */
[----:B------:R0:W2:Y:S01]  /*06e0*/  LDG.E R0, desc[UR4][R76.64] ;  /* 0x000000044c007981 */ /* 0x0000a2000c1e1900 */
[----:B------:R-:W4:Y:S01]  /*06f0*/  @P0 LDC.64 R158, c[0x0][0x2c8] ;  /* 0x0000b200ff9e0b82 */ /* 0x000f220000000a00 */
[----:B------:R-:W-:Y:S01]  /*0700*/  IADD3.X R69, R134, UR11, RZ, P1, !PT ;  /* 0x0000000b86457c10 */ /* 0x000fe20008ffe4ff */
[--C-:B------:R-:W-:Y:S01]  /*0710*/  IMAD.WIDE.U32 R56, R83, 0x10, R48.reuse ;  /* 0x0000001053387825 */ /* 0x100fe200078e0030 */
[----:B------:R-:W2:Y:S03]  /*0720*/  LDG.E.128 R60, desc[UR4][R60.64] ;  /* 0x000000043c3c7981 */ /* 0x000ea6000c1e1d00 */
[----:B------:R-:W-:Y:S01]  /*0730*/  IMAD.WIDE.U32 R48, R149, 0x10, R48 ;  /* 0x0000001095307825 */ /* 0x000fe200078e0030 */
[----:B------:R-:W2:Y:S01]  /*0740*/  LDG.E.128 R68, desc[UR4][R68.64] ;  /* 0x0000000444447981 */ /* 0x000ea2000c1e1d00 */
[----:B------:R-:W4:Y:S02]  /*0750*/  @P0 LDC.64 R160, c[0x0][0x2c8] ;  /* 0x0000b200ffa00b82 */ /* 0x000f240000000a00 */
[----:B-1----:R-:W-:Y:S01]  /*0760*/  IMAD.WIDE R140, R128, 0x4, R140 ;  /* 0x00000004808c7825 */ /* 0x002fe200078e028c */
[----:B------:R-:W2:Y:S04]  /*0770*/  LDG.E.128 R64, desc[UR4][R64.64] ;  /* 0x0000000440407981 */ /* 0x000ea8000c1e1d00 */
[----:B------:R-:W2:Y:S04]  /*0780*/  LDG.E.128 R56, desc[UR4][R56.64] ;  /* 0x0000000438387981 */ /* 0x000ea8000c1e1d00 */
[----:B------:R-:W2:Y:S04]  /*0790*/  LDG.E.128 R48, desc[UR4][R48.64] ;  /* 0x0000000430307981 */ /* 0x000ea8000c1e1d00 */
[----:B------:R1:W2:Y:S01]  /*07a0*/  LDG.E R140, desc[UR4][R140.64] ;  /* 0x000000048c8c7981 */ /* 0x0002a2000c1e1900 */
[----:B---3--:R-:W-:-:S04]  /*07b0*/  ISETP.NE.U32.AND P1, PT, R78, RZ, PT ;  /* 0x000000ff4e00720c */ /* 0x008fc80003f25070 */
[----:B------:R-:W-:-:S13]  /*07c0*/  ISETP.NE.AND.EX P1, PT, R79, RZ, PT, P1 ;  /* 0x000000ff4f00720c */ /* 0x000fda0003f25310 */
[----:B------:R-:W0:Y:S08]  /*07d0*/  @P1 LDC.64 R80, c[0x0][0x248] ;  /* 0x00009200ff501b82 */ /* 0x000e300000000a00 */
[----:B------:R-:W3:Y:S01]  /*07e0*/  @P1 LDC.64 R146, c[0x0][0x248] ;  /* 0x00009200ff921b82 */ /* 0x000ee20000000a00 */
[----:B------:R-:W-:-:S07]  /*07f0*/  SHF.L.U32 R153, R83, 0x3, RZ ;  /* 0x0000000353997819 */ /* 0x000fce00000006ff */
[----:B------:R-:W1:Y:S01]  /*0800*/  @P1 LDC.64 R150, c[0x0][0x248] ;  /* 0x00009200ff961b82 */ /* 0x000e620000000a00 */
[----:B------:R-:W-:Y:S02]  /*0810*/  SHF.R.U32.HI R152, RZ, 0x1d, R83 ;  /* 0x0000001dff987819 */ /* 0x000fe40000011653 */
[----:B0-----:R-:W-:-:S04]  /*0820*/  @P1 IADD3 R76, P2, R153, R80, RZ ;  /* 0x00000050994c1210 */ /* 0x001fc80007f5e0ff */
[----:B------:R-:W-:Y:S02]  /*0830*/  @P1 IADD3.X R77, R152, R81, RZ, P2, !PT ;  /* 0x00000051984d1210 */ /* 0x000fe400017fe4ff */
[C---:B------:R-:W-:Y:S02]  /*0840*/  SHF.L.U32 R81, R143.reuse, 0x3, RZ ;  /* 0x000000038f517819 */ /* 0x040fe400000006ff */
[----:B------:R-:W-:Y:S01]  /*0850*/  SHF.R.U32.HI R154, RZ, 0x1d, R143 ;  /* 0x0000001dff9a7819 */ /* 0x000fe2000001168f */
[----:B-----5:R0:W5:Y:S01]  /*0860*/  @P1 LDG.E.64 R74, desc[UR4][R76.64] ;  /* 0x000000044c4a1981 */ /* 0x020162000c1e1b00 */
[----:B----4-:R-:W-:Y:S02]  /*0870*/  @P0 LEA R144, P2, R143, R144, 0x4 ;  /* 0x000000908f900211 */ /* 0x010fe400078420ff */
[----:B---3--:R-:W-:Y:S02]  /*0880*/  @P1 IADD3 R146, P4, R81, R146, RZ ;  /* 0x0000009251921210 */ /* 0x008fe40007f9e0ff */
[----:B-1----:R-:W-:-:S02]  /*0890*/  SHF.L.U32 R141, R149, 0x3, RZ ;  /* 0x00000003958d7819 */ /* 0x002fc400000006ff */
[----:B------:R-:W-:Y:S02]  /*08a0*/  @P1 IADD3.X R147, R154, R147, RZ, P4, !PT ;  /* 0x000000939a931210 */ /* 0x000fe400027fe4ff */
[----:B------:R-:W-:Y:S02]  /*08b0*/  @P0 LEA.HI.X R145, R143, R145, RZ, 0x4, P2 ;  /* 0x000000918f910211 */ /* 0x000fe400010f24ff */
[----:B------:R-:W-:Y:S01]  /*08c0*/  SHF.R.U32.HI R156, RZ, 0x1d, R149 ;  /* 0x0000001dff9c7819 */ /* 0x000fe20000011695 */
[----:B------:R-:W5:Y:S01]  /*08d0*/  @P1 LDG.E.64 R72, desc[UR4][R146.64] ;  /* 0x0000000492481981 */ /* 0x000f62000c1e1b00 */
[----:B------:R-:W-:Y:S02]  /*08e0*/  @P1 IADD3 R150, P5, R141, R150, RZ ;  /* 0x000000968d961210 */ /* 0x000fe40007fbe0ff */
[----:B------:R-:W-:Y:S01]  /*08f0*/  @P0 LEA R142, P2, R83, R158, 0x4 ;  /* 0x0000009e538e0211 */ /* 0x000fe200078420ff */
[----:B------:R-:W5:Y:S01]  /*0900*/  @P0 LDG.E.128 R28, desc[UR4][R144.64] ;  /* 0x00000004901c0981 */ /* 0x000f62000c1e1d00 */
[----:B------:R-:W-:-:S02]  /*0910*/  @P0 LEA R148, P4, R149, R160, 0x4 ;  /* 0x000000a095940211 */ /* 0x000fc400078820ff */
[----:B------:R-:W-:Y:S02]  /*0920*/  @P1 IADD3.X R151, R156, R151, RZ, P5, !PT ;  /* 0x000000979c971210 */ /* 0x000fe40002ffe4ff */
[----:B------:R-:W-:Y:S02]  /*0930*/  @P0 LEA.HI.X R143, R83, R159, RZ, 0x4, P2 ;  /* 0x0000009f538f0211 */ /* 0x000fe400010f24ff */
[----:B------:R-:W-:Y:S01]  /*0940*/  @P0 LEA.HI.X R149, R149, R161, RZ, 0x4, P4 ;  /* 0x000000a195950211 */ /* 0x000fe200020f24ff */
[----:B------:R1:W5:Y:S01]  /*0950*/  @P1 LDG.E.64 R2, desc[UR4][R150.64] ;  /* 0x0000000496021981 */ /* 0x000362000c1e1b00 */
[----:B------:R-:W-:Y:S02]  /*0960*/  IADD3 R82, P2, R153, UR12, RZ ;  /* 0x0000000c99527c10 */ /* 0x000fe4000ff5e0ff */
[----:B------:R-:W-:Y:S01]  /*0970*/  IADD3 R80, P4, R81, UR12, RZ ;  /* 0x0000000c51507c10 */ /* 0x000fe2000ff9e0ff */
[----:B------:R3:W5:Y:S01]  /*0980*/  @P0 LDG.E.128 R32, desc[UR4][R142.64] ;  /* 0x000000048e200981 */ /* 0x000762000c1e1d00 */
[----:B0-----:R-:W-:-:S02]  /*0990*/  IADD3 R76, P5, R141, UR12, RZ ;  /* 0x0000000c8d4c7c10 */ /* 0x001fc4000ffbe0ff */
[----:B------:R-:W-:Y:S01]  /*09a0*/  IADD3.X R83, R152, UR13, RZ, P2, !PT ;  /* 0x0000000d98537c10 */ /* 0x000fe200097fe4ff */
[----:B------:R0:W5:Y:S01]  /*09b0*/  @P0 LDG.E.128 R36, desc[UR4][R148.64] ;  /* 0x0000000494240981 */ /* 0x000162000c1e1d00 */
[----:B------:R-:W-:Y:S02]  /*09c0*/  IADD3.X R81, R154, UR13, RZ, P4, !PT ;  /* 0x0000000d9a517c10 */ /* 0x000fe4000a7fe4ff */
[----:B------:R-:W-:Y:S02]  /*09d0*/  IADD3.X R77, R156, UR13, RZ, P5, !PT ;  /* 0x0000000d9c4d7c10 */ /* 0x000fe4000affe4ff */
[----:B------:R-:W5:Y:S04]  /*09e0*/  LDG.E.64 R82, desc[UR4][R82.64] ;  /* 0x0000000452527981 */ /* 0x000f68000c1e1b00 */
[----:B------:R-:W5:Y:S04]  /*09f0*/  LDG.E.64 R80, desc[UR4][R80.64] ;  /* 0x0000000450507981 */ /* 0x000f68000c1e1b00 */
[----:B------:R-:W5:Y:S01]  /*0a00*/  LDG.E.64 R76, desc[UR4][R76.64] ;  /* 0x000000044c4c7981 */ /* 0x000f62000c1e1b00 */
[----:B------:R-:W-:Y:S01]  /*0a10*/  UMOV UR6, 0xffffffff ;  /* 0xffffffff00067882 */ /* 0x000fe20000000000 */
[----:B-1----:R-:W-:-:S02]  /*0a20*/  HADD2.F32 R150, -RZ, R55.H0_H0 ;  /* 0x20000037ff967230 */ /* 0x002fc40000004100 */
[----:B---3--:R-:W-:Y:S02]  /*0a30*/  HADD2.F32 R142, -RZ, R53.H1_H1 ;  /* 0x30000035ff8e7230 */ /* 0x008fe40000004100 */
[----:B------:R-:W-:Y:S01]  /*0a40*/  HADD2.F32 R55, -RZ, R55.H1_H1 ;  /* 0x30000037ff377230 */ /* 0x000fe20000004100 */
[----:B--2---:R-:W-:Y:S01]  /*0a50*/  FSEL R181, R0, RZ, !P3 ;  /* 0x000000ff00b57208 */ /* 0x004fe20005800000 */
[----:B------:R-:W-:Y:S02]  /*0a60*/  HADD2.F32 R141, -RZ, R52.H0_H0 ;  /* 0x20000034ff8d7230 */ /* 0x000fe40000004100 */
[----:B------:R-:W-:Y:S02]  /*0a70*/  HADD2.F32 R145, -RZ, R54.H0_H0 ;  /* 0x20000036ff917230 */ /* 0x000fe40000004100 */
[----:B------:R-:W-:Y:S02]  /*0a80*/  HADD2.F32 R160, -RZ, R62.H0_H0 ;  /* 0x2000003effa07230 */ /* 0x000fe40000004100 */
[----:B------:R-:W-:-:S02]  /*0a90*/  HADD2.F32 R174, -RZ, R71.H1_H1 ;  /* 0x30000047ffae7230 */ /* 0x000fc40000004100 */
[----:B------:R-:W-:Y:S02]  /*0aa0*/  HADD2.F32 R144, -RZ, R53.H0_H0 ;  /* 0x20000035ff907230 */ /* 0x000fe40000004100 */
[--C-:B------:R-:W-:Y:S02]  /*0ab0*/  HADD2.F32 R156, -RZ, R65.reuse.H0_H0 ;  /* 0x20000041ff9c7230 */ /* 0x100fe40000004100 */
[----:B------:R-:W-:Y:S02]  /*0ac0*/  HADD2.F32 R158, -RZ, R65.H1_H1 ;  /* 0x30000041ff9e7230 */ /* 0x000fe40000004100 */
[----:B------:R-:W-:Y:S02]  /*0ad0*/  HADD2.F32 R54, -RZ, R54.H1_H1 ;  /* 0x30000036ff367230 */ /* 0x000fe40000004100 */
[--C-:B------:R-:W-:Y:S02]  /*0ae0*/  HADD2.F32 R147, -RZ, R58.reuse.H0_H0 ;  /* 0x2000003aff937230 */ /* 0x100fe40000004100 */
[----:B0-----:R-:W-:-:S02]  /*0af0*/  HADD2.F32 R148, -RZ, R58.H1_H1 ;  /* 0x3000003aff947230 */ /* 0x001fc40000004100 */
[----:B------:R-:W-:Y:S02]  /*0b00*/  HADD2.F32 R153, -RZ, R61.H0_H0 ;  /* 0x2000003dff997230 */ /* 0x000fe40000004100 */
[----:B------:R-:W-:Y:S02]  /*0b10*/  HADD2.F32 R62, -RZ, R62.H1_H1 ;  /* 0x3000003eff3e7230 */ /* 0x000fe40000004100 */
[--C-:B------:R-:W-:Y:S02]  /*0b20*/  HADD2.F32 R168, -RZ, R67.reuse.H0_H0 ;  /* 0x20000043ffa87230 */ /* 0x100fe40000004100 */
[----:B------:R-:W-:Y:S02]  /*0b30*/  HADD2.F32 R170, -RZ, R67.H1_H1 ;  /* 0x30000043ffaa7230 */ /* 0x000fe40000004100 */
[----:B------:R-:W-:Y:S02]  /*0b40*/  HADD2.F32 R65, -RZ, R69.H0_H0 ;  /* 0x20000045ff417230 */ /* 0x000fe40000004100 */
[----:B------:R-:W-:-:S02]  /*0b50*/  HADD2.F32 R172, -RZ, R71.H0_H0 ;  /* 0x20000047ffac7230 */ /* 0x000fc40000004100 */
[C---:B------:R-:W-:Y:S01]  /*0b60*/  FADD.FTZ R71, -R181.reuse, R150 ;  /* 0x00000096b5477221 */ /* 0x040fe20000010100 */
[----:B------:R-:W-:Y:S02]  /*0b70*/  HADD2.F32 R53, -RZ, R56.H0_H0 ;  /* 0x20000038ff357230 */ /* 0x000fe40000004100 */
[----:B------:R-:W-:Y:S01]  /*0b80*/  FADD.FTZ R151, -R181, R55 ;  /* 0x00000037b5977221 */ /* 0x000fe20000010100 */
[----:B------:R-:W-:Y:S02]  /*0b90*/  HADD2.F32 R58, -RZ, R60.H0_H0 ;  /* 0x2000003cff3a7230 */ /* 0x000fe40000004100 */
[----:B------:R-:W-:Y:S02]  /*0ba0*/  HADD2.F32 R61, -RZ, R61.H1_H1 ;  /* 0x3000003dff3d7230 */ /* 0x000fe40000004100 */
[--C-:B------:R-:W-:Y:S02]  /*0bb0*/  HADD2.F32 R166, -RZ, R63.reuse.H0_H0 ;  /* 0x2000003fffa67230 */ /* 0x100fe40000004100 */
[----:B------:R-:W-:-:S02]  /*0bc0*/  HADD2.F32 R169, -RZ, R63.H1_H1 ;  /* 0x3000003fffa97230 */ /* 0x000fc40000004100 */
[C---:B------:R-:W-:Y:S01]  /*0bd0*/  FADD.FTZ R63, -R181.reuse, R142 ;  /* 0x0000008eb53f7221 */ /* 0x040fe20000010100 */
[--C-:B------:R-:W-:Y:S02]  /*0be0*/  HADD2.F32 R162, -RZ, R66.reuse.H0_H0 ;  /* 0x20000042ffa27230 */ /* 0x100fe40000004100 */
[----:B------:R-:W-:Y:S02]  /*0bf0*/  HADD2.F32 R164, -RZ, R66.H1_H1 ;  /* 0x30000042ffa47230 */ /* 0x000fe40000004100 */
[----:B------:R-:W-:Y:S02]  /*0c00*/  HADD2.F32 R0, -RZ, R68.H0_H0 ;  /* 0x20000044ff007230 */ /* 0x000fe40000004100 */
[----:B------:R-:W-:Y:S02]  /*0c10*/  HADD2.F32 R67, -RZ, R70.H0_H0 ;  /* 0x20000046ff437230 */ /* 0x000fe40000004100 */
[----:B------:R-:W-:Y:S01]  /*0c20*/  FADD.FTZ R141, -R181, R141 ;  /* 0x0000008db58d7221 */ /* 0x000fe20000010100 */
[----:B------:R-:W-:-:S02]  /*0c30*/  HADD2.F32 R52, -RZ, R52.H1_H1 ;  /* 0x30000034ff347230 */ /* 0x000fc40000004100 */
[C---:B------:R-:W-:Y:S01]  /*0c40*/  FADD.FTZ R55, -R181.reuse, R174 ;  /* 0x000000aeb5377221 */ /* 0x040fe20000010100 */
[----:B------:R-:W-:Y:S02]  /*0c50*/  HADD2.F32 R60, -RZ, R60.H1_H1 ;  /* 0x3000003cff3c7230 */ /* 0x000fe40000004100 */
[----:B------:R-:W-:Y:S02]  /*0c60*/  HADD2.F32 R68, -RZ, R68.H1_H1 ;  /* 0x30000044ff447230 */ /* 0x000fe40000004100 */
[----:B------:R-:W-:Y:S02]  /*0c70*/  HADD2.F32 R66, -RZ, R69.H1_H1 ;  /* 0x30000045ff427230 */ /* 0x000fe40000004100 */
[----:B------:R-:W-:Y:S02]  /*0c80*/  HADD2.F32 R70, -RZ, R70.H1_H1 ;  /* 0x30000046ff467230 */ /* 0x000fe40000004100 */
[----:B------:R-:W-:Y:S01]  /*0c90*/  FADD.FTZ R69, -R181, R54 ;  /* 0x00000036b5457221 */ /* 0x000fe20000010100 */
[----:B------:R-:W-:-:S02]  /*0ca0*/  HADD2.F32 R143, -RZ, R57.H0_H0 ;  /* 0x20000039ff8f7230 */ /* 0x000fc40000004100 */
[C---:B------:R-:W-:Y:S01]  /*0cb0*/  FADD.FTZ R165, -R181.reuse, R62 ;  /* 0x0000003eb5a57221 */ /* 0x040fe20000010100 */
[----:B------:R-:W-:Y:S02]  /*0cc0*/  HADD2.F32 R146, -RZ, R57.H1_H1 ;  /* 0x30000039ff927230 */ /* 0x000fe40000004100 */
        /* <DEDUP_REMOVED lines=11> */
[----:B------:R-:W-:Y:S01]  /*0d80*/  FMUL.FTZ R65, R24, R53 ;  /* 0x0000003518417220 */ /* 0x000fe20000410000 */
[C---:B------:R-:W-:Y:S01]  /*0d90*/  FMUL.FTZ R62, R140.reuse, R63 ;  /* 0x0000003f8c3e7220 */ /* 0x040fe20000410000 */
        /* <DEDUP_REMOVED lines=13> */
[----:B------:R-:W-:-:S02]  /*0e70*/  HADD2.F32 R160, -RZ, R48.H0_H0 ;  /* 0x20000030ffa07230 */ /* 0x000fc40000004100 */
[C---:B------:R-:W-:Y:S01]  /*0e80*/  FMUL.FTZ R58, R140.reuse, R57 ;  /* 0x000000398c3a7220 */ /* 0x040fe20000410000 */
[----:B------:R-:W-:Y:S02]  /*0e90*/  HADD2.F32 R172, -RZ, R48.H1_H1 ;  /* 0x30000030ffac7230 */ /* 0x000fe40000004100 */
[----:B------:R-:W-:Y:S01]  /*0ea0*/  FMUL.FTZ R48, R140, R69 ;  /* 0x000000458c307220 */ /* 0x000fe20000410000 */
[--C-:B------:R-:W-:Y:S02]  /*0eb0*/  HADD2.F32 R181, -RZ, R50.reuse.H0_H0 ;  /* 0x20000032ffb57230 */ /* 0x100fe40000004100 */
[----:B------:R-:W-:Y:S01]  /*0ec0*/  FADD.FTZ R117, R149, R117 ;  /* 0x0000007595757221 */ /* 0x000fe20000010000 */
[----:B------:R-:W-:Y:S02]  /*0ed0*/  HADD2.F32 R144, -RZ, R50.H1_H1 ;  /* 0x30000032ff907230 */ /* 0x000fe40000004100 */
[-C--:B------:R-:W-:Y:S01]  /*0ee0*/  FFMA.FTZ R120, R49, R149.reuse, R120 ;  /* 0x0000009531787223 */ /* 0x080fe20000010078 */
[----:B------:R-:W-:Y:S01]  /*0ef0*/  FMUL.FTZ R50, R22, R149 ;  /* 0x0000009516327220 */ /* 0x000fe20000410000 */
[----:B------:R-:W-:Y:S01]  /*0f00*/  FMUL.FTZ R60, R25, R56 ;  /* 0x00000038193c7220 */ /* 0x000fe20000410000 */
[----:B------:R-:W-:Y:S01]  /*0f10*/  FADD.FTZ R124, R146, R124 ;  /* 0x0000007c927c7221 */ /* 0x000fe20000010000 */
[-C--:B------:R-:W-:Y:S01]  /*0f20*/  FFMA.FTZ R125, R62, R146.reuse, R125 ;  /* 0x000000923e7d7223 */ /* 0x080fe2000001007d */
[----:B------:R-:W-:Y:S01]  /*0f30*/  FMUL.FTZ R141, R27, R146 ;  /* 0x000000921b8d7220 */ /* 0x000fe20000410000 */
[----:B------:R-:W-:Y:S01]  /*0f40*/  FADD.FTZ R149, RZ, R65 ;  /* 0x00000041ff957221 */ /* 0x000fe20000010000 */
[----:B------:R-:W-:Y:S01]  /*0f50*/  FMUL.FTZ R59, R140, R59 ;  /* 0x0000003b8c3b7220 */ /* 0x000fe20000410000 */
[----:B------:R-:W-:Y:S01]  /*0f60*/  FFMA.FTZ R146, R0, R65, RZ ;  /* 0x0000004100927223 */ /* 0x000fe200000100ff */
[----:B------:R-:W-:-:S02]  /*0f70*/  HADD2.F32 R67, -RZ, R51.H0_H0 ;  /* 0x20000033ff437230 */ /* 0x000fc40000004100 */
[----:B------:R-:W-:Y:S01]  /*0f80*/  FADD.FTZ R132, R53, R132 ;  /* 0x0000008435847221 */ /* 0x000fe20000010000 */
[----:B------:R-:W-:Y:S02]  /*0f90*/  HADD2.F32 R54, -RZ, R51.H1_H1 ;  /* 0x30000033ff367230 */ /* 0x000fe40000004100 */
[----:B------:R-:W-:Y:S01]  /*0fa0*/  FFMA.FTZ R133, R0, R53, R133 ;  /* 0x0000003500857223 */ /* 0x000fe20000010085 */
[----:B------:R-:W-:Y:S01]  /*0fb0*/  FADD.FTZ R126, R143, R126 ;  /* 0x0000007e8f7e7221 */ /* 0x000fe20000010000 */
[-C--:B------:R-:W-:Y:S01]  /*0fc0*/  FFMA.FTZ R127, R58, R143.reuse, R127 ;  /* 0x0000008f3a7f7223 */ /* 0x080fe2000001007f */
        /* <DEDUP_REMOVED lines=9> */
[C---:B------:R-:W-:Y:S01]  /*1060*/  FMUL.FTZ R57, R140.reuse, R155 ;  /* 0x0000009b8c397220 */ /* 0x040fe20000410000 */
[----:B------:R-:W-:Y:S01]  /*1070*/  FMUL.FTZ R145, R140, R145 ;  /* 0x000000918c917220 */ /* 0x000fe20000410000 */
[----:B------:R-:W-:Y:S01]  /*1080*/  FADD.FTZ R155, R148, R141 ;  /* 0x0000008d949b7221 */ /* 0x000fe20000010000 */
[----:B------:R-:W-:Y:S01]  /*1090*/  FMUL.FTZ R68, R20, R147 ;  /* 0x0000009314447220 */ /* 0x000fe20000410000 */
        /* <DEDUP_REMOVED lines=8> */
[--C-:B------:R-:W-:Y:S02]  /*1120*/  HADD2.F32 R154, -RZ, R64.reuse.H0_H0 ;  /* 0x20000040ff9a7230 */ /* 0x100fe40000004100 */
[----:B------:R-:W-:Y:S01]  /*1130*/  FADD.FTZ R155, R155, R50 ;  /* 0x000000329b9b7221 */ /* 0x000fe20000010000 */
[----:B------:R-:W-:Y:S01]  /*1140*/  FFMA.FTZ R148, R49, R50, R148 ;  /* 0x0000003231947223 */ /* 0x000fe20000010094 */
[----:B------:R-:W-:Y:S02]  /*1150*/  HADD2.F32 R64, -RZ, R64.H1_H1 ;  /* 0x30000040ff407230 */ /* 0x000fe40000004100 */
        /* <DEDUP_REMOVED lines=10> */
[----:B------:R-:W-:Y:S01]  /*1200*/  FADD.FTZ R97, R155, R56 ;  /* 0x000000389b617221 */ /* 0x000fe20000010000 */
[----:B------:R-:W-:Y:S01]  /*1210*/  FFMA.FTZ R152, R57, R56, R148 ;  /* 0x0000003839987223 */ /* 0x000fe20000010094 */
[C---:B------:R-:W-:Y:S01]  /*1220*/  FMUL.FTZ R149, R140.reuse, R165 ;  /* 0x000000a58c957220 */ /* 0x040fe20000410000 */
        /* <DEDUP_REMOVED lines=8> */
[----:B------:R-:W-:Y:S01]  /*12b0*/  FFMA.FTZ R164, R151, R160, R100 ;  /* 0x000000a097a47223 */ /* 0x000fe20000010064 */
[C---:B------:R-:W-:Y:S01]  /*12c0*/  FMUL.FTZ R71, R140.reuse, R161 ;  /* 0x000000a18c477220 */ /* 0x040fe20000410000 */
        /* <DEDUP_REMOVED lines=24> */
[----:B------:R-:W-:Y:S01]  /*1450*/  FMUL.FTZ R148, R8, R160 ;  /* 0x000000a008947220 */ /* 0x000fe20000410000 */
[----:B------:R-:W-:Y:S01]  /*1460*/  FADD.FTZ R93, R97, R154 ;  /* 0x0000009a615d7221 */ /* 0x000fe20000010000 */
[C---:B------:R-:W-:Y:S01]  /*1470*/  FFMA.FTZ R100, R159.reuse, R154, R100 ;  /* 0x0000009a9f647223 */ /* 0x040fe20000010064 */
[----:B------:R-:W-:Y:S01]  /*1480*/  FADD.FTZ R99, R170, R99 ;  /* 0x00000063aa637221 */ /* 0x000fe20000010000 */
[----:B------:R-:W-:Y:S01]  /*1490*/  FFMA.FTZ R102, R159, R170, R102 ;  /* 0x000000aa9f667223 */ /* 0x000fe20000010066 */
[----:B------:R-:W-:Y:S01]  /*14a0*/  FADD.FTZ R170, R181, R86 ;  /* 0x00000056b5aa7221 */ /* 0x000fe20000010000 */
        /* <DEDUP_REMOVED lines=17> */
[----:B------:R-:W-:Y:S01]  /*15c0*/  FMUL.FTZ R153, R140, R153 ;  /* 0x000000998c997220 */ /* 0x000fe20000410000 */
[----:B------:R-:W-:Y:S01]  /*15d0*/  FADD.FTZ R171, R144, R87 ;  /* 0x0000005790ab7221 */ /* 0x000fe20000010000 */
        /* <DEDUP_REMOVED lines=8> */
[-C--:B------:R-:W-:Y:S01]  /*1660*/  FFMA.FTZ R92, R153, R144.reuse, R92 ;  /* 0x00000090995c7223 */ /* 0x080fe2000001005c */
[----:B------:R-:W-:Y:S01]  /*1670*/  FMUL.FTZ R162, R140, R61 ;  /* 0x0000003d8ca27220 */ /* 0x000fe20000410000 */
[----:B------:R-:W-:Y:S01]  /*1680*/  FADD.FTZ R172, R67, R84 ;  /* 0x0000005443ac7221 */ /* 0x000fe20000010000 */
[----:B------:R-:W-:Y:S01]  /*1690*/  FMUL.FTZ R144, R5, R144 ;  /* 0x0000009005907220 */ /* 0x000fe20000410000 */
[----:B------:R-:W-:Y:S01]  /*16a0*/  FADD.FTZ R61, R88, R165 ;  /* 0x000000a5583d7221 */ /* 0x000fe20000010000 */
[----:B------:R-:W-:Y:S01]  /*16b0*/  FFMA.FTZ R84, R160, R165, R87 ;  /* 0x000000a5a0547223 */ /* 0x000fe20000010057 */
        /* <DEDUP_REMOVED lines=8> */
[----:B------:R-:W-:Y:S01]  /*1740*/  FFMA.FTZ R96, R161, R174, R96 ;  /* 0x000000aea1607223 */ /* 0x000fe20000010060 */
[----:B------:R-:W-:Y:S01]  /*1750*/  FFMA.FTZ R94, R163, R176, R94 ;  /* 0x000000b0a35e7223 */ /* 0x000fe2000001005e */
[----:B------:R-:W-:Y:S01]  /*1760*/  FFMA.FTZ R91, R160, R181, R91 ;  /* 0x000000b5a05b7223 */ /* 0x000fe2000001005b */
[----:B------:R-:W-:Y:S01]  /*1770*/  FADD.FTZ R85, R54, R85 ;  /* 0x0000005536557221 */ /* 0x000fe20000010000 */
[C---:B------:R-:W-:Y:S01]  /*1780*/  FFMA.FTZ R90, R167.reuse, R54, R90 ;  /* 0x00000036a75a7223 */ /* 0x040fe2000001005a */
[----:B------:R-:W-:Y:S01]  /*1790*/  FADD.FTZ R86, R86, R61 ;  /* 0x0000003d56567221 */ /* 0x000fe20000010000 */
[----:B------:R-:W-:Y:S01]  /*17a0*/  FFMA.FTZ R84, R167, R61, R84 ;  /* 0x0000003da7547223 */ /* 0x000fe20000010054 */
[----:B------:R-:W-:Y:S06]  /*17b0*/  BRA.DIV UR6, `(.L_x_1959) ;  /* 0x0000002606887947 */ /* 0x000fec000b800000 */
        /* <DEDUP_REMOVED lines=13> */
[----:B-1----:R-:W-:-:S04]  /*1890*/  FADD.FTZ R86, R88, R97 ;  /* 0x0000006158567221 */ /* 0x002fc80000010000 */
[----:B------:R-:W0:Y:S01]  /*18a0*/  SHFL.BFLY PT, R84, R93, 0x8, 0x1f ;  /* 0x0d001f005d547f89 */ /* 0x000e2200000e0000 */
[----:B------:R-:W-:-:S03]  /*18b0*/  MOV R88, R169 ;  /* 0x000000a900587202 */ /* 0x000fc60000000f00 */
[----:B------:R-:W1:Y:S01]  /*18c0*/  SHFL.BFLY PT, R97, R86, 0x8, 0x1f ;  /* 0x0d001f0056617f89 */ /* 0x000e6200000e0000 */
[----:B0-----:R-:W-:Y:S01]  /*18d0*/  FADD.FTZ R173, R93, R84 ;  /* 0x000000545dad7221 */ /* 0x001fe20000010000 */
[----:B------:R-:W-:Y:S02]  /*18e0*/  MOV R93, R168 ;  /* 0x000000a8005d7202 */ /* 0x000fe40000000f00 */
[----:B------:R-:W-:Y:S01]  /*18f0*/  MOV R84, R172 ;  /* 0x000000ac00547202 */ /* 0x000fe20000000f00 */
[----:B-1----:R-:W-:Y:S01]  /*1900*/  FADD.FTZ R55, R86, R97 ;  /* 0x0000006156377221 */ /* 0x002fe20000010000 */
[----:B------:R0:W1:Y:S01]  /*1910*/  SHFL.BFLY PT, R174, R173, 0x10, 0x1f ;  /* 0x0e001f00adae7f89 */ /* 0x00006200000e0000 */
[----:B------:R-:W-:Y:S02]  /*1920*/  MOV R97, R166 ;  /* 0x000000a600617202 */ /* 0x000fe40000000f00 */
[----:B------:R-:W-:Y:S01]  /*1930*/  MOV R86, R170 ;  /* 0x000000aa00567202 */ /* 0x000fe20000000f00 */
[----:B------:R0:W2:Y:S06]  /*1940*/  SHFL.BFLY PT, R176, R55, 0x10, 0x1f ;  /* 0x0e001f0037b07f89 */ /* 0x0000ac00000e0000 */
.L_x_1972:
[----:B-1----:R-:W-:Y:S01]  /*1950*/  FADD.FTZ R174, R173, R174 ;  /* 0x000000aeadae7221 */ /* 0x002fe20000010000 */
[----:B--2---:R-:W-:Y:S01]  /*1960*/  FADD.FTZ R169, R55, R176 ;  /* 0x000000b037a97221 */ /* 0x004fe20000010000 */
[----:B-----5:R-:W-:Y:S02]  /*1970*/  MOV R54, R82 ;  /* 0x0000005200367202 */ /* 0x020fe40000000f00 */
[----:B------:R-:W-:Y:S01]  /*1980*/  FMUL.FTZ R164, R174, UR9 ;  /* 0x00000009aea47c20 */ /* 0x000fe20008410000 */
[----:B------:R-:W-:Y:S01]  /*1990*/  FMUL.FTZ R169, R169, UR9 ;  /* 0x00000009a9a97c20 */ /* 0x000fe20008410000 */
[----:B------:R-:W-:Y:S02]  /*19a0*/  LOP3.LUT P4, RZ, R54, 0xff, RZ, 0xc0, !PT ;  /* 0x000000ff36ff7812 */ /* 0x000fe4000788c0ff */
[----:B------:R-:W-:Y:S02]  /*19b0*/  @P1 MOV R54, R74 ;  /* 0x0000004a00361202 */ /* 0x000fe40000000f00 */
[----:B------:R-:W-:-:S02]  /*19c0*/  FSEL R164, R164, RZ, !P3 ;  /* 0x000000ffa4a47208 */ /* 0x000fc40005800000 */
[----:B------:R-:W-:Y:S01]  /*19d0*/  @P1 LOP3.LUT P5, RZ, R54, 0xff, RZ, 0xc0, !PT ;  /* 0x000000ff36ff1812 */ /* 0x000fe200078ac0ff */
[--C-:B------:R-:W-:Y:S01]  /*19e0*/  @P0 HADD2.F32 R54, -RZ, R32.reuse.H1_H1 ;  /* 0x30000020ff360230 */ /* 0x100fe20000004100 */
[----:B------:R-:W-:Y:S01]  /*19f0*/  LOP3.LUT P2, RZ, R82, 0xff00, RZ, 0xc0, !PT ;  /* 0x0000ff0052ff7812 */ /* 0x000fe2000784c0ff */
[-CC-:B------:R-:W-:Y:S01]  /*1a00*/  FFMA.FTZ R0, R0, R169.reuse, R164.reuse ;  /* 0x000000a900007223 */ /* 0x180fe200000100a4 */
[-CC-:B------:R-:W-:Y:S01]  /*1a10*/  FFMA.FTZ R59, R59, R169.reuse, R164.reuse ;  /* 0x000000a93b3b7223 */ /* 0x180fe200000100a4 */
[-CC-:B------:R-:W-:Y:S01]  /*1a20*/  FFMA.FTZ R58, R58, R169.reuse, R164.reuse ;  /* 0x000000a93a3a7223 */ /* 0x180fe200000100a4 */
[----:B------:R-:W-:Y:S01]  /*1a30*/  FFMA.FTZ R145, R145, R169, R164 ;  /* 0x000000a991917223 */ /* 0x000fe200000100a4 */
[----:B------:R-:W-:Y:S01]  /*1a40*/  FADD.FTZ R65, R65, -R0 ;  /* 0x8000000041417221 */ /* 0x000fe20000010000 */
[----:B------:R-:W-:Y:S01]  /*1a50*/  FADD.FTZ R59, R60, -R59 ;  /* 0x8000003b3c3b7221 */ /* 0x000fe20000010000 */
[----:B0-----:R-:W-:Y:S01]  /*1a60*/  FADD.FTZ R55, R143, -R58 ;  /* 0x8000003a8f377221 */ /* 0x001fe20000010000 */
[----:B------:R-:W-:-:S02]  /*1a70*/  @P0 HADD2.F32 R0, -RZ, R32.H0_H0 ;  /* 0x20000020ff000230 */ /* 0x000fc40000004100 */
[----:B------:R-:W-:Y:S01]  /*1a80*/  FMUL.FTZ R143, R140, R65 ;  /* 0x000000418c8f7220 */ /* 0x000fe20000410000 */
[----:B------:R-:W-:Y:S01]  /*1a90*/  FFMA.FTZ R62, R62, R169, R164 ;  /* 0x000000a93e3e7223 */ /* 0x000fe200000100a4 */
[----:B------:R-:W-:Y:S01]  /*1aa0*/  FADD.FTZ R145, R68, -R145 ;  /* 0x8000009144917221 */ /* 0x000fe20000010000 */
[C---:B------:R-:W-:Y:S01]  /*1ab0*/  FMUL.FTZ R65, R140.reuse, R59 ;  /* 0x0000003b8c417220 */ /* 0x040fe20000410000 */
[C---:B------:R-:W-:Y:S01]  /*1ac0*/  FMUL.FTZ R168, R140.reuse, R55 ;  /* 0x000000378ca87220 */ /* 0x040fe20000410000 */
[----:B------:R-:W-:Y:S01]  /*1ad0*/  @P0 FADD.FTZ R143, R143, R0 ;  /* 0x000000008f8f0221 */ /* 0x000fe20000010000 */
[--C-:B------:R-:W-:Y:S02]  /*1ae0*/  @P0 HADD2.F32 R59, -RZ, R33.reuse.H0_H0 ;  /* 0x20000021ff3b0230 */ /* 0x100fe40000004100 */
[----:B------:R-:W-:Y:S01]  /*1af0*/  FADD.FTZ R141, R141, -R62 ;  /* 0x8000003e8d8d7221 */ /* 0x000fe20000010000 */
[----:B------:R-:W-:Y:S02]  /*1b00*/  @P0 HADD2.F32 R55, -RZ, R34.H0_H0 ;  /* 0x20000022ff370230 */ /* 0x000fe40000004100 */
[----:B------:R-:W-:Y:S01]  /*1b10*/  FMUL.FTZ R170, R140, R145 ;  /* 0x000000918caa7220 */ /* 0x000fe20000410000 */
[----:B------:R-:W-:Y:S01]  /*1b20*/  FFMA.FTZ R49, R49, R169, R164 ;  /* 0x000000a931317223 */ /* 0x000fe200000100a4 */
[----:B------:R-:W-:Y:S01]  /*1b30*/  @P0 FADD.FTZ R65, R65, R54 ;  /* 0x0000003641410221 */ /* 0x000fe20000010000 */
[----:B------:R-:W-:-:S02]  /*1b40*/  @P0 HADD2.F32 R0, -RZ, R33.H1_H1 ;  /* 0x30000021ff000230 */ /* 0x000fc40000004100 */
[----:B------:R-:W-:Y:S01]  /*1b50*/  FMUL.FTZ R62, R143, UR16 ;  /* 0x000000108f3e7c20 */ /* 0x000fe20008410000 */
[----:B------:R-:W-:Y:S01]  /*1b60*/  FMUL.FTZ R171, R140, R141 ;  /* 0x0000008d8cab7220 */ /* 0x000fe20000410000 */
[----:B------:R-:W-:Y:S01]  /*1b70*/  @P0 FADD.FTZ R168, R168, R59 ;  /* 0x0000003ba8a80221 */ /* 0x000fe20000010000 */
[----:B------:R-:W-:Y:S01]  /*1b80*/  @P0 FADD.FTZ R170, R170, R55 ;  /* 0x00000037aaaa0221 */ /* 0x000fe20000010000 */
[-CC-:B------:R-:W-:Y:S01]  /*1b90*/  FFMA.FTZ R48, R48, R169.reuse, R164.reuse ;  /* 0x000000a930307223 */ /* 0x180fe200000100a4 */
[-CC-:B------:R-:W-:Y:S01]  /*1ba0*/  FFMA.FTZ R55, R53, R169.reuse, R164.reuse ;  /* 0x000000a935377223 */ /* 0x180fe200000100a4 */
[----:B------:R-:W-:Y:S01]  /*1bb0*/  FADD.FTZ R53, R50, -R49 ;  /* 0x8000003132357221 */ /* 0x000fe20000010000 */
[----:B------:R-:W-:Y:S01]  /*1bc0*/  FMUL.FTZ R60, R65, UR16 ;  /* 0x00000010413c7c20 */ /* 0x000fe20008410000 */
[-C--:B------:R-:W-:Y:S01]  /*1bd0*/  FFMA.FTZ R49, R71, R169.reuse, R164 ;  /* 0x000000a947317223 */ /* 0x080fe200000100a4 */
[----:B------:R-:W-:Y:S01]  /*1be0*/  @P0 FADD.FTZ R171, R171, R0 ;  /* 0x00000000abab0221 */ /* 0x000fe20000010000 */
[----:B------:R-:W-:Y:S01]  /*1bf0*/  FSEL R141, R62, RZ, P4 ;  /* 0x000000ff3e8d7208 */ /* 0x000fe20002000000 */
[----:B------:R-:W-:Y:S01]  /*1c00*/  FMUL.FTZ R59, R168, UR16 ;  /* 0x00000010a83b7c20 */ /* 0x000fe20008410000 */
[----:B------:R-:W-:Y:S01]  /*1c10*/  @P1 LOP3.LUT P6, RZ, R74, 0xff00, RZ, 0xc0, !PT ;  /* 0x0000ff004aff1812 */ /* 0x000fe200078cc0ff */
[----:B------:R-:W-:Y:S01]  /*1c20*/  FADD.FTZ R51, R51, -R48 ;  /* 0x8000003033337221 */ /* 0x000fe20000010000 */
[----:B------:R-:W-:Y:S01]  /*1c30*/  LOP3.LUT P4, RZ, R82, 0xff0000, RZ, 0xc0, !PT ;  /* 0x00ff000052ff7812 */ /* 0x000fe2000788c0ff */
[--C-:B------:R-:W-:Y:S01]  /*1c40*/  FFMA.FTZ R173, R147, R169, R164.reuse ;  /* 0x000000a993ad7223 */ /* 0x100fe200000100a4 */
[----:B------:R-:W-:Y:S01]  /*1c50*/  FADD.FTZ R147, R70, -R49 ;  /* 0x8000003146937221 */ /* 0x000fe20000010000 */
[----:B------:R-:W-:Y:S01]  /*1c60*/  FSEL R68, R60, RZ, P2 ;  /* 0x000000ff3c447208 */ /* 0x000fe20001000000 */
[----:B------:R-:W-:Y:S01]  /*1c70*/  FMUL.FTZ R0, R171, UR16 ;  /* 0x00000010ab007c20 */ /* 0x000fe20008410000 */
[----:B------:R-:W-:Y:S01]  /*1c80*/  @P0 HADD2.F32 R49, -RZ, R34.H1_H1 ;  /* 0x30000022ff310230 */ /* 0x000fe20000004100 */
[----:B------:R-:W-:Y:S01]  /*1c90*/  LOP3.LUT P2, RZ, R82, 0xff000000, RZ, 0xc0, !PT ;  /* 0xff00000052ff7812 */ /* 0x000fe2000784c0ff */
[----:B------:R-:W-:Y:S01]  /*1ca0*/  FMUL.FTZ R58, R170, UR16 ;  /* 0x00000010aa3a7c20 */ /* 0x000fe20008410000 */
[----:B------:R-:W-:Y:S01]  /*1cb0*/  @P1 FSEL R60, R60, RZ, P6 ;  /* 0x000000ff3c3c1208 */ /* 0x000fe20003000000 */
[----:B------:R-:W-:Y:S01]  /*1cc0*/  FMUL.FTZ R48, R140, R51 ;  /* 0x000000338c307220 */ /* 0x000fe20000410000 */
[----:B------:R-:W-:Y:S01]  /*1cd0*/  FSEL R145, R59, RZ, P4 ;  /* 0x000000ff3b917208 */ /* 0x000fe20002000000 */
[--C-:B------:R-:W-:Y:S01]  /*1ce0*/  FFMA.FTZ R69, R69, R169, R164.reuse ;  /* 0x000000a945457223 */ /* 0x100fe200000100a4 */
[----:B------:R-:W-:Y:S01]  /*1cf0*/  @P1 LOP3.LUT P6, RZ, R74, 0xff000000, RZ, 0xc0, !PT ;  /* 0xff0000004aff1812 */ /* 0x000fe200078cc0ff */
[----:B------:R-:W-:Y:S01]  /*1d00*/  @P0 FADD.FTZ R48, R48, R49 ;  /* 0x0000003130300221 */ /* 0x000fe20000010000 */
[----:B------:R-:W-:Y:S01]  /*1d10*/  LOP3.LUT P4, RZ, R83, 0xff, RZ, 0xc0, !PT ;  /* 0x000000ff53ff7812 */ /* 0x000fe2000788c0ff */
[--C-:B------:R-:W-:Y:S01]  /*1d20*/  @P0 HADD2.F32 R50, -RZ, R35.reuse.H0_H0 ;  /* 0x20000023ff320230 */ /* 0x100fe20000004100 */
[----:B------:R-:W-:Y:S01]  /*1d30*/  FSEL R82, R0, RZ, P2 ;  /* 0x000000ff00527208 */ /* 0x000fe20001000000 */
[----:B------:R-:W-:Y:S01]  /*1d40*/  FMUL.FTZ R49, R140, R53 ;  /* 0x000000358c317220 */ /* 0x000fe20000410000 */
[----:B------:R-:W-:Y:S01]  /*1d50*/  @P1 FSEL R0, R0, RZ, P6 ;  /* 0x000000ff00001208 */ /* 0x000fe20003000000 */
[-C--:B------:R-:W-:Y:S01]  /*1d60*/  FFMA.FTZ R149, R149, R169.reuse, R164 ;  /* 0x000000a995957223 */ /* 0x080fe200000100a4 */
[----:B------:R-:W-:Y:S01]  /*1d70*/  FSEL R166, R58, RZ, P4 ;  /* 0x000000ff3aa67208 */ /* 0x000fe20002000000 */
[----:B------:R-:W-:Y:S01]  /*1d80*/  @P0 FADD.FTZ R49, R49, R50 ;  /* 0x0000003231310221 */ /* 0x000fe20000010000 */
[C---:B------:R-:W-:Y:S01]  /*1d90*/  LOP3.LUT P2, RZ, R83.reuse, 0xff00, RZ, 0xc0, !PT ;  /* 0x0000ff0053ff7812 */ /* 0x040fe2000784c0ff */
[----:B------:R-:W-:Y:S01]  /*1da0*/  FADD.FTZ R55, R52, -R55 ;  /* 0x8000003734377221 */ /* 0x000fe20000010000 */
[C---:B------:R-:W-:Y:S01]  /*1db0*/  LOP3.LUT P6, RZ, R83.reuse, 0xff0000, RZ, 0xc0, !PT ;  /* 0x00ff000053ff7812 */ /* 0x040fe200078cc0ff */
[----:B------:R-:W-:Y:S01]  /*1dc0*/  FADD.FTZ R149, R146, -R149 ;  /* 0x8000009592957221 */ /* 0x000fe20000010000 */
[----:B------:R-:W-:Y:S01]  /*1dd0*/  LOP3.LUT P4, RZ, R83, 0xff000000, RZ, 0xc0, !PT ;  /* 0xff00000053ff7812 */ /* 0x000fe2000788c0ff */
[----:B------:R-:W-:Y:S01]  /*1de0*/  FADD.FTZ R83, R66, -R69 ;  /* 0x8000004542537221 */ /* 0x000fe20000010000 */
[----:B------:R-:W-:Y:S01]  /*1df0*/  FMUL.FTZ R69, R48, UR16 ;  /* 0x0000001030457c20 */ /* 0x000fe20008410000 */
[----:B------:R-:W-:Y:S01]  /*1e00*/  @P1 FSEL R62, R62, RZ, P5 ;  /* 0x000000ff3e3e1208 */ /* 0x000fe20002800000 */
[-CC-:B------:R-:W-:Y:S01]  /*1e10*/  FFMA.FTZ R157, R157, R169.reuse, R164.reuse ;  /* 0x000000a99d9d7223 */ /* 0x180fe200000100a4 */
[----:B------:R-:W-:Y:S01]  /*1e20*/  @P1 LOP3.LUT P5, RZ, R74, 0xff0000, RZ, 0xc0, !PT ;  /* 0x00ff00004aff1812 */ /* 0x000fe200078ac0ff */
[----:B------:R-:W-:Y:S01]  /*1e30*/  FMUL.FTZ R146, R49, UR16 ;  /* 0x0000001031927c20 */ /* 0x000fe20008410000 */
[----:B------:R-:W-:Y:S01]  /*1e40*/  FSEL R179, R69, RZ, P2 ;  /* 0x000000ff45b37208 */ /* 0x000fe20001000000 */
[----:B------:R-:W-:Y:S01]  /*1e50*/  FFMA.FTZ R63, R63, R169, R164 ;  /* 0x000000a93f3f7223 */ /* 0x000fe200000100a4 */
[----:B------:R-:W-:Y:S01]  /*1e60*/  @P1 LOP3.LUT P2, RZ, R75, 0xff00, RZ, 0xc0, !PT ;  /* 0x0000ff004bff1812 */ /* 0x000fe2000784c0ff */
[----:B------:R-:W-:-:S02]  /*1e70*/  @P0 HADD2.F32 R52, -RZ, R35.H1_H1 ;  /* 0x30000023ff340230 */ /* 0x000fc40000004100 */
[--C-:B------:R-:W-:Y:S01]  /*1e80*/  FFMA.FTZ R57, R57, R169, R164.reuse ;  /* 0x000000a939397223 */ /* 0x100fe200000100a4 */
[----:B------:R-:W-:Y:S01]  /*1e90*/  FMUL.FTZ R51, R140, R55 ;  /* 0x000000378c337220 */ /* 0x000fe20000410000 */
[----:B------:R-:W-:Y:S01]  /*1ea0*/  @P1 FSEL R69, R69, RZ, P2 ;  /* 0x000000ff45451208 */ /* 0x000fe20001000000 */
[----:B------:R-:W-:Y:S01]  /*1eb0*/  FFMA.FTZ R159, R159, R169, R164 ;  /* 0x000000a99f9f7223 */ /* 0x000fe200000100a4 */
[----:B------:R-:W-:Y:S01]  /*1ec0*/  ISETP.NE.U32.AND P2, PT, RZ, UR14, PT ;  /* 0x0000000eff007c0c */ /* 0x000fe2000bf45070 */
[----:B------:R-:W-:Y:S01]  /*1ed0*/  FADD.FTZ R175, R150, -R157 ;  /* 0x8000009d96af7221 */ /* 0x000fe20000010000 */
[----:B------:R-:W-:Y:S01]  /*1ee0*/  @P1 FSEL R59, R59, RZ, P5 ;  /* 0x000000ff3b3b1208 */ /* 0x000fe20002800000 */
[----:B------:R-:W-:Y:S01]  /*1ef0*/  @P0 HADD2.F32 R50, -RZ, R29.H0_H0 ;  /* 0x2000001dff320230 */ /* 0x000fe20000004100 */
[----:B------:R-:W-:Y:S01]  /*1f00*/  ISETP.NE.AND.EX P2, PT, RZ, UR15, PT, P2 ;  /* 0x0000000fff007c0c */ /* 0x000fe2000bf45320 */
[----:B------:R-:W-:Y:S01]  /*1f10*/  FADD.FTZ R71, R64, -R63 ;  /* 0x8000003f40477221 */ /* 0x000fe20000010000 */
[----:B------:R-:W-:Y:S01]  /*1f20*/  @P1 LOP3.LUT P5, RZ, R75, 0xff, RZ, 0xc0, !PT ;  /* 0x000000ff4bff1812 */ /* 0x000fe200078ac0ff */
[----:B------:R-:W-:Y:S01]  /*1f30*/  FMUL.FTZ R157, R140, R83 ;  /* 0x000000538c9d7220 */ /* 0x000fe20000410000 */
[----:B------:R-:W-:Y:S01]  /*1f40*/  MOV R54, R80 ;  /* 0x0000005000367202 */ /* 0x000fe20000000f00 */
[----:B------:R-:W-:Y:S01]  /*1f50*/  FADD.FTZ R57, R56, -R57 ;  /* 0x8000003938397221 */ /* 0x000fe20000010000 */
[----:B------:R-:W-:Y:S01]  /*1f60*/  FSEL R174, R146, RZ, P6 ;  /* 0x000000ff92ae7208 */ /* 0x000fe20003000000 */
[----:B------:R-:W-:Y:S01]  /*1f70*/  @P0 FADD.FTZ R51, R51, R52 ;  /* 0x0000003433330221 */ /* 0x000fe20000010000 */
[----:B------:R-:W-:Y:S01]  /*1f80*/  @P1 LOP3.LUT P6, RZ, R75, 0xff0000, RZ, 0xc0, !PT ;  /* 0x00ff00004bff1812 */ /* 0x000fe200078cc0ff */
[----:B------:R-:W-:Y:S01]  /*1f90*/  FADD.FTZ R173, R142, -R173 ;  /* 0x800000ad8ead7221 */ /* 0x000fe20000010000 */
[----:B------:R-:W-:Y:S01]  /*1fa0*/  @P1 FSEL R58, R58, RZ, P5 ;  /* 0x000000ff3a3a1208 */ /* 0x000fe20002800000 */
[----:B------:R-:W-:Y:S01]  /*1fb0*/  FADD.FTZ R177, R154, -R159 ;  /* 0x8000009f9ab17221 */ /* 0x000fe20000010000 */
[--C-:B------:R-:W-:Y:S01]  /*1fc0*/  @P0 HADD2.F32 R53, -RZ, R28.reuse.H1_H1 ;  /* 0x3000001cff350230 */ /* 0x100fe20000004100 */
[----:B------:R-:W-:Y:S01]  /*1fd0*/  LOP3.LUT P5, RZ, R54, 0xff, RZ, 0xc0, !PT ;  /* 0x000000ff36ff7812 */ /* 0x000fe200078ac0ff */
[----:B------:R-:W-:-:S02]  /*1fe0*/  @P0 HADD2.F32 R63, -RZ, R28.H0_H0 ;  /* 0x2000001cff3f0230 */ /* 0x000fc40000004100 */
[C---:B------:R-:W-:Y:S01]  /*1ff0*/  FMUL.FTZ R154, R140.reuse, R71 ;  /* 0x000000478c9a7220 */ /* 0x040fe20000410000 */
[----:B------:R-:W-:Y:S01]  /*2000*/  @P0 FADD.FTZ R157, R157, R50 ;  /* 0x000000329d9d0221 */ /* 0x000fe20000010000 */
[----:B------:R-:W-:Y:S01]  /*2010*/  FMUL.FTZ R150, R140, R57 ;  /* 0x000000398c967220 */ /* 0x000fe20000410000 */
[----:B------:R-:W-:Y:S02]  /*2020*/  @P0 HADD2.F32 R52, -RZ, R29.H1_H1 ;  /* 0x3000001dff340230 */ /* 0x000fe40000004100 */
[----:B------:R-:W-:Y:S01]  /*2030*/  FMUL.FTZ R50, R51, UR16 ;  /* 0x0000001033327c20 */ /* 0x000fe20008410000 */
[--C-:B------:R-:W-:Y:S01]  /*2040*/  @P0 HADD2.F32 R54, -RZ, R30.reuse.H0_H0 ;  /* 0x2000001eff360230 */ /* 0x100fe20000004100 */
[----:B------:R-:W-:Y:S01]  /*2050*/  @P1 FSEL R146, R146, RZ, P6 ;  /* 0x000000ff92921208 */ /* 0x000fe20003000000 */
[C---:B------:R-:W-:Y:S01]  /*2060*/  FMUL.FTZ R159, R140.reuse, R147 ;  /* 0x000000938c9f7220 */ /* 0x040fe20000410000 */
[----:B------:R-:W-:Y:S01]  /*2070*/  FMUL.FTZ R173, R140, R173 ;  /* 0x000000ad8cad7220 */ /* 0x000fe20000410000 */
[----:B------:R-:W-:Y:S01]  /*2080*/  @P1 LOP3.LUT P6, RZ, R75, 0xff000000, RZ, 0xc0, !PT ;  /* 0xff0000004bff1812 */ /* 0x000fe200078cc0ff */
[----:B------:R-:W-:Y:S01]  /*2090*/  @P0 FADD.FTZ R154, R154, R53 ;  /* 0x000000359a9a0221 */ /* 0x000fe20000010000 */
[----:B------:R-:W-:Y:S01]  /*20a0*/  @P0 FADD.FTZ R150, R150, R63 ;  /* 0x0000003f96960221 */ /* 0x000fe20000010000 */
[----:B------:R-:W-:-:S02]  /*20b0*/  @P0 HADD2.F32 R53, -RZ, R30.H1_H1 ;  /* 0x3000001eff350230 */ /* 0x000fc40000004100 */
[----:B------:R-:W-:Y:S01]  /*20c0*/  FMUL.FTZ R172, R140, R149 ;  /* 0x000000958cac7220 */ /* 0x000fe20000410000 */
[----:B------:R-:W-:Y:S01]  /*20d0*/  @P0 FADD.FTZ R159, R159, R52 ;  /* 0x000000349f9f0221 */ /* 0x000fe20000010000 */
[----:B------:R-:W-:Y:S01]  /*20e0*/  @P0 FADD.FTZ R173, R173, R54 ;  /* 0x00000036adad0221 */ /* 0x000fe20000010000 */
[----:B------:R-:W-:Y:S01]  /*20f0*/  FSEL R181, R50, RZ, P4 ;  /* 0x000000ff32b57208 */ /* 0x000fe20002000000 */
[----:B------:R-:W-:Y:S01]  /*2100*/  FMUL.FTZ R83, R150, UR16 ;  /* 0x0000001096537c20 */ /* 0x000fe20008410000 */
[----:B------:R-:W-:Y:S01]  /*2110*/  @P1 FSEL R149, R50, RZ, P6 ;  /* 0x000000ff32951208 */ /* 0x000fe20003000000 */
[----:B------:R-:W-:Y:S01]  /*2120*/  @P0 FADD.FTZ R172, R172, R53 ;  /* 0x00000035acac0221 */ /* 0x000fe20000010000 */
[C---:B------:R-:W-:Y:S01]  /*2130*/  @P2 IADD3 R54, P4, R135.reuse, UR14, RZ ;  /* 0x0000000e87362c10 */ /* 0x040fe2000ff9e0ff */
[----:B------:R-:W-:Y:S01]  /*2140*/  FMUL.FTZ R71, R154, UR16 ;  /* 0x000000109a477c20 */ /* 0x000fe20008410000 */
[----:B------:R-:W-:Y:S01]  /*2150*/  IADD3 R52, P6, R135, UR18, RZ ;  /* 0x0000001287347c10 */ /* 0x000fe2000ffde0ff */
[----:B------:R-:W-:Y:S01]  /*2160*/  FMUL.FTZ R70, R157, UR16 ;  /* 0x000000109d467c20 */ /* 0x000fe20008410000 */
[C---:B------:R-:W-:Y:S01]  /*2170*/  @P2 IADD3.X R55, R136.reuse, UR15, RZ, P4, !PT ;  /* 0x0000000f88372c10 */ /* 0x040fe2000a7fe4ff */
[--C-:B------:R-:W-:Y:S01]  /*2180*/  @P0 HADD2.F32 R50, -RZ, R31.reuse.H0_H0 ;  /* 0x2000001fff320230 */ /* 0x100fe20000004100 */
[----:B------:R-:W-:Y:S01]  /*2190*/  IADD3.X R53, R136, UR19, RZ, P6, !PT ;  /* 0x0000001388357c10 */ /* 0x000fe2000b7fe4ff */
[----:B------:R-:W-:Y:S01]  /*21a0*/  @P0 HADD2.F32 R56, -RZ, R31.H1_H1 ;  /* 0x3000001fff380230 */ /* 0x000fe20000004100 */
[----:B------:R-:W-:Y:S01]  /*21b0*/  LOP3.LUT P4, RZ, R80, 0xff00, RZ, 0xc0, !PT ;  /* 0x0000ff0050ff7812 */ /* 0x000fe2000788c0ff */
[----:B------:R-:W-:Y:S01]  /*21c0*/  FMUL.FTZ R175, R140, R175 ;  /* 0x000000af8caf7220 */ /* 0x000fe20000410000 */
[----:B------:R-:W-:Y:S01]  /*21d0*/  LOP3.LUT P6, RZ, R80, 0xff0000, RZ, 0xc0, !PT ;  /* 0x00ff000050ff7812 */ /* 0x000fe200078cc0ff */
[----:B------:R-:W-:Y:S01]  /*21e0*/  FMUL.FTZ R177, R140, R177 ;  /* 0x000000b18cb17220 */ /* 0x000fe20000410000 */
[----:B------:R-:W-:Y:S01]  /*21f0*/  FSEL R147, R83, RZ, P5 ;  /* 0x000000ff53937208 */ /* 0x000fe20002800000 */
[----:B------:R-:W-:Y:S01]  /*2200*/  FMUL.FTZ R63, R173, UR16 ;  /* 0x00000010ad3f7c20 */ /* 0x000fe20008410000 */
[----:B------:R-:W-:Y:S01]  /*2210*/  LOP3.LUT P5, RZ, R80, 0xff000000, RZ, 0xc0, !PT ;  /* 0xff00000050ff7812 */ /* 0x000fe200078ac0ff */
[----:B------:R-:W-:Y:S01]  /*2220*/  FMUL.FTZ R64, R172, UR16 ;  /* 0x00000010ac407c20 */ /* 0x000fe20008410000 */
[----:B------:R-:W-:Y:S01]  /*2230*/  FSEL R80, R71, RZ, P4 ;  /* 0x000000ff47507208 */ /* 0x000fe20002000000 */
[-CC-:B------:R-:W-:Y:S01]  /*2240*/  FFMA.FTZ R155, R155, R169.reuse, R164.reuse ;  /* 0x000000a99b9b7223 */ /* 0x180fe200000100a4 */
[----:B------:R-:W-:Y:S01]  /*2250*/  FSEL R176, R70, RZ, P6 ;  /* 0x000000ff46b07208 */ /* 0x000fe20003000000 */
[-C--:B------:R-:W-:Y:S01]  /*2260*/  FFMA.FTZ R161, R161, R169.reuse, R164 ;  /* 0x000000a9a1a17223 */ /* 0x080fe200000100a4 */
[----:B------:R-:W-:Y:S01]  /*2270*/  LOP3.LUT P4, RZ, R81, 0xff, RZ, 0xc0, !PT ;  /* 0x000000ff51ff7812 */ /* 0x000fe2000788c0ff */
[----:B------:R-:W-:Y:S01]  /*2280*/  @P0 FADD.FTZ R175, R175, R50 ;  /* 0x00000032afaf0221 */ /* 0x000fe20000010000 */
[----:B------:R-:W-:Y:S01]  /*2290*/  LOP3.LUT P6, RZ, R81, 0xff00, RZ, 0xc0, !PT ;  /* 0x0000ff0051ff7812 */ /* 0x000fe200078cc0ff */
[----:B------:R-:W-:Y:S01]  /*22a0*/  @P0 FADD.FTZ R177, R177, R56 ;  /* 0x00000038b1b10221 */ /* 0x000fe20000010000 */
[----:B------:R-:W-:Y:S01]  /*22b0*/  FMUL.FTZ R66, R159, UR16 ;  /* 0x000000109f427c20 */ /* 0x000fe20008410000 */
[----:B------:R-:W-:Y:S01]  /*22c0*/  @P1 MOV R50, R72 ;  /* 0x0000004800321202 */ /* 0x000fe20000000f00 */
        /* <DEDUP_REMOVED lines=8> */
[----:B------:R-:W-:Y:S01]  /*2350*/  FSEL R178, R63, RZ, P4 ;  /* 0x000000ff3fb27208 */ /* 0x000fe20002000000 */
[----:B------:R-:W-:Y:S01]  /*2360*/  FMUL.FTZ R56, R177, UR16 ;  /* 0x00000010b1387c20 */ /* 0x000fe20008410000 */
[----:B------:R-:W-:Y:S01]  /*2370*/  FSEL R185, R64, RZ, P6 ;  /* 0x000000ff40b97208 */ /* 0x000fe20003000000 */
[----:B------:R-:W-:Y:S01]  /*2380*/  FADD.FTZ R151, R148, -R151 ;  /* 0x8000009794977221 */ /* 0x000fe20000010000 */
[----:B------:R-:W-:Y:S01]  /*2390*/  LOP3.LUT P4, RZ, R81, 0xff000000, RZ, 0xc0, !PT ;  /* 0xff00000051ff7812 */ /* 0x000fe2000788c0ff */
[----:B------:R-:W-:Y:S01]  /*23a0*/  FADD.FTZ R153, R144, -R153 ;  /* 0x8000009990997221 */ /* 0x000fe20000010000 */
[----:B------:R-:W-:Y:S01]  /*23b0*/  @P1 LOP3.LUT P6, RZ, R50, 0xff, RZ, 0xc0, !PT ;  /* 0x000000ff32ff1812 */ /* 0x000fe200078cc0ff */
[----:B------:R-:W-:Y:S01]  /*23c0*/  FMUL.FTZ R57, R175, UR16 ;  /* 0x00000010af397c20 */ /* 0x000fe20008410000 */
[----:B------:R-:W-:Y:S01]  /*23d0*/  FSEL R183, R66, RZ, P5 ;  /* 0x000000ff42b77208 */ /* 0x000fe20002800000 */
[----:B------:R-:W-:Y:S01]  /*23e0*/  FADD.FTZ R169, R61, -R164 ;  /* 0x800000a43da97221 */ /* 0x000fe20000010000 */
[----:B------:R-:W-:Y:S01]  /*23f0*/  @P1 MOV R50, R2 ;  /* 0x0000000200321202 */ /* 0x000fe20000000f00 */
[----:B------:R-:W-:Y:S01]  /*2400*/  @P0 HADD2.F32 R144, -RZ, R36.H1_H1 ;  /* 0x30000024ff900230 */ /* 0x000fe20000004100 */
[----:B------:R-:W-:Y:S01]  /*2410*/  LOP3.LUT P5, RZ, R81, 0xff0000, RZ, 0xc0, !PT ;  /* 0x00ff000051ff7812 */ /* 0x000fe200078ac0ff */
[----:B------:R-:W-:-:S02]  /*2420*/  @P0 HADD2.F32 R148, -RZ, R37.H0_H0 ;  /* 0x20000025ff940230 */ /* 0x000fc40000004100 */
[C---:B------:R-:W-:Y:S01]  /*2430*/  FMUL.FTZ R61, R140.reuse, R155 ;  /* 0x0000009b8c3d7220 */ /* 0x040fe20000410000 */
[----:B------:R-:W-:Y:S01]  /*2440*/  FMUL.FTZ R161, R140, R161 ;  /* 0x000000a18ca17220 */ /* 0x000fe20000410000 */
[----:B------:R-:W-:Y:S01]  /*2450*/  MOV R81, R76 ;  /* 0x0000004c00517202 */ /* 0x000fe20000000f00 */
[----:B------:R-:W-:Y:S01]  /*2460*/  FADD.FTZ R165, R165, -R160 ;  /* 0x800000a0a5a57221 */ /* 0x000fe20000010000 */
[----:B------:R-:W-:Y:S01]  /*2470*/  FSEL R187, R56, RZ, P4 ;  /* 0x000000ff38bb7208 */ /* 0x000fe20002000000 */
[----:B------:R-:W-:Y:S01]  /*2480*/  @P0 FADD.FTZ R61, R61, R144 ;  /* 0x000000903d3d0221 */ /* 0x000fe20000010000 */
[----:B------:R-:W-:Y:S01]  /*2490*/  @P1 LOP3.LUT P4, RZ, R50, 0xff, RZ, 0xc0, !PT ;  /* 0x000000ff32ff1812 */ /* 0x000fe2000788c0ff */
[----:B------:R-:W-:Y:S01]  /*24a0*/  @P0 HADD2.F32 R50, -RZ, R36.H0_H0 ;  /* 0x20000024ff320230 */ /* 0x000fe20000004100 */
[----:B------:R-:W-:Y:S01]  /*24b0*/  FSEL R180, R57, RZ, P5 ;  /* 0x000000ff39b47208 */ /* 0x000fe20002800000 */
[----:B------:R-:W-:Y:S01]  /*24c0*/  @P0 FADD.FTZ R161, R161, R148 ;  /* 0x00000094a1a10221 */ /* 0x000fe20000010000 */
[----:B------:R-:W-:Y:S01]  /*24d0*/  LOP3.LUT P5, RZ, R81, 0xff, RZ, 0xc0, !PT ;  /* 0x000000ff51ff7812 */ /* 0x000fe200078ac0ff */
[----:B------:R-:W-:Y:S01]  /*24e0*/  FMUL.FTZ R151, R140, R151 ;  /* 0x000000978c977220 */ /* 0x000fe20000410000 */
[----:B------:R-:W-:-:S02]  /*24f0*/  @P0 HADD2.F32 R144, -RZ, R38.H0_H0 ;  /* 0x20000026ff900230 */ /* 0x000fc40000004100 */
[C---:B------:R-:W-:Y:S01]  /*2500*/  FMUL.FTZ R165, R140.reuse, R165 ;  /* 0x000000a58ca57220 */ /* 0x040fe20000410000 */
[----:B------:R-:W-:Y:S02]  /*2510*/  @P0 HADD2.F32 R148, -RZ, R38.H1_H1 ;  /* 0x30000026ff940230 */ /* 0x000fe40000004100 */
[----:B------:R-:W-:Y:S01]  /*2520*/  FMUL.FTZ R81, R140, R153 ;  /* 0x000000998c517220 */ /* 0x000fe20000410000 */
[----:B------:R-:W-:Y:S01]  /*2530*/  FADD.FTZ R163, R158, -R163 ;  /* 0x800000a39ea37221 */ /* 0x000fe20000010000 */
[----:B------:R-:W-:Y:S01]  /*2540*/  @P2 F2FP.F16.F32.PACK_AB R143, RZ, R143 ;  /* 0x0000008fff8f223e */ /* 0x000fe200000000ff */
[----:B------:R-:W-:Y:S01]  /*2550*/  @P0 FADD.FTZ R151, R151, R50 ;  /* 0x0000003297970221 */ /* 0x000fe20000010000 */
[----:B------:R-:W-:Y:S01]  /*2560*/  @P2 F2FP.F16.F32.PACK_AB R168, RZ, R168 ;  /* 0x000000a8ffa8223e */ /* 0x000fe200000000ff */
[----:B------:R-:W-:Y:S01]  /*2570*/  FADD.FTZ R167, R67, -R162 ;  /* 0x800000a243a77221 */ /* 0x000fe20000010000 */
[----:B------:R-:W-:Y:S01]  /*2580*/  @P2 F2FP.F16.F32.PACK_AB R170, RZ, R170 ;  /* 0x000000aaffaa223e */ /* 0x000fe200000000ff */
[----:B------:R-:W-:Y:S01]  /*2590*/  @P0 HADD2.F32 R50, -RZ, R37.H1_H1 ;  /* 0x30000025ff320230 */ /* 0x000fe20000004100 */
[----:B------:R-:W-:Y:S01]  /*25a0*/  @P2 F2FP.F16.F32.PACK_AB R49, RZ, R49 ;  /* 0x00000031ff31223e */ /* 0x000fe200000000ff */
[----:B------:R-:W-:Y:S01]  /*25b0*/  @P0 FADD.FTZ R165, R165, R144 ;  /* 0x00000090a5a50221 */ /* 0x000fe20000010000 */
[----:B------:R-:W-:Y:S01]  /*25c0*/  @P0 FADD.FTZ R81, R81, R148 ;  /* 0x0000009451510221 */ /* 0x000fe20000010000 */
[C---:B------:R-:W-:Y:S01]  /*25d0*/  FMUL.FTZ R67, R140.reuse, R163 ;  /* 0x000000a38c437220 */ /* 0x040fe20000410000 */
[----:B------:R-:W-:Y:S01]  /*25e0*/  @P2 F2FP.F16.F32.PACK_AB R65, RZ, R65 ;  /* 0x00000041ff41223e */ /* 0x000fe200000000ff */
[--C-:B------:R-:W-:Y:S01]  /*25f0*/  @P0 HADD2.F32 R153, -RZ, R39.reuse.H0_H0 ;  /* 0x20000027ff990230 */ /* 0x100fe20000004100 */
[----:B------:R-:W-:Y:S01]  /*2600*/  @P2 F2FP.F16.F32.PACK_AB R171, RZ, R171 ;  /* 0x000000abffab223e */ /* 0x000fe200000000ff */
[----:B------:R-:W-:Y:S01]  /*2610*/  @P0 FADD.FTZ R67, R67, R50 ;  /* 0x0000003243430221 */ /* 0x000fe20000010000 */
[----:B------:R-:W-:Y:S01]  /*2620*/  @P2 F2FP.F16.F32.PACK_AB R144, RZ, R48 ;  /* 0x00000030ff90223e */ /* 0x000fe200000000ff */
[----:B------:R-:W-:Y:S01]  /*2630*/  FMUL.FTZ R142, R140, R167 ;  /* 0x000000a78c8e7220 */ /* 0x000fe20000410000 */
[----:B------:R-:W-:Y:S01]  /*2640*/  @P2 F2FP.F16.F32.PACK_AB R148, RZ, R51 ;  /* 0x00000033ff94223e */ /* 0x000fe200000000ff */
[----:B------:R-:W-:Y:S01]  /*2650*/  @P0 HADD2.F32 R155, -RZ, R39.H1_H1 ;  /* 0x30000027ff9b0230 */ /* 0x000fe20000004100 */
[----:B------:R-:W-:Y:S01]  /*2660*/  @P2 PRMT R40, R143, 0x7610, R40 ;  /* 0x000076108f282816 */ /* 0x000fe20000000028 */
[----:B------:R-:W-:Y:S01]  /*2670*/  @P0 FADD.FTZ R142, R142, R153 ;  /* 0x000000998e8e0221 */ /* 0x000fe20000010000 */
[----:B------:R-:W-:Y:S01]  /*2680*/  @P2 PRMT R41, R168, 0x7610, R41 ;  /* 0x00007610a8292816 */ /* 0x000fe20000000029 */
[----:B------:R-:W-:Y:S01]  /*2690*/  FMUL.FTZ R140, R140, R169 ;  /* 0x000000a98c8c7220 */ /* 0x000fe20000410000 */
[----:B------:R-:W-:-:S02]  /*26a0*/  @P2 PRMT R42, R170, 0x7610, R42 ;  /* 0x00007610aa2a2816 */ /* 0x000fc4000000002a */
[----:B------:R-:W-:Y:S01]  /*26b0*/  @P2 PRMT R43, R49, 0x7610, R43 ;  /* 0x00007610312b2816 */ /* 0x000fe2000000002b */
[----:B------:R-:W-:Y:S01]  /*26c0*/  @P0 FADD.FTZ R140, R140, R155 ;  /* 0x0000009b8c8c0221 */ /* 0x000fe20000010000 */
[----:B------:R-:W-:Y:S02]  /*26d0*/  @P1 FSEL R83, R83, RZ, P6 ;  /* 0x000000ff53531208 */ /* 0x000fe40003000000 */
[----:B------:R-:W-:Y:S02]  /*26e0*/  @P1 LOP3.LUT P6, RZ, R72, 0xff00, RZ, 0xc0, !PT ;  /* 0x0000ff0048ff1812 */ /* 0x000fe400078cc0ff */
[----:B------:R-:W-:Y:S02]  /*26f0*/  @P2 PRMT R40, R40, 0x5410, R65 ;  /* 0x0000541028282816 */ /* 0x000fe40000000041 */
[----:B------:R-:W-:Y:S02]  /*2700*/  @P2 PRMT R41, R41, 0x5410, R171 ;  /* 0x0000541029292816 */ /* 0x000fe400000000ab */
[----:B------:R-:W-:-:S02]  /*2710*/  @P2 PRMT R42, R42, 0x5410, R144 ;  /* 0x000054102a2a2816 */ /* 0x000fc40000000090 */
[----:B------:R-:W-:Y:S02]  /*2720*/  @P2 PRMT R43, R43, 0x5410, R148 ;  /* 0x000054102b2b2816 */ /* 0x000fe40000000094 */
[----:B------:R-:W-:Y:S02]  /*2730*/  F2FP.F16.F32.PACK_AB R51, R181, R174 ;  /* 0x000000aeb533723e */ /* 0x000fe400000000ff */
[----:B------:R-:W-:Y:S01]  /*2740*/  F2FP.F16.F32.PACK_AB R50, R179, R166 ;  /* 0x000000a6b332723e */ /* 0x000fe200000000ff */
[----:B------:R-:W-:Y:S01]  /*2750*/  @P2 STG.E.128 desc[UR4][R54.64], R40 ;  /* 0x0000002836002986 */ /* 0x000fe2000c101d04 */
[----:B------:R-:W-:Y:S02]  /*2760*/  F2FP.F16.F32.PACK_AB R49, R82, R145 ;  /* 0x000000915231723e */ /* 0x000fe400000000ff */
[----:B------:R-:W-:Y:S02]  /*2770*/  F2FP.F16.F32.PACK_AB R48, R68, R141 ;  /* 0x0000008d4430723e */ /* 0x000fe400000000ff */
[----:B------:R-:W-:-:S02]  /*2780*/  @P1 FSEL R71, R71, RZ, P6 ;  /* 0x000000ff47471208 */ /* 0x000fc40003000000 */
[----:B------:R-:W-:Y:S01]  /*2790*/  @P1 LOP3.LUT P6, RZ, R72, 0xff0000, RZ, 0xc0, !PT ;  /* 0x00ff000048ff1812 */ /* 0x000fe200078cc0ff */
[----:B------:R0:W-:Y:S01]  /*27a0*/  STG.E.128 desc[UR4][R52.64], R48 ;  /* 0x0000003034007986 */ /* 0x0001e2000c101d04 */
[----:B------:R-:W-:Y:S02]  /*27b0*/  @P1 F2FP.F16.F32.PACK_AB R58, RZ, R58 ;  /* 0x0000003aff3a123e */ /* 0x000fe400000000ff */
[----:B------:R-:W-:Y:S02]  /*27c0*/  @P1 FSEL R70, R70, RZ, P6 ;  /* 0x000000ff46461208 */ /* 0x000fe40003000000 */
[----:B------:R-:W-:Y:S02]  /*27d0*/  @P1 F2FP.F16.F32.PACK_AB R59, RZ, R59 ;  /* 0x0000003bff3b123e */ /* 0x000fe400000000ff */
[----:B------:R-:W-:Y:S02]  /*27e0*/  @P1 PRMT R46, R58, 0x7610, R46 ;  /* 0x000076103a2e1816 */ /* 0x000fe4000000002e */
[----:B------:R-:W-:-:S02]  /*27f0*/  @P1 PRMT R45, R59, 0x7610, R45 ;  /* 0x000076103b2d1816 */ /* 0x000fc4000000002d */
[----:B------:R-:W-:Y:S02]  /*2800*/  @P1 F2FP.F16.F32.PACK_AB R62, RZ, R62 ;  /* 0x0000003eff3e123e */ /* 0x000fe400000000ff */
[----:B------:R-:W-:Y:S02]  /*2810*/  @P1 F2FP.F16.F32.PACK_AB R146, RZ, R146 ;  /* 0x00000092ff92123e */ /* 0x000fe400000000ff */
[----:B------:R-:W-:Y:S02]  /*2820*/  @P2 F2FP.F16.F32.PACK_AB R150, RZ, R150 ;  /* 0x00000096ff96223e */ /* 0x000fe400000000ff */
[----:B------:R-:W-:Y:S02]  /*2830*/  @P2 F2FP.F16.F32.PACK_AB R157, RZ, R157 ;  /* 0x0000009dff9d223e */ /* 0x000fe400000000ff */
[----:B0-----:R-:W-:Y:S02]  /*2840*/  @P1 IADD3 R52, P6, R135, R78, RZ ;  /* 0x0000004e87341210 */ /* 0x001fe40007fde0ff */
[----:B------:R-:W-:-:S02]  /*2850*/  @P2 F2FP.F16.F32.PACK_AB R173, RZ, R173 ;  /* 0x000000adffad223e */ /* 0x000fc400000000ff */
[----:B------:R-:W-:Y:S02]  /*2860*/  @P1 IADD3.X R53, R136, R79, RZ, P6, !PT ;  /* 0x0000004f88351210 */ /* 0x000fe400037fe4ff */
[C---:B------:R-:W-:Y:S02]  /*2870*/  @P2 IADD3 R54, P6, R137.reuse, UR14, RZ ;  /* 0x0000000e89362c10 */ /* 0x040fe4000ffde0ff */
[----:B------:R-:W-:Y:S02]  /*2880*/  @P2 F2FP.F16.F32.PACK_AB R175, RZ, R175 ;  /* 0x000000afffaf223e */ /* 0x000fe400000000ff */
[----:B------:R-:W-:Y:S02]  /*2890*/  @P2 IADD3.X R55, R138, UR15, RZ, P6, !PT ;  /* 0x0000000f8a372c10 */ /* 0x000fe4000b7fe4ff */
[----:B------:R-:W-:Y:S02]  /*28a0*/  IADD3 R58, P6, R137, UR18, RZ ;  /* 0x00000012893a7c10 */ /* 0x000fe4000ffde0ff */
[----:B------:R-:W-:-:S02]  /*28b0*/  @P1 F2FP.F16.F32.PACK_AB R60, RZ, R60 ;  /* 0x0000003cff3c123e */ /* 0x000fc400000000ff */
[----:B------:R-:W-:Y:S02]  /*28c0*/  IADD3.X R59, R138, UR19, RZ, P6, !PT ;  /* 0x000000138a3b7c10 */ /* 0x000fe4000b7fe4ff */
[----:B------:R-:W-:Y:S02]  /*28d0*/  @P1 LOP3.LUT P6, RZ, R72, 0xff000000, RZ, 0xc0, !PT ;  /* 0xff00000048ff1812 */ /* 0x000fe400078cc0ff */
[----:B------:R-:W-:Y:S02]  /*28e0*/  @P1 F2FP.F16.F32.PACK_AB R0, RZ, R0 ;  /* 0x00000000ff00123e */ /* 0x000fe400000000ff */
[----:B------:R-:W-:Y:S02]  /*28f0*/  @P1 FSEL R66, R66, RZ, P6 ;  /* 0x000000ff42421208 */ /* 0x000fe40003000000 */
[----:B------:R-:W-:Y:S02]  /*2900*/  @P1 LOP3.LUT P6, RZ, R73, 0xff, RZ, 0xc0, !PT ;  /* 0x000000ff49ff1812 */ /* 0x000fe400078cc0ff */
[----:B------:R-:W-:-:S02]  /*2910*/  @P1 F2FP.F16.F32.PACK_AB R69, RZ, R69 ;  /* 0x00000045ff45123e */ /* 0x000fc400000000ff */
[----:B------:R-:W-:Y:S02]  /*2920*/  @P1 FSEL R63, R63, RZ, P6 ;  /* 0x000000ff3f3f1208 */ /* 0x000fe40003000000 */
[----:B------:R-:W-:Y:S02]  /*2930*/  @P1 LOP3.LUT P6, RZ, R73, 0xff00, RZ, 0xc0, !PT ;  /* 0x0000ff0049ff1812 */ /* 0x000fe400078cc0ff */
[----:B------:R-:W-:Y:S02]  /*2940*/  @P1 F2FP.F16.F32.PACK_AB R149, RZ, R149 ;  /* 0x00000095ff95123e */ /* 0x000fe400000000ff */
[----:B------:R-:W-:Y:S02]  /*2950*/  @P1 PRMT R44, R62, 0x7610, R44 ;  /* 0x000076103e2c1816 */ /* 0x000fe4000000002c */
[----:B------:R-:W-:Y:S02]  /*2960*/  @P1 PRMT R47, R146, 0x7610, R47 ;  /* 0x00007610922f1816 */ /* 0x000fe4000000002f */
[----:B------:R-:W-:-:S02]  /*2970*/  @P2 F2FP.F16.F32.PACK_AB R154, RZ, R154 ;  /* 0x0000009aff9a223e */ /* 0x000fc400000000ff */
[----:B------:R-:W-:Y:S02]  /*2980*/  @P2 F2FP.F16.F32.PACK_AB R159, RZ, R159 ;  /* 0x0000009fff9f223e */ /* 0x000fe400000000ff */
[----:B------:R-:W-:Y:S02]  /*2990*/  @P2 F2FP.F16.F32.PACK_AB R172, RZ, R172 ;  /* 0x000000acffac223e */ /* 0x000fe400000000ff */
[----:B------:R-:W-:Y:S02]  /*29a0*/  @P2 F2FP.F16.F32.PACK_AB R177, RZ, R177 ;  /* 0x000000b1ffb1223e */ /* 0x000fe400000000ff */
[----:B------:R-:W-:Y:S02]  /*29b0*/  @P2 PRMT R40, R150, 0x7610, R40 ;  /* 0x0000761096282816 */ /* 0x000fe40000000028 */
[----:B------:R-:W-:Y:S02]  /*29c0*/  @P2 PRMT R41, R157, 0x7610, R41 ;  /* 0x000076109d292816 */ /* 0x000fe40000000029 */
[----:B------:R-:W-:-:S02]  /*29d0*/  @P2 PRMT R42, R173, 0x7610, R42 ;  /* 0x00007610ad2a2816 */ /* 0x000fc4000000002a */
[----:B------:R-:W-:Y:S02]  /*29e0*/  @P2 PRMT R43, R175, 0x7610, R43 ;  /* 0x00007610af2b2816 */ /* 0x000fe4000000002b */
[----:B------:R-:W-:Y:S02]  /*29f0*/  @P1 FSEL R64, R64, RZ, P6 ;  /* 0x000000ff40401208 */ /* 0x000fe40003000000 */
[----:B------:R-:W-:Y:S02]  /*2a00*/  @P1 LOP3.LUT P6, RZ, R73, 0xff0000, RZ, 0xc0, !PT ;  /* 0x00ff000049ff1812 */ /* 0x000fe400078cc0ff */
[----:B------:R-:W-:Y:S01]  /*2a10*/  @P1 PRMT R44, R44, 0x5410, R60 ;  /* 0x000054102c2c1816 */ /* 0x000fe2000000003c */
[----:B------:R-:W-:Y:S01]  /*2a20*/  FMUL.FTZ R60, R140, UR16 ;  /* 0x000000108c3c7c20 */ /* 0x000fe20008410000 */
[----:B------:R-:W-:Y:S02]  /*2a30*/  @P1 PRMT R45, R45, 0x5410, R0 ;  /* 0x000054102d2d1816 */ /* 0x000fe40000000000 */
[----:B------:R-:W-:-:S02]  /*2a40*/  @P1 PRMT R46, R46, 0x5410, R69 ;  /* 0x000054102e2e1816 */ /* 0x000fc40000000045 */
[----:B------:R-:W-:Y:S02]  /*2a50*/  @P1 PRMT R47, R47, 0x5410, R149 ;  /* 0x000054102f2f1816 */ /* 0x000fe40000000095 */
[----:B------:R-:W-:Y:S02]  /*2a60*/  @P2 PRMT R40, R40, 0x5410, R154 ;  /* 0x0000541028282816 */ /* 0x000fe4000000009a */
[----:B------:R-:W-:Y:S01]  /*2a70*/  @P2 PRMT R41, R41, 0x5410, R159 ;  /* 0x0000541029292816 */ /* 0x000fe2000000009f */
[----:B------:R0:W-:Y:S01]  /*2a80*/  @P1 STG.E.128 desc[UR4][R52.64], R44 ;  /* 0x0000002c34001986 */ /* 0x0001e2000c101d04 */
[----:B------:R-:W-:Y:S02]  /*2a90*/  @P2 PRMT R42, R42, 0x5410, R172 ;  /* 0x000054102a2a2816 */ /* 0x000fe400000000ac */
[----:B------:R-:W-:Y:S02]  /*2aa0*/  @P2 PRMT R43, R43, 0x5410, R177 ;  /* 0x000054102b2b2816 */ /* 0x000fe400000000b1 */
[----:B------:R-:W-:-:S02]  /*2ab0*/  F2FP.F16.F32.PACK_AB R51, R187, R180 ;  /* 0x000000b4bb33723e */ /* 0x000fc400000000ff */
[----:B------:R-:W-:Y:S01]  /*2ac0*/  F2FP.F16.F32.PACK_AB R50, R185, R178 ;  /* 0x000000b2b932723e */ /* 0x000fe200000000ff */
[----:B------:R1:W-:Y:S01]  /*2ad0*/  @P2 STG.E.128 desc[UR4][R54.64], R40 ;  /* 0x0000002836002986 */ /* 0x0003e2000c101d04 */
[----:B------:R-:W-:Y:S02]  /*2ae0*/  F2FP.F16.F32.PACK_AB R49, R183, R176 ;  /* 0x000000b0b731723e */ /* 0x000fe400000000ff */
[----:B------:R-:W-:Y:S02]  /*2af0*/  F2FP.F16.F32.PACK_AB R48, R80, R147 ;  /* 0x000000935030723e */ /* 0x000fe400000000ff */
[----:B------:R-:W-:Y:S02]  /*2b00*/  @P1 FSEL R57, R57, RZ, P6 ;  /* 0x000000ff39391208 */ /* 0x000fe40003000000 */
[----:B------:R-:W-:Y:S01]  /*2b10*/  @P1 LOP3.LUT P6, RZ, R73, 0xff000000, RZ, 0xc0, !PT ;  /* 0xff00000049ff1812 */ /* 0x000fe200078cc0ff */
[----:B------:R2:W-:Y:S01]  /*2b20*/  STG.E.128 desc[UR4][R58.64], R48 ;  /* 0x000000303a007986 */ /* 0x0005e2000c101d04 */
[----:B------:R-:W-:-:S02]  /*2b30*/  @P2 F2FP.F16.F32.PACK_AB R0, RZ, R151 ;  /* 0x00000097ff00223e */ /* 0x000fc400000000ff */
[----:B------:R-:W-:Y:S02]  /*2b40*/  @P1 FSEL R56, R56, RZ, P6 ;  /* 0x000000ff38381208 */ /* 0x000fe40003000000 */
[----:B------:R-:W-:Y:S02]  /*2b50*/  @P1 F2FP.F16.F32.PACK_AB R63, RZ, R63 ;  /* 0x0000003fff3f123e */ /* 0x000fe400000000ff */
[----:B------:R-:W-:Y:S02]  /*2b60*/  @P1 F2FP.F16.F32.PACK_AB R83, RZ, R83 ;  /* 0x00000053ff53123e */ /* 0x000fe400000000ff */
[----:B------:R-:W-:Y:S02]  /*2b70*/  @P1 F2FP.F16.F32.PACK_AB R70, RZ, R70 ;  /* 0x00000046ff46123e */ /* 0x000fe400000000ff */
[----:B------:R-:W-:Y:S02]  /*2b80*/  @P1 F2FP.F16.F32.PACK_AB R57, RZ, R57 ;  /* 0x00000039ff39123e */ /* 0x000fe400000000ff */
[----:B0-----:R-:W-:Y:S01]  /*2b90*/  @P2 F2FP.F16.F32.PACK_AB R53, RZ, R161 ;  /* 0x000000a1ff35223e */ /* 0x001fe200000000ff */
[----:B------:R-:W-:Y:S01]  /*2ba0*/  FMUL.FTZ R161, R161, UR16 ;  /* 0x00000010a1a17c20 */ /* 0x000fe20008410000 */
[----:B-1----:R-:W-:Y:S01]  /*2bb0*/  @P2 PRMT R40, R0, 0x7610, R40 ;  /* 0x0000761000282816 */ /* 0x002fe20000000028 */
[----:B------:R-:W-:Y:S01]  /*2bc0*/  FMUL.FTZ R0, R151, UR16 ;  /* 0x0000001097007c20 */ /* 0x000fe20008410000 */
[----:B------:R-:W-:-:S02]  /*2bd0*/  @P1 F2FP.F16.F32.PACK_AB R64, RZ, R64 ;  /* 0x00000040ff40123e */ /* 0x000fc400000000ff */
[----:B--2---:R-:W-:Y:S02]  /*2be0*/  @P2 F2FP.F16.F32.PACK_AB R50, RZ, R142 ;  /* 0x0000008eff32223e */ /* 0x004fe400000000ff */
[----:B------:R-:W-:Y:S02]  /*2bf0*/  @P1 IADD3 R48, P6, R137, R78, RZ ;  /* 0x0000004e89301210 */ /* 0x000fe40007fde0ff */
[----:B------:R-:W-:Y:S01]  /*2c00*/  @P2 F2FP.F16.F32.PACK_AB R59, RZ, R165 ;  /* 0x000000a5ff3b223e */ /* 0x000fe200000000ff */
[----:B------:R-:W-:Y:S01]  /*2c10*/  FMUL.FTZ R165, R165, UR16 ;  /* 0x00000010a5a57c20 */ /* 0x000fe20008410000 */
[----:B------:R-:W-:Y:S02]  /*2c20*/  @P1 PRMT R46, R63, 0x7610, R46 ;  /* 0x000076103f2e1816 */ /* 0x000fe4000000002e */
[----:B------:R-:W-:Y:S02]  /*2c30*/  @P1 IADD3.X R49, R138, R79, RZ, P6, !PT ;  /* 0x0000004f8a311210 */ /* 0x000fe400037fe4ff */
[----:B------:R-:W-:-:S02]  /*2c40*/  @P2 PRMT R43, R50, 0x7610, R43 ;  /* 0x00007610322b2816 */ /* 0x000fc4000000002b */
[----:B------:R-:W-:Y:S02]  /*2c50*/  @P2 IADD3 R50, P6, R139, UR14, RZ ;  /* 0x0000000e8b322c10 */ /* 0x000fe4000ffde0ff */
[----:B------:R-:W-:Y:S02]  /*2c60*/  @P1 F2FP.F16.F32.PACK_AB R71, RZ, R71 ;  /* 0x00000047ff47123e */ /* 0x000fe400000000ff */
[----:B------:R-:W-:Y:S02]  /*2c70*/  @P1 F2FP.F16.F32.PACK_AB R66, RZ, R66 ;  /* 0x00000042ff42123e */ /* 0x000fe400000000ff */
[----:B------:R-:W-:Y:S02]  /*2c80*/  @P1 F2FP.F16.F32.PACK_AB R56, RZ, R56 ;  /* 0x00000038ff38123e */ /* 0x000fe400000000ff */
[----:B------:R-:W-:Y:S02]  /*2c90*/  @P1 PRMT R44, R83, 0x7610, R44 ;  /* 0x00007610532c1816 */ /* 0x000fe4000000002c */
[----:B------:R-:W-:-:S02]  /*2ca0*/  @P1 PRMT R45, R70, 0x7610, R45 ;  /* 0x00007610462d1816 */ /* 0x000fc4000000002d */
[----:B------:R-:W-:Y:S02]  /*2cb0*/  @P1 PRMT R47, R57, 0x7610, R47 ;  /* 0x00007610392f1816 */ /* 0x000fe4000000002f */
[----:B------:R-:W-:Y:S01]  /*2cc0*/  @P2 F2FP.F16.F32.PACK_AB R52, RZ, R61 ;  /* 0x0000003dff34223e */ /* 0x000fe200000000ff */
[----:B------:R-:W-:Y:S01]  /*2cd0*/  FMUL.FTZ R61, R61, UR16 ;  /* 0x000000103d3d7c20 */ /* 0x000fe20008410000 */
[----:B------:R-:W-:Y:S01]  /*2ce0*/  @P2 F2FP.F16.F32.PACK_AB R55, RZ, R67 ;  /* 0x00000043ff37223e */ /* 0x000fe200000000ff */
[----:B------:R-:W-:Y:S01]  /*2cf0*/  FMUL.FTZ R67, R67, UR16 ;  /* 0x0000001043437c20 */ /* 0x000fe20008410000 */
[----:B------:R-:W-:Y:S01]  /*2d00*/  @P2 F2FP.F16.F32.PACK_AB R54, RZ, R81 ;  /* 0x00000051ff36223e */ /* 0x000fe200000000ff */
[----:B------:R-:W-:Y:S01]  /*2d10*/  FMUL.FTZ R81, R81, UR16 ;  /* 0x0000001051517c20 */ /* 0x000fe20008410000 */
[----:B------:R-:W-:Y:S02]  /*2d20*/  @P2 F2FP.F16.F32.PACK_AB R58, RZ, R140 ;  /* 0x0000008cff3a223e */ /* 0x000fe400000000ff */
[----:B------:R-:W-:Y:S01]  /*2d30*/  @P2 PRMT R41, R53, 0x7610, R41 ;  /* 0x0000761035292816 */ /* 0x000fe20000000029 */
[----:B------:R-:W-:Y:S01]  /*2d40*/  FMUL.FTZ R53, R142, UR16 ;  /* 0x000000108e357c20 */ /* 0x000fe20008410000 */
[----:B------:R-:W-:-:S02]  /*2d50*/  @P2 PRMT R42, R59, 0x7610, R42 ;  /* 0x000076103b2a2816 */ /* 0x000fc4000000002a */
[----:B------:R-:W-:Y:S02]  /*2d60*/  @P1 PRMT R46, R46, 0x5410, R64 ;  /* 0x000054102e2e1816 */ /* 0x000fe40000000040 */
[----:B------:R-:W-:Y:S02]  /*2d70*/  @P2 IADD3.X R51, R134, UR15, RZ, P6, !PT ;  /* 0x0000000f86332c10 */ /* 0x000fe4000b7fe4ff */
[----:B------:R-:W-:Y:S02]  /*2d80*/  FSEL R64, R0, RZ, P5 ;  /* 0x000000ff00407208 */ /* 0x000fe40002800000 */
[----:B------:R-:W-:Y:S02]  /*2d90*/  @P1 PRMT R44, R44, 0x5410, R71 ;  /* 0x000054102c2c1816 */ /* 0x000fe40000000047 */
[----:B------:R-:W-:Y:S02]  /*2da0*/  @P1 PRMT R45, R45, 0x5410, R66 ;  /* 0x000054102d2d1816 */ /* 0x000fe40000000042 */
[----:B------:R-:W-:-:S02]  /*2db0*/  @P1 PRMT R47, R47, 0x5410, R56 ;  /* 0x000054102f2f1816 */ /* 0x000fc40000000038 */
[----:B------:R-:W-:Y:S02]  /*2dc0*/  LOP3.LUT P6, RZ, R76, 0xff0000, RZ, 0xc0, !PT ;  /* 0x00ff00004cff7812 */ /* 0x000fe400078cc0ff */
[----:B------:R-:W-:Y:S01]  /*2dd0*/  LOP3.LUT P5, RZ, R77, 0xff, RZ, 0xc0, !PT ;  /* 0x000000ff4dff7812 */ /* 0x000fe200078ac0ff */
[----:B------:R0:W-:Y:S01]  /*2de0*/  @P1 STG.E.128 desc[UR4][R48.64], R44 ;  /* 0x0000002c30001986 */ /* 0x0001e2000c101d04 */
[----:B------:R-:W-:Y:S02]  /*2df0*/  @P2 PRMT R40, R40, 0x5410, R52 ;  /* 0x0000541028282816 */ /* 0x000fe40000000034 */
[----:B------:R-:W-:Y:S02]  /*2e00*/  @P2 PRMT R41, R41, 0x5410, R55 ;  /* 0x0000541029292816 */ /* 0x000fe40000000037 */
[----:B------:R-:W-:Y:S02]  /*2e10*/  @P2 PRMT R42, R42, 0x5410, R54 ;  /* 0x000054102a2a2816 */ /* 0x000fe40000000036 */
[----:B------:R-:W-:-:S02]  /*2e20*/  @P2 PRMT R43, R43, 0x5410, R58 ;  /* 0x000054102b2b2816 */ /* 0x000fc4000000003a */
[----:B------:R-:W-:Y:S02]  /*2e30*/  @P1 FSEL R0, R0, RZ, P4 ;  /* 0x000000ff00001208 */ /* 0x000fe40002000000 */
[----:B------:R-:W-:Y:S01]  /*2e40*/  FSEL R65, R161, RZ, P6 ;  /* 0x000000ffa1417208 */ /* 0x000fe20003000000 */
[----:B------:R1:W-:Y:S01]  /*2e50*/  @P2 STG.E.128 desc[UR4][R50.64], R40 ;  /* 0x0000002832002986 */ /* 0x0003e2000c101d04 */
[----:B------:R-:W-:Y:S02]  /*2e60*/  FSEL R66, R165, RZ, P5 ;  /* 0x000000ffa5427208 */ /* 0x000fe40002800000 */
[----:B------:R-:W-:Y:S02]  /*2e70*/  @P1 LOP3.LUT P4, RZ, R3, 0xff, RZ, 0xc0, !PT ;  /* 0x000000ff03ff1812 */ /* 0x000fe4000788c0ff */
[C---:B------:R-:W-:Y:S02]  /*2e80*/  LOP3.LUT P6, RZ, R77.reuse, 0xff0000, RZ, 0xc0, !PT ;  /* 0x00ff00004dff7812 */ /* 0x040fe400078cc0ff */
[----:B------:R-:W-:-:S02]  /*2e90*/  LOP3.LUT P5, RZ, R77, 0xff000000, RZ, 0xc0, !PT ;  /* 0xff0000004dff7812 */ /* 0x000fc400078ac0ff */
[----:B------:R-:W-:Y:S02]  /*2ea0*/  @P1 LOP3.LUT P2, RZ, R2, 0xff0000, RZ, 0xc0, !PT ;  /* 0x00ff000002ff1812 */ /* 0x000fe4000784c0ff */
[----:B------:R-:W-:Y:S02]  /*2eb0*/  FSEL R62, R53, RZ, P6 ;  /* 0x000000ff353e7208 */ /* 0x000fe40003000000 */
[----:B------:R-:W-:Y:S02]  /*2ec0*/  FSEL R63, R60, RZ, P5 ;  /* 0x000000ff3c3f7208 */ /* 0x000fe40002800000 */
[----:B0-----:R-:W-:Y:S02]  /*2ed0*/  @P1 FSEL R49, R161, RZ, P2 ;  /* 0x000000ffa1311208 */ /* 0x001fe40001000000 */
[----:B------:R-:W-:Y:S02]  /*2ee0*/  @P1 LOP3.LUT P2, RZ, R3, 0xff0000, RZ, 0xc0, !PT ;  /* 0x00ff000003ff1812 */ /* 0x000fe4000784c0ff */
[----:B-1----:R-:W-:-:S02]  /*2ef0*/  @P1 FSEL R51, R165, RZ, P4 ;  /* 0x000000ffa5331208 */ /* 0x002fc40002000000 */
[----:B------:R-:W-:Y:S02]  /*2f00*/  @P1 FSEL R53, R53, RZ, P2 ;  /* 0x000000ff35351208 */ /* 0x000fe40001000000 */
[----:B------:R-:W-:Y:S02]  /*2f10*/  @P1 F2FP.F16.F32.PACK_AB R57, RZ, R51 ;  /* 0x00000033ff39123e */ /* 0x000fe400000000ff */
[----:B------:R-:W-:Y:S02]  /*2f20*/  F2FP.F16.F32.PACK_AB R51, R63, R62 ;  /* 0x0000003e3f33723e */ /* 0x000fe400000000ff */
[----:B------:R-:W0:Y:S01]  /*2f30*/  LDC.64 R62, c[0x0][0x210] ;  /* 0x00008400ff3e7b82 */ /* 0x000e220000000a00 */
[----:B------:R-:W-:Y:S02]  /*2f40*/  @P1 LOP3.LUT P2, RZ, R3, 0xff000000, RZ, 0xc0, !PT ;  /* 0xff00000003ff1812 */ /* 0x000fe4000784c0ff */
[----:B------:R-:W-:Y:S02]  /*2f50*/  @P1 LOP3.LUT P4, RZ, R2, 0xff00, RZ, 0xc0, !PT ;  /* 0x0000ff0002ff1812 */ /* 0x000fe4000788c0ff */
[----:B------:R-:W-:-:S02]  /*2f60*/  @P1 FSEL R60, R60, RZ, P2 ;  /* 0x000000ff3c3c1208 */ /* 0x000fc40001000000 */
[----:B------:R-:W-:Y:S02]  /*2f70*/  @P1 LOP3.LUT P2, RZ, R3, 0xff00, RZ, 0xc0, !PT ;  /* 0x0000ff0003ff1812 */ /* 0x000fe4000784c0ff */
[----:B------:R-:W-:Y:S02]  /*2f80*/  @P1 LOP3.LUT P5, RZ, R2, 0xff000000, RZ, 0xc0, !PT ;  /* 0xff00000002ff1812 */ /* 0x000fe400078ac0ff */
[----:B------:R-:W-:Y:S02]  /*2f90*/  @P1 FSEL R48, R61, RZ, P4 ;  /* 0x000000ff3d301208 */ /* 0x000fe40002000000 */
[----:B------:R-:W-:Y:S02]  /*2fa0*/  @P1 FSEL R52, R81, RZ, P2 ;  /* 0x000000ff51341208 */ /* 0x000fe40001000000 */
[C---:B------:R-:W-:Y:S02]  /*2fb0*/  LOP3.LUT P2, RZ, R76.reuse, 0xff000000, RZ, 0xc0, !PT ;  /* 0xff0000004cff7812 */ /* 0x040fe4000784c0ff */
[----:B------:R-:W-:-:S02]  /*2fc0*/  LOP3.LUT P4, RZ, R76, 0xff00, RZ, 0xc0, !PT ;  /* 0x0000ff004cff7812 */ /* 0x000fc4000788c0ff */
[----:B------:R-:W-:Y:S02]  /*2fd0*/  LOP3.LUT P6, RZ, R77, 0xff00, RZ, 0xc0, !PT ;  /* 0x0000ff004dff7812 */ /* 0x000fe400078cc0ff */
[----:B------:R-:W-:Y:S02]  /*2fe0*/  @P1 FSEL R50, R67, RZ, P5 ;  /* 0x000000ff43321208 */ /* 0x000fe40002800000 */
[----:B------:R-:W-:Y:S02]  /*2ff0*/  @P1 F2FP.F16.F32.PACK_AB R0, RZ, R0 ;  /* 0x00000000ff00123e */ /* 0x000fe400000000ff */
[----:B------:R-:W-:Y:S02]  /*3000*/  @P1 F2FP.F16.F32.PACK_AB R55, RZ, R49 ;  /* 0x00000031ff37123e */ /* 0x000fe400000000ff */
[----:B------:R-:W-:Y:S02]  /*3010*/  @P1 F2FP.F16.F32.PACK_AB R59, RZ, R53 ;  /* 0x00000035ff3b123e */ /* 0x000fe400000000ff */
[----:B------:R-:W-:-:S02]  /*3020*/  @P1 F2FP.F16.F32.PACK_AB R54, RZ, R48 ;  /* 0x00000030ff36123e */ /* 0x000fc400000000ff */
[----:B------:R-:W-:Y:S02]  /*3030*/  @P1 F2FP.F16.F32.PACK_AB R58, RZ, R52 ;  /* 0x00000034ff3a123e */ /* 0x000fe400000000ff */
[----:B------:R-:W-:Y:S02]  /*3040*/  FSEL R48, R67, RZ, P2 ;  /* 0x000000ff43307208 */ /* 0x000fe40001000000 */
[----:B------:R-:W-:Y:S02]  /*3050*/  FSEL R81, R81, RZ, P6 ;  /* 0x000000ff51517208 */ /* 0x000fe40003000000 */
[----:B------:R-:W-:Y:S02]  /*3060*/  FSEL R61, R61, RZ, P4 ;  /* 0x000000ff3d3d7208 */ /* 0x000fe40002000000 */
[C---:B------:R-:W-:Y:S02]  /*3070*/  IADD3 R52, P2, R139.reuse, UR18, RZ ;  /* 0x000000128b347c10 */ /* 0x040fe4000ff5e0ff */
[----:B------:R-:W-:-:S02]  /*3080*/  @P1 IADD3 R78, P5, R139, R78, RZ ;  /* 0x0000004e8b4e1210 */ /* 0x000fc40007fbe0ff */
[----:B------:R-:W-:Y:S02]  /*3090*/  @P1 F2FP.F16.F32.PACK_AB R56, RZ, R50 ;  /* 0x00000032ff38123e */ /* 0x000fe400000000ff */
[----:B------:R-:W-:Y:S02]  /*30a0*/  @P1 F2FP.F16.F32.PACK_AB R60, RZ, R60 ;  /* 0x0000003cff3c123e */ /* 0x000fe400000000ff */
[----:B------:R-:W-:Y:S02]  /*30b0*/  @P1 PRMT R44, R0, 0x7610, R44 ;  /* 0x00007610002c1816 */ /* 0x000fe4000000002c */
[----:B------:R-:W-:Y:S02]  /*30c0*/  @P1 PRMT R45, R55, 0x7610, R45 ;  /* 0x00007610372d1816 */ /* 0x000fe4000000002d */
[----:B------:R-:W-:Y:S02]  /*30d0*/  @P1 PRMT R46, R57, 0x7610, R46 ;  /* 0x00007610392e1816 */ /* 0x000fe4000000002e */
[----:B------:R-:W-:-:S02]  /*30e0*/  @P1 PRMT R47, R59, 0x7610, R47 ;  /* 0x000076103b2f1816 */ /* 0x000fc4000000002f */
[----:B------:R-:W-:Y:S02]  /*30f0*/  F2FP.F16.F32.PACK_AB R49, R48, R65 ;  /* 0x000000413031723e */ /* 0x000fe400000000ff */
[----:B------:R-:W-:Y:S02]  /*3100*/  F2FP.F16.F32.PACK_AB R50, R81, R66 ;  /* 0x000000425132723e */ /* 0x000fe400000000ff */
[----:B------:R-:W-:Y:S02]  /*3110*/  F2FP.F16.F32.PACK_AB R48, R61, R64 ;  /* 0x000000403d30723e */ /* 0x000fe400000000ff */
[C---:B------:R-:W-:Y:S02]  /*3120*/  IADD3.X R53, R134.reuse, UR19, RZ, P2, !PT ;  /* 0x0000001386357c10 */ /* 0x040fe400097fe4ff */
[----:B------:R-:W-:Y:S02]  /*3130*/  @P1 IADD3.X R79, R134, R79, RZ, P5, !PT ;  /* 0x0000004f864f1210 */ /* 0x000fe40002ffe4ff */
[----:B------:R-:W-:Y:S01]  /*3140*/  @P1 PRMT R44, R44, 0x5410, R54 ;  /* 0x000054102c2c1816 */ /* 0x000fe20000000036 */
[----:B------:R1:W-:Y:S01]  /*3150*/  STG.E.128 desc[UR4][R52.64], R48 ;  /* 0x0000003034007986 */ /* 0x0003e2000c101d04 */
[----:B------:R-:W-:-:S02]  /*3160*/  @P1 PRMT R45, R45, 0x5410, R56 ;  /* 0x000054102d2d1816 */ /* 0x000fc40000000038 */
[----:B------:R-:W-:Y:S02]  /*3170*/  @P1 PRMT R46, R46, 0x5410, R58 ;  /* 0x000054102e2e1816 */ /* 0x000fe4000000003a */
[----:B------:R-:W-:Y:S02]  /*3180*/  @P1 PRMT R47, R47, 0x5410, R60 ;  /* 0x000054102f2f1816 */ /* 0x000fe4000000003c */
[----:B0-----:R-:W-:-:S03]  /*3190*/  LEA R128, R62, R128, 0x2 ;  /* 0x000000803e807211 */ /* 0x001fc600078e10ff */
[----:B------:R1:W-:Y:S01]  /*31a0*/  @P1 STG.E.128 desc[UR4][R78.64], R44 ;  /* 0x0000002c4e001986 */ /* 0x0003e2000c101d04 */
[----:B------:R-:W-:-:S13]  /*31b0*/  ISETP.GE.AND P1, PT, R128, R63, PT ;  /* 0x0000003f8000720c */ /* 0x000fda0003f26270 */
[----:B------:R-:W-:Y:S05]  /*31c0*/  @!P1 BRA `(.L_x_1960) ;  /* 0xffffffd000e09947 */ /* 0x000fea000383ffff */
[----:B------:R-:W-:Y:S05]  /*31d0*/  BSYNC B1 ;  /* 0x0000000000017941 */ /* 0x000fea0003800000 */
.L_x_1958:
        /* <DEDUP_REMOVED lines=44> */
.L_x_1957:
[----:B------:R-:W-:Y:S05]  /*34a0*/  BSYNC B0 ;  /* 0x0000000000007941 */ /* 0x000fea0003800000 */
.L_x_1955:
[----:B------:R-:W0:Y:S01]  /*34b0*/  S2R R38, SR_TID.X ;  /* 0x0000000000267919 */ /* 0x000e220000002100 */
[----:B------:R-:W-:Y:S01]  /*34c0*/  MOV R2, 0x400 ;  /* 0x0000040000027802 */ /* 0x000fe20000000f00 */
[----:B------:R-:W-:Y:S05]  /*34d0*/  WARPSYNC.ALL ;  /* 0x0000000000007948 */ /* 0x000fea0003800000 */
[----:B------:R-:W2:Y:S01]  /*34e0*/  S2R R3, SR_CgaCtaId ;  /* 0x0000000000037919 */ /* 0x000ea20000008800 */
[----:B------:R-:W-:Y:S01]  /*34f0*/  ULDC UR6, c[0x0][0x218] ;  /* 0x0000860000067ab9 */ /* 0x000fe20000000800 */
[----:B------:R-:W-:Y:S01]  /*3500*/  ULDC.64 UR20, c[0x0][0x2d0] ;  /* 0x0000b40000147ab9 */ /* 0x000fe20000000a00 */
[----:B------:R-:W3:Y:S01]  /*3510*/  S2R R36, SR_CTAID.X ;  /* 0x0000000000247919 */ /* 0x000ee20000002500 */
[----:B0-----:R-:W-:-:S02]  /*3520*/  SHF.R.U32.HI R0, RZ, 0x5, R38 ;  /* 0x00000005ff007819 */ /* 0x001fc40000011626 */
        /* <DEDUP_REMOVED lines=9> */
[----:B------:R-:W-:Y:S04]  /*35c0*/  STS.128 [R0+0x800], R24 ;  /* 0x0008001800007388 */ /* 0x000fe80000000c00 */
[----:B------:R3:W-:Y:S01]  /*35d0*/  STS.128 [R0+0x810], R32 ;  /* 0x0008102000007388 */ /* 0x0007e20000000c00 */
[----:B------:R-:W-:Y:S01]  /*35e0*/  BAR.SYNC.DEFER_BLOCKING 0x0 ;  /* 0x0000000000007b1d */ /* 0x000fe20000010000 */
[----:B---3--:R-:W-:-:S05]  /*35f0*/  IMAD R33, R36, UR6, RZ ;  /* 0x0000000624217c24 */ /* 0x008fca000f8e02ff */
[----:B------:R-:W-:Y:S01]  /*3600*/  ULDC.64 UR6, c[0x0][0x2d8] ;  /* 0x0000b60000067ab9 */ /* 0x000fe20000000a00 */
[----:B------:R-:W-:Y:S01]  /*3610*/  IADD3 R36, P0, R33, R38, RZ ;  /* 0x0000002621247210 */ /* 0x000fe20007f1e0ff */
        /* <DEDUP_REMOVED lines=27> */
[----:B------:R-:W1:Y:S01]  /*37d0*/  LDS R35, [R3+0x2400] ;  /* 0x0024000003237984 */ /* 0x000e620000000800 */
        /* <DEDUP_REMOVED lines=13> */
[----:B------:R-:W-:Y:S01]  /*38b0*/  IADD3.X R27, RZ, RZ, RZ, P0, !PT ;  /* 0x000000ffff1b7210 */ /* 0x000fe200007fe4ff */
[----:B------:R-:W-:Y:S01]  /*38c0*/  FADD.FTZ R15, R15, R24 ;  /* 0x000000180f0f7221 */ /* 0x000fe20000010000 */
[----:B------:R-:W-:Y:S01]  /*38d0*/  FADD.FTZ R16, R16, R33 ;  /* 0x0000002110107221 */ /* 0x000fe20000010000 */
[----:B------:R-:W-:Y:S01]  /*38e0*/  FADD.FTZ R35, R2, R35 ;  /* 0x0000002302237221 */ /* 0x000fe20000010000 */
[----:B------:R-:W-:Y:S01]  /*38f0*/  FADD.FTZ R37, R12, R37 ;  /* 0x000000250c257221 */ /* 0x000fe20000010000 */
[----:B------:R-:W-:Y:S01]  /*3900*/  STS.128 [R0], R4 ;  /* 0x0000000400007388 */ /* 0x000fe20000000c00 */
[----:B------:R-:W-:Y:S01]  /*3910*/  FADD.FTZ R13, R13, R26 ;  /* 0x0000001a0d0d7221 */ /* 0x000fe20000010000 */
[----:B------:R-:W-:-:S02]  /*3920*/  SHF.L.U64.HI R26, R36, 0x2, R27 ;  /* 0x00000002241a7819 */ /* 0x000fc4000001021b */
[----:B------:R-:W-:Y:S01]  /*3930*/  STS.128 [R0+0x10], R8 ;  /* 0x0000100800007388 */ /* 0x000fe20000000c00 */
[----:B0-----:R-:W-:-:S03]  /*3940*/  FADD.FTZ R39, R14, R39 ;  /* 0x000000270e277221 */ /* 0x001fc60000010000 */
[----:B------:R-:W-:Y:S01]  /*3950*/  STS.128 [R0+0x400], R116 ;  /* 0x0004007400007388 */ /* 0x000fe20000000c00 */
[----:B--2---:R-:W-:Y:S01]  /*3960*/  FADD.FTZ R15, R15, R18 ;  /* 0x000000120f0f7221 */ /* 0x004fe20000010000 */
[----:B------:R-:W-:Y:S02]  /*3970*/  SHF.L.U32 R18, R36, 0x2, RZ ;  /* 0x0000000224127819 */ /* 0x000fe400000006ff */
[----:B------:R-:W-:Y:S01]  /*3980*/  STS.128 [R0+0x410], R108 ;  /* 0x0004106c00007388 */ /* 0x000fe20000000c00 */
[----:B---3--:R-:W-:Y:S01]  /*3990*/  FADD.FTZ R17, R16, R17 ;  /* 0x0000001110117221 */ /* 0x008fe20000010000 */
[----:B------:R-:W-:Y:S02]  /*39a0*/  IADD3 R2, P0, R18, UR6, RZ ;  /* 0x0000000612027c10 */ /* 0x000fe4000ff1e0ff */
        /* <DEDUP_REMOVED lines=67> */
.L_x_1959:
        /* <DEDUP_REMOVED lines=8> */
.L_x_1962:
[----:B------:R-:W-:Y:S05]  /*3e60*/  BSYNC B2 ;  /* 0x0000000000027941 */ /* 0x000fea0003800000 */
.L_x_1961:
        /* <DEDUP_REMOVED lines=9> */
.L_x_1963:
[----:B------:R-:W-:Y:S01]  /*3f00*/  FADD.FTZ R55, R86, R55 ;  /* 0x0000003756377221 */ /* 0x000fe20000010000 */
[----:B------:R-:W-:-:S04]  /*3f10*/  HFMA2.MMA R177, -RZ, RZ, 0, 1.1920928955078125e-07 ;  /* 0x00000002ffb17435 */ /* 0x000fc800000001ff */
[----:B------:R-:W-:Y:S02]  /*3f20*/  MOV R178, R55 ;  /* 0x0000003700b27202 */ /* 0x000fe40000000f00 */
[----:B------:R-:W-:-:S07]  /*3f30*/  MOV R87, R97 ;  /* 0x0000006100577202 */ /* 0x000fce0000000f00 */
[----:B------:R-:W-:Y:S05]  /*3f40*/  WARPSYNC.COLLECTIVE R175, `(.L_x_1964) ;  /* 0x00000000af087348 */ /* 0x000fea0003c00000 */
[----:B------:R0:W1:Y:S02]  /*3f50*/  SHFL.BFLY P2, R97, R178, R177, R180 ;  /* 0x0c0000b1b2617389 */ /* 0x00006400000400b4 */
[----:B01----:R-:W-:Y:S01]  /*3f60*/  ENDCOLLECTIVE ;  /* 0x000000000000791b */ /* 0x003fe20003800000 */
.L_x_1964:
[----:B------:R-:W-:-:S05]  /*3f70*/  FADD.FTZ R87, R84, R87 ;  /* 0x0000005754577221 */ /* 0x000fca0000010000 */
[----:B------:R-:W-:Y:S02]  /*3f80*/  MOV R178, R87 ;  /* 0x0000005700b27202 */ /* 0x000fe40000000f00 */
[----:B------:R-:W-:-:S07]  /*3f90*/  MOV R54, R97 ;  /* 0x0000006100367202 */ /* 0x000fce0000000f00 */
[----:B------:R-:W-:Y:S05]  /*3fa0*/  WARPSYNC.COLLECTIVE R175, `(.L_x_1965) ;  /* 0x00000000af087348 */ /* 0x000fea0003c00000 */
[----:B------:R0:W1:Y:S02]  /*3fb0*/  SHFL.BFLY P2, R97, R178, R177, R180 ;  /* 0x0c0000b1b2617389 */ /* 0x00006400000400b4 */
[----:B01----:R-:W-:Y:S01]  /*3fc0*/  ENDCOLLECTIVE ;  /* 0x000000000000791b */ /* 0x003fe20003800000 */
.L_x_1965:
[----:B------:R-:W-:Y:S01]  /*3fd0*/  FADD.FTZ R54, R55, R54 ;  /* 0x0000003637367221 */ /* 0x000fe20000010000 */
[----:B------:R-:W-:-:S04]  /*3fe0*/  HFMA2.MMA R177, -RZ, RZ, 0, 2.384185791015625e-07 ;  /* 0x00000004ffb17435 */ /* 0x000fc800000001ff */
[----:B------:R-:W-:Y:S02]  /*3ff0*/  MOV R178, R54 ;  /* 0x0000003600b27202 */ /* 0x000fe40000000f00 */
[----:B------:R-:W-:-:S07]  /*4000*/  MOV R88, R97 ;  /* 0x0000006100587202 */ /* 0x000fce0000000f00 */
[----:B------:R-:W-:Y:S05]  /*4010*/  WARPSYNC.COLLECTIVE R175, `(.L_x_1966) ;  /* 0x00000000af087348 */ /* 0x000fea0003c00000 */
[----:B------:R0:W1:Y:S02]  /*4020*/  SHFL.BFLY P2, R97, R178, R177, R180 ;  /* 0x0c0000b1b2617389 */ /* 0x00006400000400b4 */
[----:B01----:R-:W-:Y:S01]  /*4030*/  ENDCOLLECTIVE ;  /* 0x000000000000791b */ /* 0x003fe20003800000 */
.L_x_1966:
[----:B------:R-:W-:Y:S01]  /*4040*/  FADD.FTZ R88, R87, R88 ;  /* 0x0000005857587221 */ /* 0x000fe20000010000 */
[----:B------:R-:W-:-:S04]  /*4050*/  MOV R87, R171 ;  /* 0x000000ab00577202 */ /* 0x000fc80000000f00 */
[----:B------:R-:W-:Y:S02]  /*4060*/  MOV R178, R88 ;  /* 0x0000005800b27202 */ /* 0x000fe40000000f00 */
[----:B------:R-:W-:-:S07]  /*4070*/  MOV R93, R97 ;  /* 0x00000061005d7202 */ /* 0x000fce0000000f00 */
[----:B------:R-:W-:Y:S05]  /*4080*/  WARPSYNC.COLLECTIVE R175, `(.L_x_1967) ;  /* 0x00000000af087348 */ /* 0x000fea0003c00000 */
[----:B------:R0:W1:Y:S02]  /*4090*/  SHFL.BFLY P2, R97, R178, R177, R180 ;  /* 0x0c0000b1b2617389 */ /* 0x00006400000400b4 */
[----:B01----:R-:W-:Y:S01]  /*40a0*/  ENDCOLLECTIVE ;  /* 0x000000000000791b */ /* 0x003fe20003800000 */
.L_x_1967:
[----:B------:R-:W-:Y:S01]  /*40b0*/  FADD.FTZ R93, R54, R93 ;  /* 0x0000005d365d7221 */ /* 0x000fe20000010000 */
[----:B------:R-:W-:-:S04]  /*40c0*/  HFMA2.MMA R177, -RZ, RZ, 0, 4.76837158203125e-07 ;  /* 0x00000008ffb17435 */ /* 0x000fc800000001ff */
[----:B------:R-:W-:Y:S01]  /*40d0*/  MOV R178, R93 ;  /* 0x0000005d00b27202 */ /* 0x000fe20000000f00 */
[----:B------:R-:W-:Y:S01]  /*40e0*/  FADD.FTZ R86, R88, R97 ;  /* 0x0000006158567221 */ /* 0x000fe20000010000 */
[----:B------:R-:W-:-:S07]  /*40f0*/  MOV R88, R169 ;  /* 0x000000a900587202 */ /* 0x000fce0000000f00 */
[----:B------:R-:W-:Y:S05]  /*4100*/  WARPSYNC.COLLECTIVE R175, `(.L_x_1968) ;  /* 0x00000000af087348 */ /* 0x000fea0003c00000 */
[----:B------:R0:W1:Y:S02]  /*4110*/  SHFL.BFLY P2, R97, R178, R177, R180 ;  /* 0x0c0000b1b2617389 */ /* 0x00006400000400b4 */
[----:B01----:R-:W-:Y:S01]  /*4120*/  ENDCOLLECTIVE ;  /* 0x000000000000791b */ /* 0x003fe20003800000 */
.L_x_1968:
[----:B------:R-:W-:Y:S02]  /*4130*/  MOV R178, R86 ;  /* 0x0000005600b27202 */ /* 0x000fe40000000f00 */
[----:B------:R-:W-:-:S07]  /*4140*/  MOV R84, R97 ;  /* 0x0000006100547202 */ /* 0x000fce0000000f00 */
[----:B------:R-:W-:Y:S05]  /*4150*/  WARPSYNC.COLLECTIVE R175, `(.L_x_1969) ;  /* 0x00000000af087348 */ /* 0x000fea0003c00000 */
[----:B------:R0:W1:Y:S02]  /*4160*/  SHFL.BFLY P2, R97, R178, R177, R180 ;  /* 0x0c0000b1b2617389 */ /* 0x00006400000400b4 */
[----:B01----:R-:W-:Y:S01]  /*4170*/  ENDCOLLECTIVE ;  /* 0x000000000000791b */ /* 0x003fe20003800000 */
.L_x_1969:
[----:B------:R-:W-:Y:S01]  /*4180*/  FADD.FTZ R173, R93, R84 ;  /* 0x000000545dad7221 */ /* 0x000fe20000010000 */
[----:B------:R-:W-:Y:S02]  /*4190*/  MOV R93, R168 ;  /* 0x000000a8005d7202 */ /* 0x000fe40000000f00 */
[----:B------:R-:W-:Y:S01]  /*41a0*/  MOV R84, R172 ;  /* 0x000000ac00547202 */ /* 0x000fe20000000f00 */
[----:B------:R-:W-:Y:S01]  /*41b0*/  HFMA2.MMA R177, -RZ, RZ, 0, 9.5367431640625e-07 ;  /* 0x00000010ffb17435 */ /* 0x000fe200000001ff */
[----:B------:R-:W-:Y:S01]  /*41c0*/  MOV R178, R173 ;  /* 0x000000ad00b27202 */ /* 0x000fe20000000f00 */
[----:B------:R-:W-:Y:S01]  /*41d0*/  FADD.FTZ R55, R86, R97 ;  /* 0x0000006156377221 */ /* 0x000fe20000010000 */
[----:B------:R-:W-:-:S08]  /*41e0*/  MOV R86, R170 ;  /* 0x000000aa00567202 */ /* 0x000fd00000000f00 */
[----:B------:R-:W-:Y:S05]  /*41f0*/  WARPSYNC.COLLECTIVE R175, `(.L_x_1970) ;  /* 0x00000000af087348 */ /* 0x000fea0003c00000 */
[----:B------:R0:W1:Y:S02]  /*4200*/  SHFL.BFLY P2, R97, R178, R177, R180 ;  /* 0x0c0000b1b2617389 */ /* 0x00006400000400b4 */
[----:B01----:R-:W-:Y:S01]  /*4210*/  ENDCOLLECTIVE ;  /* 0x000000000000791b */ /* 0x003fe20003800000 */
.L_x_1970:
[----:B------:R-:W-:Y:S02]  /*4220*/  MOV R178, R55 ;  /* 0x0000003700b27202 */ /* 0x000fe40000000f00 */
[----:B------:R-:W-:-:S07]  /*4230*/  MOV R174, R97 ;  /* 0x0000006100ae7202 */ /* 0x000fce0000000f00 */
[----:B------:R-:W-:Y:S05]  /*4240*/  WARPSYNC.COLLECTIVE R175, `(.L_x_1971) ;  /* 0x00000000af087348 */ /* 0x000fea0003c00000 */
[----:B------:R0:W1:Y:S02]  /*4250*/  SHFL.BFLY P2, R97, R178, R177, R180 ;  /* 0x0c0000b1b2617389 */ /* 0x00006400000400b4 */
[----:B01----:R-:W-:Y:S01]  /*4260*/  ENDCOLLECTIVE ;  /* 0x000000000000791b */ /* 0x003fe20003800000 */
.L_x_1971:
[----:B------:R-:W-:Y:S02]  /*4270*/  MOV R176, R97 ;  /* 0x0000006100b07202 */ /* 0x000fe40000000f00 */
[----:B------:R-:W-:Y:S01]  /*4280*/  MOV R97, R166 ;  /* 0x000000a600617202 */ /* 0x000fe20000000f00 */
[----:B------:R-:W-:Y:S06]  /*4290*/  BRA `(.L_x_1972) ;  /* 0xffffffd400ac7947 */ /* 0x000fec000383ffff */
.L_x_1973:
        /* <DEDUP_REMOVED lines=14> */
.L_x_3501:


//--------------------- .text._ZN10layer_norm31ln_parallel_residual_bwd_kernelINS_13Kernel_traitsI6__halfS2_fS2_fjLj768ELj1ELj4ELj1ELj16ENS_18Kernel_traits_baseILj768ES2_S2_fS2_fjLj128EEEEELb0ELb0ELb0EEEvNS_9BwdParamsE --------------------------
	.section	.text._ZN10layer_norm31ln_parallel_residual_bwd_kernelINS_13Kernel_traitsI6__halfS2_fS2_fjLj768ELj1ELj4ELj1ELj16ENS_18Kernel_traits_baseILj768ES2_S2_fS2_fjLj128EEEEELb0ELb0ELb0EEEvNS_9BwdParamsE,"ax",@progbits
	.align	128
        .global         _ZN10layer_norm31ln_parallel_residual_bwd_kernelINS_13Kernel_traitsI6__halfS2_fS2_fjLj768ELj1ELj4ELj1ELj16ENS_18Kernel_traits_baseILj768ES2_S2_fS2_fjLj128EEEEELb0ELb0ELb0EEEvNS_9BwdParamsE
        .type           _ZN10layer_norm31ln_parallel_residual_bwd_kernelINS_13Kernel_traitsI6__halfS2_fS2_fjLj768ELj1ELj4ELj1ELj16ENS_18Kernel_traits_baseILj768ES2_S2_fS2_fjLj128EEEEELb0ELb0ELb0EEEvNS_9BwdParamsE,@function
        .size           _ZN10layer_norm31ln_parallel_residual_bwd_kernelINS_13Kernel_traitsI6__halfS2_fS2_fjLj768ELj1ELj4ELj1ELj16ENS_18Kernel_traits_baseILj768ES2_S2_fS2_fjLj128EEEEELb0ELb0ELb0EEEvNS_9BwdParamsE,(.L_x_3502 - _ZN10layer_norm31ln_parallel_residual_bwd_kernelINS_13Kernel_traitsI6__halfS2_fS2_fjLj768ELj1ELj4ELj1ELj16ENS_18Kernel_traits_baseILj768ES2_S2_fS2_fjLj128EEEEELb0ELb0ELb0EEEvNS_9BwdParamsE)
        .other          _ZN10layer_norm31ln_parallel_residual_bwd_kernelINS_13Kernel_traitsI6__halfS2_fS2_fjLj768ELj1ELj4ELj1ELj16ENS_18Kernel_traits_baseILj768ES2_S2_fS2_fjLj128EEEEELb0ELb0ELb0EEEvNS_9BwdParamsE,@"STO_CUDA_ENTRY STV_DEFAULT"
_ZN10layer_norm31ln_parallel_residual_bwd_kernelINS_13Kernel_traitsI6__halfS2_fS2_fjLj768ELj1ELj4ELj1ELj16ENS_18Kernel_traits_baseILj768ES2_S2_fS2_fjLj128EEEEELb0ELb0ELb0EEEvNS_9BwdParamsE:
.text._ZN10layer_norm31ln_parallel_residual_bwd_kernelINS_13Kernel_traitsI6__halfS2_fS2_fjLj768ELj1ELj4ELj1ELj16ENS_18Kernel_traits_baseILj768ES2_S2_fS2_fjLj128EEEEELb0ELb0ELb0EEEvNS_9BwdParamsE:
        /* <DEDUP_REMOVED lines=95> */
[--C-:B-----5:R-:W-:Y:S01]  /*05f0*/  HADD2.F32 R248, -RZ, R236.reuse.H0_H0 ;  /* 0x200000ecfff87230 */ /* 0x120fe20000004100 */
[----:B------:R-:W-:Y:S01]  /*0600*/  HFMA2.MMA R129, -RZ, RZ, 0, 0 ;  /* 0x00000000ff817435 */ /* 0x000fe200000001ff */
[----:B------:R-:W-:Y:S01]  /*0610*/  HADD2.F32 R246, -RZ, R236.H1_H1 ;  /* 0x300000ecfff67230 */ /* 0x000fe20000004100 */
[----:B------:R-:W-:Y:S01]  /*0620*/  MOV R3, R0 ;  /* 0x0000000000037202 */ /* 0x000fe20000000f00 */
        /* <DEDUP_REMOVED lines=18> */
[----:B------:R-:W-:Y:S02]  /*0750*/  HADD2.F32 R8, -RZ, R7.H0_H0 ;  /* 0x20000007ff087230 */ /* 0x000fe40000004100 */
        /* <DEDUP_REMOVED lines=27> */
.L_x_1989:
        /* <DEDUP_REMOVED lines=45> */
[--C-:B----4-:R-:W-:Y:S02]  /*0be0*/  HADD2.F32 R17, -RZ, R160.reuse.H0_H0 ;  /* 0x200000a0ff117230 */ /* 0x110fe40000004100 */
[----:B------:R-:W-:-:S03]  /*0bf0*/  HADD2.F32 R160, -RZ, R160.H1_H1 ;  /* 0x300000a0ffa07230 */ /* 0x000fc60000004100 */
[-C--:B------:R-:W-:Y:S01]  /*0c00*/  FMUL.FTZ R23, R247, R17.reuse ;  /* 0x00000011f7177220 */ /* 0x080fe20000410000 */
[--C-:B------:R-:W-:Y:S02]  /*0c10*/  HADD2.F32 R15, -RZ, R164.reuse.H0_H0 ;  /* 0x200000a4ff0f7230 */ /* 0x100fe40000004100 */
[----:B------:R-:W-:Y:S01]  /*0c20*/  FADD.FTZ R56, R56, R17 ;  /* 0x0000001138387221 */ /* 0x000fe20000010000 */
[----:B------:R-:W-:Y:S02]  /*0c30*/  HADD2.F32 R16, -RZ, R164.H1_H1 ;  /* 0x300000a4ff107230 */ /* 0x000fe40000004100 */
[----:B------:R-:W-:Y:S01]  /*0c40*/  FFMA.FTZ R80, R0, R17, R80 ;  /* 0x0000001100507223 */ /* 0x000fe20000010050 */
[----:B------:R-:W-:Y:S01]  /*0c50*/  FADD.FTZ R104, R104, R15 ;  /* 0x0000000f68687221 */ /* 0x000fe20000010000 */
[-C--:B------:R-:W-:Y:S01]  /*0c60*/  FFMA.FTZ R128, R0, R15.reuse, R128 ;  /* 0x0000000f00807223 */ /* 0x080fe20000010080 */
[----:B------:R-:W-:Y:S01]  /*0c70*/  FFMA.FTZ R12, R248, R15, R23 ;  /* 0x0000000ff80c7223 */ /* 0x000fe20000010017 */
[----:B------:R-:W-:Y:S01]  /*0c80*/  FMUL.FTZ R15, R11, R18 ;  /* 0x000000120b0f7220 */ /* 0x000fe20000410000 */
[----:B------:R-:W-:Y:S01]  /*0c90*/  FMUL.FTZ R17, R245, R160 ;  /* 0x000000a0f5117220 */ /* 0x000fe20000410000 */
[----:B------:R-:W-:Y:S01]  /*0ca0*/  FADD.FTZ R105, R105, R16 ;  /* 0x0000001069697221 */ /* 0x000fe20000010000 */
[----:B------:R-:W-:-:S02]  /*0cb0*/  HADD2.F32 R25, -RZ, R161.H0_H0 ;  /* 0x200000a1ff197230 */ /* 0x000fc40000004100 */
[-C--:B------:R-:W-:Y:S01]  /*0cc0*/  FFMA.FTZ R129, R15, R16.reuse, R129 ;  /* 0x000000100f817223 */ /* 0x080fe20000010081 */
[----:B------:R-:W-:Y:S01]  /*0cd0*/  FFMA.FTZ R16, R246, R16, R17 ;  /* 0x00000010f6107223 */ /* 0x000fe20000010011 */
[----:B------:R-:W-:Y:S01]  /*0ce0*/  FMUL.FTZ R17, R11, R186 ;  /* 0x000000ba0b117220 */ /* 0x000fe20000410000 */
[----:B------:R-:W-:Y:S02]  /*0cf0*/  HADD2.F32 R164, -RZ, R161.H1_H1 ;  /* 0x300000a1ffa47230 */ /* 0x000fe40000004100 */
[----:B------:R-:W-:Y:S01]  /*0d00*/  FADD.FTZ R57, R57, R160 ;  /* 0x000000a039397221 */ /* 0x000fe20000010000 */
[--C-:B------:R-:W-:Y:S02]  /*0d10*/  HADD2.F32 R23, -RZ, R165.reuse.H0_H0 ;  /* 0x200000a5ff177230 */ /* 0x100fe40000004100 */
[----:B------:R-:W-:Y:S01]  /*0d20*/  FFMA.FTZ R81, R15, R160, R81 ;  /* 0x000000a00f517223 */ /* 0x000fe20000010051 */
[-C--:B------:R-:W-:Y:S01]  /*0d30*/  FMUL.FTZ R185, R243, R25.reuse ;  /* 0x00000019f3b97220 */ /* 0x080fe20000410000 */
[----:B------:R-:W-:Y:S01]  /*0d40*/  FADD.FTZ R58, R58, R25 ;  /* 0x000000193a3a7221 */ /* 0x000fe20000010000 */
[----:B------:R-:W-:Y:S01]  /*0d50*/  FFMA.FTZ R82, R17, R25, R82 ;  /* 0x0000001911527223 */ /* 0x000fe20000010052 */
[----:B------:R-:W-:-:S02]  /*0d60*/  HADD2.F32 R160, -RZ, R165.H1_H1 ;  /* 0x300000a5ffa07230 */ /* 0x000fc40000004100 */
[----:B------:R-:W-:Y:S01]  /*0d70*/  FMUL.FTZ R25, R241, R164 ;  /* 0x000000a4f1197220 */ /* 0x000fe20000410000 */
[----:B------:R-:W-:Y:S02]  /*0d80*/  HADD2.F32 R165, -RZ, R162.H0_H0 ;  /* 0x200000a2ffa57230 */ /* 0x000fe40000004100 */
[----:B------:R-:W-:Y:S01]  /*0d90*/  FADD.FTZ R106, R106, R23 ;  /* 0x000000176a6a7221 */ /* 0x000fe20000010000 */
[-C--:B------:R-:W-:Y:S01]  /*0da0*/  FFMA.FTZ R130, R17, R23.reuse, R130 ;  /* 0x0000001711827223 */ /* 0x080fe20000010082 */
[----:B------:R-:W-:Y:S01]  /*0db0*/  FFMA.FTZ R18, R244, R23, R185 ;  /* 0x00000017f4127223 */ /* 0x000fe200000100b9 */
[C---:B------:R-:W-:Y:S01]  /*0dc0*/  FMUL.FTZ R23, R11.reuse, R24 ;  /* 0x000000180b177220 */ /* 0x040fe20000410000 */
[----:B------:R-:W-:Y:S01]  /*0dd0*/  FFMA.FTZ R24, R242, R160, R25 ;  /* 0x000000a0f2187223 */ /* 0x000fe20000010019 */
[----:B------:R-:W-:Y:S02]  /*0de0*/  HADD2.F32 R161, -RZ, R166.H0_H0 ;  /* 0x200000a6ffa17230 */ /* 0x000fe40000004100 */
        /* <DEDUP_REMOVED lines=10> */
[----:B------:R-:W-:Y:S01]  /*0e90*/  FADD.FTZ R52, R52, R165 ;  /* 0x000000a534347221 */ /* 0x000fe20000010000 */
[----:B------:R-:W-:Y:S01]  /*0ea0*/  FFMA.FTZ R76, R25, R165, R76 ;  /* 0x000000a5194c7223 */ /* 0x000fe2000001004c */
[----:B------:R-:W-:Y:S02]  /*0eb0*/  HADD2.F32 R200, -RZ, R167.H1_H1 ;  /* 0x300000a7ffc87230 */ /* 0x000fe40000004100 */
[-C--:B------:R-:W-:Y:S01]  /*0ec0*/  FMUL.FTZ R165, R235, R161.reuse ;  /* 0x000000a1eba57220 */ /* 0x080fe20000410000 */
[----:B------:R-:W-:Y:S01]  /*0ed0*/  FADD.FTZ R54, R54, R161 ;  /* 0x000000a136367221 */ /* 0x000fe20000010000 */
[----:B------:R-:W-:Y:S01]  /*0ee0*/  FFMA.FTZ R78, R190, R161, R78 ;  /* 0x000000a1be4e7223 */ /* 0x000fe2000001004e */
[----:B------:R-:W-:Y:S01]  /*0ef0*/  FMUL.FTZ R199, R11, R184 ;  /* 0x000000b80bc77220 */ /* 0x000fe20000410000 */
[----:B------:R-:W-:Y:S01]  /*0f00*/  FMUL.FTZ R161, R233, R160 ;  /* 0x000000a0e9a17220 */ /* 0x000fe20000410000 */
[----:B------:R-:W-:-:S02]  /*0f10*/  FADD.FTZ R103, R103, R200 ;  /* 0x000000c867677221 */ /* 0x000fc40000010000 */
[-C--:B------:R-:W-:Y:S01]  /*0f20*/  FFMA.FTZ R127, R199, R200.reuse, R127 ;  /* 0x000000c8c77f7223 */ /* 0x080fe2000001007f */
[----:B------:R-:W-:Y:S01]  /*0f30*/  FFMA.FTZ R200, R234, R200, R161 ;  /* 0x000000c8eac87223 */ /* 0x000fe200000100a1 */
[----:B------:R-:W-:Y:S01]  /*0f40*/  FADD.FTZ R55, R55, R160 ;  /* 0x000000a037377221 */ /* 0x000fe20000010000 */
[----:B------:R-:W-:Y:S01]  /*0f50*/  FFMA.FTZ R79, R199, R160, R79 ;  /* 0x000000a0c74f7223 */ /* 0x000fe2000001004f */
[----:B------:R-:W-:Y:S01]  /*0f60*/  FADD.FTZ R161, RZ, R12 ;  /* 0x0000000cffa17221 */ /* 0x000fe20000010000 */
[----:B------:R-:W-:-:S03]  /*0f70*/  FFMA.FTZ R160, R0, R12, RZ ;  /* 0x0000000c00a07223 */ /* 0x000fc600000100ff */
[----:B------:R-:W-:Y:S01]  /*0f80*/  FADD.FTZ R161, R161, R16 ;  /* 0x00000010a1a17221 */ /* 0x000fe20000010000 */
[----:B------:R-:W-:Y:S01]  /*0f90*/  FFMA.FTZ R160, R15, R16, R160 ;  /* 0x000000100fa07223 */ /* 0x000fe200000100a0 */
[----:B------:R-:W-:Y:S02]  /*0fa0*/  HADD2.F32 R162, -RZ, R162.H1_H1 ;  /* 0x300000a2ffa27230 */ /* 0x000fe40000004100 */
[----:B------:R-:W-:Y:S01]  /*0fb0*/  FADD.FTZ R161, R161, R18 ;  /* 0x00000012a1a17221 */ /* 0x000fe20000010000 */
[----:B------:R-:W-:Y:S01]  /*0fc0*/  FFMA.FTZ R160, R17, R18, R160 ;  /* 0x0000001211a07223 */ /* 0x000fe200000100a0 */
[----:B------:R-:W-:Y:S01]  /*0fd0*/  FMUL.FTZ R188, R11, R188 ;  /* 0x000000bc0bbc7220 */ /* 0x000fe20000410000 */
[----:B------:R-:W-:Y:S02]  /*0fe0*/  HADD2.F32 R166, -RZ, R166.H1_H1 ;  /* 0x300000a6ffa67230 */ /* 0x000fe40000004100 */
[----:B------:R-:W-:Y:S01]  /*0ff0*/  FADD.FTZ R161, R161, R24 ;  /* 0x00000018a1a17221 */ /* 0x000fe20000010000 */
[----:B------:R-:W-:Y:S01]  /*1000*/  FMUL.FTZ R189, R237, R162 ;  /* 0x000000a2edbd7220 */ /* 0x000fe20000410000 */
[----:B------:R-:W-:Y:S01]  /*1010*/  FFMA.FTZ R160, R23, R24, R160 ;  /* 0x0000001817a07223 */ /* 0x000fe200000100a0 */
[----:B------:R-:W-:Y:S01]  /*1020*/  FADD.FTZ R53, R53, R162 ;  /* 0x000000a235357221 */ /* 0x000fe20000010000 */
[----:B------:R-:W-:Y:S01]  /*1030*/  FFMA.FTZ R77, R188, R162, R77 ;  /* 0x000000a2bc4d7223 */ /* 0x000fe2000001004d */
[----:B------:R-:W-:-:S02]  /*1040*/  HADD2.F32 R191, -RZ, R167.H0_H0 ;  /* 0x200000a7ffbf7230 */ /* 0x000fc40000004100 */
        /* <DEDUP_REMOVED lines=16> */
.L_x_1977:
[----:B------:R-:W-:Y:S05]  /*1150*/  BSYNC B1 ;  /* 0x0000000000017941 */ /* 0x000fea0003800000 */
.L_x_1976:
        /* <DEDUP_REMOVED lines=36> */
[C---:B------:R-:W-:Y:S01]  /*13a0*/  FFMA.FTZ R72, R13.reuse, R21, R72 ;  /* 0x000000150d487223 */ /* 0x040fe20000010048 */
[----:B------:R-:W-:Y:S01]  /*13b0*/  FADD.FTZ R96, R96, R19 ;  /* 0x0000001360607221 */ /* 0x000fe20000010000 */
[-C--:B------:R-:W-:Y:S01]  /*13c0*/  FFMA.FTZ R120, R13, R19.reuse, R120 ;  /* 0x000000130d787223 */ /* 0x080fe20000010078 */
[----:B------:R-:W-:Y:S01]  /*13d0*/  FFMA.FTZ R14, R232, R19, R179 ;  /* 0x00000013e80e7223 */ /* 0x000fe200000100b3 */
[----:B------:R-:W-:Y:S01]  /*13e0*/  FMUL.FTZ R19, R11, R196 ;  /* 0x000000c40b137220 */ /* 0x000fe20000410000 */
[----:B------:R-:W-:Y:S01]  /*13f0*/  FMUL.FTZ R21, R229, R160 ;  /* 0x000000a0e5157220 */ /* 0x000fe20000410000 */
[----:B------:R-:W-:-:S02]  /*1400*/  HADD2.F32 R181, -RZ, R161.H0_H0 ;  /* 0x200000a1ffb57230 */ /* 0x000fc40000004100 */
[----:B------:R-:W-:Y:S01]  /*1410*/  FADD.FTZ R97, R97, R20 ;  /* 0x0000001461617221 */ /* 0x000fe20000010000 */
[----:B------:R-:W-:Y:S02]  /*1420*/  HADD2.F32 R164, -RZ, R161.H1_H1 ;  /* 0x300000a1ffa47230 */ /* 0x000fe40000004100 */
[-C--:B------:R-:W-:Y:S01]  /*1430*/  FFMA.FTZ R121, R19, R20.reuse, R121 ;  /* 0x0000001413797223 */ /* 0x080fe20000010079 */
[----:B------:R-:W-:Y:S01]  /*1440*/  FFMA.FTZ R20, R230, R20, R21 ;  /* 0x00000014e6147223 */ /* 0x000fe20000010015 */
[--C-:B------:R-:W-:Y:S02]  /*1450*/  HADD2.F32 R179, -RZ, R165.reuse.H0_H0 ;  /* 0x200000a5ffb37230 */ /* 0x100fe40000004100 */
[----:B------:R-:W-:Y:S01]  /*1460*/  FADD.FTZ R49, R49, R160 ;  /* 0x000000a031317221 */ /* 0x000fe20000010000 */
[----:B------:R-:W-:Y:S01]  /*1470*/  FFMA.FTZ R73, R19, R160, R73 ;  /* 0x000000a013497223 */ /* 0x000fe20000010049 */
[----:B------:R-:W-:Y:S01]  /*1480*/  FMUL.FTZ R21, R11, R22 ;  /* 0x000000160b157220 */ /* 0x000fe20000410000 */
[----:B------:R-:W-:Y:S01]  /*1490*/  FMUL.FTZ R183, R227, R181 ;  /* 0x000000b5e3b77220 */ /* 0x000fe20000410000 */
[----:B------:R-:W-:-:S02]  /*14a0*/  HADD2.F32 R160, -RZ, R165.H1_H1 ;  /* 0x300000a5ffa07230 */ /* 0x000fc40000004100 */
[----:B------:R-:W-:Y:S01]  /*14b0*/  FMUL.FTZ R161, R225, R164 ;  /* 0x000000a4e1a17220 */ /* 0x000fe20000410000 */
[----:B------:R-:W-:Y:S02]  /*14c0*/  HADD2.F32 R165, -RZ, R162.H0_H0 ;  /* 0x200000a2ffa57230 */ /* 0x000fe40000004100 */
[----:B------:R-:W-:Y:S01]  /*14d0*/  FADD.FTZ R98, R98, R179 ;  /* 0x000000b362627221 */ /* 0x000fe20000010000 */
[-C--:B------:R-:W-:Y:S01]  /*14e0*/  FFMA.FTZ R122, R21, R179.reuse, R122 ;  /* 0x000000b3157a7223 */ /* 0x080fe2000001007a */
[----:B------:R-:W-:Y:S01]  /*14f0*/  FFMA.FTZ R22, R228, R179, R183 ;  /* 0x000000b3e4167223 */ /* 0x000fe200000100b7 */
[----:B------:R-:W-:Y:S01]  /*1500*/  FMUL.FTZ R179, R11, R180 ;  /* 0x000000b40bb37220 */ /* 0x000fe20000410000 */
[----:B------:R-:W-:Y:S01]  /*1510*/  FFMA.FTZ R180, R226, R160, R161 ;  /* 0x000000a0e2b47223 */ /* 0x000fe200000100a1 */
[----:B------:R-:W-:Y:S01]  /*1520*/  FADD.FTZ R50, R50, R181 ;  /* 0x000000b532327221 */ /* 0x000fe20000010000 */
[----:B------:R-:W-:Y:S01]  /*1530*/  FFMA.FTZ R74, R21, R181, R74 ;  /* 0x000000b5154a7223 */ /* 0x000fe2000001004a */
[----:B------:R-:W-:-:S02]  /*1540*/  HADD2.F32 R161, -RZ, R166.H0_H0 ;  /* 0x200000a6ffa17230 */ /* 0x000fc40000004100 */
[----:B------:R-:W-:Y:S01]  /*1550*/  FMUL.FTZ R181, R11, R182 ;  /* 0x000000b60bb57220 */ /* 0x000fe20000410000 */
[----:B------:R-:W-:Y:S01]  /*1560*/  FMUL.FTZ R183, R223, R165 ;  /* 0x000000a5dfb77220 */ /* 0x000fe20000410000 */
[----:B------:R-:W-:Y:S02]  /*1570*/  HADD2.F32 R162, -RZ, R162.H1_H1 ;  /* 0x300000a2ffa27230 */ /* 0x000fe40000004100 */
[----:B------:R-:W-:Y:S01]  /*1580*/  FADD.FTZ R44, R44, R165 ;  /* 0x000000a52c2c7221 */ /* 0x000fe20000010000 */
[----:B------:R-:W-:Y:S01]  /*1590*/  FADD.FTZ R92, R92, R161 ;  /* 0x000000a15c5c7221 */ /* 0x000fe20000010000 */
[CC--:B------:R-:W-:Y:S01]  /*15a0*/  FFMA.FTZ R116, R181.reuse, R161.reuse, R116 ;  /* 0x000000a1b5747223 */ /* 0x0c0fe20000010074 */
[----:B------:R-:W-:Y:S01]  /*15b0*/  FFMA.FTZ R182, R224, R161, R183 ;  /* 0x000000a1e0b67223 */ /* 0x000fe200000100b7 */
[----:B------:R-:W-:Y:S02]  /*15c0*/  HADD2.F32 R166, -RZ, R166.H1_H1 ;  /* 0x300000a6ffa67230 */ /* 0x000fe40000004100 */
[----:B------:R-:W-:Y:S01]  /*15d0*/  FFMA.FTZ R68, R181, R165, R68 ;  /* 0x000000a5b5447223 */ /* 0x000fe20000010044 */
[----:B------:R-:W-:Y:S01]  /*15e0*/  FMUL.FTZ R161, R221, R162 ;  /* 0x000000a2dda17220 */ /* 0x000fe20000410000 */
[----:B------:R-:W-:-:S02]  /*15f0*/  HADD2.F32 R165, -RZ, R163.H0_H0 ;  /* 0x200000a3ffa57230 */ /* 0x000fc40000004100 */
[----:B------:R-:W-:Y:S01]  /*1600*/  FMUL.FTZ R183, R11, R194 ;  /* 0x000000c20bb77220 */ /* 0x000fe20000410000 */
[----:B------:R-:W-:Y:S01]  /*1610*/  FADD.FTZ R99, R99, R160 ;  /* 0x000000a063637221 */ /* 0x000fe20000010000 */
[----:B------:R-:W-:Y:S01]  /*1620*/  FFMA.FTZ R194, R222, R166, R161 ;  /* 0x000000a6dec27223 */ /* 0x000fe200000100a1 */
[----:B------:R-:W-:Y:S01]  /*1630*/  FFMA.FTZ R123, R179, R160, R123 ;  /* 0x000000a0b37b7223 */ /* 0x000fe2000001007b */
[----:B------:R-:W-:Y:S02]  /*1640*/  HADD2.F32 R161, -RZ, R167.H0_H0 ;  /* 0x200000a7ffa17230 */ /* 0x000fe40000004100 */
[----:B------:R-:W-:Y:S01]  /*1650*/  FMUL.FTZ R195, R11, R186 ;  /* 0x000000ba0bc37220 */ /* 0x000fe20000410000 */
[----:B------:R-:W-:Y:S01]  /*1660*/  FMUL.FTZ R185, R219, R165 ;  /* 0x000000a5dbb97220 */ /* 0x000fe20000410000 */
[----:B------:R-:W-:Y:S02]  /*1670*/  HADD2.F32 R160, -RZ, R163.H1_H1 ;  /* 0x300000a3ffa07230 */ /* 0x000fe40000004100 */
[----:B------:R-:W-:Y:S01]  /*1680*/  FMUL.FTZ R201, R11, R184 ;  /* 0x000000b80bc97220 */ /* 0x000fe20000410000 */
[----:B------:R-:W-:-:S02]  /*1690*/  HADD2.F32 R202, -RZ, R167.H1_H1 ;  /* 0x300000a7ffca7230 */ /* 0x000fc40000004100 */
[----:B------:R-:W-:Y:S01]  /*16a0*/  FADD.FTZ R94, R94, R161 ;  /* 0x000000a15e5e7221 */ /* 0x000fe20000010000 */
[-C--:B------:R-:W-:Y:S01]  /*16b0*/  FFMA.FTZ R118, R195, R161.reuse, R118 ;  /* 0x000000a1c3767223 */ /* 0x080fe20000010076 */
[----:B------:R-:W-:Y:S01]  /*16c0*/  FFMA.FTZ R196, R220, R161, R185 ;  /* 0x000000a1dcc47223 */ /* 0x000fe200000100b9 */
[----:B------:R-:W-:Y:S01]  /*16d0*/  FMUL.FTZ R161, R217, R160 ;  /* 0x000000a0d9a17220 */ /* 0x000fe20000410000 */
[----:B------:R-:W-:Y:S01]  /*16e0*/  FADD.FTZ R95, R95, R202 ;  /* 0x000000ca5f5f7221 */ /* 0x000fe20000010000 */
[-C--:B------:R-:W-:Y:S01]  /*16f0*/  FFMA.FTZ R119, R201, R202.reuse, R119 ;  /* 0x000000cac9777223 */ /* 0x080fe20000010077 */
[----:B------:R-:W-:Y:S01]  /*1700*/  FADD.FTZ R47, R47, R160 ;  /* 0x000000a02f2f7221 */ /* 0x000fe20000010000 */
        /* <DEDUP_REMOVED lines=26> */
.L_x_1979:
[----:B------:R-:W-:Y:S05]  /*18b0*/  BSYNC B1 ;  /* 0x0000000000017941 */ /* 0x000fea0003800000 */
.L_x_1978:
        /* <DEDUP_REMOVED lines=25> */
[----:B----4-:R-:W-:-:S05]  /*1a50*/  HADD2.F32 R161, -RZ, R168.H0_H0 ;  /* 0x200000a8ffa17230 */ /* 0x010fca0000004100 */
[----:B------:R-:W-:Y:S01]  /*1a60*/  FMUL.FTZ R186, R212, R161 ;  /* 0x000000a1d4ba7220 */ /* 0x000fe20000410000 */
[----:B---3--:R-:W-:-:S05]  /*1a70*/  HADD2.F32 R176, -RZ, R172.H0_H0 ;  /* 0x200000acffb07230 */ /* 0x008fca0000004100 */
[----:B------:R-:W-:Y:S01]  /*1a80*/  FADD.FTZ R88, R88, R176 ;  /* 0x000000b058587221 */ /* 0x000fe20000010000 */
[-C--:B------:R-:W-:Y:S01]  /*1a90*/  FFMA.FTZ R112, R27, R176.reuse, R112 ;  /* 0x000000b01b707223 */ /* 0x080fe20000010070 */
[----:B------:R-:W-:Y:S01]  /*1aa0*/  FFMA.FTZ R176, R213, R176, R186 ;  /* 0x000000b0d5b07223 */ /* 0x000fe200000100ba */
[----:B------:R-:W-:Y:S02]  /*1ab0*/  HADD2.F32 R186, -RZ, R168.H1_H1 ;  /* 0x300000a8ffba7230 */ /* 0x000fe40000004100 */
[----:B------:R-:W-:Y:S02]  /*1ac0*/  HADD2.F32 R163, -RZ, R169.H0_H0 ;  /* 0x200000a9ffa37230 */ /* 0x000fe40000004100 */
[----:B------:R-:W-:Y:S01]  /*1ad0*/  FMUL.FTZ R168, R11, R192 ;  /* 0x000000c00ba87220 */ /* 0x000fe20000410000 */
[----:B------:R-:W-:Y:S02]  /*1ae0*/  HADD2.F32 R172, -RZ, R172.H1_H1 ;  /* 0x300000acffac7230 */ /* 0x000fe40000004100 */
[----:B------:R-:W-:Y:S01]  /*1af0*/  FADD.FTZ R40, R40, R161 ;  /* 0x000000a128287221 */ /* 0x000fe20000010000 */
[----:B------:R-:W-:Y:S01]  /*1b00*/  FFMA.FTZ R64, R27, R161, R64 ;  /* 0x000000a11b407223 */ /* 0x000fe20000010040 */
[----:B------:R-:W-:Y:S01]  /*1b10*/  FMUL.FTZ R192, R209, R186 ;  /* 0x000000bad1c07220 */ /* 0x000fe20000410000 */
[----:B------:R-:W-:Y:S01]  /*1b20*/  FADD.FTZ R162, -R210, R165 ;  /* 0x000000a5d2a27221 */ /* 0x000fe20000010100 */
        /* <DEDUP_REMOVED lines=9> */
[----:B------:R-:W-:Y:S01]  /*1bc0*/  FFMA.FTZ R178, R208, R161, R165 ;  /* 0x000000a1d0b27223 */ /* 0x000fe200000100a5 */
[----:B------:R-:W-:Y:S01]  /*1bd0*/  FMUL.FTZ R169, R11, R184 ;  /* 0x000000b80ba97220 */ /* 0x000fe20000410000 */
[----:B------:R-:W-:Y:S01]  /*1be0*/  FADD.FTZ R164, -R210, R164 ;  /* 0x000000a4d2a47221 */ /* 0x000fe20000010100 */
[----:B------:R-:W-:-:S02]  /*1bf0*/  HADD2.F32 R161, -RZ, R170.H0_H0 ;  /* 0x200000aaffa17230 */ /* 0x000fc40000004100 */
[----:B------:R-:W-:Y:S01]  /*1c00*/  FADD.FTZ R41, R41, R186 ;  /* 0x000000ba29297221 */ /* 0x000fe20000010000 */
[----:B------:R-:W-:Y:S01]  /*1c10*/  FFMA.FTZ R65, R168, R186, R65 ;  /* 0x000000baa8417223 */ /* 0x000fe20000010041 */
[----:B------:R-:W-:Y:S02]  /*1c20*/  HADD2.F32 R186, -RZ, R173.H1_H1 ;  /* 0x300000adffba7230 */ /* 0x000fe40000004100 */
[-C--:B------:R-:W-:Y:S01]  /*1c30*/  FMUL.FTZ R173, R205, R192.reuse ;  /* 0x000000c0cdad7220 */ /* 0x080fe20000410000 */
[----:B------:R-:W-:Y:S01]  /*1c40*/  FADD.FTZ R43, R43, R192 ;  /* 0x000000c02b2b7221 */ /* 0x000fe20000010000 */
[----:B------:R-:W-:Y:S01]  /*1c50*/  FFMA.FTZ R67, R169, R192, R67 ;  /* 0x000000c0a9437223 */ /* 0x000fe20000010043 */
[----:B------:R-:W-:Y:S02]  /*1c60*/  HADD2.F32 R193, -RZ, R174.H0_H0 ;  /* 0x200000aeffc17230 */ /* 0x000fe40000004100 */
[----:B------:R-:W-:Y:S01]  /*1c70*/  FADD.FTZ R42, R42, R163 ;  /* 0x000000a32a2a7221 */ /* 0x000fe20000010000 */
[----:B------:R-:W-:Y:S01]  /*1c80*/  FFMA.FTZ R66, R177, R163, R66 ;  /* 0x000000a3b1427223 */ /* 0x000fe20000010042 */
[----:B------:R-:W-:Y:S01]  /*1c90*/  FMUL.FTZ R192, R11, R164 ;  /* 0x000000a40bc07220 */ /* 0x000fe20000410000 */
[----:B------:R-:W-:Y:S01]  /*1ca0*/  FMUL.FTZ R163, R203, R161 ;  /* 0x000000a1cba37220 */ /* 0x000fe20000410000 */
[----:B------:R-:W-:Y:S01]  /*1cb0*/  FADD.FTZ R84, R84, R193 ;  /* 0x000000c154547221 */ /* 0x000fe20000010000 */
[----:B------:R-:W-:-:S02]  /*1cc0*/  HADD2.F32 R164, -RZ, R170.H1_H1 ;  /* 0x300000aaffa47230 */ /* 0x000fc40000004100 */
[-C--:B------:R-:W-:Y:S01]  /*1cd0*/  FFMA.FTZ R108, R192, R193.reuse, R108 ;  /* 0x000000c1c06c7223 */ /* 0x080fe2000001006c */
[----:B------:R-:W-:Y:S01]  /*1ce0*/  FFMA.FTZ R193, R204, R193, R163 ;  /* 0x000000c1ccc17223 */ /* 0x000fe200000100a3 */
[----:B------:R-:W-:Y:S01]  /*1cf0*/  FMUL.FTZ R170, R11, R162 ;  /* 0x000000a20baa7220 */ /* 0x000fe20000410000 */
[----:B------:R-:W-:Y:S02]  /*1d00*/  HADD2.F32 R163, -RZ, R171.H0_H0 ;  /* 0x200000abffa37230 */ /* 0x000fe40000004100 */
[----:B------:R-:W-:Y:S01]  /*1d10*/  FADD.FTZ R166, -R210, R166 ;  /* 0x000000a6d2a67221 */ /* 0x000fe20000010100 */
[----:B------:R-:W-:Y:S02]  /*1d20*/  HADD2.F32 R174, -RZ, R174.H1_H1 ;  /* 0x300000aeffae7230 */ /* 0x000fe40000004100 */
[----:B------:R-:W-:Y:S01]  /*1d30*/  FADD.FTZ R36, R36, R161 ;  /* 0x000000a124247221 */ /* 0x000fe20000010000 */
[----:B------:R-:W-:Y:S01]  /*1d40*/  FFMA.FTZ R60, R192, R161, R60 ;  /* 0x000000a1c03c7223 */ /* 0x000fe2000001003c */
[-C--:B------:R-:W-:Y:S01]  /*1d50*/  FMUL.FTZ R162, R6, R164.reuse ;  /* 0x000000a406a27220 */ /* 0x080fe20000410000 */
[----:B------:R-:W-:Y:S01]  /*1d60*/  FADD.FTZ R37, R37, R164 ;  /* 0x000000a425257221 */ /* 0x000fe20000010000 */
[----:B------:R-:W-:Y:S01]  /*1d70*/  FFMA.FTZ R61, R170, R164, R61 ;  /* 0x000000a4aa3d7223 */ /* 0x000fe2000001003d */
[----:B------:R-:W-:Y:S01]  /*1d80*/  FADD.FTZ R160, -R210, R167 ;  /* 0x000000a7d2a07221 */ /* 0x000fe20000010100 */
[----:B------:R-:W-:-:S02]  /*1d90*/  HADD2.F32 R161, -RZ, R175.H0_H0 ;  /* 0x200000afffa17230 */ /* 0x000fc40000004100 */
[----:B------:R-:W-:Y:S01]  /*1da0*/  FMUL.FTZ R197, R11, R166 ;  /* 0x000000a60bc57220 */ /* 0x000fe20000410000 */
[----:B------:R-:W-:Y:S02]  /*1db0*/  HADD2.F32 R164, -RZ, R171.H1_H1 ;  /* 0x300000abffa47230 */ /* 0x000fe40000004100 */
[----:B------:R-:W-:Y:S01]  /*1dc0*/  FMUL.FTZ R165, R5, R163 ;  /* 0x000000a305a57220 */ /* 0x000fe20000410000 */
[----:B------:R-:W-:Y:S01]  /*1dd0*/  FADD.FTZ R85, R85, R174 ;  /* 0x000000ae55557221 */ /* 0x000fe20000010000 */
[-C--:B------:R-:W-:Y:S01]  /*1de0*/  FFMA.FTZ R109, R170, R174.reuse, R109 ;  /* 0x000000aeaa6d7223 */ /* 0x080fe2000001006d */
[----:B------:R-:W-:Y:S01]  /*1df0*/  FFMA.FTZ R174, R9, R174, R162 ;  /* 0x000000ae09ae7223 */ /* 0x000fe200000100a2 */
[----:B------:R-:W-:Y:S02]  /*1e00*/  HADD2.F32 R162, -RZ, R175.H1_H1 ;  /* 0x300000afffa27230 */ /* 0x000fe40000004100 */
[----:B------:R-:W-:Y:S01]  /*1e10*/  FMUL.FTZ R171, R11, R160 ;  /* 0x000000a00bab7220 */ /* 0x000fe20000410000 */
[----:B------:R-:W-:Y:S01]  /*1e20*/  FADD.FTZ R86, R86, R161 ;  /* 0x000000a156567221 */ /* 0x000fe20000010000 */
[-C--:B------:R-:W-:Y:S01]  /*1e30*/  FFMA.FTZ R110, R197, R161.reuse, R110 ;  /* 0x000000a1c56e7223 */ /* 0x080fe2000001006e */
[----:B------:R-:W-:Y:S01]  /*1e40*/  FFMA.FTZ R198, R8, R161, R165 ;  /* 0x000000a108c67223 */ /* 0x000fe200000100a5 */
[----:B------:R-:W-:Y:S01]  /*1e50*/  FMUL.FTZ R160, R4, R164 ;  /* 0x000000a404a07220 */ /* 0x000fe20000410000 */
[----:B------:R-:W-:Y:S01]  /*1e60*/  FADD.FTZ R161, R214, R176 ;  /* 0x000000b0d6a17221 */ /* 0x000fe20000010000 */
[----:B------:R-:W-:-:S02]  /*1e70*/  FFMA.FTZ R215, R27, R176, R215 ;  /* 0x000000b01bd77223 */ /* 0x000fc400000100d7 */
[----:B------:R-:W-:Y:S01]  /*1e80*/  FFMA.FTZ R175, R7, R162, R160 ;  /* 0x000000a207af7223 */ /* 0x000fe200000100a0 */
[----:B------:R-:W-:Y:S01]  /*1e90*/  FADD.FTZ R161, R161, R172 ;  /* 0x000000aca1a17221 */ /* 0x000fe20000010000 */
[----:B------:R-:W-:Y:S01]  /*1ea0*/  FFMA.FTZ R160, R168, R172, R215 ;  /* 0x000000aca8a07223 */ /* 0x000fe200000100d7 */
[----:B------:R-:W-:Y:S01]  /*1eb0*/  FADD.FTZ R87, R87, R162 ;  /* 0x000000a257577221 */ /* 0x000fe20000010000 */
        /* <DEDUP_REMOVED lines=20> */
.L_x_1981:
[----:B------:R-:W-:Y:S05]  /*2000*/  BSYNC B1 ;  /* 0x0000000000017941 */ /* 0x000fea0003800000 */
.L_x_1980:
        /* <DEDUP_REMOVED lines=20> */
.L_x_2011:
        /* <DEDUP_REMOVED lines=59> */
[----:B------:R-:W-:Y:S02]  /*2500*/  F2FP.F16.F32.PACK_AB R160, R187, R185 ;  /* 0x000000b9bba0723e */ /* 0x000fe400000000ff */
[----:B------:R-:W-:Y:S01]  /*2510*/  F2FP.F16.F32.PACK_AB R161, R214, R210 ;  /* 0x000000d2d6a1723e */ /* 0x000fe200000000ff */
[----:B------:R-:W-:Y:S01]  /*2520*/  @P1 STG.E.128 desc[UR4][R166.64+0x10], R152 ;  /* 0x00001098a6001986 */ /* 0x000fe2000c101d04 */
[----:B------:R-:W-:Y:S02]  /*2530*/  F2FP.F16.F32.PACK_AB R162, R216, R215 ;  /* 0x000000d7d8a2723e */ /* 0x000fe400000000ff */
[----:B------:R-:W-:Y:S02]  /*2540*/  F2FP.F16.F32.PACK_AB R163, R250, R249 ;  /* 0x000000f9faa3723e */ /* 0x000fe400000000ff */
[----:B------:R-:W-:-:S02]  /*2550*/  @P0 F2FP.F16.F32.PACK_AB R185, RZ, R185 ;  /* 0x000000b9ffb9023e */ /* 0x000fc400000000ff */
[----:B------:R-:W-:Y:S01]  /*2560*/  @P0 F2FP.F16.F32.PACK_AB R210, RZ, R210 ;  /* 0x000000d2ffd2023e */ /* 0x000fe200000000ff */
[----:B------:R0:W-:Y:S01]  /*2570*/  STG.E.128 desc[UR4][R164.64], R160 ;  /* 0x000000a0a4007986 */ /* 0x0001e2000c101d04 */
[----:B------:R-:W-:Y:S02]  /*2580*/  @P0 F2FP.F16.F32.PACK_AB R215, RZ, R215 ;  /* 0x000000d7ffd7023e */ /* 0x000fe400000000ff */
[----:B------:R-:W-:Y:S02]  /*2590*/  @P0 F2FP.F16.F32.PACK_AB R249, RZ, R249 ;  /* 0x000000f9fff9023e */ /* 0x000fe400000000ff */
[----:B------:R-:W-:Y:S02]  /*25a0*/  @P0 F2FP.F16.F32.PACK_AB R187, RZ, R187 ;  /* 0x000000bbffbb023e */ /* 0x000fe400000000ff */
[----:B------:R-:W-:Y:S02]  /*25b0*/  @P0 F2FP.F16.F32.PACK_AB R214, RZ, R214 ;  /* 0x000000d6ffd6023e */ /* 0x000fe400000000ff */
[----:B------:R-:W-:-:S02]  /*25c0*/  @P0 F2FP.F16.F32.PACK_AB R216, RZ, R216 ;  /* 0x000000d8ffd8023e */ /* 0x000fc400000000ff */
[----:B------:R-:W-:Y:S02]  /*25d0*/  @P0 F2FP.F16.F32.PACK_AB R250, RZ, R250 ;  /* 0x000000fafffa023e */ /* 0x000fe400000000ff */
        /* <DEDUP_REMOVED lines=12> */
.L_x_1984:
[----:B------:R-:W-:Y:S05]  /*26a0*/  BSYNC B1 ;  /* 0x0000000000017941 */ /* 0x000fea0003800000 */
.L_x_1983:
        /* <DEDUP_REMOVED lines=79> */
.L_x_1986:
[----:B------:R-:W-:Y:S05]  /*2ba0*/  BSYNC B1 ;  /* 0x0000000000017941 */ /* 0x000fea0003800000 */
.L_x_1985:
        /* <DEDUP_REMOVED lines=53> */
[----:B------:R-:W-:Y:S02]  /*2f00*/  F2FP.F16.F32.PACK_AB R162, R184, R249 ;  /* 0x000000f9b8a2723e */ /* 0x000fe400000000ff */
[----:B------:R-:W-:Y:S01]  /*2f10*/  F2FP.F16.F32.PACK_AB R161, R210, R215 ;  /* 0x000000d7d2a1723e */ /* 0x000fe200000000ff */
[----:B------:R-:W-:Y:S01]  /*2f20*/  @P1 STG.E.128 desc[UR4][R166.64+0x10], R152 ;  /* 0x00001098a6001986 */ /* 0x000fe2000c101d04 */
        /* <DEDUP_REMOVED lines=22> */
.L_x_1988:
[----:B------:R-:W-:Y:S05]  /*3090*/  BSYNC B1 ;  /* 0x0000000000017941 */ /* 0x000fea0003800000 */
.L_x_1987:
[----:B-123--:R-:W1:Y:S02]  /*30a0*/  LDC.64 R160, c[0x0][0x210] ;  /* 0x00008400ffa07b82 */ /* 0x00ee640000000a00 */
[----:B-1----:R-:W-:-:S04]  /*30b0*/  LEA R3, R160, R3, 0x2 ;  /* 0x00000003a0037211 */ /* 0x002fc800078e10ff */
[----:B------:R-:W-:-:S13]  /*30c0*/  ISETP.GE.AND P0, PT, R3, R161, PT ;  /* 0x000000a10300720c */ /* 0x000fda0003f06270 */
[----:B------:R-:W-:Y:S05]  /*30d0*/  @!P0 BRA `(.L_x_1989) ;  /* 0xffffffd8000c8947 */ /* 0x000fea000383ffff */
.L_x_1975:
[----:B------:R-:W-:Y:S05]  /*30e0*/  BSYNC B0 ;  /* 0x0000000000007941 */ /* 0x000fea0003800000 */
.L_x_1974:
        /* <DEDUP_REMOVED lines=276> */
.L_x_1991:
[----:B------:R-:W-:Y:S05]  /*4230*/  BSYNC B0 ;  /* 0x0000000000007941 */ /* 0x000fea0003800000 */
.L_x_1990:
        /* <DEDUP_REMOVED lines=23> */
.L_x_1993:
[----:B------:R-:W-:Y:S05]  /*43b0*/  BSYNC B0 ;  /* 0x0000000000007941 */ /* 0x000fea0003800000 */
.L_x_1992:
        /* <DEDUP_REMOVED lines=23> */
.L_x_1995:
[----:B------:R-:W-:Y:S05]  /*4530*/  BSYNC B0 ;  /* 0x0000000000007941 */ /* 0x000fea0003800000 */
.L_x_1994:
        /* <DEDUP_REMOVED lines=23> */
.L_x_1997:
[----:B------:R-:W-:Y:S05]  /*46b0*/  BSYNC B0 ;  /* 0x0000000000007941 */ /* 0x000fea0003800000 */
.L_x_1996:
        /* <DEDUP_REMOVED lines=23> */
.L_x_1999:
[----:B------:R-:W-:Y:S05]  /*4830*/  BSYNC B0 ;  /* 0x0000000000007941 */ /* 0x000fea0003800000 */
.L_x_1998:
        /* <DEDUP_REMOVED lines=13> */
.L_x_1982:
        /* <DEDUP_REMOVED lines=8> */
.L_x_2001:
[----:B------:R-:W-:Y:S05]  /*4990*/  BSYNC B1 ;  /* 0x0000000000017941 */ /* 0x000fea0003800000 */
.L_x_2000:
        /* <DEDUP_REMOVED lines=8> */
.L_x_2002:
[----:B------:R-:W-:Y:S01]  /*4a20*/  FADD.FTZ R161, R161, R214 ;  /* 0x000000d6a1a17221 */ /* 0x000fe20000010000 */
[----:B------:R-:W-:-:S04]  /*4a30*/  HFMA2.MMA R186, -RZ, RZ, 0, 1.1920928955078125e-07 ;  /* 0x00000002ffba7435 */ /* 0x000fc800000001ff */
[----:B------:R-:W-:Y:S02]  /*4a40*/  MOV R187, R161 ;  /* 0x000000a100bb7202 */ /* 0x000fe40000000f00 */
[----:B------:R-:W-:-:S07]  /*4a50*/  MOV R160, R185 ;  /* 0x000000b900a07202 */ /* 0x000fce0000000f00 */
[----:B------:R-:W-:Y:S05]  /*4a60*/  WARPSYNC.COLLECTIVE R184, `(.L_x_2003) ;  /* 0x00000000b8087348 */ /* 0x000fea0003c00000 */
[----:B------:R0:W1:Y:S02]  /*4a70*/  SHFL.BFLY P0, R185, R187, R186, R249 ;  /* 0x0c0000babbb97389 */ /* 0x00006400000000f9 */
[----:B01----:R-:W-:Y:S01]  /*4a80*/  ENDCOLLECTIVE ;  /* 0x000000000000791b */ /* 0x003fe20003800000 */
.L_x_2003:
[----:B------:R-:W-:-:S05]  /*4a90*/  FADD.FTZ R160, R160, R215 ;  /* 0x000000d7a0a07221 */ /* 0x000fca0000010000 */
[----:B------:R-:W-:Y:S02]  /*4aa0*/  MOV R187, R160 ;  /* 0x000000a000bb7202 */ /* 0x000fe40000000f00 */
[----:B------:R-:W-:-:S07]  /*4ab0*/  MOV R162, R185 ;  /* 0x000000b900a27202 */ /* 0x000fce0000000f00 */
[----:B------:R-:W-:Y:S05]  /*4ac0*/  WARPSYNC.COLLECTIVE R184, `(.L_x_2004) ;  /* 0x00000000b8087348 */ /* 0x000fea0003c00000 */
[----:B------:R0:W1:Y:S02]  /*4ad0*/  SHFL.BFLY P0, R185, R187, R186, R249 ;  /* 0x0c0000babbb97389 */ /* 0x00006400000000f9 */
[----:B01----:R-:W-:Y:S01]  /*4ae0*/  ENDCOLLECTIVE ;  /* 0x000000000000791b */ /* 0x003fe20003800000 */
.L_x_2004:
[----:B------:R-:W-:Y:S01]  /*4af0*/  FADD.FTZ R162, R161, R162 ;  /* 0x000000a2a1a27221 */ /* 0x000fe20000010000 */
[----:B------:R-:W-:-:S04]  /*4b00*/  HFMA2.MMA R186, -RZ, RZ, 0, 2.384185791015625e-07 ;  /* 0x00000004ffba7435 */ /* 0x000fc800000001ff */
[----:B------:R-:W-:Y:S02]  /*4b10*/  MOV R187, R162 ;  /* 0x000000a200bb7202 */ /* 0x000fe40000000f00 */
[----:B------:R-:W-:-:S07]  /*4b20*/  MOV R163, R185 ;  /* 0x000000b900a37202 */ /* 0x000fce0000000f00 */
[----:B------:R-:W-:Y:S05]  /*4b30*/  WARPSYNC.COLLECTIVE R184, `(.L_x_2005) ;  /* 0x00000000b8087348 */ /* 0x000fea0003c00000 */
[----:B------:R0:W1:Y:S02]  /*4b40*/  SHFL.BFLY P0, R185, R187, R186, R249 ;  /* 0x0c0000babbb97389 */ /* 0x00006400000000f9 */
[----:B01----:R-:W-:Y:S01]  /*4b50*/  ENDCOLLECTIVE ;  /* 0x000000000000791b */ /* 0x003fe20003800000 */
.L_x_2005:
[----:B------:R-:W-:-:S05]  /*4b60*/  FADD.FTZ R163, R160, R163 ;  /* 0x000000a3a0a37221 */ /* 0x000fca0000010000 */
[----:B------:R-:W-:Y:S02]  /*4b70*/  MOV R187, R163 ;  /* 0x000000a300bb7202 */ /* 0x000fe40000000f00 */
[----:B------:R-:W-:-:S07]  /*4b80*/  MOV R165, R185 ;  /* 0x000000b900a57202 */ /* 0x000fce0000000f00 */
[----:B------:R-:W-:Y:S05]  /*4b90*/  WARPSYNC.COLLECTIVE R184, `(.L_x_2006) ;  /* 0x00000000b8087348 */ /* 0x000fea0003c00000 */
[----:B------:R0:W1:Y:S02]  /*4ba0*/  SHFL.BFLY P0, R185, R187, R186, R249 ;  /* 0x0c0000babbb97389 */ /* 0x00006400000000f9 */
[----:B01----:R-:W-:Y:S01]  /*4bb0*/  ENDCOLLECTIVE ;  /* 0x000000000000791b */ /* 0x003fe20003800000 */
.L_x_2006:
[----:B------:R-:W-:Y:S01]  /*4bc0*/  FADD.FTZ R165, R162, R165 ;  /* 0x000000a5a2a57221 */ /* 0x000fe20000010000 */
[----:B------:R-:W-:-:S04]  /*4bd0*/  HFMA2.MMA R186, -RZ, RZ, 0, 4.76837158203125e-07 ;  /* 0x00000008ffba7435 */ /* 0x000fc800000001ff */
[----:B------:R-:W-:Y:S02]  /*4be0*/  MOV R187, R165 ;  /* 0x000000a500bb7202 */ /* 0x000fe40000000f00 */
[----:B------:R-:W-:-:S07]  /*4bf0*/  MOV R164, R185 ;  /* 0x000000b900a47202 */ /* 0x000fce0000000f00 */
[----:B------:R-:W-:Y:S05]  /*4c00*/  WARPSYNC.COLLECTIVE R184, `(.L_x_2007) ;  /* 0x00000000b8087348 */ /* 0x000fea0003c00000 */
[----:B------:R0:W1:Y:S02]  /*4c10*/  SHFL.BFLY P0, R185, R187, R186, R249 ;  /* 0x0c0000babbb97389 */ /* 0x00006400000000f9 */
[----:B01----:R-:W-:Y:S01]  /*4c20*/  ENDCOLLECTIVE ;  /* 0x000000000000791b */ /* 0x003fe20003800000 */
.L_x_2007:
[----:B------:R-:W-:-:S05]  /*4c30*/  FADD.FTZ R164, R163, R164 ;  /* 0x000000a4a3a47221 */ /* 0x000fca0000010000 */
[----:B------:R-:W-:Y:S02]  /*4c40*/  MOV R187, R164 ;  /* 0x000000a400bb7202 */ /* 0x000fe40000000f00 */
[----:B------:R-:W-:-:S07]  /*4c50*/  MOV R166, R185 ;  /* 0x000000b900a67202 */ /* 0x000fce0000000f00 */
[----:B------:R-:W-:Y:S05]  /*4c60*/  WARPSYNC.COLLECTIVE R184, `(.L_x_2008) ;  /* 0x00000000b8087348 */ /* 0x000fea0003c00000 */
[----:B------:R0:W1:Y:S02]  /*4c70*/  SHFL.BFLY P0, R185, R187, R186, R249 ;  /* 0x0c0000babbb97389 */ /* 0x00006400000000f9 */
[----:B01----:R-:W-:Y:S01]  /*4c80*/  ENDCOLLECTIVE ;  /* 0x000000000000791b */ /* 0x003fe20003800000 */
.L_x_2008:
[----:B------:R-:W-:Y:S01]  /*4c90*/  FADD.FTZ R166, R165, R166 ;  /* 0x000000a6a5a67221 */ /* 0x000fe20000010000 */
[----:B------:R-:W-:-:S04]  /*4ca0*/  HFMA2.MMA R186, -RZ, RZ, 0, 9.5367431640625e-07 ;  /* 0x00000010ffba7435 */ /* 0x000fc800000001ff */
[----:B------:R-:W-:Y:S02]  /*4cb0*/  MOV R187, R166 ;  /* 0x000000a600bb7202 */ /* 0x000fe40000000f00 */
[----:B------:R-:W-:-:S07]  /*4cc0*/  MOV R167, R185 ;  /* 0x000000b900a77202 */ /* 0x000fce0000000f00 */
[----:B------:R-:W-:Y:S05]  /*4cd0*/  WARPSYNC.COLLECTIVE R184, `(.L_x_2009) ;  /* 0x00000000b8087348 */ /* 0x000fea0003c00000 */
[----:B------:R0:W1:Y:S02]  /*4ce0*/  SHFL.BFLY P0, R185, R187, R186, R249 ;  /* 0x0c0000babbb97389 */ /* 0x00006400000000f9 */
[----:B01----:R-:W-:Y:S01]  /*4cf0*/  ENDCOLLECTIVE ;  /* 0x000000000000791b */ /* 0x003fe20003800000 */
.L_x_2009:
[----:B------:R-:W-:-:S05]  /*4d00*/  FADD.FTZ R167, R164, R167 ;  /* 0x000000a7a4a77221 */ /* 0x000fca0000010000 */
[----:B------:R-:W-:Y:S02]  /*4d10*/  MOV R187, R167 ;  /* 0x000000a700bb7202 */ /* 0x000fe40000000f00 */
[----:B------:R-:W-:-:S07]  /*4d20*/  MOV R161, R185 ;  /* 0x000000b900a17202 */ /* 0x000fce0000000f00 */
[----:B------:R-:W-:Y:S05]  /*4d30*/  WARPSYNC.COLLECTIVE R184, `(.L_x_2010) ;  /* 0x00000000b8087348 */ /* 0x000fea0003c00000 */
[----:B------:R0:W1:Y:S02]  /*4d40*/  SHFL.BFLY P0, R185, R187, R186, R249 ;  /* 0x0c0000babbb97389 */ /* 0x00006400000000f9 */
[----:B01----:R-:W-:Y:S01]  /*4d50*/  ENDCOLLECTIVE ;  /* 0x000000000000791b */ /* 0x003fe20003800000 */
.L_x_2010:
[----:B------:R-:W-:Y:S01]  /*4d60*/  MOV R160, R185 ;  /* 0x000000b900a07202 */ /* 0x000fe20000000f00 */
[----:B------:R-:W-:Y:S06]  /*4d70*/  BRA `(.L_x_2011) ;  /* 0xffffffd000f47947 */ /* 0x000fec000383ffff */
.L_x_2012:
        /* <DEDUP_REMOVED lines=16> */
.L_x_3502:


//--------------------- .text._ZN10layer_norm31ln_parallel_residual_bwd_kernelINS_13Kernel_traitsI6__halfS2_fS2_fjLj768ELj1ELj4ELj1ELj16ENS_18Kernel_traits_baseILj768ES2_S2_fS2_fjLj128EEEEELb0ELb0ELb1EEEvNS_9BwdParamsE --------------------------
	.section	.text._ZN10layer_norm31ln_parallel_residual_bwd_kernelINS_13Kernel_traitsI6__halfS2_fS2_fjLj768ELj1ELj4ELj1ELj16ENS_18Kernel_traits_baseILj768ES2_S2_fS2_fjLj128EEEEELb0ELb0ELb1EEEvNS_9BwdParamsE,"ax",@progbits
	.align	128
        .global         _ZN10layer_norm31ln_parallel_residual_bwd_kernelINS_13Kernel_traitsI6__halfS2_fS2_fjLj768ELj1ELj4ELj1ELj16ENS_18Kernel_traits_baseILj768ES2_S2_fS2_fjLj128EEEEELb0ELb0ELb1EEEvNS_9BwdParamsE
        .type           _ZN10layer_norm31ln_parallel_residual_bwd_kernelINS_13Kernel_traitsI6__halfS2_fS2_fjLj768ELj1ELj4ELj1ELj16ENS_18Kernel_traits_baseILj768ES2_S2_fS2_fjLj128EEEEELb0ELb0ELb1EEEvNS_9BwdParamsE,@function
        .size           _ZN10layer_norm31ln_parallel_residual_bwd_kernelINS_13Kernel_traitsI6__halfS2_fS2_fjLj768ELj1ELj4ELj1ELj16ENS_18Kernel_traits_baseILj768ES2_S2_fS2_fjLj128EEEEELb0ELb0ELb1EEEvNS_9BwdParamsE,(.L_x_3503 - _ZN10layer_norm31ln_parallel_residual_bwd_kernelINS_13Kernel_traitsI6__halfS2_fS2_fjLj768ELj1ELj4ELj1ELj16ENS_18Kernel_traits_baseILj768ES2_S2_fS2_fjLj128EEEEELb0ELb0ELb1EEEvNS_9BwdParamsE)
        .other          _ZN10layer_norm31ln_parallel_residual_bwd_kernelINS_13Kernel_traitsI6__halfS2_fS2_fjLj768ELj1ELj4ELj1ELj16ENS_18Kernel_traits_baseILj768ES2_S2_fS2_fjLj128EEEEELb0ELb0ELb1EEEvNS_9BwdParamsE,@"STO_CUDA_ENTRY STV_DEFAULT"
_ZN10layer_norm31ln_parallel_residual_bwd_kernelINS_13Kernel_traitsI6__halfS2_fS2_fjLj768ELj1ELj4ELj1ELj16ENS_18Kernel_traits_baseILj768ES2_S2_fS2_fjLj128EEEEELb0ELb0ELb1EEEvNS_9BwdParamsE:
.text._ZN10layer_norm31ln_parallel_residual_bwd_kernelINS_13Kernel_traitsI6__halfS2_fS2_fjLj768ELj1ELj4ELj1ELj16ENS_18Kernel_traits_baseILj768ES2_S2_fS2_fjLj128EEEEELb0ELb0ELb1EEEvNS_9BwdParamsE:
        /* <DEDUP_REMOVED lines=64> */
.L_x_2014:
        /* <DEDUP_REMOVED lines=65> */
[----:B-1----:R-:W-:Y:S02]  /*0810*/  CS2R R4, SRZ ;  /* 0x0000000000047805 */ /* 0x002fe4000001ff00 */
[----:B------:R-:W-:Y:S02]  /*0820*/  CS2R R2, SRZ ;  /* 0x0000000000027805 */ /* 0x000fe4000001ff00 */
[----:B------:R-:W-:Y:S02]  /*0830*/  MOV R221, RZ ;  /* 0x000000ff00dd7202 */ /* 0x000fe40000000f00 */
[----:B------:R-:W-:Y:S01]  /*0840*/  LOP3.LUT R93, R133, 0x1f, RZ, 0xc0, !PT ;  /* 0x0000001f855d7812 */ /* 0x000fe200078ec0ff */
[----:B--2---:R-:W-:-:S02]  /*0850*/  HADD2.F32 R227, -RZ, R181.H0_H0 ;  /* 0x200000b5ffe37230 */ /* 0x004fc40000004100 */
[----:B------:R-:W-:Y:S02]  /*0860*/  HADD2.F32 R225, -RZ, R181.H1_H1 ;  /* 0x300000b5ffe17230 */ /* 0x000fe40000004100 */
[--C-:B---3--:R-:W-:Y:S02]  /*0870*/  HADD2.F32 R188, -RZ, R192.reuse.H0_H0 ;  /* 0x200000c0ffbc7230 */ /* 0x108fe40000004100 */
[----:B------:R-:W-:Y:S02]  /*0880*/  HADD2.F32 R189, -RZ, R192.H1_H1 ;  /* 0x300000c0ffbd7230 */ /* 0x000fe40000004100 */
[--C-:B----4-:R-:W-:Y:S02]  /*0890*/  HADD2.F32 R230, -RZ, R184.reuse.H0_H0 ;  /* 0x200000b8ffe67230 */ /* 0x110fe40000004100 */
[----:B------:R-:W-:Y:S02]  /*08a0*/  HADD2.F32 R228, -RZ, R184.H1_H1 ;  /* 0x300000b8ffe47230 */ /* 0x000fe40000004100 */
[----:B------:R-:W-:-:S02]  /*08b0*/  HADD2.F32 R226, -RZ, R185.H0_H0 ;  /* 0x200000b9ffe27230 */ /* 0x000fc40000004100 */
[----:B------:R-:W-:Y:S02]  /*08c0*/  HADD2.F32 R224, -RZ, R185.H1_H1 ;  /* 0x300000b9ffe07230 */ /* 0x000fe40000004100 */
[--C-:B------:R-:W-:Y:S02]  /*08d0*/  HADD2.F32 R190, -RZ, R193.reuse.H0_H0 ;  /* 0x200000c1ffbe7230 */ /* 0x100fe40000004100 */
[----:B------:R-:W-:Y:S02]  /*08e0*/  HADD2.F32 R191, -RZ, R193.H1_H1 ;  /* 0x300000c1ffbf7230 */ /* 0x000fe40000004100 */
[--C-:B-----5:R-:W-:Y:S02]  /*08f0*/  HADD2.F32 R196, -RZ, R200.reuse.H0_H0 ;  /* 0x200000c8ffc47230 */ /* 0x120fe40000004100 */
        /* <DEDUP_REMOVED lines=24> */
[----:B------:R-:W-:Y:S01]  /*0a80*/  HADD2.F32 R229, -RZ, R180.H1_H1 ;  /* 0x300000b4ffe57230 */ /* 0x000fe20000004100 */
[----:B------:R-:W-:Y:S01]  /*0a90*/  MOV R180, RZ ;  /* 0x000000ff00b47202 */ /* 0x000fe20000000f00 */
[----:B------:R-:W-:-:S02]  /*0aa0*/  HADD2.F32 R182, -RZ, R183.H0_H0 ;  /* 0x200000b7ffb67230 */ /* 0x000fc40000004100 */
[----:B------:R-:W-:Y:S02]  /*0ab0*/  HADD2.F32 R186, -RZ, R187.H0_H0 ;  /* 0x200000bbffba7230 */ /* 0x000fe40000004100 */
[----:B------:R-:W-:Y:S02]  /*0ac0*/  HADD2.F32 R194, -RZ, R195.H0_H0 ;  /* 0x200000c3ffc27230 */ /* 0x000fe40000004100 */
[----:B------:R-:W-:Y:S02]  /*0ad0*/  HADD2.F32 R202, -RZ, R203.H0_H0 ;  /* 0x200000cbffca7230 */ /* 0x000fe40000004100 */
[----:B------:R-:W-:Y:S02]  /*0ae0*/  HADD2.F32 R210, -RZ, R211.H0_H0 ;  /* 0x200000d3ffd27230 */ /* 0x000fe40000004100 */
[----:B------:R-:W-:Y:S02]  /*0af0*/  HADD2.F32 R218, -RZ, R219.H0_H0 ;  /* 0x200000dbffda7230 */ /* 0x000fe40000004100 */
[----:B------:R-:W-:-:S02]  /*0b00*/  HADD2.F32 R183, -RZ, R183.H1_H1 ;  /* 0x300000b7ffb77230 */ /* 0x000fc40000004100 */
[----:B------:R-:W-:Y:S02]  /*0b10*/  HADD2.F32 R187, -RZ, R187.H1_H1 ;  /* 0x300000bbffbb7230 */ /* 0x000fe40000004100 */
[----:B------:R-:W-:Y:S02]  /*0b20*/  HADD2.F32 R195, -RZ, R195.H1_H1 ;  /* 0x300000c3ffc37230 */ /* 0x000fe40000004100 */
[----:B------:R-:W-:Y:S02]  /*0b30*/  HADD2.F32 R203, -RZ, R203.H1_H1 ;  /* 0x300000cbffcb7230 */ /* 0x000fe40000004100 */
[----:B------:R-:W-:Y:S02]  /*0b40*/  HADD2.F32 R211, -RZ, R211.H1_H1 ;  /* 0x300000d3ffd37230 */ /* 0x000fe40000004100 */
[----:B0-----:R-:W-:-:S07]  /*0b50*/  HADD2.F32 R219, -RZ, R219.H1_H1 ;  /* 0x300000dbffdb7230 */ /* 0x001fce0000004100 */
.L_x_2018:
[----:B------:R-:W0:Y:S01]  /*0b60*/  LDC.64 R96, c[0x0][0x250] ;  /* 0x00009400ff607b82 */ /* 0x000e220000000a00 */
[----:B--2---:R-:W-:-:S05]  /*0b70*/  IMAD R80, R232, UR8, RZ ;  /* 0x00000008e8507c24 */ /* 0x004fca000f8e02ff */
        /* <DEDUP_REMOVED lines=9> */
[----:B-1----:R-:W-:-:S06]  /*0c10*/  IMAD.WIDE.U32 R84, R235, 0x10, R116 ;  /* 0x00000010eb547825 */ /* 0x002fcc00078e0074 */
[----:B------:R-:W4:Y:S01]  /*0c20*/  LDG.E.128 R84, desc[UR4][R84.64] ;  /* 0x0000000454547981 */ /* 0x000f22000c1e1d00 */
[C---:B--2---:R-:W-:Y:S01]  /*0c30*/  IMAD.WIDE.U32 R112, R235.reuse, 0x20, R124 ;  /* 0x00000020eb707825 */ /* 0x044fe200078e007c */
[----:B------:R-:W1:Y:S04]  /*0c40*/  @P0 LDC.64 R126, c[0x0][0x2c8] ;  /* 0x0000b200ff7e0b82 */ /* 0x000e680000000a00 */
[----:B------:R-:W2:Y:S01]  /*0c50*/  LDG.E.128 R80, desc[UR4][R112.64] ;  /* 0x0000000470507981 */ /* 0x000ea2000c1e1d00 */
[----:B---3--:R-:W-:-:S03]  /*0c60*/  IMAD.WIDE.U32 R88, R235, 0x10, R120 ;  /* 0x00000010eb587825 */ /* 0x008fc600078e0078 */
[----:B------:R-:W3:Y:S01]  /*0c70*/  LDG.E.128 R92, desc[UR4][R112.64+0x10] ;  /* 0x00001004705c7981 */ /* 0x000ee2000c1e1d00 */
[----:B------:R-:W1:Y:S03]  /*0c80*/  @P0 LDC.64 R240, c[0x0][0x2c8] ;  /* 0x0000b200fff00b82 */ /* 0x000e660000000a00 */
[----:B------:R-:W3:Y:S01]  /*0c90*/  LDG.E.128 R88, desc[UR4][R88.64] ;  /* 0x0000000458587981 */ /* 0x000ee2000c1e1d00 */
[----:B0-----:R-:W-:-:S05]  /*0ca0*/  IMAD.WIDE R114, R232, 0x4, R114 ;  /* 0x00000004e8727825 */ /* 0x001fca00078e0272 */
[----:B------:R-:W3:Y:S01]  /*0cb0*/  LDG.E R236, desc[UR4][R114.64] ;  /* 0x0000000472ec7981 */ /* 0x000ee2000c1e1900 */
[----:B------:R-:W-:-:S05]  /*0cc0*/  IADD3 R233, R235, 0x20, RZ ;  /* 0x00000020ebe97810 */ /* 0x000fca0007ffe0ff */
[----:B------:R-:W-:-:S04]  /*0cd0*/  IMAD.WIDE.U32 R238, R233, 0x20, R124 ;  /* 0x00000020e9ee7825 */ /* 0x000fc800078e007c */
[C---:B------:R-:W-:Y:S01]  /*0ce0*/  IMAD.WIDE.U32 R100, R233.reuse, 0x10, R116 ;  /* 0x00000010e9647825 */ /* 0x040fe200078e0074 */
[----:B------:R-:W3:Y:S03]  /*0cf0*/  LDG.E.128 R96, desc[UR4][R238.64] ;  /* 0x00000004ee607981 */ /* 0x000ee6000c1e1d00 */
[----:B------:R-:W-:Y:S01]  /*0d00*/  IMAD.WIDE.U32 R104, R233, 0x10, R120 ;  /* 0x00000010e9687825 */ /* 0x000fe200078e0078 */
[----:B------:R0:W3:Y:S04]  /*0d10*/  LDG.E.128 R108, desc[UR4][R238.64+0x10] ;  /* 0x00001004ee6c7981 */ /* 0x0000e8000c1e1d00 */
[----:B------:R-:W3:Y:S04]  /*0d20*/  LDG.E.128 R100, desc[UR4][R100.64] ;  /* 0x0000000464647981 */ /* 0x000ee8000c1e1d00 */
[----:B------:R-:W3:Y:S01]  /*0d30*/  LDG.E.128 R104, desc[UR4][R104.64] ;  /* 0x0000000468687981 */ /* 0x000ee2000c1e1d00 */
[----:B------:R-:W-:-:S02]  /*0d40*/  IADD3 R234, R235, 0x40, RZ ;  /* 0x00000040ebea7810 */ /* 0x000fc40007ffe0ff */
[C---:B------:R-:W-:Y:S01]  /*0d50*/  IADD3 R222, R235.reuse, 0x40, RZ ;  /* 0x00000040ebde7810 */ /* 0x040fe20007ffe0ff */
[----:B-1----:R-:W-:Y:S01]  /*0d60*/  @P0 IMAD.WIDE.U32 R242, R235, 0x20, R126 ;  /* 0x00000020ebf20825 */ /* 0x002fe200078e007e */
[----:B0-----:R-:W0:Y:S03]  /*0d70*/  @P0 LDC.64 R238, c[0x0][0x2c8] ;  /* 0x0000b200ffee0b82 */ /* 0x001e260000000a00 */
[----:B------:R-:W-:Y:S01]  /*0d80*/  IMAD.WIDE.U32 R124, R234, 0x20, R124 ;  /* 0x00000020ea7c7825 */ /* 0x000fe200078e007c */
[----:B------:R-:W-:Y:S01]  /*0d90*/  ISETP.NE.AND P1, PT, R220, RZ, PT ;  /* 0x000000ffdc00720c */ /* 0x000fe20003f25270 */
[----:B------:R-:W5:Y:S02]  /*0da0*/  @P0 LDG.E.128 R44, desc[UR4][R242.64] ;  /* 0x00000004f22c0981 */ /* 0x000f64000c1e1d00 */
[C---:B------:R-:W-:Y:S02]  /*0db0*/  IMAD.WIDE.U32 R116, R222.reuse, 0x10, R116 ;  /* 0x00000010de747825 */ /* 0x040fe400078e0074 */
[----:B------:R-:W3:Y:S02]  /*0dc0*/  LDG.E.128 R112, desc[UR4][R124.64] ;  /* 0x000000047c707981 */ /* 0x000ee4000c1e1d00 */
[----:B------:R-:W-:-:S02]  /*0dd0*/  IMAD.WIDE.U32 R120, R222, 0x10, R120 ;  /* 0x00000010de787825 */ /* 0x000fc400078e0078 */
[----:B------:R-:W3:Y:S04]  /*0de0*/  LDG.E.128 R116, desc[UR4][R116.64] ;  /* 0x0000000474747981 */ /* 0x000ee8000c1e1d00 */
[----:B------:R-:W3:Y:S04]  /*0df0*/  LDG.E.128 R120, desc[UR4][R120.64] ;  /* 0x0000000478787981 */ /* 0x000ee8000c1e1d00 */
[----:B------:R-:W3:Y:S01]  /*0e00*/  LDG.E.128 R124, desc[UR4][R124.64+0x10] ;  /* 0x000010047c7c7981 */ /* 0x000ee2000c1e1d00 */
[----:B------:R-:W-:-:S03]  /*0e10*/  @P0 IMAD.WIDE.U32 R240, R233, 0x20, R240 ;  /* 0x00000020e9f00825 */ /* 0x000fc600078e00f0 */
[----:B------:R1:W5:Y:S01]  /*0e20*/  @P0 LDG.E.128 R48, desc[UR4][R242.64+0x10] ;  /* 0x00001004f2300981 */ /* 0x000362000c1e1d00 */
[----:B0-----:R-:W-:-:S03]  /*0e30*/  @P0 IMAD.WIDE.U32 R238, R222, 0x20, R238 ;  /* 0x00000020deee0825 */ /* 0x001fc600078e00ee */
[----:B------:R-:W5:Y:S04]  /*0e40*/  @P0 LDG.E.128 R52, desc[UR4][R240.64] ;  /* 0x00000004f0340981 */ /* 0x000f68000c1e1d00 */
[----:B------:R-:W5:Y:S04]  /*0e50*/  @P0 LDG.E.128 R56, desc[UR4][R240.64+0x10] ;  /* 0x00001004f0380981 */ /* 0x000f68000c1e1d00 */
[----:B------:R-:W5:Y:S04]  /*0e60*/  @P0 LDG.E.128 R60, desc[UR4][R238.64] ;  /* 0x00000004ee3c0981 */ /* 0x000f68000c1e1d00 */
[----:B------:R0:W5:Y:S01]  /*0e70*/  @P0 LDG.E.128 R64, desc[UR4][R238.64+0x10] ;  /* 0x00001004ee400981 */ /* 0x000162000c1e1d00 */
[----:B----4-:R-:W-:Y:S01]  /*0e80*/  FSEL R237, R237, RZ, !P1 ;  /* 0x000000ffeded7208 */ /* 0x010fe20004800000 */
[----:B-1----:R-:W-:-:S02]  /*0e90*/  HADD2.F32 R243, -RZ, R84.H0_H0 ;  /* 0x20000054fff37230 */ /* 0x002fc40000004100 */
[----:B0-----:R-:W-:Y:S02]  /*0ea0*/  HADD2.F32 R238, -RZ, R84.H1_H1 ;  /* 0x30000054ffee7230 */ /* 0x001fe40000004100 */
[--C-:B--2---:R-:W-:Y:S01]  /*0eb0*/  FADD.FTZ R245, R80, -R237.reuse ;  /* 0x800000ed50f57221 */ /* 0x104fe20000010000 */
[----:B------:R-:W-:Y:S01]  /*0ec0*/  FMUL.FTZ R240, R230, R243 ;  /* 0x000000f3e6f07220 */ /* 0x000fe20000410000 */
[----:B------:R-:W-:Y:S01]  /*0ed0*/  FADD.FTZ R81, R81, -R237 ;  /* 0x800000ed51517221 */ /* 0x000fe20000010000 */
[----:B------:R-:W-:Y:S01]  /*0ee0*/  FADD.FTZ R178, R243, R178 ;  /* 0x000000b2f3b27221 */ /* 0x000fe20000010000 */
[--C-:B---3--:R-:W-:Y:S02]  /*0ef0*/  HADD2.F32 R242, -RZ, R88.reuse.H0_H0 ;  /* 0x20000058fff27230 */ /* 0x108fe40000004100 */
[----:B------:R-:W-:Y:S02]  /*0f00*/  HADD2.F32 R88, -RZ, R88.H1_H1 ;  /* 0x30000058ff587230 */ /* 0x000fe40000004100 */
[C---:B------:R-:W-:Y:S01]  /*0f10*/  FMUL.FTZ R80, R236.reuse, R245 ;  /* 0x000000f5ec507220 */ /* 0x040fe20000410000 */
[----:B------:R-:W-:Y:S01]  /*0f20*/  FFMA.FTZ R239, R231, R242, R240 ;  /* 0x000000f2e7ef7223 */ /* 0x000fe200000100f0 */
[----:B------:R-:W-:Y:S01]  /*0f30*/  FMUL.FTZ R84, R236, R81 ;  /* 0x00000051ec547220 */ /* 0x000fe20000410000 */
[----:B------:R-:W-:Y:S01]  /*0f40*/  FMUL.FTZ R240, R228, R238 ;  /* 0x000000eee4f07220 */ /* 0x000fe20000410000 */
[----:B------:R-:W-:Y:S01]  /*0f50*/  FFMA.FTZ R179, R80, R243, R179 ;  /* 0x000000f350b37223 */ /* 0x000fe200000100b3 */
[----:B------:R-:W-:Y:S01]  /*0f60*/  FADD.FTZ R241, R82, -R237 ;  /* 0x800000ed52f17221 */ /* 0x000fe20000010000 */
[----:B------:R-:W-:-:S02]  /*0f70*/  HADD2.F32 R243, -RZ, R85.H0_H0 ;  /* 0x20000055fff37230 */ /* 0x000fc40000004100 */
[----:B------:R-:W-:Y:S01]  /*0f80*/  FADD.FTZ R176, R88, R176 ;  /* 0x000000b058b07221 */ /* 0x000fe20000010000 */
[-C--:B------:R-:W-:Y:S01]  /*0f90*/  FFMA.FTZ R177, R84, R88.reuse, R177 ;  /* 0x0000005854b17223 */ /* 0x080fe200000100b1 */
[----:B------:R-:W-:Y:S01]  /*0fa0*/  FFMA.FTZ R81, R229, R88, R240 ;  /* 0x00000058e5517223 */ /* 0x000fe200000100f0 */
[----:B------:R-:W-:Y:S02]  /*0fb0*/  HADD2.F32 R82, -RZ, R89.H0_H0 ;  /* 0x20000059ff527230 */ /* 0x000fe40000004100 */
[----:B------:R-:W-:Y:S01]  /*0fc0*/  FADD.FTZ R174, R238, R174 ;  /* 0x000000aeeeae7221 */ /* 0x000fe20000010000 */
[----:B------:R-:W-:Y:S01]  /*0fd0*/  FFMA.FTZ R175, R84, R238, R175 ;  /* 0x000000ee54af7223 */ /* 0x000fe200000100af */
[----:B------:R-:W-:Y:S01]  /*0fe0*/  FMUL.FTZ R88, R236, R241 ;  /* 0x000000f1ec587220 */ /* 0x000fe20000410000 */
[----:B------:R-:W-:Y:S01]  /*0ff0*/  FMUL.FTZ R238, R226, R243 ;  /* 0x000000f3e2ee7220 */ /* 0x000fe20000410000 */
[----:B------:R-:W-:Y:S01]  /*1000*/  FADD.FTZ R83, R83, -R237 ;  /* 0x800000ed53537221 */ /* 0x000fe20000010000 */
[----:B------:R-:W-:Y:S01]  /*1010*/  FADD.FTZ R172, R82, R172 ;  /* 0x000000ac52ac7221 */ /* 0x000fe20000010000 */
[----:B------:R-:W-:Y:S01]  /*1020*/  FFMA.FTZ R173, R88, R82, R173 ;  /* 0x0000005258ad7223 */ /* 0x000fe200000100ad */
[----:B------:R-:W-:-:S02]  /*1030*/  HADD2.F32 R85, -RZ, R85.H1_H1 ;  /* 0x30000055ff557230 */ /* 0x000fc40000004100 */
[----:B------:R-:W-:Y:S01]  /*1040*/  FFMA.FTZ R82, R227, R82, R238 ;  /* 0x00000052e3527223 */ /* 0x000fe200000100ee */
[----:B------:R-:W-:Y:S01]  /*1050*/  FMUL.FTZ R238, R236, R83 ;  /* 0x00000053ecee7220 */ /* 0x000fe20000410000 */
[----:B------:R-:W-:Y:S02]  /*1060*/  HADD2.F32 R89, -RZ, R89.H1_H1 ;  /* 0x30000059ff597230 */ /* 0x000fe40000004100 */
[-C--:B------:R-:W-:Y:S01]  /*1070*/  FMUL.FTZ R240, R224, R85.reuse ;  /* 0x00000055e0f07220 */ /* 0x080fe20000410000 */
[----:B------:R-:W-:Y:S01]  /*1080*/  FADD.FTZ R166, R85, R166 ;  /* 0x000000a655a67221 */ /* 0x000fe20000010000 */
[----:B------:R-:W-:Y:S01]  /*1090*/  FFMA.FTZ R167, R238, R85, R167 ;  /* 0x00000055eea77223 */ /* 0x000fe200000100a7 */
[----:B------:R-:W-:Y:S01]  /*10a0*/  FADD.FTZ R85, -R237, R92 ;  /* 0x0000005ced557221 */ /* 0x000fe20000010100 */
[----:B------:R-:W-:Y:S01]  /*10b0*/  FFMA.FTZ R83, R225, R89, R240 ;  /* 0x00000059e1537223 */ /* 0x000fe200000100f0 */
[----:B------:R-:W-:Y:S02]  /*10c0*/  HADD2.F32 R240, -RZ, R86.H0_H0 ;  /* 0x20000056fff07230 */ /* 0x000fe40000004100 */
[----:B------:R-:W-:Y:S01]  /*10d0*/  FMUL.FTZ R92, R236, R85 ;  /* 0x00000055ec5c7220 */ /* 0x000fe20000410000 */
[----:B------:R-:W-:Y:S01]  /*10e0*/  FADD.FTZ R180, R242, R180 ;  /* 0x000000b4f2b47221 */ /* 0x000fe20000010000 */
[----:B------:R-:W-:Y:S01]  /*10f0*/  FFMA.FTZ R221, R80, R242, R221 ;  /* 0x000000f250dd7223 */ /* 0x000fe200000100dd */
[----:B------:R-:W-:Y:S01]  /*1100*/  FADD.FTZ R93, -R237, R93 ;  /* 0x0000005ded5d7221 */ /* 0x000fe20000010100 */
[----:B------:R-:W-:Y:S01]  /*1110*/  FADD.FTZ R168, R89, R168 ;  /* 0x000000a859a87221 */ /* 0x000fe20000010000 */
[----:B------:R-:W-:Y:S01]  /*1120*/  FFMA.FTZ R169, R238, R89, R169 ;  /* 0x00000059eea97223 */ /* 0x000fe200000100a9 */
[-C--:B------:R-:W-:Y:S01]  /*1130*/  FMUL.FTZ R242, R184, R240.reuse ;  /* 0x000000f0b8f27220 */ /* 0x080fe20000410000 */
[----:B------:R-:W-:Y:S01]  /*1140*/  FADD.FTZ R162, R240, R162 ;  /* 0x000000a2f0a27221 */ /* 0x000fe20000010000 */
[----:B------:R-:W-:Y:S01]  /*1150*/  FFMA.FTZ R163, R92, R240, R163 ;  /* 0x000000f05ca37223 */ /* 0x000fe200000100a3 */
[----:B------:R-:W-:-:S02]  /*1160*/  HADD2.F32 R89, -RZ, R90.H0_H0 ;  /* 0x2000005aff597230 */ /* 0x000fc40000004100 */
[----:B------:R-:W-:Y:S02]  /*1170*/  HADD2.F32 R240, -RZ, R86.H1_H1 ;  /* 0x30000056fff07230 */ /* 0x000fe40000004100 */
[----:B------:R-:W-:Y:S02]  /*1180*/  HADD2.F32 R86, -RZ, R90.H1_H1 ;  /* 0x3000005aff567230 */ /* 0x000fe40000004100 */
        /* <DEDUP_REMOVED lines=8> */
[----:B------:R-:W-:-:S02]  /*1210*/  HADD2.F32 R240, -RZ, R87.H0_H0 ;  /* 0x20000057fff07230 */ /* 0x000fc40000004100 */
[----:B------:R-:W-:Y:S01]  /*1220*/  FADD.FTZ R160, R86, R160 ;  /* 0x000000a056a07221 */ /* 0x000fe20000010000 */
[-C--:B------:R-:W-:Y:S01]  /*1230*/  FFMA.FTZ R161, R90, R86.reuse, R161 ;  /* 0x000000565aa17223 */ /* 0x080fe200000100a1 */
[----:B------:R-:W-:Y:S01]  /*1240*/  FFMA.FTZ R86, R181, R86, R242 ;  /* 0x00000056b5567223 */ /* 0x000fe200000100f2 */
[----:B------:R-:W-:Y:S02]  /*1250*/  HADD2.F32 R93, -RZ, R91.H0_H0 ;  /* 0x2000005bff5d7230 */ /* 0x000fe40000004100 */
[----:B------:R-:W-:Y:S01]  /*1260*/  FMUL.FTZ R94, R236, R89 ;  /* 0x00000059ec5e7220 */ /* 0x000fe20000410000 */
[----:B------:R-:W-:Y:S01]  /*1270*/  FMUL.FTZ R89, R186, R240 ;  /* 0x000000f0ba597220 */ /* 0x000fe20000410000 */
[----:B------:R-:W-:Y:S02]  /*1280*/  HADD2.F32 R242, -RZ, R87.H1_H1 ;  /* 0x30000057fff27230 */ /* 0x000fe40000004100 */
[----:B------:R-:W-:Y:S02]  /*1290*/  HADD2.F32 R87, -RZ, R91.H1_H1 ;  /* 0x3000005bff577230 */ /* 0x000fe40000004100 */
[----:B------:R-:W-:Y:S01]  /*12a0*/  FADD.FTZ R91, -R237, R96 ;  /* 0x00000060ed5b7221 */ /* 0x000fe20000010100 */
[----:B------:R-:W-:Y:S01]  /*12b0*/  FADD.FTZ R156, R93, R156 ;  /* 0x0000009c5d9c7221 */ /* 0x000fe20000010000 */
[-C--:B------:R-:W-:Y:S01]  /*12c0*/  FFMA.FTZ R157, R94, R93.reuse, R157 ;  /* 0x0000005d5e9d7223 */ /* 0x080fe2000001009d */
[----:B------:R-:W-:Y:S01]  /*12d0*/  FFMA.FTZ R89, R182, R93, R89 ;  /* 0x0000005db6597223 */ /* 0x000fe20000010059 */
[----:B------:R-:W-:Y:S01]  /*12e0*/  FADD.FTZ R95, -R237, R95 ;  /* 0x0000005fed5f7221 */ /* 0x000fe20000010100 */
[----:B------:R-:W-:-:S02]  /*12f0*/  HADD2.F32 R93, -RZ, R100.H0_H0 ;  /* 0x20000064ff5d7230 */ /* 0x000fc40000004100 */
[----:B------:R-:W-:Y:S01]  /*1300*/  FMUL.FTZ R96, R236, R91 ;  /* 0x0000005bec607220 */ /* 0x000fe20000410000 */
[----:B------:R-:W-:Y:S01]  /*1310*/  FADD.FTZ R154, R240, R154 ;  /* 0x0000009af09a7221 */ /* 0x000fe20000010000 */
[----:B------:R-:W-:Y:S01]  /*1320*/  FFMA.FTZ R155, R94, R240, R155 ;  /* 0x000000f05e9b7223 */ /* 0x000fe2000001009b */
[----:B------:R-:W-:Y:S01]  /*1330*/  FMUL.FTZ R240, R236, R95 ;  /* 0x0000005fecf07220 */ /* 0x000fe20000410000 */
[----:B------:R-:W-:Y:S02]  /*1340*/  HADD2.F32 R91, -RZ, R104.H0_H0 ;  /* 0x20000068ff5b7230 */ /* 0x000fe40000004100 */
[----:B------:R-:W-:Y:S01]  /*1350*/  FADD.FTZ R146, R93, R146 ;  /* 0x000000925d927221 */ /* 0x000fe20000010000 */
[-C--:B------:R-:W-:Y:S01]  /*1360*/  FFMA.FTZ R147, R96, R93.reuse, R147 ;  /* 0x0000005d60937223 */ /* 0x080fe20000010093 */
[----:B------:R-:W-:Y:S01]  /*1370*/  FMUL.FTZ R93, R196, R93 ;  /* 0x0000005dc45d7220 */ /* 0x000fe20000410000 */
[-C--:B------:R-:W-:Y:S01]  /*1380*/  FMUL.FTZ R244, R187, R242.reuse ;  /* 0x000000f2bbf47220 */ /* 0x080fe20000410000 */
[----:B------:R-:W-:Y:S01]  /*1390*/  FADD.FTZ R150, R242, R150 ;  /* 0x00000096f2967221 */ /* 0x000fe20000010000 */
[----:B------:R-:W-:Y:S01]  /*13a0*/  FFMA.FTZ R151, R240, R242, R151 ;  /* 0x000000f2f0977223 */ /* 0x000fe20000010097 */
[----:B------:R-:W-:Y:S01]  /*13b0*/  FADD.FTZ R97, -R237, R97 ;  /* 0x00000061ed617221 */ /* 0x000fe20000010100 */
[----:B------:R-:W-:-:S02]  /*13c0*/  HADD2.F32 R242, -RZ, R100.H1_H1 ;  /* 0x30000064fff27230 */ /* 0x000fc40000004100 */
[----:B------:R-:W-:Y:S01]  /*13d0*/  FADD.FTZ R148, R91, R148 ;  /* 0x000000945b947221 */ /* 0x000fe20000010000 */
[-C--:B------:R-:W-:Y:S01]  /*13e0*/  FFMA.FTZ R149, R96, R91.reuse, R149 ;  /* 0x0000005b60957223 */ /* 0x080fe20000010095 */
[----:B------:R-:W-:Y:S01]  /*13f0*/  FFMA.FTZ R91, R188, R91, R93 ;  /* 0x0000005bbc5b7223 */ /* 0x000fe2000001005d */
[----:B------:R-:W-:Y:S02]  /*1400*/  HADD2.F32 R95, -RZ, R104.H1_H1 ;  /* 0x30000068ff5f7230 */ /* 0x000fe40000004100 */
[----:B------:R-:W-:Y:S01]  /*1410*/  FADD.FTZ R93, -R237, R98 ;  /* 0x00000062ed5d7221 */ /* 0x000fe20000010100 */
[C---:B------:R-:W-:Y:S01]  /*1420*/  FMUL.FTZ R100, R236.reuse, R97 ;  /* 0x00000061ec647220 */ /* 0x040fe20000410000 */
[----:B------:R-:W-:Y:S01]  /*1430*/  FMUL.FTZ R104, R197, R242 ;  /* 0x000000f2c5687220 */ /* 0x000fe20000410000 */
[--C-:B------:R-:W-:Y:S02]  /*1440*/  HADD2.F32 R241, -RZ, R101.reuse.H0_H0 ;  /* 0x20000065fff17230 */ /* 0x100fe40000004100 */
[----:B------:R-:W-:Y:S01]  /*1450*/  FADD.FTZ R99, -R237, R99 ;  /* 0x00000063ed637221 */ /* 0x000fe20000010100 */
[----:B------:R-:W-:Y:S01]  /*1460*/  FMUL.FTZ R98, R236, R93 ;  /* 0x0000005dec627220 */ /* 0x000fe20000410000 */
[----:B------:R-:W-:Y:S01]  /*1470*/  FADD.FTZ R144, R95, R144 ;  /* 0x000000905f907221 */ /* 0x000fe20000010000 */
[-C--:B------:R-:W-:Y:S01]  /*1480*/  FFMA.FTZ R145, R100, R95.reuse, R145 ;  /* 0x0000005f64917223 */ /* 0x080fe20000010091 */
[----:B------:R-:W-:Y:S01]  /*1490*/  FFMA.FTZ R95, R189, R95, R104 ;  /* 0x0000005fbd5f7223 */ /* 0x000fe20000010068 */
[----:B------:R-:W-:-:S02]  /*14a0*/  HADD2.F32 R101, -RZ, R101.H1_H1 ;  /* 0x30000065ff657230 */ /* 0x000fc40000004100 */
        /* <DEDUP_REMOVED lines=8> */
[----:B------:R-:W-:Y:S01]  /*1530*/  FFMA.FTZ R153, R240, R87, R153 ;  /* 0x00000057f0997223 */ /* 0x000fe20000010099 */
[----:B------:R-:W-:Y:S01]  /*1540*/  FMUL.FTZ R241, R198, R241 ;  /* 0x000000f1c6f17220 */ /* 0x000fe20000410000 */
[----:B------:R-:W-:Y:S01]  /*1550*/  FADD.FTZ R105, -R237, R108 ;  /* 0x0000006ced697221 */ /* 0x000fe20000010100 */
[----:B------:R-:W-:-:S02]  /*1560*/  HADD2.F32 R93, -RZ, R102.H0_H0 ;  /* 0x20000066ff5d7230 */ /* 0x000fc40000004100 */
[----:B------:R-:W-:Y:S01]  /*1570*/  FFMA.FTZ R87, R183, R87, R244 ;  /* 0x00000057b7577223 */ /* 0x000fe200000100f4 */
[----:B------:R-:W-:Y:S01]  /*1580*/  FADD.FTZ R134, R101, R134 ;  /* 0x0000008665867221 */ /* 0x000fe20000010000 */
[-C--:B------:R-:W-:Y:S01]  /*1590*/  FFMA.FTZ R135, R104, R101.reuse, R135 ;  /* 0x0000006568877223 */ /* 0x080fe20000010087 */
[----:B------:R-:W-:Y:S01]  /*15a0*/  FMUL.FTZ R244, R199, R101 ;  /* 0x00000065c7f47220 */ /* 0x000fe20000410000 */
[----:B------:R-:W-:Y:S01]  /*15b0*/  FADD.FTZ R140, R97, R140 ;  /* 0x0000008c618c7221 */ /* 0x000fe20000010000 */
[-C--:B------:R-:W-:Y:S01]  /*15c0*/  FFMA.FTZ R141, R98, R97.reuse, R141 ;  /* 0x00000061628d7223 */ /* 0x080fe2000001008d */
[----:B------:R-:W-:Y:S02]  /*15d0*/  HADD2.F32 R101, -RZ, R106.H0_H0 ;  /* 0x2000006aff657230 */ /* 0x000fe40000004100 */
        /* <DEDUP_REMOVED lines=8> */
[----:B------:R-:W-:-:S02]  /*1660*/  HADD2.F32 R108, -RZ, R102.H1_H1 ;  /* 0x30000066ff6c7230 */ /* 0x000fc40000004100 */
[----:B------:R-:W-:Y:S01]  /*1670*/  FFMA.FTZ R101, R192, R101, R241 ;  /* 0x00000065c0657223 */ /* 0x000fe200000100f1 */
[----:B------:R-:W-:Y:S02]  /*1680*/  HADD2.F32 R243, -RZ, R103.H0_H0 ;  /* 0x20000067fff37230 */ /* 0x000fe40000004100 */
[----:B------:R-:W-:Y:S01]  /*1690*/  FMUL.FTZ R109, R236, R109 ;  /* 0x0000006dec6d7220 */ /* 0x000fe20000410000 */
[C---:B------:R-:W-:Y:S01]  /*16a0*/  FADD.FTZ R241, -R237.reuse, R110 ;  /* 0x0000006eedf17221 */ /* 0x040fe20000010100 */
[----:B------:R-:W-:Y:S02]  /*16b0*/  HADD2.F32 R102, -RZ, R106.H1_H1 ;  /* 0x3000006aff667230 */ /* 0x000fe40000004100 */
[----:B------:R-:W-:Y:S01]  /*16c0*/  FADD.FTZ R111, -R237, R111 ;  /* 0x0000006fed6f7221 */ /* 0x000fe20000010100 */
[----:B------:R-:W-:Y:S01]  /*16d0*/  FADD.FTZ R136, R242, R136 ;  /* 0x00000088f2887221 */ /* 0x000fe20000010000 */
[-C--:B------:R-:W-:Y:S01]  /*16e0*/  FFMA.FTZ R137, R104, R242.reuse, R137 ;  /* 0x000000f268897223 */ /* 0x080fe20000010089 */
[----:B------:R-:W-:Y:S01]  /*16f0*/  FFMA.FTZ R99, R191, R242, R244 ;  /* 0x000000f2bf637223 */ /* 0x000fe200000100f4 */
[----:B------:R-:W-:Y:S01]  /*1700*/  FADD.FTZ R38, R93, R38 ;  /* 0x000000265d267221 */ /* 0x000fe20000010000 */
[----:B------:R-:W-:Y:S01]  /*1710*/  FFMA.FTZ R26, R105, R93, R26 ;  /* 0x0000005d691a7223 */ /* 0x000fe2000001001a */
[----:B------:R-:W-:Y:S01]  /*1720*/  FMUL.FTZ R106, R201, R108 ;  /* 0x0000006cc96a7220 */ /* 0x000fe20000410000 */
[----:B------:R-:W-:-:S02]  /*1730*/  HADD2.F32 R93, -RZ, R107.H0_H0 ;  /* 0x2000006bff5d7230 */ /* 0x000fc40000004100 */
[----:B------:R-:W-:Y:S01]  /*1740*/  FADD.FTZ R37, R108, R37 ;  /* 0x000000256c257221 */ /* 0x000fe20000010000 */
[----:B------:R-:W-:Y:S02]  /*1750*/  HADD2.F32 R242, -RZ, R103.H1_H1 ;  /* 0x30000067fff27230 */ /* 0x000fe40000004100 */
[C---:B------:R-:W-:Y:S01]  /*1760*/  FFMA.FTZ R25, R109.reuse, R108, R25 ;  /* 0x0000006c6d197223 */ /* 0x040fe20000010019 */
[----:B------:R-:W-:Y:S01]  /*1770*/  FMUL.FTZ R241, R236, R241 ;  /* 0x000000f1ecf17220 */ /* 0x000fe20000410000 */
[----:B------:R-:W-:Y:S01]  /*1780*/  FMUL.FTZ R245, R202, R243 ;  /* 0x000000f3caf57220 */ /* 0x000fe20000410000 */
[----:B------:R-:W-:Y:S01]  /*1790*/  FMUL.FTZ R108, R236, R111 ;  /* 0x0000006fec6c7220 */ /* 0x000fe20000410000 */
[----:B------:R-:W-:Y:S01]  /*17a0*/  FADD.FTZ R13, R102, R13 ;  /* 0x0000000d660d7221 */ /* 0x000fe20000010000 */
[-C--:B------:R-:W-:Y:S01]  /*17b0*/  FFMA.FTZ R0, R109, R102.reuse, R0 ;  /* 0x000000666d007223 */ /* 0x080fe20000010000 */
[----:B------:R-:W-:Y:S01]  /*17c0*/  FADD.FTZ R111, -R237, R112 ;  /* 0x00000070ed6f7221 */ /* 0x000fe20000010100 */
[----:B------:R-:W-:Y:S01]  /*17d0*/  FFMA.FTZ R102, R193, R102, R106 ;  /* 0x00000066c1667223 */ /* 0x000fe2000001006a */
[----:B------:R-:W-:-:S02]  /*17e0*/  HADD2.F32 R110, -RZ, R107.H1_H1 ;  /* 0x3000006bff6e7230 */ /* 0x000fc40000004100 */
[----:B------:R-:W-:Y:S01]  /*17f0*/  FADD.FTZ R16, R93, R16 ;  /* 0x000000105d107221 */ /* 0x000fe20000010000 */
[-C--:B------:R-:W-:Y:S01]  /*1800*/  FFMA.FTZ R4, R241, R93.reuse, R4 ;  /* 0x0000005df1047223 */ /* 0x080fe20000010004 */
[----:B------:R-:W-:Y:S01]  /*1810*/  FFMA.FTZ R106, R194, R93, R245 ;  /* 0x0000005dc26a7223 */ /* 0x000fe200000100f5 */
[----:B------:R-:W-:Y:S01]  /*1820*/  FMUL.FTZ R244, R203, R242 ;  /* 0x000000f2cbf47220 */ /* 0x000fe20000410000 */
[--C-:B------:R-:W-:Y:S02]  /*1830*/  HADD2.F32 R93, -RZ, R116.reuse.H0_H0 ;  /* 0x20000074ff5d7230 */ /* 0x100fe40000004100 */
[----:B------:R-:W-:Y:S01]  /*1840*/  FMUL.FTZ R111, R236, R111 ;  /* 0x0000006fec6f7220 */ /* 0x000fe20000410000 */
[----:B------:R-:W-:Y:S01]  /*1850*/  FADD.FTZ R113, -R237, R113 ;  /* 0x00000071ed717221 */ /* 0x000fe20000010100 */
[----:B------:R-:W-:Y:S02]  /*1860*/  HADD2.F32 R116, -RZ, R116.H1_H1 ;  /* 0x30000074ff747230 */ /* 0x000fe40000004100 */
[----:B------:R-:W-:Y:S01]  /*1870*/  FADD.FTZ R15, R110, R15 ;  /* 0x0000000f6e0f7221 */ /* 0x000fe20000010000 */
[-C--:B------:R-:W-:Y:S01]  /*1880*/  FFMA.FTZ R3, R108, R110.reuse, R3 ;  /* 0x0000006e6c037223 */ /* 0x080fe20000010003 */
[----:B------:R-:W-:Y:S01]  /*1890*/  FFMA.FTZ R103, R195, R110, R244 ;  /* 0x0000006ec3677223 */ /* 0x000fe200000100f4 */
[----:B------:R-:W-:-:S02]  /*18a0*/  HADD2.F32 R107, -RZ, R120.H0_H0 ;  /* 0x20000078ff6b7230 */ /* 0x000fc40000004100 */
[----:B------:R-:W-:Y:S01]  /*18b0*/  FADD.FTZ R42, R93, R42 ;  /* 0x0000002a5d2a7221 */ /* 0x000fe20000010000 */
[----:B------:R-:W-:Y:S02]  /*18c0*/  HADD2.F32 R110, -RZ, R120.H1_H1 ;  /* 0x30000078ff6e7230 */ /* 0x000fe40000004100 */
[----:B------:R-:W-:Y:S01]  /*18d0*/  FFMA.FTZ R30, R111, R93, R30 ;  /* 0x0000005d6f1e7223 */ /* 0x000fe2000001001e */
[----:B------:R-:W-:Y:S01]  /*18e0*/  FMUL.FTZ R112, R236, R113 ;  /* 0x00000071ec707220 */ /* 0x000fe20000410000 */
[----:B------:R-:W-:Y:S01]  /*18f0*/  FMUL.FTZ R93, R212, R93 ;  /* 0x0000005dd45d7220 */ /* 0x000fe20000410000 */
[----:B------:R-:W-:Y:S01]  /*1900*/  FMUL.FTZ R120, R213, R116 ;  /* 0x00000074d5787220 */ /* 0x000fe20000410000 */
[----:B------:R-:W-:Y:S01]  /*1910*/  FADD.FTZ R40, R243, R40 ;  /* 0x00000028f3287221 */ /* 0x000fe20000010000 */
[----:B------:R-:W-:Y:S01]  /*1920*/  FFMA.FTZ R28, R241, R243, R28 ;  /* 0x000000f3f11c7223 */ /* 0x000fe2000001001c */
[C---:B------:R-:W-:Y:S01]  /*1930*/  FADD.FTZ R243, -R237.reuse, R114 ;  /* 0x00000072edf37221 */ /* 0x040fe20000010100 */
[----:B------:R-:W-:Y:S01]  /*1940*/  FADD.FTZ R115, -R237, R115 ;  /* 0x00000073ed737221 */ /* 0x000fe20000010100 */
[----:B------:R-:W-:Y:S01]  /*1950*/  FADD.FTZ R18, R107, R18 ;  /* 0x000000126b127221 */ /* 0x000fe20000010000 */
[-C--:B------:R-:W-:Y:S01]  /*1960*/  FFMA.FTZ R6, R111, R107.reuse, R6 ;  /* 0x0000006b6f067223 */ /* 0x080fe20000010006 */
[----:B------:R-:W-:Y:S01]  /*1970*/  FADD.FTZ R17, R110, R17 ;  /* 0x000000116e117221 */ /* 0x000fe20000010000 */
[-C--:B------:R-:W-:Y:S01]  /*1980*/  FFMA.FTZ R5, R112, R110.reuse, R5 ;  /* 0x0000006e70057223 */ /* 0x080fe20000010005 */
[----:B------:R-:W-:Y:S01]  /*1990*/  FFMA.FTZ R107, R204, R107, R93 ;  /* 0x0000006bcc6b7223 */ /* 0x000fe2000001005d */
[----:B------:R-:W-:Y:S01]  /*19a0*/  FFMA.FTZ R110, R205, R110, R120 ;  /* 0x0000006ecd6e7223 */ /* 0x000fe20000010078 */
[----:B------:R-:W-:-:S02]  /*19b0*/  HADD2.F32 R93, -RZ, R117.H0_H0 ;  /* 0x20000075ff5d7230 */ /* 0x000fc40000004100 */
[C---:B------:R-:W-:Y:S01]  /*19c0*/  FMUL.FTZ R243, R236.reuse, R243 ;  /* 0x000000f3ecf37220 */ /* 0x040fe20000410000 */
[----:B------:R-:W-:Y:S02]  /*19d0*/  HADD2.F32 R120, -RZ, R117.H1_H1 ;  /* 0x30000075ff787230 */ /* 0x000fe40000004100 */
[----:B------:R-:W-:Y:S01]  /*19e0*/  FMUL.FTZ R114, R236, R115 ;  /* 0x00000073ec727220 */ /* 0x000fe20000410000 */
[----:B------:R-:W-:Y:S01]  /*19f0*/  FADD.FTZ R41, R116, R41 ;  /* 0x0000002974297221 */ /* 0x000fe20000010000 */
[----:B------:R-:W-:Y:S01]  /*1a00*/  FFMA.FTZ R29, R112, R116, R29 ;  /* 0x00000074701d7223 */ /* 0x000fe2000001001d */
[--C-:B------:R-:W-:Y:S02]  /*1a10*/  HADD2.F32 R113, -RZ, R121.reuse.H0_H0 ;  /* 0x20000079ff717230 */ /* 0x100fe40000004100 */
[----:B------:R-:W-:Y:S01]  /*1a20*/  FADD.FTZ R128, R93, R128 ;  /* 0x000000805d807221 */ /* 0x000fe20000010000 */
[----:B------:R-:W-:Y:S01]  /*1a30*/  FFMA.FTZ R32, R243, R93, R32 ;  /* 0x0000005df3207223 */ /* 0x000fe20000010020 */
[----:B------:R-:W-:-:S02]  /*1a40*/  HADD2.F32 R116, -RZ, R121.H1_H1 ;  /* 0x30000079ff747230 */ /* 0x000fc40000004100 */
[----:B------:R-:W-:Y:S01]  /*1a50*/  FADD.FTZ R43, R120, R43 ;  /* 0x0000002b782b7221 */ /* 0x000fe20000010000 */
[-C--:B------:R-:W-:Y:S01]  /*1a60*/  FFMA.FTZ R31, R114, R120.reuse, R31 ;  /* 0x00000078721f7223 */ /* 0x080fe2000001001f */
[----:B------:R-:W-:Y:S01]  /*1a70*/  FADD.FTZ R117, -R237, R124 ;  /* 0x0000007ced757221 */ /* 0x000fe20000010100 */
[----:B------:R-:W-:Y:S01]  /*1a80*/  FMUL.FTZ R93, R214, R93 ;  /* 0x0000005dd65d7220 */ /* 0x000fe20000410000 */
[----:B------:R-:W-:Y:S01]  /*1a90*/  FMUL.FTZ R120, R215, R120 ;  /* 0x00000078d7787220 */ /* 0x000fe20000410000 */
[----:B------:R-:W-:Y:S01]  /*1aa0*/  FADD.FTZ R245, -R237, R125 ;  /* 0x0000007dedf57221 */ /* 0x000fe20000010100 */
[--C-:B------:R-:W-:Y:S02]  /*1ab0*/  HADD2.F32 R125, -RZ, R118.reuse.H0_H0 ;  /* 0x20000076ff7d7230 */ /* 0x100fe40000004100 */
[----:B------:R-:W-:Y:S01]  /*1ac0*/  FADD.FTZ R20, R113, R20 ;  /* 0x0000001471147221 */ /* 0x000fe20000010000 */
[----:B------:R-:W-:Y:S02]  /*1ad0*/  HADD2.F32 R118, -RZ, R118.H1_H1 ;  /* 0x30000076ff767230 */ /* 0x000fe40000004100 */
[----:B------:R-:W-:Y:S01]  /*1ae0*/  FFMA.FTZ R8, R243, R113, R8 ;  /* 0x00000071f3087223 */ /* 0x000fe20000010008 */
[----:B------:R-:W-:Y:S01]  /*1af0*/  FMUL.FTZ R117, R236, R117 ;  /* 0x00000075ec757220 */ /* 0x000fe20000410000 */
[----:B------:R-:W-:Y:S01]  /*1b00*/  FFMA.FTZ R113, R206, R113, R93 ;  /* 0x00000071ce717223 */ /* 0x000fe2000001005d */
[----:B------:R-:W-:Y:S01]  /*1b10*/  FFMA.FTZ R115, R207, R116, R120 ;  /* 0x00000074cf737223 */ /* 0x000fe20000010078 */
[----:B------:R-:W-:-:S02]  /*1b20*/  HADD2.F32 R93, -RZ, R122.H0_H0 ;  /* 0x2000007aff5d7230 */ /* 0x000fc40000004100 */
[----:B------:R-:W-:Y:S01]  /*1b30*/  FADD.FTZ R39, R242, R39 ;  /* 0x00000027f2277221 */ /* 0x000fe20000010000 */
[----:B------:R-:W-:Y:S02]  /*1b40*/  HADD2.F32 R120, -RZ, R122.H1_H1 ;  /* 0x3000007aff787230 */ /* 0x000fe40000004100 */
[----:B------:R-:W-:Y:S01]  /*1b50*/  FFMA.FTZ R27, R108, R242, R27 ;  /* 0x000000f26c1b7223 */ /* 0x000fe2000001001b */
[C---:B------:R-:W-:Y:S01]  /*1b60*/  FADD.FTZ R121, -R237.reuse, R126 ;  /* 0x0000007eed797221 */ /* 0x040fe20000010100 */
[----:B------:R-:W-:Y:S01]  /*1b70*/  FADD.FTZ R127, -R237, R127 ;  /* 0x0000007fed7f7221 */ /* 0x000fe20000010100 */
[----:B------:R-:W-:Y:S01]  /*1b80*/  FMUL.FTZ R122, R236, R245 ;  /* 0x000000f5ec7a7220 */ /* 0x000fe20000410000 */
[-C--:B------:R-:W-:Y:S01]  /*1b90*/  FMUL.FTZ R237, R216, R125.reuse ;  /* 0x0000007dd8ed7220 */ /* 0x080fe20000410000 */
[----:B------:R-:W-:Y:S01]  /*1ba0*/  FADD.FTZ R130, R125, R130 ;  /* 0x000000827d827221 */ /* 0x000fe20000010000 */
[----:B------:R-:W-:Y:S01]  /*1bb0*/  FFMA.FTZ R34, R117, R125, R34 ;  /* 0x0000007d75227223 */ /* 0x000fe20000010022 */
[----:B------:R-:W-:Y:S01]  /*1bc0*/  FMUL.FTZ R124, R217, R118 ;  /* 0x00000076d97c7220 */ /* 0x000fe20000410000 */
[----:B------:R-:W-:-:S02]  /*1bd0*/  HADD2.F32 R242, -RZ, R119.H1_H1 ;  /* 0x30000077fff27230 */ /* 0x000fc40000004100 */
[----:B------:R-:W-:Y:S02]  /*1be0*/  HADD2.F32 R125, -RZ, R119.H0_H0 ;  /* 0x20000077ff7d7230 */ /* 0x000fe40000004100 */
        /* <DEDUP_REMOVED lines=8> */
[----:B------:R-:W-:-:S02]  /*1c70*/  HADD2.F32 R126, -RZ, R123.H1_H1 ;  /* 0x3000007bff7e7230 */ /* 0x000fc40000004100 */
[C---:B------:R-:W-:Y:S01]  /*1c80*/  FMUL.FTZ R124, R236.reuse, R127 ;  /* 0x0000007fec7c7220 */ /* 0x040fe20000410000 */
[----:B------:R-:W-:Y:S02]  /*1c90*/  HADD2.F32 R93, -RZ, R123.H0_H0 ;  /* 0x2000007bff5d7230 */ /* 0x000fe40000004100 */
        /* <DEDUP_REMOVED lines=84> */
.L_x_2030:
        /* <DEDUP_REMOVED lines=43> */
[----:B------:R-:W-:Y:S01]  /*2490*/  FMUL.FTZ R101, R236, R89 ;  /* 0x00000059ec657220 */ /* 0x000fe20000410000 */
        /* <DEDUP_REMOVED lines=11> */
[----:B------:R-:W-:Y:S01]  /*2550*/  FADD.FTZ R127, R86, -R127 ;  /* 0x8000007f567f7221 */ /* 0x000fe20000010000 */
[----:B------:R-:W-:Y:S01]  /*2560*/  FMUL.FTZ R90, R236, R123 ;  /* 0x0000007bec5a7220 */ /* 0x000fe20000410000 */
[----:B-----5:R-:W-:Y:S01]  /*2570*/  @P2 FADD.FTZ R101, R50, R101 ;  /* 0x0000006532652221 */ /* 0x020fe20000010000 */
[----:B------:R-:W-:Y:S01]  /*2580*/  FMUL.FTZ R84, R236, R81 ;  /* 0x00000051ec547220 */ /* 0x000fe20000410000 */
[----:B------:R-:W-:Y:S01]  /*2590*/  @P2 FADD.FTZ R239, R44, R239 ;  /* 0x000000ef2cef2221 */ /* 0x000fe20000010000 */
[----:B------:R-:W-:Y:S01]  /*25a0*/  FADD.FTZ R83, R83, -R238 ;  /* 0x800000ee53537221 */ /* 0x000fe20000010000 */
[----:B------:R-:W2:Y:S01]  /*25b0*/  @P3 LDC.64 R96, c[0x0][0x300] ;  /* 0x0000c000ff603b82 */ /* 0x000ea20000000a00 */
[C---:B------:R-:W-:Y:S01]  /*25c0*/  FMUL.FTZ R125, R236.reuse, R125 ;  /* 0x0000007dec7d7220 */ /* 0x040fe20000410000 */
[C---:B------:R-:W-:Y:S01]  /*25d0*/  FMUL.FTZ R87, R236.reuse, R85 ;  /* 0x00000055ec577220 */ /* 0x040fe20000410000 */
[C---:B------:R-:W-:Y:S01]  /*25e0*/  FMUL.FTZ R86, R236.reuse, R127 ;  /* 0x0000007fec567220 */ /* 0x040fe20000410000 */
[----:B------:R-:W-:Y:S01]  /*25f0*/  @P2 FADD.FTZ R90, R51, R90 ;  /* 0x0000005a335a2221 */ /* 0x000fe20000010000 */
[----:B------:R-:W-:Y:S01]  /*2600*/  @P3 F2FP.F16.F32.PACK_AB R85, RZ, R101 ;  /* 0x00000065ff55323e */ /* 0x000fe200000000ff */
[----:B------:R-:W-:Y:S01]  /*2610*/  @P2 FADD.FTZ R84, R45, R84 ;  /* 0x000000542d542221 */ /* 0x000fe20000010000 */
[----:B------:R-:W-:Y:S01]  /*2620*/  ISETP.NE.U32.AND P4, PT, RZ, UR12, PT ;  /* 0x0000000cff007c0c */ /* 0x000fe2000bf85070 */
[----:B------:R-:W-:Y:S01]  /*2630*/  FADD.FTZ R103, R103, -R108 ;  /* 0x8000006c67677221 */ /* 0x000fe20000010000 */
[----:B------:R-:W-:Y:S01]  /*2640*/  FMUL.FTZ R82, R236, R83 ;  /* 0x00000053ec527220 */ /* 0x000fe20000410000 */
[----:B------:R-:W-:Y:S01]  /*2650*/  @P2 FADD.FTZ R87, R48, R87 ;  /* 0x0000005730572221 */ /* 0x000fe20000010000 */
[----:B------:R-:W-:Y:S01]  /*2660*/  @P2 FADD.FTZ R86, R49, R86 ;  /* 0x0000005631562221 */ /* 0x000fe20000010000 */
[----:B------:R-:W-:Y:S01]  /*2670*/  @P2 FADD.FTZ R125, R46, R125 ;  /* 0x0000007d2e7d2221 */ /* 0x000fe20000010000 */
[----:B------:R-:W-:Y:S01]  /*2680*/  @P3 F2FP.F16.F32.PACK_AB R80, RZ, R239 ;  /* 0x000000efff50323e */ /* 0x000fe200000000ff */
[C---:B------:R-:W-:Y:S01]  /*2690*/  FMUL.FTZ R108, R236.reuse, R103 ;  /* 0x00000067ec6c7220 */ /* 0x040fe20000410000 */
[----:B------:R-:W-:Y:S01]  /*26a0*/  @P3 F2FP.F16.F32.PACK_AB R88, RZ, R90 ;  /* 0x0000005aff58323e */ /* 0x000fe200000000ff */
[----:B------:R-:W-:Y:S01]  /*26b0*/  @P2 FADD.FTZ R82, R47, R82 ;  /* 0x000000522f522221 */ /* 0x000fe20000010000 */
[----:B------:R-:W-:Y:S01]  /*26c0*/  @P3 PRMT R71, R85, 0x7610, R71 ;  /* 0x0000761055473816 */ /* 0x000fe20000000047 */
[----:B------:R-:W-:Y:S01]  /*26d0*/  FADD.FTZ R124, R119, -R124 ;  /* 0x8000007c777c7221 */ /* 0x000fe20000010000 */
[----:B------:R-:W-:Y:S01]  /*26e0*/  ISETP.NE.AND.EX P4, PT, RZ, UR13, PT, P4 ;  /* 0x0000000dff007c0c */ /* 0x000fe2000bf85340 */
[----:B------:R-:W-:Y:S01]  /*26f0*/  FMUL.FTZ R119, R236, R91 ;  /* 0x0000005bec777220 */ /* 0x000fe20000410000 */
[----:B------:R-:W-:Y:S01]  /*2700*/  @P3 F2FP.F16.F32.PACK_AB R100, RZ, R84 ;  /* 0x00000054ff64323e */ /* 0x000fe200000000ff */
[----:B------:R-:W-:Y:S01]  /*2710*/  FADD.FTZ R109, R102, -R109 ;  /* 0x8000006d666d7221 */ /* 0x000fe20000010000 */
[----:B------:R-:W-:Y:S01]  /*2720*/  @P3 PRMT R68, R80, 0x7610, R68 ;  /* 0x0000761050443816 */ /* 0x000fe20000000044 */
[----:B------:R-:W-:Y:S01]  /*2730*/  FADD.FTZ R241, R106, -R241 ;  /* 0x800000f16af17221 */ /* 0x000fe20000010000 */
[----:B------:R-:W-:Y:S01]  /*2740*/  @P3 F2FP.F16.F32.PACK_AB R83, RZ, R87 ;  /* 0x00000057ff53323e */ /* 0x000fe200000000ff */
[----:B------:R-:W-:Y:S01]  /*2750*/  FADD.FTZ R245, R113, -R112 ;  /* 0x8000007071f57221 */ /* 0x000fe20000010000 */
[----:B------:R-:W-:Y:S01]  /*2760*/  @P3 F2FP.F16.F32.PACK_AB R103, RZ, R86 ;  /* 0x00000056ff67323e */ /* 0x000fe200000000ff */
[----:B------:R-:W-:Y:S01]  /*2770*/  FMUL.FTZ R113, R236, R241 ;  /* 0x000000f1ec717220 */ /* 0x000fe20000410000 */
[----:B------:R-:W-:Y:S01]  /*2780*/  @P3 F2FP.F16.F32.PACK_AB R81, RZ, R125 ;  /* 0x0000007dff51323e */ /* 0x000fe200000000ff */
[----:B0-----:R-:W-:Y:S01]  /*2790*/  @P1 IMAD.WIDE.U32 R98, R235, 0x20, R98 ;  /* 0x00000020eb621825 */ /* 0x001fe200078e0062 */
[----:B------:R-:W-:-:S03]  /*27a0*/  @P3 PRMT R71, R71, 0x5410, R88 ;  /* 0x0000541047473816 */ /* 0x000fc60000000058 */
[----:B------:R-:W-:Y:S01]  /*27b0*/  FMUL.FTZ R115, R236, R243 ;  /* 0x000000f3ec737220 */ /* 0x000fe20000410000 */
[C---:B------:R-:W-:Y:S01]  /*27c0*/  SEL R89, R86.reuse, R77, P4 ;  /* 0x0000004d56597207 */ /* 0x040fe20002000000 */
[----:B--2---:R-:W-:Y:S01]  /*27d0*/  @P3 IMAD.WIDE.U32 R96, R235, 0x10, R96 ;  /* 0x00000010eb603825 */ /* 0x004fe200078e0060 */
[----:B------:R-:W-:-:S03]  /*27e0*/  F2FP.F16.F32.PACK_AB R86, R86, R87 ;  /* 0x000000575656723e */ /* 0x000fc600000000ff */
[----:B------:R-:W-:Y:S01]  /*27f0*/  @P2 FADD.FTZ R113, R58, R113 ;  /* 0x000000713a712221 */ /* 0x000fe20000010000 */
[----:B------:R-:W-:Y:S01]  /*2800*/  SEL R88, R87, R76, P4 ;  /* 0x0000004c57587207 */ /* 0x000fe20002000000 */
[----:B------:R-:W-:Y:S01]  /*2810*/  FADD.FTZ R105, R110, -R105 ;  /* 0x800000696e697221 */ /* 0x000fe20000010000 */
[----:B------:R-:W-:Y:S01]  /*2820*/  SEL R91, R90, R79, P4 ;  /* 0x0000004f5a5b7207 */ /* 0x000fe20002000000 */
[----:B------:R-:W-:Y:S01]  /*2830*/  FMUL.FTZ R110, R236, R109 ;  /* 0x0000006dec6e7220 */ /* 0x000fe20000410000 */
[----:B------:R-:W-:Y:S01]  /*2840*/  F2FP.F16.F32.PACK_AB R87, R90, R101 ;  /* 0x000000655a57723e */ /* 0x000fe200000000ff */
[----:B------:R-:W-:Y:S01]  /*2850*/  @P2 FADD.FTZ R115, R56, R115 ;  /* 0x0000007338732221 */ /* 0x000fe20000010000 */
[----:B------:R-:W-:Y:S01]  /*2860*/  SEL R90, R101, R78, P4 ;  /* 0x0000004e655a7207 */ /* 0x000fe20002000000 */
[----:B------:R-:W-:Y:S01]  /*2870*/  @P2 FADD.FTZ R108, R59, R108 ;  /* 0x0000006c3b6c2221 */ /* 0x000fe20000010000 */
[----:B------:R-:W-:Y:S01]  /*2880*/  @P3 PRMT R68, R68, 0x5410, R100 ;  /* 0x0000541044443816 */ /* 0x000fe20000000064 */
[----:B------:R-:W-:Y:S01]  /*2890*/  @P2 FADD.FTZ R110, R57, R110 ;  /* 0x0000006e396e2221 */ /* 0x000fe20000010000 */
[----:B------:R-:W-:Y:S01]  /*28a0*/  @P3 F2FP.F16.F32.PACK_AB R102, RZ, R82 ;  /* 0x00000052ff66323e */ /* 0x000fe200000000ff */
[----:B------:R-:W0:Y:S01]  /*28b0*/  @P1 LDC.64 R100, c[0x0][0x308] ;  /* 0x0000c200ff641b82 */ /* 0x000e220000000a00 */
[----:B------:R-:W-:Y:S01]  /*28c0*/  @P3 PRMT R70, R83, 0x7610, R70 ;  /* 0x0000761053463816 */ /* 0x000fe20000000046 */
[----:B------:R2:W-:Y:S01]  /*28d0*/  @P1 STG.E.128 desc[UR4][R98.64+0x10], R88 ;  /* 0x0000105862001986 */ /* 0x0005e2000c101d04 */
[----:B------:R-:W-:Y:S01]  /*28e0*/  @P3 PRMT R69, R81, 0x7610, R69 ;  /* 0x0000761051453816 */ /* 0x000fe20000000045 */
[----:B------:R-:W-:Y:S01]  /*28f0*/  @P2 FADD.FTZ R117, R54, R117 ;  /* 0x0000007536752221 */ /* 0x000fe20000010000 */
[----:B------:R-:W-:Y:S01]  /*2900*/  SEL R83, R82, R75, P4 ;  /* 0x0000004b52537207 */ /* 0x000fe20002000000 */
[----:B------:R-:W-:Y:S01]  /*2910*/  @P2 FADD.FTZ R119, R52, R119 ;  /* 0x0000007734772221 */ /* 0x000fe20000010000 */
[----:B------:R-:W-:Y:S01]  /*2920*/  F2FP.F16.F32.PACK_AB R85, R82, R125 ;  /* 0x0000007d5255723e */ /* 0x000fe200000000ff */
        /* <DEDUP_REMOVED lines=11> */
[----:B------:R-:W-:Y:S01]  /*29e0*/  F2FP.F16.F32.PACK_AB R84, R84, R239 ;  /* 0x000000ef5454723e */ /* 0x000fe200000000ff */
        /* <DEDUP_REMOVED lines=17> */
[----:B------:R-:W-:Y:S01]  /*2b00*/  @P2 FADD.FTZ R105, R66, R105 ;  /* 0x0000006942692221 */ /* 0x000fe20000010000 */
[----:B-1----:R-:W-:Y:S01]  /*2b10*/  @P3 F2FP.F16.F32.PACK_AB R82, RZ, R115 ;  /* 0x00000073ff52323e */ /* 0x002fe200000000ff */
[----:B------:R-:W-:Y:S01]  /*2b20*/  @P2 FADD.FTZ R107, R64, R107 ;  /* 0x0000006b406b2221 */ /* 0x000fe20000010000 */
[----:B------:R-:W-:Y:S01]  /*2b30*/  @P3 F2FP.F16.F32.PACK_AB R99, RZ, R108 ;  /* 0x0000006cff63323e */ /* 0x000fe200000000ff */
[----:B------:R-:W-:Y:S01]  /*2b40*/  @P2 FADD.FTZ R109, R62, R109 ;  /* 0x0000006d3e6d2221 */ /* 0x000fe20000010000 */
[----:B------:R-:W-:Y:S01]  /*2b50*/  @P3 F2FP.F16.F32.PACK_AB R83, RZ, R110 ;  /* 0x0000006eff53323e */ /* 0x000fe200000000ff */
[----:B------:R-:W-:Y:S01]  /*2b60*/  @P2 FADD.FTZ R111, R60, R111 ;  /* 0x0000006f3c6f2221 */ /* 0x000fe20000010000 */
[----:B------:R-:W-:Y:S01]  /*2b70*/  @P3 F2FP.F16.F32.PACK_AB R81, RZ, R117 ;  /* 0x00000075ff51323e */ /* 0x000fe200000000ff */
[----:B------:R-:W-:Y:S01]  /*2b80*/  @P2 FADD.FTZ R236, R67, R236 ;  /* 0x000000ec43ec2221 */ /* 0x000fe20000010000 */
[----:B--2---:R-:W-:Y:S01]  /*2b90*/  @P3 F2FP.F16.F32.PACK_AB R97, RZ, R113 ;  /* 0x00000071ff61323e */ /* 0x004fe200000000ff */
[----:B------:R-:W-:Y:S01]  /*2ba0*/  @P2 FADD.FTZ R92, R65, R92 ;  /* 0x0000005c415c2221 */ /* 0x000fe20000010000 */
[----:B------:R-:W-:Y:S01]  /*2bb0*/  @P3 F2FP.F16.F32.PACK_AB R80, RZ, R119 ;  /* 0x00000077ff50323e */ /* 0x000fe200000000ff */
[----:B------:R-:W-:Y:S01]  /*2bc0*/  @P2 FADD.FTZ R104, R63, R104 ;  /* 0x000000683f682221 */ /* 0x000fe20000010000 */
[----:B------:R-:W-:Y:S01]  /*2bd0*/  @P3 PRMT R71, R97, 0x7610, R71 ;  /* 0x0000761061473816 */ /* 0x000fe20000000047 */
[----:B------:R-:W-:Y:S01]  /*2be0*/  @P2 FADD.FTZ R106, R61, R106 ;  /* 0x0000006a3d6a2221 */ /* 0x000fe20000010000 */
[----:B------:R-:W1:Y:S01]  /*2bf0*/  @P3 LDC.64 R96, c[0x0][0x300] ;  /* 0x0000c000ff603b82 */ /* 0x000e620000000a00 */
[----:B------:R-:W-:-:S02]  /*2c00*/  @P3 PRMT R70, R82, 0x7610, R70 ;  /* 0x0000761052463816 */ /* 0x000fc40000000046 */
[----:B------:R-:W-:Y:S01]  /*2c10*/  @P3 PRMT R71, R71, 0x5410, R99 ;  /* 0x0000541047473816 */ /* 0x000fe20000000063 */
[----:B0-----:R-:W-:Y:S01]  /*2c20*/  @P1 IMAD.WIDE.U32 R98, R233, 0x20, R100 ;  /* 0x00000020e9621825 */ /* 0x001fe200078e0064 */
[----:B------:R-:W-:Y:S02]  /*2c30*/  @P3 PRMT R69, R81, 0x7610, R69 ;  /* 0x0000761051453816 */ /* 0x000fe40000000045 */
[----:B------:R-:W-:Y:S02]  /*2c40*/  @P3 PRMT R68, R80, 0x7610, R68 ;  /* 0x0000761050443816 */ /* 0x000fe40000000044 */
[----:B------:R-:W-:Y:S01]  /*2c50*/  @P3 PRMT R70, R70, 0x5410, R83 ;  /* 0x0000541046463816 */ /* 0x000fe20000000053 */
[----:B------:R0:W-:Y:S01]  /*2c60*/  @P1 STG.E.128 desc[UR4][R98.64+0x10], R88 ;  /* 0x0000105862001986 */ /* 0x0001e2000c101d04 */
[----:B------:R-:W-:Y:S02]  /*2c70*/  SEL R81, R114, R73, P4 ;  /* 0x0000004972517207 */ /* 0x000fe40002000000 */
[----:B------:R-:W-:-:S02]  /*2c80*/  SEL R80, R119, R72, P4 ;  /* 0x0000004877507207 */ /* 0x000fc40002000000 */
[----:B------:R-:W-:Y:S02]  /*2c90*/  SEL R83, R112, R75, P4 ;  /* 0x0000004b70537207 */ /* 0x000fe40002000000 */
[----:B------:R-:W-:Y:S02]  /*2ca0*/  SEL R82, R117, R74, P4 ;  /* 0x0000004a75527207 */ /* 0x000fe40002000000 */
[----:B------:R-:W-:Y:S02]  /*2cb0*/  F2FP.F16.F32.PACK_AB R84, R114, R119 ;  /* 0x000000777254723e */ /* 0x000fe400000000ff */
[----:B------:R-:W-:Y:S01]  /*2cc0*/  F2FP.F16.F32.PACK_AB R85, R112, R117 ;  /* 0x000000757055723e */ /* 0x000fe200000000ff */
[----:B------:R2:W-:Y:S01]  /*2cd0*/  @P1 STG.E.128 desc[UR4][R98.64], R80 ;  /* 0x0000005062001986 */ /* 0x0005e2000c101d04 */
[----:B------:R-:W-:Y:S01]  /*2ce0*/  F2FP.F16.F32.PACK_AB R86, R110, R115 ;  /* 0x000000736e56723e */ /* 0x000fe200000000ff */
[----:B-1----:R-:W-:Y:S01]  /*2cf0*/  @P3 IMAD.WIDE.U32 R96, R233, 0x10, R96 ;  /* 0x00000010e9603825 */ /* 0x002fe200078e0060 */
[----:B------:R-:W-:-:S02]  /*2d00*/  F2FP.F16.F32.PACK_AB R87, R108, R113 ;  /* 0x000000716c57723e */ /* 0x000fc400000000ff */
[----:B------:R-:W-:Y:S01]  /*2d10*/  @P3 F2FP.F16.F32.PACK_AB R103, RZ, R112 ;  /* 0x00000070ff67323e */ /* 0x000fe200000000ff */
[----:B0-----:R-:W0:Y:S01]  /*2d20*/  @P1 LDC.64 R88, c[0x0][0x308] ;  /* 0x0000c200ff581b82 */ /* 0x001e220000000a00 */
[----:B------:R-:W-:Y:S01]  /*2d30*/  @P3 F2FP.F16.F32.PACK_AB R102, RZ, R114 ;  /* 0x00000072ff66323e */ /* 0x000fe200000000ff */
[----:B------:R1:W-:Y:S01]  /*2d40*/  STG.E.128 desc[UR4][R94.64], R84 ;  /* 0x000000545e007986 */ /* 0x0003e2000c101d04 */
[----:B------:R-:W-:Y:S02]  /*2d50*/  @P3 PRMT R69, R69, 0x5410, R103 ;  /* 0x0000541045453816 */ /* 0x000fe40000000067 */
[----:B------:R-:W-:Y:S02]  /*2d60*/  @P3 PRMT R68, R68, 0x5410, R102 ;  /* 0x0000541044443816 */ /* 0x000fe40000000066 */
[----:B------:R-:W-:Y:S02]  /*2d70*/  @P3 F2FP.F16.F32.PACK_AB R90, RZ, R111 ;  /* 0x0000006fff5a323e */ /* 0x000fe400000000ff */
[----:B------:R-:W-:Y:S01]  /*2d80*/  @P3 F2FP.F16.F32.PACK_AB R100, RZ, R236 ;  /* 0x000000ecff64323e */ /* 0x000fe200000000ff */
[----:B------:R3:W-:Y:S01]  /*2d90*/  @P3 STG.E.128 desc[UR4][R96.64], R68 ;  /* 0x0000004460003986 */ /* 0x0007e2000c101d04 */
[----:B------:R-:W-:-:S02]  /*2da0*/  @P3 F2FP.F16.F32.PACK_AB R91, RZ, R106 ;  /* 0x0000006aff5b323e */ /* 0x000fc400000000ff */
[----:B--2---:R-:W-:Y:S02]  /*2db0*/  @P3 F2FP.F16.F32.PACK_AB R99, RZ, R105 ;  /* 0x00000069ff63323e */ /* 0x004fe400000000ff */
[----:B------:R-:W-:Y:S02]  /*2dc0*/  @P3 F2FP.F16.F32.PACK_AB R98, RZ, R92 ;  /* 0x0000005cff62323e */ /* 0x000fe400000000ff */
[----:B------:R-:W-:Y:S02]  /*2dd0*/  SEL R72, R111, R72, P4 ;  /* 0x000000486f487207 */ /* 0x000fe40002000000 */
[----:B------:R-:W-:Y:S01]  /*2de0*/  SEL R73, R106, R73, P4 ;  /* 0x000000496a497207 */ /* 0x000fe20002000000 */
[----:B-1----:R-:W1:Y:S01]  /*2df0*/  @P3 LDC.64 R86, c[0x0][0x300] ;  /* 0x0000c000ff563b82 */ /* 0x002e620000000a00 */
[----:B------:R-:W-:Y:S02]  /*2e00*/  @P3 F2FP.F16.F32.PACK_AB R94, RZ, R109 ;  /* 0x0000006dff5e323e */ /* 0x000fe400000000ff */
[----:B------:R-:W-:Y:S01]  /*2e10*/  @P3 F2FP.F16.F32.PACK_AB R95, RZ, R104 ;  /* 0x00000068ff5f323e */ /* 0x000fe200000000ff */
[----:B0-----:R-:W-:Y:S01]  /*2e20*/  @P1 IMAD.WIDE.U32 R88, R222, 0x20, R88 ;  /* 0x00000020de581825 */ /* 0x001fe200078e0058 */
[----:B------:R-:W-:-:S02]  /*2e30*/  SEL R74, R109, R74, P4 ;  /* 0x0000004a6d4a7207 */ /* 0x000fc40002000000 */
[----:B------:R-:W-:Y:S01]  /*2e40*/  SEL R75, R104, R75, P4 ;  /* 0x0000004b684b7207 */ /* 0x000fe20002000000 */
[----:B------:R-:W0:Y:S01]  /*2e50*/  LDC.64 R84, c[0x0][0x210] ;  /* 0x00008400ff547b82 */ /* 0x000e220000000a00 */
[----:B---3--:R-:W-:Y:S02]  /*2e60*/  @P3 F2FP.F16.F32.PACK_AB R97, RZ, R107 ;  /* 0x0000006bff61323e */ /* 0x008fe400000000ff */
[----:B------:R-:W-:Y:S01]  /*2e70*/  @P3 PRMT R71, R99, 0x7610, R71 ;  /* 0x0000761063473816 */ /* 0x000fe20000000047 */
[----:B------:R2:W-:Y:S01]  /*2e80*/  @P1 STG.E.128 desc[UR4][R88.64], R72 ;  /* 0x0000004858001986 */ /* 0x0005e2000c101d04 */
        /* <DEDUP_REMOVED lines=23> */
.L_x_2016:
        /* <DEDUP_REMOVED lines=80> */
.L_x_2015:
[----:B------:R-:W-:Y:S05]  /*3500*/  BSYNC B0 ;  /* 0x0000000000007941 */ /* 0x000fea0003800000 */
.L_x_2013:
        /* <DEDUP_REMOVED lines=276> */
.L_x_2017:
[----:B------:R-:W-:Y:S01]  /*4650*/  HFMA2.MMA R127, -RZ, RZ, 0, 5.9604644775390625e-08 ;  /* 0x00000001ff7f7435 */ /* 0x000fe200000001ff */
[----:B------:R-:W-:Y:S01]  /*4660*/  BSSY B2, `(.L_x_2019) ;  /* 0x0000006000027945 */ /* 0x000fe20003800000 */
[----:B------:R-:W-:Y:S02]  /*4670*/  MOV R126, 0x1f ;  /* 0x0000001f007e7802 */ /* 0x000fe40000000f00 */
[----:B------:R-:W-:-:S07]  /*4680*/  MOV R242, 0xffffffff ;  /* 0xffffffff00f27802 */ /* 0x000fce0000000f00 */
[----:B-----5:R-:W-:Y:S05]  /*4690*/  WARPSYNC.COLLECTIVE R242, `(.L_x_2020) ;  /* 0x00000000f2087348 */ /* 0x020fea0003c00000 */
[----:B------:R0:W1:Y:S02]  /*46a0*/  SHFL.BFLY P2, R245, R237, R127, R126 ;  /* 0x0c00007fedf57389 */ /* 0x000064000004007e */
[----:B01---5:R-:W-:Y:S01]  /*46b0*/  ENDCOLLECTIVE ;  /* 0x000000000000791b */ /* 0x023fe20003800000 */
.L_x_2020:
[----:B------:R-:W-:Y:S05]  /*46c0*/  BSYNC B2 ;  /* 0x0000000000027941 */ /* 0x000fea0003800000 */
.L_x_2019:
        /* <DEDUP_REMOVED lines=8> */
.L_x_2021:
[----:B------:R-:W-:Y:S01]  /*4750*/  HFMA2.MMA R127, -RZ, RZ, 0, 1.1920928955078125e-07 ;  /* 0x00000002ff7f7435 */ /* 0x000fe200000001ff */
[----:B------:R-:W-:Y:S02]  /*4760*/  MOV R237, R246 ;  /* 0x000000f600ed7202 */ /* 0x000fe40000000f00 */
[----:B------:R-:W-:-:S08]  /*4770*/  MOV R244, R245 ;  /* 0x000000f500f47202 */ /* 0x000fd00000000f00 */
[----:B------:R-:W-:Y:S05]  /*4780*/  WARPSYNC.COLLECTIVE R242, `(.L_x_2022) ;  /* 0x00000000f2087348 */ /* 0x000fea0003c00000 */
[----:B------:R0:W1:Y:S02]  /*4790*/  SHFL.BFLY P2, R245, R237, R127, R126 ;  /* 0x0c00007fedf57389 */ /* 0x000064000004007e */
[----:B01----:R-:W-:Y:S01]  /*47a0*/  ENDCOLLECTIVE ;  /* 0x000000000000791b */ /* 0x003fe20003800000 */
.L_x_2022:
[----:B------:R-:W-:-:S05]  /*47b0*/  FADD.FTZ R244, R123, R244 ;  /* 0x000000f47bf47221 */ /* 0x000fca0000010000 */
[----:B------:R-:W-:Y:S01]  /*47c0*/  MOV R237, R244 ;  /* 0x000000f400ed7202 */ /* 0x000fe20000000f00 */
[----:B------:R-:W-:-:S07]  /*47d0*/  FADD.FTZ R247, R246, R245 ;  /* 0x000000f5f6f77221 */ /* 0x000fce0000010000 */
[----:B------:R-:W-:Y:S05]  /*47e0*/  WARPSYNC.COLLECTIVE R242, `(.L_x_2023) ;  /* 0x00000000f2087348 */ /* 0x000fea0003c00000 */
[----:B------:R0:W1:Y:S02]  /*47f0*/  SHFL.BFLY P2, R245, R237, R127, R126 ;  /* 0x0c00007fedf57389 */ /* 0x000064000004007e */
[----:B01----:R-:W-:Y:S01]  /*4800*/  ENDCOLLECTIVE ;  /* 0x000000000000791b */ /* 0x003fe20003800000 */
.L_x_2023:
[----:B------:R-:W-:Y:S01]  /*4810*/  HFMA2.MMA R127, -RZ, RZ, 0, 2.384185791015625e-07 ;  /* 0x00000004ff7f7435 */ /* 0x000fe200000001ff */
[----:B------:R-:W-:Y:S02]  /*4820*/  MOV R237, R247 ;  /* 0x000000f700ed7202 */ /* 0x000fe40000000f00 */
[----:B------:R-:W-:-:S08]  /*4830*/  MOV R125, R245 ;  /* 0x000000f5007d7202 */ /* 0x000fd00000000f00 */
[----:B------:R-:W-:Y:S05]  /*4840*/  WARPSYNC.COLLECTIVE R242, `(.L_x_2024) ;  /* 0x00000000f2087348 */ /* 0x000fea0003c00000 */
[----:B------:R0:W1:Y:S02]  /*4850*/  SHFL.BFLY P2, R245, R237, R127, R126 ;  /* 0x0c00007fedf57389 */ /* 0x000064000004007e */
[----:B01----:R-:W-:Y:S01]  /*4860*/  ENDCOLLECTIVE ;  /* 0x000000000000791b */ /* 0x003fe20003800000 */
.L_x_2024:
[----:B------:R-:W-:-:S05]  /*4870*/  FADD.FTZ R248, R244, R125 ;  /* 0x0000007df4f87221 */ /* 0x000fca0000010000 */
[----:B------:R-:W-:Y:S01]  /*4880*/  MOV R237, R248 ;  /* 0x000000f800ed7202 */ /* 0x000fe20000000f00 */
[----:B------:R-:W-:-:S07]  /*4890*/  FADD.FTZ R249, R247, R245 ;  /* 0x000000f5f7f97221 */ /* 0x000fce0000010000 */
[----:B------:R-:W-:Y:S05]  /*48a0*/  WARPSYNC.COLLECTIVE R242, `(.L_x_2025) ;  /* 0x00000000f2087348 */ /* 0x000fea0003c00000 */
[----:B------:R0:W1:Y:S02]  /*48b0*/  SHFL.BFLY P2, R245, R237, R127, R126 ;  /* 0x0c00007fedf57389 */ /* 0x000064000004007e */
[----:B01----:R-:W-:Y:S01]  /*48c0*/  ENDCOLLECTIVE ;  /* 0x000000000000791b */ /* 0x003fe20003800000 */
.L_x_2025:
[----:B------:R-:W-:Y:S01]  /*48d0*/  HFMA2.MMA R127, -RZ, RZ, 0, 4.76837158203125e-07 ;  /* 0x00000008ff7f7435 */ /* 0x000fe200000001ff */
[----:B------:R-:W-:Y:S02]  /*48e0*/  MOV R237, R249 ;  /* 0x000000f900ed7202 */ /* 0x000fe40000000f00 */
[----:B------:R-:W-:-:S08]  /*48f0*/  MOV R125, R245 ;  /* 0x000000f5007d7202 */ /* 0x000fd00000000f00 */
[----:B------:R-:W-:Y:S05]  /*4900*/  WARPSYNC.COLLECTIVE R242, `(.L_x_2026) ;  /* 0x00000000f2087348 */ /* 0x000fea0003c00000 */
[----:B------:R0:W1:Y:S02]  /*4910*/  SHFL.BFLY P2, R245, R237, R127, R126 ;  /* 0x0c00007fedf57389 */ /* 0x000064000004007e */
[----:B01----:R-:W-:Y:S01]  /*4920*/  ENDCOLLECTIVE ;  /* 0x000000000000791b */ /* 0x003fe20003800000 */
.L_x_2026:
[----:B------:R-:W-:-:S05]  /*4930*/  FADD.FTZ R250, R248, R125 ;  /* 0x0000007df8fa7221 */ /* 0x000fca0000010000 */
[----:B------:R-:W-:Y:S01]  /*4940*/  MOV R237, R250 ;  /* 0x000000fa00ed7202 */ /* 0x000fe20000000f00 */
[----:B------:R-:W-:-:S07]  /*4950*/  FADD.FTZ R125, R249, R245 ;  /* 0x000000f5f97d7221 */ /* 0x000fce0000010000 */
[----:B------:R-:W-:Y:S05]  /*4960*/  WARPSYNC.COLLECTIVE R242, `(.L_x_2027) ;  /* 0x00000000f2087348 */ /* 0x000fea0003c00000 */
[----:B------:R0:W1:Y:S02]  /*4970*/  SHFL.BFLY P2, R245, R237, R127, R126 ;  /* 0x0c00007fedf57389 */ /* 0x000064000004007e */
[----:B01----:R-:W-:Y:S01]  /*4980*/  ENDCOLLECTIVE ;  /* 0x000000000000791b */ /* 0x003fe20003800000 */
.L_x_2027:
[----:B------:R-:W-:Y:S01]  /*4990*/  HFMA2.MMA R127, -RZ, RZ, 0, 9.5367431640625e-07 ;  /* 0x00000010ff7f7435 */ /* 0x000fe200000001ff */
[----:B------:R-:W-:Y:S02]  /*49a0*/  MOV R237, R125 ;  /* 0x0000007d00ed7202 */ /* 0x000fe40000000f00 */
[----:B------:R-:W-:-:S08]  /*49b0*/  MOV R123, R245 ;  /* 0x000000f5007b7202 */ /* 0x000fd00000000f00 */
[----:B------:R-:W-:Y:S05]  /*49c0*/  WARPSYNC.COLLECTIVE R242, `(.L_x_2028) ;  /* 0x00000000f2087348 */ /* 0x000fea0003c00000 */
[----:B------:R0:W1:Y:S02]  /*49d0*/  SHFL.BFLY P2, R245, R237, R127, R126 ;  /* 0x0c00007fedf57389 */ /* 0x000064000004007e */
[----:B01----:R-:W-:Y:S01]  /*49e0*/  ENDCOLLECTIVE ;  /* 0x000000000000791b */ /* 0x003fe20003800000 */
.L_x_2028:
[----:B------:R-:W-:-:S05]  /*49f0*/  FADD.FTZ R123, R250, R123 ;  /* 0x0000007bfa7b7221 */ /* 0x000fca0000010000 */
[----:B------:R-:W-:Y:S02]  /*4a00*/  MOV R237, R123 ;  /* 0x0000007b00ed7202 */ /* 0x000fe40000000f00 */
[----:B------:R-:W-:-:S07]  /*4a10*/  MOV R244, R245 ;  /* 0x000000f500f47202 */ /* 0x000fce0000000f00 */
[----:B------:R-:W-:Y:S05]  /*4a20*/  WARPSYNC.COLLECTIVE R242, `(.L_x_2029) ;  /* 0x00000000f2087348 */ /* 0x000fea0003c00000 */
[----:B------:R0:W1:Y:S02]  /*4a30*/  SHFL.BFLY P2, R245, R237, R127, R126 ;  /* 0x0c00007fedf57389 */ /* 0x000064000004007e */
[----:B01----:R-:W-:Y:S01]  /*4a40*/  ENDCOLLECTIVE ;  /* 0x000000000000791b */ /* 0x003fe20003800000 */
.L_x_2029:
[----:B------:R-:W-:Y:S05]  /*4a50*/  BRA `(.L_x_2030) ;  /* 0xffffffd400e07947 */ /* 0x000fea000383ffff */
.L_x_2031:
        /* <DEDUP_REMOVED lines=10> */
.L_x_3503:


//--------------------- .text._ZN10layer_norm31ln_parallel_residual_bwd_kernelINS_13Kernel_traitsI6__halfS2_fS2_fjLj768ELj1ELj4ELj1ELj16ENS_18Kernel_traits_baseILj768ES2_S2_fS2_fjLj128EEEEELb0ELb1ELb0EEEvNS_9BwdParamsE --------------------------
	.section	.text._ZN10layer_norm31ln_parallel_residual_bwd_kernelINS_13Kernel_traitsI6__halfS2_fS2_fjLj768ELj1ELj4ELj1ELj16ENS_18Kernel_traits_baseILj768ES2_S2_fS2_fjLj128EEEEELb0ELb1ELb0EEEvNS_9BwdParamsE,"ax",@progbits
	.align	128
        .global         _ZN10layer_norm31ln_parallel_residual_bwd_kernelINS_13Kernel_traitsI6__halfS2_fS2_fjLj768ELj1ELj4ELj1ELj16ENS_18Kernel_traits_baseILj768ES2_S2_fS2_fjLj128EEEEELb0ELb1ELb0EEEvNS_9BwdParamsE
        .type           _ZN10layer_norm31ln_parallel_residual_bwd_kernelINS_13Kernel_traitsI6__halfS2_fS2_fjLj768ELj1ELj4ELj1ELj16ENS_18Kernel_traits_baseILj768ES2_S2_fS2_fjLj128EEEEELb0ELb1ELb0EEEvNS_9BwdParamsE,@function
        .size           _ZN10layer_norm31ln_parallel_residual_bwd_kernelINS_13Kernel_traitsI6__halfS2_fS2_fjLj768ELj1ELj4ELj1ELj16ENS_18Kernel_traits_baseILj768ES2_S2_fS2_fjLj128EEEEELb0ELb1ELb0EEEvNS_9BwdParamsE,(.L_x_3504 - _ZN10layer_norm31ln_parallel_residual_bwd_kernelINS_13Kernel_traitsI6__halfS2_fS2_fjLj768ELj1ELj4ELj1ELj16ENS_18Kernel_traits_baseILj768ES2_S2_fS2_fjLj128EEEEELb0ELb1ELb0EEEvNS_9BwdParamsE)
        .other          _ZN10layer_norm31ln_parallel_residual_bwd_kernelINS_13Kernel_traitsI6__halfS2_fS2_fjLj768ELj1ELj4ELj1ELj16ENS_18Kernel_traits_baseILj768ES2_S2_fS2_fjLj128EEEEELb0ELb1ELb0EEEvNS_9BwdParamsE,@"STO_CUDA_ENTRY STV_DEFAULT"
_ZN10layer_norm31ln_parallel_residual_bwd_kernelINS_13Kernel_traitsI6__halfS2_fS2_fjLj768ELj1ELj4ELj1ELj16ENS_18Kernel_traits_baseILj768ES2_S2_fS2_fjLj128EEEEELb0ELb1ELb0EEEvNS_9BwdParamsE:
.text._ZN10layer_norm31ln_parallel_residual_bwd_kernelINS_13Kernel_traitsI6__halfS2_fS2_fjLj768ELj1ELj4ELj1ELj16ENS_18Kernel_traits_baseILj768ES2_S2_fS2_fjLj128EEEEELb0ELb1ELb0EEEvNS_9BwdParamsE:
        /* <DEDUP_REMOVED lines=89> */
.L_x_2047:
        /* <DEDUP_REMOVED lines=37> */
[----:B------:R-:W-:Y:S01]  /*07e0*/  FMUL.FTZ R151, R171, R88 ;  /* 0x00000058ab977220 */ /* 0x000fe20000410000 */
[----:B------:R-:W-:Y:S01]  /*07f0*/  FADD.FTZ R94, -R173, R94 ;  /* 0x0000005ead5e7221 */ /* 0x000fe20000010100 */
[----:B------:R-:W-:Y:S01]  /*0800*/  FMUL.FTZ R142, R171, R142 ;  /* 0x0000008eab8e7220 */ /* 0x000fe20000410000 */
[--C-:B----4-:R-:W-:Y:S02]  /*0810*/  HADD2.F32 R93, -RZ, R96.reuse.H0_H0 ;  /* 0x20000060ff5d7230 */ /* 0x110fe40000004100 */
[----:B------:R-:W-:-:S03]  /*0820*/  HADD2.F32 R96, -RZ, R96.H1_H1 ;  /* 0x30000060ff607230 */ /* 0x000fc60000004100 */
[----:B0-----:R-:W-:Y:S01]  /*0830*/  FMUL.FTZ R144, R100, R93 ;  /* 0x0000005d64907220 */ /* 0x001fe20000410000 */
[--C-:B------:R-:W-:Y:S02]  /*0840*/  HADD2.F32 R95, -RZ, R97.reuse.H0_H0 ;  /* 0x20000061ff5f7230 */ /* 0x100fe40000004100 */
[----:B------:R-:W-:Y:S01]  /*0850*/  FMUL.FTZ R147, R101, R96 ;  /* 0x0000006065937220 */ /* 0x000fe20000410000 */
[----:B------:R-:W-:Y:S01]  /*0860*/  FADD.FTZ R88, RZ, R144 ;  /* 0x00000090ff587221 */ /* 0x000fe20000010000 */
[----:B------:R-:W-:Y:S01]  /*0870*/  FFMA.FTZ R89, R3, R144, RZ ;  /* 0x0000009003597223 */ /* 0x000fe200000100ff */
[----:B------:R-:W-:Y:S01]  /*0880*/  FADD.FTZ R158, -R173, R91 ;  /* 0x0000005bad9e7221 */ /* 0x000fe20000010100 */
[----:B------:R-:W-:Y:S02]  /*0890*/  HADD2.F32 R150, -RZ, R97.H1_H1 ;  /* 0x30000061ff967230 */ /* 0x000fe40000004100 */
[C---:B------:R-:W-:Y:S01]  /*08a0*/  FMUL.FTZ R146, R171.reuse, R148 ;  /* 0x00000094ab927220 */ /* 0x040fe20000410000 */
[----:B------:R-:W-:Y:S01]  /*08b0*/  FADD.FTZ R91, R88, R147 ;  /* 0x00000093585b7221 */ /* 0x000fe20000010000 */
[----:B------:R-:W-:Y:S01]  /*08c0*/  FMUL.FTZ R145, R171, R94 ;  /* 0x0000005eab917220 */ /* 0x000fe20000410000 */
[----:B------:R-:W-:Y:S01]  /*08d0*/  FMUL.FTZ R148, R102, R95 ;  /* 0x0000005f66947220 */ /* 0x000fe20000410000 */
[----:B------:R-:W-:Y:S01]  /*08e0*/  FFMA.FTZ R88, R142, R147, R89 ;  /* 0x000000938e587223 */ /* 0x000fe20000010059 */
[----:B------:R-:W-:-:S02]  /*08f0*/  HADD2.F32 R97, -RZ, R98.H0_H0 ;  /* 0x20000062ff617230 */ /* 0x000fc40000004100 */
[----:B------:R-:W-:Y:S01]  /*0900*/  FADD.FTZ R154, -R173, R90 ;  /* 0x0000005aad9a7221 */ /* 0x000fe20000010100 */
[----:B------:R-:W-:Y:S01]  /*0910*/  FMUL.FTZ R149, R103, R150 ;  /* 0x0000009667957220 */ /* 0x000fe20000410000 */
[----:B------:R-:W-:Y:S01]  /*0920*/  FADD.FTZ R90, R91, R148 ;  /* 0x000000945b5a7221 */ /* 0x000fe20000010000 */
[----:B------:R-:W-:Y:S01]  /*0930*/  FFMA.FTZ R89, R145, R148, R88 ;  /* 0x0000009491597223 */ /* 0x000fe20000010058 */
[----:B------:R-:W-:Y:S02]  /*0940*/  HADD2.F32 R98, -RZ, R98.H1_H1 ;  /* 0x30000062ff627230 */ /* 0x000fe40000004100 */
[----:B------:R-:W-:Y:S01]  /*0950*/  FADD.FTZ R27, R27, R150 ;  /* 0x000000961b1b7221 */ /* 0x000fe20000010000 */
[----:B------:R-:W-:Y:S01]  /*0960*/  FFMA.FTZ R51, R146, R150, R51 ;  /* 0x0000009692337223 */ /* 0x000fe20000010033 */
        /* <DEDUP_REMOVED lines=8> */
[----:B------:R-:W-:Y:S02]  /*09f0*/  HADD2.F32 R176, -RZ, R99.H1_H1 ;  /* 0x30000063ffb07230 */ /* 0x000fe40000004100 */
[C---:B------:R-:W-:Y:S01]  /*0a00*/  FMUL.FTZ R155, R171.reuse, R154 ;  /* 0x0000009aab9b7220 */ /* 0x040fe20000410000 */
[----:B------:R-:W-:Y:S01]  /*0a10*/  FMUL.FTZ R154, R106, R175 ;  /* 0x000000af6a9a7220 */ /* 0x000fe20000410000 */
        /* <DEDUP_REMOVED lines=22> */
.L_x_2035:
[----:B------:R-:W-:Y:S05]  /*0b80*/  BSYNC B1 ;  /* 0x0000000000017941 */ /* 0x000fea0003800000 */
.L_x_2034:
        /* <DEDUP_REMOVED lines=24> */
[----:B0-----:R-:W-:Y:S01]  /*0d10*/  FMUL.FTZ R160, R171, R164 ;  /* 0x000000a4aba07220 */ /* 0x001fe20000410000 */
[--C-:B----4-:R-:W-:Y:S02]  /*0d20*/  HADD2.F32 R93, -RZ, R96.reuse.H0_H0 ;  /* 0x20000060ff5d7230 */ /* 0x110fe40000004100 */
[----:B------:R-:W-:-:S03]  /*0d30*/  HADD2.F32 R96, -RZ, R96.H1_H1 ;  /* 0x30000060ff607230 */ /* 0x000fc60000004100 */
[----:B------:R-:W-:Y:S01]  /*0d40*/  FMUL.FTZ R162, R108, R93 ;  /* 0x0000005d6ca27220 */ /* 0x000fe20000410000 */
[--C-:B------:R-:W-:Y:S02]  /*0d50*/  HADD2.F32 R95, -RZ, R97.reuse.H0_H0 ;  /* 0x20000061ff5f7230 */ /* 0x100fe40000004100 */
[----:B------:R-:W-:Y:S01]  /*0d60*/  FMUL.FTZ R159, R109, R96 ;  /* 0x000000606d9f7220 */ /* 0x000fe20000410000 */
[----:B------:R-:W-:Y:S01]  /*0d70*/  FADD.FTZ R88, R175, R162 ;  /* 0x000000a2af587221 */ /* 0x000fe20000010000 */
[----:B------:R-:W-:Y:S01]  /*0d80*/  FFMA.FTZ R89, R129, R162, R176 ;  /* 0x000000a281597223 */ /* 0x000fe200000100b0 */
        /* <DEDUP_REMOVED lines=48> */
.L_x_2037:
[----:B------:R-:W-:Y:S05]  /*1090*/  BSYNC B1 ;  /* 0x0000000000017941 */ /* 0x000fea0003800000 */
.L_x_2036:
        /* <DEDUP_REMOVED lines=17> */
[----:B---3--:R-:W-:-:S03]  /*11b0*/  FADD.FTZ R88, -R173, R88 ;  /* 0x00000058ad587221 */ /* 0x008fc60000010100 */
[----:B0----5:R-:W-:Y:S01]  /*11c0*/  FMUL.FTZ R131, R171, R92 ;  /* 0x0000005cab837220 */ /* 0x021fe20000410000 */
[C---:B------:R-:W-:Y:S01]  /*11d0*/  FADD.FTZ R134, -R173.reuse, R95 ;  /* 0x0000005fad867221 */ /* 0x040fe20000010100 */
[----:B------:R-:W-:Y:S01]  /*11e0*/  FADD.FTZ R140, -R173, R89 ;  /* 0x00000059ad8c7221 */ /* 0x000fe20000010100 */
[----:B------:R-:W-:Y:S01]  /*11f0*/  FMUL.FTZ R139, R171, R88 ;  /* 0x00000058ab8b7220 */ /* 0x000fe20000410000 */
[----:B------:R-:W-:Y:S01]  /*1200*/  FADD.FTZ R94, -R173, R94 ;  /* 0x0000005ead5e7221 */ /* 0x000fe20000010100 */
[----:B------:R-:W-:Y:S01]  /*1210*/  FMUL.FTZ R130, R171, R124 ;  /* 0x0000007cab827220 */ /* 0x000fe20000410000 */
        /* <DEDUP_REMOVED lines=9> */
[----:B------:R-:W-:Y:S01]  /*12b0*/  FADD.FTZ R91, R88, R135 ;  /* 0x00000087585b7221 */ /* 0x000fe20000010000 */
[----:B------:R-:W-:Y:S01]  /*12c0*/  FMUL.FTZ R133, R171, R94 ;  /* 0x0000005eab857220 */ /* 0x000fe20000410000 */
[----:B------:R-:W-:Y:S01]  /*12d0*/  FMUL.FTZ R136, R118, R95 ;  /* 0x0000005f76887220 */ /* 0x000fe20000410000 */
[----:B------:R-:W-:Y:S01]  /*12e0*/  FFMA.FTZ R88, R130, R135, R89 ;  /* 0x0000008782587223 */ /* 0x000fe20000010059 */
[----:B------:R-:W-:-:S02]  /*12f0*/  HADD2.F32 R97, -RZ, R98.H0_H0 ;  /* 0x20000062ff617230 */ /* 0x000fc40000004100 */
[----:B------:R-:W-:Y:S01]  /*1300*/  FADD.FTZ R128, -R173, R90 ;  /* 0x0000005aad807221 */ /* 0x000fe20000010100 */
[----:B------:R-:W-:Y:S01]  /*1310*/  FMUL.FTZ R134, R171, R134 ;  /* 0x00000086ab867220 */ /* 0x000fe20000410000 */
[----:B------:R-:W-:Y:S01]  /*1320*/  FMUL.FTZ R137, R119, R126 ;  /* 0x0000007e77897220 */ /* 0x000fe20000410000 */
[----:B------:R-:W-:Y:S01]  /*1330*/  FADD.FTZ R90, R91, R136 ;  /* 0x000000885b5a7221 */ /* 0x000fe20000010000 */
[----:B------:R-:W-:Y:S01]  /*1340*/  FFMA.FTZ R89, R133, R136, R88 ;  /* 0x0000008885597223 */ /* 0x000fe20000010058 */
[----:B------:R-:W-:Y:S02]  /*1350*/  HADD2.F32 R98, -RZ, R98.H1_H1 ;  /* 0x30000062ff627230 */ /* 0x000fe40000004100 */
        /* <DEDUP_REMOVED lines=35> */
.L_x_2039:
[----:B------:R-:W-:Y:S05]  /*1590*/  BSYNC B1 ;  /* 0x0000000000017941 */ /* 0x000fea0003800000 */
.L_x_2038:
        /* <DEDUP_REMOVED lines=20> */
.L_x_2059:
        /* <DEDUP_REMOVED lines=44> */
[----:B------:R-:W-:Y:S01]  /*19a0*/  @P0 F2FP.F16.F32.PACK_AB R92, RZ, R89 ;  /* 0x00000059ff5c023e */ /* 0x000fe200000000ff */
[----:B------:R-:W-:Y:S01]  /*19b0*/  @P1 FADD.FTZ R90, R55, R90 ;  /* 0x0000005a375a1221 */ /* 0x000fe20000010000 */
[----:B------:R-:W-:Y:S01]  /*19c0*/  @P1 FADD.FTZ R178, R57, R178 ;  /* 0x000000b239b21221 */ /* 0x000fe20000010000 */
[----:B------:R-:W-:Y:S01]  /*19d0*/  @P1 FADD.FTZ R182, R59, R182 ;  /* 0x000000b63bb61221 */ /* 0x000fe20000010000 */
[----:B------:R-:W-:Y:S01]  /*19e0*/  @P0 F2FP.F16.F32.PACK_AB R173, RZ, R91 ;  /* 0x0000005bffad023e */ /* 0x000fe200000000ff */
[----:B0-----:R-:W-:Y:S01]  /*19f0*/  @P2 IMAD.WIDE.U32 R96, R127, 0x20, R96 ;  /* 0x000000207f602825 */ /* 0x001fe200078e0060 */
[----:B------:R-:W-:-:S02]  /*1a00*/  @P0 F2FP.F16.F32.PACK_AB R176, RZ, R177 ;  /* 0x000000b1ffb0023e */ /* 0x000fc400000000ff */
[----:B------:R-:W-:Y:S02]  /*1a10*/  @P0 F2FP.F16.F32.PACK_AB R180, RZ, R181 ;  /* 0x000000b5ffb4023e */ /* 0x000fe400000000ff */
[----:B------:R-:W-:Y:S02]  /*1a20*/  @P0 F2FP.F16.F32.PACK_AB R93, RZ, R88 ;  /* 0x00000058ff5d023e */ /* 0x000fe400000000ff */
[----:B------:R-:W-:Y:S01]  /*1a30*/  @P0 PRMT R84, R92, 0x7610, R84 ;  /* 0x000076105c540816 */ /* 0x000fe20000000054 */
[----:B-1----:R-:W-:Y:S01]  /*1a40*/  IMAD.WIDE.U32 R94, R127, 0x10, R94 ;  /* 0x000000107f5e7825 */ /* 0x002fe200078e005e */
[----:B------:R-:W-:Y:S02]  /*1a50*/  @P0 F2FP.F16.F32.PACK_AB R175, RZ, R90 ;  /* 0x0000005affaf023e */ /* 0x000fe400000000ff */
[----:B------:R-:W-:Y:S02]  /*1a60*/  @P0 F2FP.F16.F32.PACK_AB R179, RZ, R178 ;  /* 0x000000b2ffb3023e */ /* 0x000fe400000000ff */
[----:B------:R-:W-:-:S02]  /*1a70*/  @P0 F2FP.F16.F32.PACK_AB R183, RZ, R182 ;  /* 0x000000b6ffb7023e */ /* 0x000fc400000000ff */
[----:B------:R-:W-:Y:S02]  /*1a80*/  SEL R77, R88, R77, P2 ;  /* 0x0000004d584d7207 */ /* 0x000fe40001000000 */
[----:B------:R-:W-:Y:S02]  /*1a90*/  @P0 PRMT R85, R173, 0x7610, R85 ;  /* 0x00007610ad550816 */ /* 0x000fe40000000055 */
[----:B------:R-:W-:Y:S02]  /*1aa0*/  @P0 PRMT R86, R176, 0x7610, R86 ;  /* 0x00007610b0560816 */ /* 0x000fe40000000056 */
[----:B------:R-:W-:Y:S02]  /*1ab0*/  @P0 PRMT R87, R180, 0x7610, R87 ;  /* 0x00007610b4570816 */ /* 0x000fe40000000057 */
[----:B------:R-:W-:Y:S02]  /*1ac0*/  @P0 LEA R92, P1, R127, UR14, 0x4 ;  /* 0x0000000e7f5c0c11 */ /* 0x000fe4000f8220ff */
[----:B------:R-:W-:-:S02]  /*1ad0*/  SEL R76, R89, R76, P2 ;  /* 0x0000004c594c7207 */ /* 0x000fc40001000000 */
[----:B------:R-:W-:Y:S02]  /*1ae0*/  F2FP.F16.F32.PACK_AB R88, R88, R89 ;  /* 0x000000595858723e */ /* 0x000fe400000000ff */
[----:B------:R-:W-:Y:S02]  /*1af0*/  SEL R78, R91, R78, P2 ;  /* 0x0000004e5b4e7207 */ /* 0x000fe40001000000 */
[C---:B------:R-:W-:Y:S02]  /*1b00*/  SEL R79, R90.reuse, R79, P2 ;  /* 0x0000004f5a4f7207 */ /* 0x040fe40001000000 */
[----:B------:R-:W-:Y:S02]  /*1b10*/  F2FP.F16.F32.PACK_AB R89, R90, R91 ;  /* 0x0000005b5a59723e */ /* 0x000fe400000000ff */
[----:B------:R-:W-:Y:S01]  /*1b20*/  SEL R80, R177, R80, P2 ;  /* 0x00000050b1507207 */ /* 0x000fe20001000000 */
[----:B------:R1:W-:Y:S01]  /*1b30*/  @P2 STG.E.128 desc[UR4][R96.64], R76 ;  /* 0x0000004c60002986 */ /* 0x0003e2000c101d04 */
[----:B------:R-:W-:-:S02]  /*1b40*/  SEL R81, R178, R81, P2 ;  /* 0x00000051b2517207 */ /* 0x000fc40001000000 */
[----:B------:R-:W-:Y:S02]  /*1b50*/  SEL R82, R181, R82, P2 ;  /* 0x00000052b5527207 */ /* 0x000fe40001000000 */
[----:B------:R-:W-:Y:S02]  /*1b60*/  SEL R83, R182, R83, P2 ;  /* 0x00000053b6537207 */ /* 0x000fe40001000000 */
[----:B------:R-:W-:Y:S02]  /*1b70*/  F2FP.F16.F32.PACK_AB R90, R178, R177 ;  /* 0x000000b1b25a723e */ /* 0x000fe400000000ff */
[----:B------:R-:W-:Y:S01]  /*1b80*/  F2FP.F16.F32.PACK_AB R91, R182, R181 ;  /* 0x000000b5b65b723e */ /* 0x000fe200000000ff */
        /* <DEDUP_REMOVED lines=9> */
.L_x_2042:
[----:B------:R-:W-:Y:S05]  /*1c20*/  BSYNC B1 ;  /* 0x0000000000017941 */ /* 0x000fea0003800000 */
.L_x_2041:
        /* <DEDUP_REMOVED lines=79> */
.L_x_2044:
[----:B------:R-:W-:Y:S05]  /*2120*/  BSYNC B1 ;  /* 0x0000000000017941 */ /* 0x000fea0003800000 */
.L_x_2043:
        /* <DEDUP_REMOVED lines=26> */
[C---:B------:R-:W-:Y:S01]  /*22d0*/  FMUL.FTZ R91, R171.reuse, R88 ;  /* 0x00000058ab5b7220 */ /* 0x040fe20000410000 */
        /* <DEDUP_REMOVED lines=14> */
[----:B------:R-:W-:Y:S01]  /*23c0*/  @P2 F2FP.F16.F32.PACK_AB R96, RZ, R91 ;  /* 0x0000005bff60223e */ /* 0x000fe200000000ff */
[----:B------:R-:W-:Y:S01]  /*23d0*/  @P1 FADD.FTZ R180, R75, R180 ;  /* 0x000000b44bb41221 */ /* 0x000fe20000010000 */
[----:B------:R-:W-:-:S02]  /*23e0*/  @P2 F2FP.F16.F32.PACK_AB R171, RZ, R173 ;  /* 0x000000adffab223e */ /* 0x000fc400000000ff */
[----:B------:R-:W-:Y:S02]  /*23f0*/  @P2 F2FP.F16.F32.PACK_AB R98, RZ, R89 ;  /* 0x00000059ff62223e */ /* 0x000fe400000000ff */
[----:B------:R-:W-:Y:S01]  /*2400*/  @P2 F2FP.F16.F32.PACK_AB R178, RZ, R177 ;  /* 0x000000b1ffb2223e */ /* 0x000fe200000000ff */
[C---:B0-----:R-:W-:Y:S01]  /*2410*/  @P0 IMAD.WIDE.U32 R94, R127.reuse, 0x20, R94 ;  /* 0x000000207f5e0825 */ /* 0x041fe200078e005e */
[----:B------:R-:W-:Y:S02]  /*2420*/  @P2 F2FP.F16.F32.PACK_AB R97, RZ, R88 ;  /* 0x00000058ff61223e */ /* 0x000fe400000000ff */
[----:B------:R-:W-:Y:S02]  /*2430*/  @P2 PRMT R84, R96, 0x7610, R84 ;  /* 0x0000761060542816 */ /* 0x000fe40000000054 */
[----:B------:R-:W-:Y:S02]  /*2440*/  @P2 F2FP.F16.F32.PACK_AB R175, RZ, R90 ;  /* 0x0000005affaf223e */ /* 0x000fe400000000ff */
[----:B------:R-:W-:Y:S01]  /*2450*/  @P2 F2FP.F16.F32.PACK_AB R99, RZ, R176 ;  /* 0x000000b0ff63223e */ /* 0x000fe200000000ff */
[----:B-1----:R-:W-:Y:S01]  /*2460*/  IMAD.WIDE.U32 R92, R127, 0x10, R92 ;  /* 0x000000107f5c7825 */ /* 0x002fe200078e005c */
[----:B------:R-:W-:-:S02]  /*2470*/  @P2 F2FP.F16.F32.PACK_AB R179, RZ, R180 ;  /* 0x000000b4ffb3223e */ /* 0x000fc400000000ff */
        /* <DEDUP_REMOVED lines=10> */
[----:B------:R-:W-:Y:S02]  /*2520*/  F2FP.F16.F32.PACK_AB R88, R88, R91 ;  /* 0x0000005b5858723e */ /* 0x000fe400000000ff */
[----:B------:R-:W-:Y:S01]  /*2530*/  SEL R82, R177, R82, P0 ;  /* 0x00000052b1527207 */ /* 0x000fe20000000000 */
[----:B------:R3:W-:Y:S01]  /*2540*/  @P0 STG.E.128 desc[UR4][R94.64], R76 ;  /* 0x0000004c5e000986 */ /* 0x0007e2000c101d04 */
[----:B------:R-:W-:-:S02]  /*2550*/  SEL R83, R180, R83, P0 ;  /* 0x00000053b4537207 */ /* 0x000fc40000000000 */
[----:B------:R-:W-:Y:S02]  /*2560*/  F2FP.F16.F32.PACK_AB R90, R90, R173 ;  /* 0x000000ad5a5a723e */ /* 0x000fe400000000ff */
[----:B------:R-:W-:Y:S01]  /*2570*/  F2FP.F16.F32.PACK_AB R89, R176, R89 ;  /* 0x00000059b059723e */ /* 0x000fe200000000ff */
[----:B------:R3:W-:Y:S01]  /*2580*/  @P0 STG.E.128 desc[UR4][R94.64+0x10], R80 ;  /* 0x000010505e000986 */ /* 0x0007e2000c101d04 */
[----:B------:R-:W-:Y:S02]  /*2590*/  F2FP.F16.F32.PACK_AB R91, R180, R177 ;  /* 0x000000b1b45b723e */ /* 0x000fe400000000ff */
[----:B------:R-:W-:Y:S02]  /*25a0*/  @P2 PRMT R84, R84, 0x5410, R97 ;  /* 0x0000541054542816 */ /* 0x000fe40000000061 */
[----:B------:R-:W-:Y:S01]  /*25b0*/  @P2 PRMT R86, R86, 0x5410, R175 ;  /* 0x0000541056562816 */ /* 0x000fe200000000af */
[----:B------:R3:W-:Y:S01]  /*25c0*/  STG.E.128 desc[UR4][R92.64], R88 ;  /* 0x000000585c007986 */ /* 0x0007e2000c101d04 */
[----:B------:R-:W-:-:S02]  /*25d0*/  @P2 PRMT R85, R85, 0x5410, R99 ;  /* 0x0000541055552816 */ /* 0x000fc40000000063 */
[----:B------:R-:W-:Y:S02]  /*25e0*/  @P2 LEA.HI.X R97, R127, UR15, RZ, 0x4, P1 ;  /* 0x0000000f7f612c11 */ /* 0x000fe400088f24ff */
[----:B------:R-:W-:-:S05]  /*25f0*/  @P2 PRMT R87, R87, 0x5410, R179 ;  /* 0x0000541057572816 */ /* 0x000fca00000000b3 */
[----:B------:R3:W-:Y:S02]  /*2600*/  @P2 STG.E.128 desc[UR4][R96.64], R84 ;  /* 0x0000005460002986 */ /* 0x0007e4000c101d04 */
.L_x_2046:
[----:B------:R-:W-:Y:S05]  /*2610*/  BSYNC B1 ;  /* 0x0000000000017941 */ /* 0x000fea0003800000 */
.L_x_2045:
[----:B-123--:R-:W1:Y:S02]  /*2620*/  LDC.64 R88, c[0x0][0x210] ;  /* 0x00008400ff587b82 */ /* 0x00ee640000000a00 */
[----:B-1----:R-:W-:-:S04]  /*2630*/  LEA R125, R88, R125, 0x2 ;  /* 0x0000007d587d7211 */ /* 0x002fc800078e10ff */
[----:B------:R-:W-:-:S13]  /*2640*/  ISETP.GE.AND P0, PT, R125, R89, PT ;  /* 0x000000597d00720c */ /* 0x000fda0003f06270 */
[----:B------:R-:W-:Y:S05]  /*2650*/  @!P0 BRA `(.L_x_2047) ;  /* 0xffffffdc00cc8947 */ /* 0x000fea000383ffff */
.L_x_2033:
[----:B------:R-:W-:Y:S05]  /*2660*/  BSYNC B0 ;  /* 0x0000000000007941 */ /* 0x000fea0003800000 */
.L_x_2032:
        /* <DEDUP_REMOVED lines=198> */
.L_x_2040:
        /* <DEDUP_REMOVED lines=8> */
.L_x_2049:
[----:B------:R-:W-:Y:S05]  /*3350*/  BSYNC B1 ;  /* 0x0000000000017941 */ /* 0x000fea0003800000 */
.L_x_2048:
        /* <DEDUP_REMOVED lines=8> */
.L_x_2050:
[----:B------:R-:W-:Y:S01]  /*33e0*/  FADD.FTZ R88, R88, R175 ;  /* 0x000000af58587221 */ /* 0x000fe20000010000 */
[----:B------:R-:W-:-:S04]  /*33f0*/  HFMA2.MMA R98, -RZ, RZ, 0, 1.1920928955078125e-07 ;  /* 0x00000002ff627435 */ /* 0x000fc800000001ff */
[----:B------:R-:W-:Y:S02]  /*3400*/  MOV R99, R88 ;  /* 0x0000005800637202 */ /* 0x000fe40000000f00 */
[----:B------:R-:W-:-:S07]  /*3410*/  MOV R89, R97 ;  /* 0x0000006100597202 */ /* 0x000fce0000000f00 */
[----:B------:R-:W-:Y:S05]  /*3420*/  WARPSYNC.COLLECTIVE R96, `(.L_x_2051) ;  /* 0x0000000060087348 */ /* 0x000fea0003c00000 */
[----:B------:R0:W1:Y:S02]  /*3430*/  SHFL.BFLY P0, R97, R99, R98, R173 ;  /* 0x0c00006263617389 */ /* 0x00006400000000ad */
[----:B01----:R-:W-:Y:S01]  /*3440*/  ENDCOLLECTIVE ;  /* 0x000000000000791b */ /* 0x003fe20003800000 */
.L_x_2051:
[----:B------:R-:W-:-:S05]  /*3450*/  FADD.FTZ R89, R89, R176 ;  /* 0x000000b059597221 */ /* 0x000fca0000010000 */
[----:B------:R-:W-:Y:S02]  /*3460*/  MOV R99, R89 ;  /* 0x0000005900637202 */ /* 0x000fe40000000f00 */
[----:B------:R-:W-:-:S07]  /*3470*/  MOV R91, R97 ;  /* 0x00000061005b7202 */ /* 0x000fce0000000f00 */
[----:B------:R-:W-:Y:S05]  /*3480*/  WARPSYNC.COLLECTIVE R96, `(.L_x_2052) ;  /* 0x0000000060087348 */ /* 0x000fea0003c00000 */
[----:B------:R0:W1:Y:S02]  /*3490*/  SHFL.BFLY P0, R97, R99, R98, R173 ;  /* 0x0c00006263617389 */ /* 0x00006400000000ad */
[----:B01----:R-:W-:Y:S01]  /*34a0*/  ENDCOLLECTIVE ;  /* 0x000000000000791b */ /* 0x003fe20003800000 */
.L_x_2052:
[----:B------:R-:W-:Y:S01]  /*34b0*/  FADD.FTZ R91, R88, R91 ;  /* 0x0000005b585b7221 */ /* 0x000fe20000010000 */
[----:B------:R-:W-:-:S04]  /*34c0*/  HFMA2.MMA R98, -RZ, RZ, 0, 2.384185791015625e-07 ;  /* 0x00000004ff627435 */ /* 0x000fc800000001ff */
[----:B------:R-:W-:Y:S02]  /*34d0*/  MOV R99, R91 ;  /* 0x0000005b00637202 */ /* 0x000fe40000000f00 */
[----:B------:R-:W-:-:S07]  /*34e0*/  MOV R90, R97 ;  /* 0x00000061005a7202 */ /* 0x000fce0000000f00 */
[----:B------:R-:W-:Y:S05]  /*34f0*/  WARPSYNC.COLLECTIVE R96, `(.L_x_2053) ;  /* 0x0000000060087348 */ /* 0x000fea0003c00000 */
[----:B------:R0:W1:Y:S02]  /*3500*/  SHFL.BFLY P0, R97, R99, R98, R173 ;  /* 0x0c00006263617389 */ /* 0x00006400000000ad */
[----:B01----:R-:W-:Y:S01]  /*3510*/  ENDCOLLECTIVE ;  /* 0x000000000000791b */ /* 0x003fe20003800000 */
.L_x_2053:
[----:B------:R-:W-:-:S05]  /*3520*/  FADD.FTZ R90, R89, R90 ;  /* 0x0000005a595a7221 */ /* 0x000fca0000010000 */
[----:B------:R-:W-:Y:S02]  /*3530*/  MOV R99, R90 ;  /* 0x0000005a00637202 */ /* 0x000fe40000000f00 */
[----:B------:R-:W-:-:S07]  /*3540*/  MOV R92, R97 ;  /* 0x00000061005c7202 */ /* 0x000fce0000000f00 */
[----:B------:R-:W-:Y:S05]  /*3550*/  WARPSYNC.COLLECTIVE R96, `(.L_x_2054) ;  /* 0x0000000060087348 */ /* 0x000fea0003c00000 */
[----:B------:R0:W1:Y:S02]  /*3560*/  SHFL.BFLY P0, R97, R99, R98, R173 ;  /* 0x0c00006263617389 */ /* 0x00006400000000ad */
[----:B01----:R-:W-:Y:S01]  /*3570*/  ENDCOLLECTIVE ;  /* 0x000000000000791b */ /* 0x003fe20003800000 */
.L_x_2054:
[----:B------:R-:W-:Y:S01]  /*3580*/  FADD.FTZ R92, R91, R92 ;  /* 0x0000005c5b5c7221 */ /* 0x000fe20000010000 */
[----:B------:R-:W-:-:S04]  /*3590*/  HFMA2.MMA R98, -RZ, RZ, 0, 4.76837158203125e-07 ;  /* 0x00000008ff627435 */ /* 0x000fc800000001ff */
[----:B------:R-:W-:Y:S02]  /*35a0*/  MOV R99, R92 ;  /* 0x0000005c00637202 */ /* 0x000fe40000000f00 */
[----:B------:R-:W-:-:S07]  /*35b0*/  MOV R93, R97 ;  /* 0x00000061005d7202 */ /* 0x000fce0000000f00 */
[----:B------:R-:W-:Y:S05]  /*35c0*/  WARPSYNC.COLLECTIVE R96, `(.L_x_2055) ;  /* 0x0000000060087348 */ /* 0x000fea0003c00000 */
[----:B------:R0:W1:Y:S02]  /*35d0*/  SHFL.BFLY P0, R97, R99, R98, R173 ;  /* 0x0c00006263617389 */ /* 0x00006400000000ad */
[----:B01----:R-:W-:Y:S01]  /*35e0*/  ENDCOLLECTIVE ;  /* 0x000000000000791b */ /* 0x003fe20003800000 */
.L_x_2055:
[----:B------:R-:W-:-:S05]  /*35f0*/  FADD.FTZ R93, R90, R93 ;  /* 0x0000005d5a5d7221 */ /* 0x000fca0000010000 */
[----:B------:R-:W-:Y:S02]  /*3600*/  MOV R99, R93 ;  /* 0x0000005d00637202 */ /* 0x000fe40000000f00 */
[----:B------:R-:W-:-:S07]  /*3610*/  MOV R95, R97 ;  /* 0x00000061005f7202 */ /* 0x000fce0000000f00 */
[----:B------:R-:W-:Y:S05]  /*3620*/  WARPSYNC.COLLECTIVE R96, `(.L_x_2056) ;  /* 0x0000000060087348 */ /* 0x000fea0003c00000 */
[----:B------:R0:W1:Y:S02]  /*3630*/  SHFL.BFLY P0, R97, R99, R98, R173 ;  /* 0x0c00006263617389 */ /* 0x00006400000000ad */
[----:B01----:R-:W-:Y:S01]  /*3640*/  ENDCOLLECTIVE ;  /* 0x000000000000791b */ /* 0x003fe20003800000 */
.L_x_2056:
[----:B------:R-:W-:Y:S01]  /*3650*/  FADD.FTZ R95, R92, R95 ;  /* 0x0000005f5c5f7221 */ /* 0x000fe20000010000 */
[----:B------:R-:W-:-:S04]  /*3660*/  HFMA2.MMA R98, -RZ, RZ, 0, 9.5367431640625e-07 ;  /* 0x00000010ff627435 */ /* 0x000fc800000001ff */
[----:B------:R-:W-:Y:S02]  /*3670*/  MOV R99, R95 ;  /* 0x0000005f00637202 */ /* 0x000fe40000000f00 */
[----:B------:R-:W-:-:S07]  /*3680*/  MOV R94, R97 ;  /* 0x00000061005e7202 */ /* 0x000fce0000000f00 */
[----:B------:R-:W-:Y:S05]  /*3690*/  WARPSYNC.COLLECTIVE R96, `(.L_x_2057) ;  /* 0x0000000060087348 */ /* 0x000fea0003c00000 */
[----:B------:R0:W1:Y:S02]  /*36a0*/  SHFL.BFLY P0, R97, R99, R98, R173 ;  /* 0x0c00006263617389 */ /* 0x00006400000000ad */
[----:B01----:R-:W-:Y:S01]  /*36b0*/  ENDCOLLECTIVE ;  /* 0x000000000000791b */ /* 0x003fe20003800000 */
.L_x_2057:
[----:B------:R-:W-:-:S05]  /*36c0*/  FADD.FTZ R94, R93, R94 ;  /* 0x0000005e5d5e7221 */ /* 0x000fca0000010000 */
[----:B------:R-:W-:Y:S02]  /*36d0*/  MOV R99, R94 ;  /* 0x0000005e00637202 */ /* 0x000fe40000000f00 */
[----:B------:R-:W-:-:S07]  /*36e0*/  MOV R88, R97 ;  /* 0x0000006100587202 */ /* 0x000fce0000000f00 */
[----:B------:R-:W-:Y:S05]  /*36f0*/  WARPSYNC.COLLECTIVE R96, `(.L_x_2058) ;  /* 0x0000000060087348 */ /* 0x000fea0003c00000 */
[----:B------:R0:W1:Y:S02]  /*3700*/  SHFL.BFLY P0, R97, R99, R98, R173 ;  /* 0x0c00006263617389 */ /* 0x00006400000000ad */
[----:B01----:R-:W-:Y:S01]  /*3710*/  ENDCOLLECTIVE ;  /* 0x000000000000791b */ /* 0x003fe20003800000 */
.L_x_2058:
[----:B------:R-:W-:Y:S01]  /*3720*/  MOV R89, R97 ;  /* 0x0000006100597202 */ /* 0x000fe20000000f00 */
[----:B------:R-:W-:Y:S06]  /*3730*/  BRA `(.L_x_2059) ;  /* 0xffffffdc00e87947 */ /* 0x000fec000383ffff */
.L_x_2060:
        /* <DEDUP_REMOVED lines=12> */
.L_x_3504:


//--------------------- .text._ZN10layer_norm31ln_parallel_residual_bwd_kernelINS_13Kernel_traitsI6__halfS2_fS2_fjLj768ELj1ELj4ELj1ELj16ENS_18Kernel_traits_baseILj768ES2_S2_fS2_fjLj128EEEEELb0ELb1ELb1EEEvNS_9BwdParamsE --------------------------
	.section	.text._ZN10layer_norm31ln_parallel_residual_bwd_kernelINS_13Kernel_traitsI6__halfS2_fS2_fjLj768ELj1ELj4ELj1ELj16ENS_18Kernel_traits_baseILj768ES2_S2_fS2_fjLj128EEEEELb0ELb1ELb1EEEvNS_9BwdParamsE,"ax",@progbits
	.align	128
        .global         _ZN10layer_norm31ln_parallel_residual_bwd_kernelINS_13Kernel_traitsI6__halfS2_fS2_fjLj768ELj1ELj4ELj1ELj16ENS_18Kernel_traits_baseILj768ES2_S2_fS2_fjLj128EEEEELb0ELb1ELb1EEEvNS_9BwdParamsE
        .type           _ZN10layer_norm31ln_parallel_residual_bwd_kernelINS_13Kernel_traitsI6__halfS2_fS2_fjLj768ELj1ELj4ELj1ELj16ENS_18Kernel_traits_baseILj768ES2_S2_fS2_fjLj128EEEEELb0ELb1ELb1EEEvNS_9BwdParamsE,@function
        .size           _ZN10layer_norm31ln_parallel_residual_bwd_kernelINS_13Kernel_traitsI6__halfS2_fS2_fjLj768ELj1ELj4ELj1ELj16ENS_18Kernel_traits_baseILj768ES2_S2_fS2_fjLj128EEEEELb0ELb1ELb1EEEvNS_9BwdParamsE,(.L_x_3505 - _ZN10layer_norm31ln_parallel_residual_bwd_kernelINS_13Kernel_traitsI6__halfS2_fS2_fjLj768ELj1ELj4ELj1ELj16ENS_18Kernel_traits_baseILj768ES2_S2_fS2_fjLj128EEEEELb0ELb1ELb1EEEvNS_9BwdParamsE)
        .other          _ZN10layer_norm31ln_parallel_residual_bwd_kernelINS_13Kernel_traitsI6__halfS2_fS2_fjLj768ELj1ELj4ELj1ELj16ENS_18Kernel_traits_baseILj768ES2_S2_fS2_fjLj128EEEEELb0ELb1ELb1EEEvNS_9BwdParamsE,@"STO_CUDA_ENTRY STV_DEFAULT"
_ZN10layer_norm31ln_parallel_residual_bwd_kernelINS_13Kernel_traitsI6__halfS2_fS2_fjLj768ELj1ELj4ELj1ELj16ENS_18Kernel_traits_baseILj768ES2_S2_fS2_fjLj128EEEEELb0ELb1ELb1EEEvNS_9BwdParamsE:
.text._ZN10layer_norm31ln_parallel_residual_bwd_kernelINS_13Kernel_traitsI6__halfS2_fS2_fjLj768ELj1ELj4ELj1ELj16ENS_18Kernel_traits_baseILj768ES2_S2_fS2_fjLj128EEEEELb0ELb1ELb1EEEvNS_9BwdParamsE:
        /* <DEDUP_REMOVED lines=40> */
.L_x_2062:
        /* <DEDUP_REMOVED lines=64> */
.L_x_2066:
[----:B0-2---:R-:W0:Y:S01]  /*0680*/  LDC.64 R56, c[0x0][0x250] ;  /* 0x00009400ff387b82 */ /* 0x005e220000000a00 */
        /* <DEDUP_REMOVED lines=14> */
[--C-:B--2---:R-:W-:Y:S02]  /*0770*/  IMAD.WIDE.U32 R68, R150, 0x20, R160.reuse ;  /* 0x0000002096447825 */ /* 0x104fe400078e00a0 */
[----:B------:R-:W2:Y:S04]  /*0780*/  LDG.E.128 R44, desc[UR4][R44.64] ;  /* 0x000000042c2c7981 */ /* 0x000ea8000c1e1d00 */
        /* <DEDUP_REMOVED lines=8> */
[C-C-:B------:R-:W-:Y:S01]  /*0810*/  IMAD.WIDE.U32 R58, R149.reuse, 0x10, R70.reuse ;  /* 0x00000010953a7825 */ /* 0x140fe200078e0046 */
        /* <DEDUP_REMOVED lines=17> */
[----:B----4-:R-:W-:Y:S01]  /*0930*/  FSEL R0, R0, RZ, !P5 ;  /* 0x000000ff00007208 */ /* 0x010fe20006800000 */
[----:B--2---:R-:W-:-:S04]  /*0940*/  HADD2.F32 R161, -RZ, R44.H0_H0 ;  /* 0x2000002cffa17230 */ /* 0x004fc80000004100 */
[C---:B------:R-:W-:Y:S01]  /*0950*/  FADD.FTZ R165, -R0.reuse, R41 ;  /* 0x0000002900a57221 */ /* 0x040fe20000010100 */
[C---:B------:R-:W-:Y:S01]  /*0960*/  FADD.FTZ R153, -R0.reuse, R40 ;  /* 0x0000002800997221 */ /* 0x040fe20000010100 */
[C---:B------:R-:W-:Y:S01]  /*0970*/  FADD.FTZ R169, -R0.reuse, R43 ;  /* 0x0000002b00a97221 */ /* 0x040fe20000010100 */
[----:B------:R-:W-:Y:S02]  /*0980*/  HADD2.F32 R44, -RZ, R44.H1_H1 ;  /* 0x3000002cff2c7230 */ /* 0x000fe40000004100 */
[C---:B---3--:R-:W-:Y:S01]  /*0990*/  FADD.FTZ R179, -R0.reuse, R53 ;  /* 0x0000003500b37221 */ /* 0x048fe20000010100 */
[--C-:B------:R-:W-:Y:S02]  /*09a0*/  HADD2.F32 R173, -RZ, R47.reuse.H0_H0 ;  /* 0x2000002fffad7230 */ /* 0x100fe40000004100 */
[C---:B------:R-:W-:Y:S01]  /*09b0*/  FADD.FTZ R167, -R0.reuse, R42 ;  /* 0x0000002a00a77221 */ /* 0x040fe20000010100 */
[----:B------:R-:W-:Y:S02]  /*09c0*/  HADD2.F32 R160, -RZ, R47.H1_H1 ;  /* 0x3000002fffa07230 */ /* 0x000fe40000004100 */
[C---:B0-----:R-:W-:Y:S01]  /*09d0*/  FADD.FTZ R157, -R0.reuse, R48 ;  /* 0x00000030009d7221 */ /* 0x041fe20000010100 */
[C---:B-1----:R-:W-:Y:S01]  /*09e0*/  FADD.FTZ R159, -R0.reuse, R49 ;  /* 0x00000031009f7221 */ /* 0x042fe20000010100 */
[C---:B------:R-:W-:Y:S01]  /*09f0*/  FADD.FTZ R171, -R0.reuse, R50 ;  /* 0x0000003200ab7221 */ /* 0x040fe20000010100 */
        /* <DEDUP_REMOVED lines=19> */
[----:B------:R-:W-:-:S02]  /*0b30*/  HADD2.F32 R155, -RZ, R45.H0_H0 ;  /* 0x2000002dff9b7230 */ /* 0x000fc40000004100 */
[----:B------:R-:W-:Y:S01]  /*0b40*/  FADD.FTZ R121, R44, R121 ;  /* 0x000000792c797221 */ /* 0x000fe20000010000 */
[--C-:B------:R-:W-:Y:S02]  /*0b50*/  HADD2.F32 R41, -RZ, R71.reuse.H0_H0 ;  /* 0x20000047ff297230 */ /* 0x100fe40000004100 */
[-C--:B------:R-:W-:Y:S01]  /*0b60*/  FFMA.FTZ R120, R43, R44.reuse, R120 ;  /* 0x0000002c2b787223 */ /* 0x080fe20000010078 */
[----:B------:R-:W-:Y:S02]  /*0b70*/  HADD2.F32 R40, -RZ, R71.H1_H1 ;  /* 0x30000047ff287230 */ /* 0x000fe40000004100 */
[----:B------:R-:W-:Y:S01]  /*0b80*/  FMUL.FTZ R44, R123, R44 ;  /* 0x0000002c7b2c7220 */ /* 0x000fe20000410000 */
[--C-:B------:R-:W-:Y:S02]  /*0b90*/  HADD2.F32 R178, -RZ, R68.reuse.H0_H0 ;  /* 0x20000044ffb27230 */ /* 0x100fe40000004100 */
[----:B------:R-:W-:Y:S01]  /*0ba0*/  FADD.FTZ R71, RZ, R47 ;  /* 0x0000002fff477221 */ /* 0x000fe20000010000 */
[----:B------:R-:W-:-:S02]  /*0bb0*/  HADD2.F32 R180, -RZ, R68.H1_H1 ;  /* 0x30000044ffb47230 */ /* 0x000fc40000004100 */
[----:B------:R-:W-:Y:S01]  /*0bc0*/  FFMA.FTZ R68, R0, R47, RZ ;  /* 0x0000002f00447223 */ /* 0x000fe200000100ff */
[----:B------:R-:W-:Y:S02]  /*0bd0*/  HADD2.F32 R154, -RZ, R45.H1_H1 ;  /* 0x3000002dff9a7230 */ /* 0x000fe40000004100 */
[----:B------:R-:W-:Y:S01]  /*0be0*/  FMUL.FTZ R49, R124, R155 ;  /* 0x0000009b7c317220 */ /* 0x000fe20000410000 */
[----:B------:R-:W-:Y:S01]  /*0bf0*/  FADD.FTZ R72, R71, R44 ;  /* 0x0000002c47487221 */ /* 0x000fe20000010000 */
[----:B------:R-:W-:Y:S01]  /*0c00*/  FMUL.FTZ R42, R152, R167 ;  /* 0x000000a7982a7220 */ /* 0x000fe20000410000 */
[----:B------:R-:W-:Y:S01]  /*0c10*/  FFMA.FTZ R71, R43, R44, R68 ;  /* 0x0000002c2b477223 */ /* 0x000fe20000010044 */
[--C-:B------:R-:W-:Y:S02]  /*0c20*/  HADD2.F32 R156, -RZ, R46.reuse.H0_H0 ;  /* 0x2000002eff9c7230 */ /* 0x100fe40000004100 */
[----:B------:R-:W-:Y:S01]  /*0c30*/  FADD.FTZ R153, R72, R49 ;  /* 0x0000003148997221 */ /* 0x000fe20000010000 */
[----:B------:R-:W-:-:S02]  /*0c40*/  HADD2.F32 R158, -RZ, R46.H1_H1 ;  /* 0x3000002eff9e7230 */ /* 0x000fc40000004100 */
[----:B------:R-:W-:Y:S01]  /*0c50*/  FMUL.FTZ R46, R125, R154 ;  /* 0x0000009a7d2e7220 */ /* 0x000fe20000410000 */
[----:B------:R-:W-:Y:S01]  /*0c60*/  FMUL.FTZ R45, R152, R169 ;  /* 0x000000a9982d7220 */ /* 0x000fe20000410000 */
[----:B------:R-:W-:Y:S01]  /*0c70*/  FFMA.FTZ R68, R42, R49, R71 ;  /* 0x000000312a447223 */ /* 0x000fe20000010047 */
[----:B------:R-:W-:Y:S01]  /*0c80*/  FMUL.FTZ R48, R126, R156 ;  /* 0x0000009c7e307220 */ /* 0x000fe20000410000 */
[----:B------:R-:W-:Y:S01]  /*0c90*/  FADD.FTZ R153, R153, R46 ;  /* 0x0000002e99997221 */ /* 0x000fe20000010000 */
[C---:B------:R-:W-:Y:S01]  /*0ca0*/  FMUL.FTZ R51, R152.reuse, R157 ;  /* 0x0000009d98337220 */ /* 0x040fe20000410000 */
[----:B------:R-:W-:Y:S01]  /*0cb0*/  FFMA.FTZ R68, R45, R46, R68 ;  /* 0x0000002e2d447223 */ /* 0x000fe20000010044 */
[----:B------:R-:W-:Y:S01]  /*0cc0*/  FMUL.FTZ R50, R127, R158 ;  /* 0x0000009e7f327220 */ /* 0x000fe20000410000 */
[----:B------:R-:W-:Y:S01]  /*0cd0*/  FADD.FTZ R153, R153, R48 ;  /* 0x0000003099997221 */ /* 0x000fe20000010000 */
[----:B------:R-:W-:Y:S01]  /*0ce0*/  FMUL.FTZ R55, R152, R159 ;  /* 0x0000009f98377220 */ /* 0x000fe20000410000 */
[----:B------:R-:W-:Y:S01]  /*0cf0*/  FFMA.FTZ R74, R51, R48, R68 ;  /* 0x00000030334a7223 */ /* 0x000fe20000010044 */
[----:B------:R-:W-:-:S02]  /*0d00*/  HADD2.F32 R166, -RZ, R57.H0_H0 ;  /* 0x20000039ffa67230 */ /* 0x000fc40000004100 */
[----:B------:R-:W-:Y:S01]  /*0d10*/  FMUL.FTZ R54, R128, R173 ;  /* 0x000000ad80367220 */ /* 0x000fe20000410000 */
[----:B------:R-:W-:Y:S02]  /*0d20*/  HADD2.F32 R168, -RZ, R57.H1_H1 ;  /* 0x30000039ffa87230 */ /* 0x000fe40000004100 */
[----:B------:R-:W-:Y:S01]  /*0d30*/  FADD.FTZ R153, R153, R50 ;  /* 0x0000003299997221 */ /* 0x000fe20000010000 */
[----:B------:R-:W-:Y:S01]  /*0d40*/  FMUL.FTZ R57, R152, R171 ;  /* 0x000000ab98397220 */ /* 0x000fe20000410000 */
[----:B------:R-:W-:Y:S01]  /*0d50*/  FFMA.FTZ R74, R55, R50, R74 ;  /* 0x00000032374a7223 */ /* 0x000fe2000001004a */
[----:B------:R-:W-:Y:S02]  /*0d60*/  HADD2.F32 R162, -RZ, R56.H0_H0 ;  /* 0x20000038ffa27230 */ /* 0x000fe40000004100 */
[----:B------:R-:W-:Y:S01]  /*0d70*/  FADD.FTZ R115, R154, R115 ;  /* 0x000000739a737221 */ /* 0x000fe20000010000 */
[--C-:B------:R-:W-:Y:S02]  /*0d80*/  HADD2.F32 R174, -RZ, R59.reuse.H0_H0 ;  /* 0x2000003bffae7230 */ /* 0x100fe40000004100 */
[----:B------:R-:W-:Y:S01]  /*0d90*/  FFMA.FTZ R116, R45, R154, R116 ;  /* 0x0000009a2d747223 */ /* 0x000fe20000010074 */
[----:B------:R-:W-:-:S02]  /*0da0*/  HADD2.F32 R176, -RZ, R59.H1_H1 ;  /* 0x3000003bffb07230 */ /* 0x000fc40000004100 */
[----:B------:R-:W-:Y:S01]  /*0db0*/  FMUL.FTZ R59, R129, R160 ;  /* 0x000000a0813b7220 */ /* 0x000fe20000410000 */
[----:B------:R-:W-:Y:S01]  /*0dc0*/  FADD.FTZ R154, R153, R54 ;  /* 0x00000036999a7221 */ /* 0x000fe20000010000 */
[----:B------:R-:W-:Y:S01]  /*0dd0*/  FMUL.FTZ R52, R152, R175 ;  /* 0x000000af98347220 */ /* 0x000fe20000410000 */
[----:B------:R-:W-:Y:S01]  /*0de0*/  FFMA.FTZ R157, R57, R54, R74 ;  /* 0x00000036399d7223 */ /* 0x000fe2000001004a */
[----:B------:R-:W-:Y:S02]  /*0df0*/  HADD2.F32 R164, -RZ, R56.H1_H1 ;  /* 0x30000038ffa47230 */ /* 0x000fe40000004100 */
        /* <DEDUP_REMOVED lines=20> */
[----:B------:R-:W-:Y:S01]  /*0f40*/  FMUL.FTZ R63, R152, R181 ;  /* 0x000000b5983f7220 */ /* 0x000fe20000410000 */
[----:B------:R-:W-:Y:S01]  /*0f50*/  FFMA.FTZ R156, R56, R65, R157 ;  /* 0x00000041389c7223 */ /* 0x000fe2000001009d */
[----:B------:R-:W-:Y:S01]  /*0f60*/  FADD.FTZ R89, R162, R89 ;  /* 0x00000059a2597221 */ /* 0x000fe20000010000 */
[----:B------:R-:W-:Y:S01]  /*0f70*/  FFMA.FTZ R106, R61, R162, R106 ;  /* 0x000000a23d6a7223 */ /* 0x000fe2000001006a */
[----:B------:R-:W-:-:S02]  /*0f80*/  HADD2.F32 R170, -RZ, R58.H0_H0 ;  /* 0x2000003affaa7230 */ /* 0x000fc40000004100 */
[C---:B------:R-:W-:Y:S01]  /*0f90*/  FMUL.FTZ R154, R152.reuse, R195 ;  /* 0x000000c3989a7220 */ /* 0x040fe20000410000 */
[--C-:B------:R-:W-:Y:S02]  /*0fa0*/  HADD2.F32 R182, -RZ, R69.reuse.H0_H0 ;  /* 0x20000045ffb67230 */ /* 0x100fe40000004100 */
[----:B------:R-:W-:Y:S01]  /*0fb0*/  FFMA.FTZ R162, R155, R178, R98 ;  /* 0x000000b29ba27223 */ /* 0x000fe20000010062 */
[----:B------:R-:W-:Y:S02]  /*0fc0*/  HADD2.F32 R184, -RZ, R69.H1_H1 ;  /* 0x30000045ffb87230 */ /* 0x000fe40000004100 */
[----:B------:R-:W-:Y:S01]  /*0fd0*/  FMUL.FTZ R69, R133, R168 ;  /* 0x000000a885457220 */ /* 0x000fe20000410000 */
[----:B------:R-:W-:Y:S02]  /*0fe0*/  HADD2.F32 R172, -RZ, R58.H1_H1 ;  /* 0x3000003affac7230 */ /* 0x000fe40000004100 */
[----:B------:R-:W-:Y:S01]  /*0ff0*/  FADD.FTZ R98, R81, R62 ;  /* 0x0000003e51627221 */ /* 0x000fe20000010000 */
[----:B------:R-:W-:Y:S01]  /*1000*/  FMUL.FTZ R58, R152, R183 ;  /* 0x000000b7983a7220 */ /* 0x000fe20000410000 */
[C---:B------:R-:W-:Y:S01]  /*1010*/  FFMA.FTZ R81, R63.reuse, R62, R156 ;  /* 0x0000003e3f517223 */ /* 0x040fe2000001009c */
[----:B------:R-:W-:Y:S01]  /*1020*/  FADD.FTZ R87, R166, R87 ;  /* 0x00000057a6577221 */ /* 0x000fe20000010000 */
[----:B------:R-:W-:Y:S01]  /*1030*/  FFMA.FTZ R104, R63, R166, R104 ;  /* 0x000000a63f687223 */ /* 0x000fe20000010068 */
[----:B------:R-:W-:Y:S01]  /*1040*/  FFMA.FTZ R166, R154, R180, R99 ;  /* 0x000000b49aa67223 */ /* 0x000fe20000010063 */
[----:B------:R-:W-:Y:S01]  /*1050*/  FMUL.FTZ R64, R134, R170 ;  /* 0x000000aa86407220 */ /* 0x000fe20000410000 */
[----:B------:R-:W-:Y:S01]  /*1060*/  FADD.FTZ R167, R180, R82 ;  /* 0x00000052b4a77221 */ /* 0x000fe20000010000 */
[----:B------:R-:W-:Y:S01]  /*1070*/  FADD.FTZ R99, R98, R69 ;  /* 0x0000004562637221 */ /* 0x000fe20000010000 */
[----:B------:R-:W-:Y:S01]  /*1080*/  FMUL.FTZ R67, R152, R185 ;  /* 0x000000b998437220 */ /* 0x000fe20000410000 */
[----:B------:R-:W-:Y:S01]  /*1090*/  FFMA.FTZ R82, R58, R69, R81 ;  /* 0x000000453a527223 */ /* 0x000fe20000010051 */
[----:B------:R-:W-:Y:S01]  /*10a0*/  FADD.FTZ R88, R168, R88 ;  /* 0x00000058a8587221 */ /* 0x000fe20000010000 */
[----:B------:R-:W-:Y:S01]  /*10b0*/  FFMA.FTZ R105, R58, R168, R105 ;  /* 0x000000a83a697223 */ /* 0x000fe20000010069 */
[----:B------:R-:W-:Y:S01]  /*10c0*/  FMUL.FTZ R71, R135, R172 ;  /* 0x000000ac87477220 */ /* 0x000fe20000410000 */
[----:B------:R-:W-:Y:S01]  /*10d0*/  FADD.FTZ R168, R182, R79 ;  /* 0x0000004fb6a87221 */ /* 0x000fe20000010000 */
        /* <DEDUP_REMOVED lines=8> */
[----:B------:R-:W-:Y:S01]  /*1160*/  FMUL.FTZ R153, R137, R176 ;  /* 0x000000b089997220 */ /* 0x000fe20000410000 */
[----:B------:R-:W-:Y:S01]  /*1170*/  FADD.FTZ R80, R81, R68 ;  /* 0x0000004451507221 */ /* 0x000fe20000010000 */
[----:B------:R-:W-:Y:S01]  /*1180*/  FMUL.FTZ R72, R152, R191 ;  /* 0x000000bf98487220 */ /* 0x000fe20000410000 */
[----:B------:R-:W-:Y:S01]  /*1190*/  FFMA.FTZ R79, R73, R68, R82 ;  /* 0x00000044494f7223 */ /* 0x000fe20000010052 */
[----:B------:R-:W-:-:S02]  /*11a0*/  HADD2.F32 R163, -RZ, R70.H0_H0 ;  /* 0x20000046ffa37230 */ /* 0x000fc40000004100 */
[----:B------:R-:W-:Y:S01]  /*11b0*/  FMUL.FTZ R74, R138, R178 ;  /* 0x000000b28a4a7220 */ /* 0x000fe20000410000 */
[----:B------:R-:W-:Y:S01]  /*11c0*/  FADD.FTZ R81, R80, R153 ;  /* 0x0000009950517221 */ /* 0x000fe20000010000 */
[----:B------:R-:W-:Y:S01]  /*11d0*/  FFMA.FTZ R82, R72, R153, R79 ;  /* 0x0000009948527223 */ /* 0x000fe2000001004f */
[----:B------:R-:W-:Y:S01]  /*11e0*/  FADD.FTZ R85, R170, R85 ;  /* 0x00000055aa557221 */ /* 0x000fe20000010000 */
[----:B------:R-:W-:Y:S01]  /*11f0*/  FFMA.FTZ R102, R67, R170, R102 ;  /* 0x000000aa43667223 */ /* 0x000fe20000010066 */
[----:B------:R-:W-:Y:S01]  /*1200*/  FMUL.FTZ R157, R139, R180 ;  /* 0x000000b48b9d7220 */ /* 0x000fe20000410000 */
[----:B------:R-:W-:Y:S01]  /*1210*/  FADD.FTZ R170, R163, R77 ;  /* 0x0000004da3aa7221 */ /* 0x000fe20000010000 */
[----:B------:R-:W-:Y:S01]  /*1220*/  FADD.FTZ R80, R81, R74 ;  /* 0x0000004a51507221 */ /* 0x000fe20000010000 */
[----:B------:R-:W-:Y:S01]  /*1230*/  FFMA.FTZ R77, R155, R74, R82 ;  /* 0x0000004a9b4d7223 */ /* 0x000fe20000010052 */
[----:B------:R-:W-:Y:S02]  /*1240*/  HADD2.F32 R70, -RZ, R70.H1_H1 ;  /* 0x30000046ff467230 */ /* 0x000fe40000004100 */
[----:B------:R-:W-:Y:S01]  /*1250*/  FMUL.FTZ R165, R152, R201 ;  /* 0x000000c998a57220 */ /* 0x000fe20000410000 */
[----:B------:R-:W-:Y:S01]  /*1260*/  FMUL.FTZ R156, R140, R182 ;  /* 0x000000b68c9c7220 */ /* 0x000fe20000410000 */
[----:B------:R-:W-:Y:S01]  /*1270*/  FADD.FTZ R79, R80, R157 ;  /* 0x0000009d504f7221 */ /* 0x000fe20000010000 */
[----:B------:R-:W-:Y:S01]  /*1280*/  FADD.FTZ R91, R160, R91 ;  /* 0x0000005ba05b7221 */ /* 0x000fe20000010000 */
[----:B------:R-:W-:Y:S01]  /*1290*/  FFMA.FTZ R109, R52, R160, R109 ;  /* 0x000000a0346d7223 */ /* 0x000fe2000001006d */
[----:B------:R-:W-:Y:S01]  /*12a0*/  FMUL.FTZ R159, R152, R197 ;  /* 0x000000c5989f7220 */ /* 0x000fe20000410000 */
[----:B------:R-:W-:Y:S01]  /*12b0*/  FFMA.FTZ R80, R154, R157, R77 ;  /* 0x0000009d9a507223 */ /* 0x000fe2000001004d */
[-C--:B------:R-:W-:Y:S01]  /*12c0*/  FFMA.FTZ R94, R165, R163.reuse, R94 ;  /* 0x000000a3a55e7223 */ /* 0x080fe2000001005e */
[----:B------:R-:W-:Y:S01]  /*12d0*/  FMUL.FTZ R160, R142, R163 ;  /* 0x000000a38ea07220 */ /* 0x000fe20000410000 */
[----:B------:R-:W-:Y:S01]  /*12e0*/  FADD.FTZ R163, R70, R78 ;  /* 0x0000004e46a37221 */ /* 0x000fe20000010000 */
[----:B------:R-:W-:Y:S01]  /*12f0*/  FADD.FTZ R111, R158, R111 ;  /* 0x0000006f9e6f7221 */ /* 0x000fe20000010000 */
[----:B------:R-:W-:Y:S01]  /*1300*/  FFMA.FTZ R112, R55, R158, R112 ;  /* 0x0000009e37707223 */ /* 0x000fe20000010070 */
[----:B------:R-:W-:Y:S01]  /*1310*/  FMUL.FTZ R161, R141, R184 ;  /* 0x000000b88da17220 */ /* 0x000fe20000410000 */
[----:B------:R-:W-:Y:S01]  /*1320*/  FADD.FTZ R78, R79, R156 ;  /* 0x0000009c4f4e7221 */ /* 0x000fe20000010000 */
[C---:B------:R-:W-:Y:S01]  /*1330*/  FMUL.FTZ R158, R152.reuse, R199 ;  /* 0x000000c7989e7220 */ /* 0x040fe20000410000 */
[----:B------:R-:W-:Y:S01]  /*1340*/  FFMA.FTZ R77, R159, R156, R80 ;  /* 0x0000009c9f4d7223 */ /* 0x000fe20000010050 */
[C---:B------:R-:W-:Y:S01]  /*1350*/  FMUL.FTZ R177, R152.reuse, R53 ;  /* 0x0000003598b17220 */ /* 0x040fe20000410000 */
        /* <DEDUP_REMOVED lines=10> */
[-C--:B------:R-:W-:Y:S01]  /*1400*/  FFMA.FTZ R92, R177, R41.reuse, R92 ;  /* 0x00000029b15c7223 */ /* 0x080fe2000001005c */
        /* <DEDUP_REMOVED lines=16> */
[----:B------:R-:W-:Y:S01]  /*1510*/  FFMA.FTZ R93, R180, R40, R93 ;  /* 0x00000028b45d7223 */ /* 0x000fe2000001005d */
[----:B------:R-:W-:Y:S01]  /*1520*/  LOP3.LUT R53, R2, 0x1f, RZ, 0xc0, !PT ;  /* 0x0000001f02357812 */ /* 0x000fe200078ec0ff */
[----:B------:R-:W-:Y:S01]  /*1530*/  FADD.FTZ R76, R76, R75 ;  /* 0x0000004b4c4c7221 */ /* 0x000fe20000010000 */
[----:B------:R-:W-:Y:S01]  /*1540*/  FFMA.FTZ R78, R180, R75, R78 ;  /* 0x0000004bb44e7223 */ /* 0x000fe2000001004e */
[----:B------:R-:W-:Y:S06]  /*1550*/  BRA.DIV UR6, `(.L_x_2065) ;  /* 0x0000001e06047947 */ /* 0x000fec000b800000 */
[----:B------:R-:W0:Y:S01]  /*1560*/  SHFL.BFLY PT, R3, R76, 0x1, 0x1f ;  /* 0x0c201f004c037f89 */ /* 0x000e2200000e0000 */
[----:B------:R-:W-:Y:S02]  /*1570*/  MOV R98, R162 ;  /* 0x000000a200627202 */ /* 0x000fe40000000f00 */
[----:B------:R-:W-:Y:S01]  /*1580*/  MOV R99, R166 ;  /* 0x000000a600637202 */ /* 0x000fe20000000f00 */
[----:B------:R-:W1:Y:S01]  /*1590*/  SHFL.BFLY PT, R77, R78, 0x1, 0x1f ;  /* 0x0c201f004e4d7f89 */ /* 0x000e6200000e0000 */
[----:B------:R-:W-:Y:S01]  /*15a0*/  MOV R82, R167 ;  /* 0x000000a700527202 */ /* 0x000fe20000000f00 */
        /* <DEDUP_REMOVED lines=23> */
.L_x_2078:
        /* <DEDUP_REMOVED lines=40> */
[----:B------:R-:W1:Y:S01]  /*19a0*/  @P1 LDC.64 R40, c[0x0][0x308] ;  /* 0x0000c200ff281b82 */ /* 0x000e620000000a00 */
[----:B------:R-:W-:Y:S01]  /*19b0*/  FADD.FTZ R45, R46, -R45 ;  /* 0x8000002d2e2d7221 */ /* 0x000fe20000010000 */
[----:B------:R-:W-:Y:S01]  /*19c0*/  FADD.FTZ R73, R62, -R63 ;  /* 0x8000003f3e497221 */ /* 0x000fe20000010000 */
[C---:B------:R-:W-:Y:S01]  /*19d0*/  FMUL.FTZ R49, R152.reuse, R49 ;  /* 0x0000003198317220 */ /* 0x040fe20000410000 */
[C---:B------:R-:W-:Y:S01]  /*19e0*/  FMUL.FTZ R51, R152.reuse, R51 ;  /* 0x0000003398337220 */ /* 0x040fe20000410000 */
[----:B------:R-:W-:Y:S01]  /*19f0*/  FADD.FTZ R67, R65, -R56 ;  /* 0x8000003841437221 */ /* 0x000fe20000010000 */
[C---:B------:R-:W-:Y:S01]  /*1a00*/  FMUL.FTZ R63, R152.reuse, R57 ;  /* 0x00000039983f7220 */ /* 0x040fe20000410000 */
[C---:B------:R-:W-:Y:S01]  /*1a10*/  FMUL.FTZ R48, R152.reuse, R55 ;  /* 0x0000003798307220 */ /* 0x040fe20000410000 */
[----:B------:R-:W2:Y:S01]  /*1a20*/  @P3 LDC.64 R56, c[0x0][0x300] ;  /* 0x0000c000ff383b82 */ /* 0x000ea20000000a00 */
[----:B------:R-:W-:Y:S01]  /*1a30*/  FADD.FTZ R59, R59, -R52 ;  /* 0x800000343b3b7221 */ /* 0x000fe20000010000 */
[----:B------:R-:W-:Y:S01]  /*1a40*/  FMUL.FTZ R46, R152, R45 ;  /* 0x0000002d982e7220 */ /* 0x000fe20000410000 */
[----:B------:R-:W-:Y:S01]  /*1a50*/  FADD.FTZ R43, R44, -R43 ;  /* 0x8000002b2c2b7221 */ /* 0x000fe20000010000 */
[----:B-----5:R-:W-:Y:S01]  /*1a60*/  @P2 FADD.FTZ R51, R8, R51 ;  /* 0x0000003308332221 */ /* 0x020fe20000010000 */
[----:B------:R-:W-:Y:S01]  /*1a70*/  @P2 FADD.FTZ R49, R6, R49 ;  /* 0x0000003106312221 */ /* 0x000fe20000010000 */
[----:B------:R-:W-:Y:S01]  /*1a80*/  FADD.FTZ R61, R60, -R61 ;  /* 0x8000003d3c3d7221 */ /* 0x000fe20000010000 */
[----:B------:R-:W-:Y:S01]  /*1a90*/  FMUL.FTZ R50, R152, R59 ;  /* 0x0000003b98327220 */ /* 0x000fe20000410000 */
[----:B------:R-:W3:Y:S01]  /*1aa0*/  LDC.64 R54, c[0x0][0x2f8] ;  /* 0x0000be00ff367b82 */ /* 0x000ee20000000a00 */
[----:B------:R-:W-:Y:S01]  /*1ab0*/  @P2 FADD.FTZ R63, R10, R63 ;  /* 0x0000003f0a3f2221 */ /* 0x000fe20000010000 */
[----:B------:R-:W-:Y:S01]  /*1ac0*/  @P2 FADD.FTZ R48, R9, R48 ;  /* 0x0000003009302221 */ /* 0x000fe20000010000 */
[----:B------:R-:W-:Y:S01]  /*1ad0*/  @P2 FADD.FTZ R46, R7, R46 ;  /* 0x0000002e072e2221 */ /* 0x000fe20000010000 */
[C---:B------:R-:W-:Y:S01]  /*1ae0*/  FMUL.FTZ R44, R152.reuse, R43 ;  /* 0x0000002b982c7220 */ /* 0x040fe20000410000 */
[----:B------:R-:W-:Y:S01]  /*1af0*/  @P3 F2FP.F16.F32.PACK_AB R43, RZ, R51 ;  /* 0x00000033ff2b323e */ /* 0x000fe200000000ff */
[----:B------:R-:W-:Y:S01]  /*1b00*/  FADD.FTZ R47, R47, -R0 ;  /* 0x800000002f2f7221 */ /* 0x000fe20000010000 */
[----:B------:R-:W-:Y:S01]  /*1b10*/  @P3 F2FP.F16.F32.PACK_AB R42, RZ, R49 ;  /* 0x00000031ff2a323e */ /* 0x000fe200000000ff */
[C---:B------:R-:W-:Y:S01]  /*1b20*/  FMUL.FTZ R65, R152.reuse, R61 ;  /* 0x0000003d98417220 */ /* 0x040fe20000410000 */
[----:B------:R-:W-:Y:S01]  /*1b30*/  @P2 FADD.FTZ R50, R11, R50 ;  /* 0x000000320b322221 */ /* 0x000fe20000010000 */
[----:B------:R-:W-:Y:S01]  /*1b40*/  @P3 F2FP.F16.F32.PACK_AB R45, RZ, R63 ;  /* 0x0000003fff2d323e */ /* 0x000fe200000000ff */
[----:B------:R-:W-:Y:S01]  /*1b50*/  FMUL.FTZ R47, R152, R47 ;  /* 0x0000002f982f7220 */ /* 0x000fe20000410000 */
[----:B------:R-:W-:Y:S01]  /*1b60*/  @P3 F2FP.F16.F32.PACK_AB R61, RZ, R48 ;  /* 0x00000030ff3d323e */ /* 0x000fe200000000ff */
[----:B------:R-:W-:Y:S01]  /*1b70*/  FADD.FTZ R69, R69, -R58 ;  /* 0x8000003a45457221 */ /* 0x000fe20000010000 */
[----:B------:R-:W-:Y:S01]  /*1b80*/  @P3 F2FP.F16.F32.PACK_AB R60, RZ, R46 ;  /* 0x0000002eff3c323e */ /* 0x000fe200000000ff */
[----:B------:R-:W-:Y:S01]  /*1b90*/  @P2 FADD.FTZ R44, R5, R44 ;  /* 0x0000002c052c2221 */ /* 0x000fe20000010000 */
[----:B------:R-:W-:Y:S01]  /*1ba0*/  @P3 PRMT R30, R43, 0x7610, R30 ;  /* 0x000076102b1e3816 */ /* 0x000fe2000000001e */
[----:B------:R-:W-:Y:S01]  /*1bb0*/  @P2 FADD.FTZ R47, R4, R47 ;  /* 0x0000002f042f2221 */ /* 0x000fe20000010000 */
[----:B------:R-:W-:Y:S01]  /*1bc0*/  ISETP.NE.U32.AND P4, PT, RZ, UR12, PT ;  /* 0x0000000cff007c0c */ /* 0x000fe2000bf85070 */
[----:B------:R-:W-:Y:S01]  /*1bd0*/  FADD.FTZ R163, R64, -R163 ;  /* 0x800000a340a37221 */ /* 0x000fe20000010000 */
[----:B------:R-:W-:Y:S01]  /*1be0*/  @P3 PRMT R29, R42, 0x7610, R29 ;  /* 0x000076102a1d3816 */ /* 0x000fe2000000001d */
[----:B------:R-:W-:Y:S01]  /*1bf0*/  FADD.FTZ R167, R68, -R167 ;  /* 0x800000a744a77221 */ /* 0x000fe20000010000 */
[----:B------:R-:W-:Y:S01]  /*1c00*/  @P3 F2FP.F16.F32.PACK_AB R58, RZ, R50 ;  /* 0x00000032ff3a323e */ /* 0x000fe200000000ff */
[----:B------:R-:W-:Y:S01]  /*1c10*/  FADD.FTZ R71, R71, -R66 ;  /* 0x8000004247477221 */ /* 0x000fe20000010000 */
[----:B------:R-:W-:Y:S01]  /*1c20*/  @P3 PRMT R31, R45, 0x7610, R31 ;  /* 0x000076102d1f3816 */ /* 0x000fe2000000001f */
[----:B------:R-:W-:Y:S01]  /*1c30*/  FADD.FTZ R153, R153, -R72 ;  /* 0x8000004899997221 */ /* 0x000fe20000010000 */
[----:B------:R-:W-:Y:S01]  /*1c40*/  ISETP.NE.AND.EX P4, PT, RZ, UR13, PT, P4 ;  /* 0x0000000dff007c0c */ /* 0x000fe2000bf85340 */
[----:B------:R-:W-:Y:S01]  /*1c50*/  FMUL.FTZ R163, R152, R163 ;  /* 0x000000a398a37220 */ /* 0x000fe20000410000 */
[----:B------:R-:W-:Y:S01]  /*1c60*/  @P3 PRMT R30, R30, 0x5410, R61 ;  /* 0x000054101e1e3816 */ /* 0x000fe2000000003d */
[----:B------:R-:W-:Y:S01]  /*1c70*/  FMUL.FTZ R167, R152, R167 ;  /* 0x000000a798a77220 */ /* 0x000fe20000410000 */
[----:B------:R-:W-:Y:S01]  /*1c80*/  @P3 PRMT R29, R29, 0x5410, R60 ;  /* 0x000054101d1d3816 */ /* 0x000fe2000000003c */
[----:B------:R-:W-:Y:S01]  /*1c90*/  FADD.FTZ R169, R70, -R169 ;  /* 0x800000a946a97221 */ /* 0x000fe20000010000 */
[----:B------:R-:W4:Y:S01]  /*1ca0*/  @P1 LDC.64 R60, c[0x0][0x308] ;  /* 0x0000c200ff3c1b82 */ /* 0x000f220000000a00 */
[----:B------:R-:W-:Y:S01]  /*1cb0*/  @P3 PRMT R31, R31, 0x5410, R58 ;  /* 0x000054101f1f3816 */ /* 0x000fe2000000003a */
[----:B-1----:R-:W-:Y:S01]  /*1cc0*/  @P1 IMAD.WIDE.U32 R58, R150, 0x20, R40 ;  /* 0x00000020963a1825 */ /* 0x002fe200078e0028 */
[----:B------:R-:W-:-:S03]  /*1cd0*/  SEL R43, R46, R35, P4 ;  /* 0x000000232e2b7207 */ /* 0x000fc60002000000 */
[----:B------:R-:W-:Y:S01]  /*1ce0*/  FMUL.FTZ R73, R152, R73 ;  /* 0x0000004998497220 */ /* 0x000fe20000410000 */
[----:B------:R-:W-:Y:S01]  /*1cf0*/  F2FP.F16.F32.PACK_AB R45, R46, R49 ;  /* 0x000000312e2d723e */ /* 0x000fe200000000ff */
[C---:B------:R-:W-:Y:S01]  /*1d00*/  FMUL.FTZ R68, R152.reuse, R71 ;  /* 0x0000004798447220 */ /* 0x040fe20000410000 */
[----:B------:R-:W-:Y:S01]  /*1d10*/  SEL R42, R49, R34, P4 ;  /* 0x00000022312a7207 */ /* 0x000fe20002000000 */
[----:B------:R-:W-:Y:S01]  /*1d20*/  FMUL.FTZ R70, R152, R153 ;  /* 0x0000009998467220 */ /* 0x000fe20000410000 */
[----:B------:R-:W-:Y:S01]  /*1d30*/  @P3 F2FP.F16.F32.PACK_AB R52, RZ, R44 ;  /* 0x0000002cff34323e */ /* 0x000fe200000000ff */
[----:B------:R-:W-:Y:S01]  /*1d40*/  @P2 FADD.FTZ R167, R18, R167 ;  /* 0x000000a712a72221 */ /* 0x000fe20000010000 */
[----:B------:R-:W-:Y:S01]  /*1d50*/  SEL R41, R44, R33, P4 ;  /* 0x000000212c297207 */ /* 0x000fe20002000000 */
[----:B------:R-:W-:Y:S01]  /*1d60*/  @P2 FADD.FTZ R163, R16, R163 ;  /* 0x000000a310a32221 */ /* 0x000fe20000010000 */
[C---:B------:R-:W-:Y:S01]  /*1d70*/  SEL R49, R48.reuse, R37, P4 ;  /* 0x0000002530317207 */ /* 0x040fe20002000000 */
[----:B------:R-:W-:Y:S01]  /*1d80*/  @P2 FADD.FTZ R70, R19, R70 ;  /* 0x0000004613462221 */ /* 0x000fe20000010000 */
[----:B------:R-:W-:Y:S01]  /*1d90*/  F2FP.F16.F32.PACK_AB R46, R48, R51 ;  /* 0x00000033302e723e */ /* 0x000fe200000000ff */
[----:B------:R-:W-:Y:S01]  /*1da0*/  @P2 FADD.FTZ R68, R17, R68 ;  /* 0x0000004411442221 */ /* 0x000fe20000010000 */
[-C--:B------:R-:W-:Y:S01]  /*1db0*/  @P3 F2FP.F16.F32.PACK_AB R0, RZ, R47.reuse ;  /* 0x0000002fff00323e */ /* 0x080fe200000000ff */
[----:B------:R-:W-:Y:S01]  /*1dc0*/  @P2 FADD.FTZ R73, R14, R73 ;  /* 0x000000490e492221 */ /* 0x000fe20000010000 */
[----:B------:R-:W-:Y:S01]  /*1dd0*/  F2FP.F16.F32.PACK_AB R44, R44, R47 ;  /* 0x0000002f2c2c723e */ /* 0x000fe200000000ff */
[C---:B------:R-:W-:Y:S01]  /*1de0*/  FMUL.FTZ R64, R152.reuse, R67 ;  /* 0x0000004398407220 */ /* 0x040fe20000410000 */
[----:B------:R-:W-:Y:S01]  /*1df0*/  SEL R40, R47, R32, P4 ;  /* 0x000000202f287207 */ /* 0x000fe20002000000 */
[----:B------:R-:W-:Y:S01]  /*1e00*/  FMUL.FTZ R66, R152, R69 ;  /* 0x0000004598427220 */ /* 0x000fe20000410000 */
[----:B------:R-:W-:Y:S01]  /*1e10*/  SEL R48, R51, R36, P4 ;  /* 0x0000002433307207 */ /* 0x000fe20002000000 */
[----:B------:R-:W-:Y:S01]  /*1e20*/  @P2 FADD.FTZ R65, R12, R65 ;  /* 0x000000410c412221 */ /* 0x000fe20000010000 */
[C---:B------:R-:W-:Y:S01]  /*1e30*/  SEL R51, R50.reuse, R39, P4 ;  /* 0x0000002732337207 */ /* 0x040fe20002000000 */
[----:B------:R1:W-:Y:S01]  /*1e40*/  @P1 STG.E.128 desc[UR4][R58.64], R40 ;  /* 0x000000283a001986 */ /* 0x0003e2000c101d04 */
[----:B------:R-:W-:Y:S01]  /*1e50*/  F2FP.F16.F32.PACK_AB R47, R50, R63 ;  /* 0x0000003f322f723e */ /* 0x000fe200000000ff */
[----:B------:R-:W-:Y:S01]  /*1e60*/  @P2 FADD.FTZ R66, R15, R66 ;  /* 0x000000420f422221 */ /* 0x000fe20000010000 */
[----:B------:R-:W-:Y:S01]  /*1e70*/  SEL R50, R63, R38, P4 ;  /* 0x000000263f327207 */ /* 0x000fe20002000000 */
[----:B--2---:R-:W-:Y:S01]  /*1e80*/  @P3 IMAD.WIDE.U32 R62, R150, 0x10, R56 ;  /* 0x00000010963e3825 */ /* 0x004fe200078e0038 */
[----:B------:R-:W-:-:S03]  /*1e90*/  @P3 PRMT R28, R0, 0x7610, R28 ;  /* 0x00007610001c3816 */ /* 0x000fc6000000001c */
[----:B------:R-:W-:Y:S01]  /*1ea0*/  @P2 FADD.FTZ R64, R13, R64 ;  /* 0x000000400d402221 */ /* 0x000fe20000010000 */
[----:B------:R-:W-:Y:S01]  /*1eb0*/  FADD.FTZ R155, R74, -R155 ;  /* 0x8000009b4a9b7221 */ /* 0x000fe20000010000 */
[----:B---3--:R-:W-:Y:S01]  /*1ec0*/  IMAD.WIDE.U32 R56, R150, 0x10, R54 ;  /* 0x0000001096387825 */ /* 0x008fe200078e0036 */
[----:B------:R-:W-:Y:S01]  /*1ed0*/  @P3 PRMT R28, R28, 0x5410, R52 ;  /* 0x000054101c1c3816 */ /* 0x000fe20000000034 */
[----:B------:R2:W-:Y:S02]  /*1ee0*/  @P1 STG.E.128 desc[UR4][R58.64+0x10], R48 ;  /* 0x000010303a001986 */ /* 0x0005e4000c101d04 */
[----:B------:R-:W-:Y:S01]  /*1ef0*/  FADD.FTZ R159, R156, -R159 ;  /* 0x8000009f9c9f7221 */ /* 0x000fe20000010000 */
[----:B----4-:R-:W-:-:S04]  /*1f00*/  @P1 IMAD.WIDE.U32 R60, R149, 0x20, R60 ;  /* 0x00000020953c1825 */ /* 0x010fc800078e003c */
[----:B------:R-:W-:Y:S01]  /*1f10*/  FADD.FTZ R165, R160, -R165 ;  /* 0x800000a5a0a57221 */ /* 0x000fe20000010000 */
[----:B------:R3:W-:Y:S01]  /*1f20*/  STG.E.128 desc[UR4][R56.64], R44 ;  /* 0x0000002c38007986 */ /* 0x0007e2000c101d04 */
[----:B------:R-:W-:Y:S01]  /*1f30*/  FADD.FTZ R157, R157, -R154 ;  /* 0x8000009a9d9d7221 */ /* 0x000fe20000010000 */
[----:B------:R-:W-:Y:S01]  /*1f40*/  FADD.FTZ R161, R161, -R158 ;  /* 0x8000009ea1a17221 */ /* 0x000fe20000010000 */
[----:B------:R-:W-:Y:S01]  /*1f50*/  @P3 F2FP.F16.F32.PACK_AB R0, RZ, R65 ;  /* 0x00000041ff00323e */ /* 0x000fe200000000ff */
[----:B------:R4:W-:Y:S01]  /*1f60*/  @P3 STG.E.128 desc[UR4][R62.64], R28 ;  /* 0x0000001c3e003986 */ /* 0x0009e2000c101d04 */
[----:B-1----:R-:W-:Y:S01]  /*1f70*/  @P3 F2FP.F16.F32.PACK_AB R41, RZ, R163 ;  /* 0x000000a3ff29323e */ /* 0x002fe200000000ff */
[----:B------:R-:W-:Y:S01]  /*1f80*/  FADD.FTZ R75, R75, -R162 ;  /* 0x800000a24b4b7221 */ /* 0x000fe20000010000 */
[----:B------:R-:W-:Y:S01]  /*1f90*/  @P3 F2FP.F16.F32.PACK_AB R43, RZ, R70 ;  /* 0x00000046ff2b323e */ /* 0x000fe200000000ff */
[C---:B------:R-:W-:Y:S01]  /*1fa0*/  FMUL.FTZ R155, R152.reuse, R155 ;  /* 0x0000009b989b7220 */ /* 0x040fe20000410000 */
[----:B------:R-:W-:Y:S01]  /*1fb0*/  @P3 F2FP.F16.F32.PACK_AB R42, RZ, R68 ;  /* 0x00000044ff2a323e */ /* 0x000fe200000000ff */
[C---:B------:R-:W-:Y:S01]  /*1fc0*/  FMUL.FTZ R159, R152.reuse, R159 ;  /* 0x0000009f989f7220 */ /* 0x040fe20000410000 */
[----:B------:R-:W-:Y:S01]  /*1fd0*/  @P3 F2FP.F16.F32.PACK_AB R40, RZ, R73 ;  /* 0x00000049ff28323e */ /* 0x000fe200000000ff */
[C---:B------:R-:W-:Y:S01]  /*1fe0*/  FMUL.FTZ R165, R152.reuse, R165 ;  /* 0x000000a598a57220 */ /* 0x040fe20000410000 */
[----:B------:R-:W-:Y:S01]  /*1ff0*/  FMUL.FTZ R171, R152, R171 ;  /* 0x000000ab98ab7220 */ /* 0x000fe20000410000 */
[----:B--2---:R-:W1:Y:S01]  /*2000*/  @P3 LDC.64 R58, c[0x0][0x300] ;  /* 0x0000c000ff3a3b82 */ /* 0x004e620000000a00 */
[----:B------:R-:W-:Y:S01]  /*2010*/  SEL R49, R68, R37, P4 ;  /* 0x0000002544317207 */ /* 0x000fe20002000000 */
[C---:B------:R-:W-:Y:S01]  /*2020*/  FMUL.FTZ R72, R152.reuse, R157 ;  /* 0x0000009d98487220 */ /* 0x040fe20000410000 */
[----:B------:R-:W-:Y:S01]  /*2030*/  SEL R48, R163, R36, P4 ;  /* 0x00000024a3307207 */ /* 0x000fe20002000000 */
[C---:B------:R-:W-:Y:S01]  /*2040*/  FMUL.FTZ R74, R152.reuse, R161 ;  /* 0x000000a1984a7220 */ /* 0x040fe20000410000 */
[----:B---3--:R-:W-:Y:S01]  /*2050*/  @P3 F2FP.F16.F32.PACK_AB R57, RZ, R167 ;  /* 0x000000a7ff39323e */ /* 0x008fe200000000ff */
[----:B------:R-:W-:Y:S01]  /*2060*/  FMUL.FTZ R154, R152, R169 ;  /* 0x000000a9989a7220 */ /* 0x000fe20000410000 */
[----:B------:R-:W-:Y:S01]  /*2070*/  SEL R51, R70, R39, P4 ;  /* 0x0000002746337207 */ /* 0x000fe20002000000 */
[----:B------:R-:W-:Y:S01]  /*2080*/  FMUL.FTZ R152, R152, R75 ;  /* 0x0000004b98987220 */ /* 0x000fe20000410000 */
[----:B----4-:R-:W-:Y:S01]  /*2090*/  @P3 PRMT R31, R57, 0x7610, R31 ;  /* 0x00007610391f3816 */ /* 0x010fe2000000001f */
        /* <DEDUP_REMOVED lines=19> */
[----:B------:R-:W-:Y:S01]  /*21d0*/  F2FP.F16.F32.PACK_AB R44, R64, R65 ;  /* 0x00000041402c723e */ /* 0x000fe200000000ff */
[----:B------:R-:W-:Y:S01]  /*21e0*/  @P1 STG.E.128 desc[UR4][R60.64], R40 ;  /* 0x000000283c001986 */ /* 0x000fe2000c101d04 */
[----:B------:R-:W-:Y:S01]  /*21f0*/  F2FP.F16.F32.PACK_AB R45, R66, R73 ;  /* 0x00000049422d723e */ /* 0x000fe200000000ff */
[----:B------:R-:W-:Y:S01]  /*2200*/  @P2 FADD.FTZ R72, R21, R72 ;  /* 0x0000004815482221 */ /* 0x000fe20000010000 */
[----:B------:R-:W-:Y:S01]  /*2210*/  F2FP.F16.F32.PACK_AB R46, R68, R163 ;  /* 0x000000a3442e723e */ /* 0x000fe200000000ff */
[----:B------:R1:W-:Y:S01]  /*2220*/  @P1 STG.E.128 desc[UR4][R60.64+0x10], R48 ;  /* 0x000010303c001986 */ /* 0x0003e2000c101d04 */
[----:B------:R-:W-:Y:S02]  /*2230*/  F2FP.F16.F32.PACK_AB R47, R70, R167 ;  /* 0x000000a7462f723e */ /* 0x000fe400000000ff */
[----:B------:R-:W-:-:S02]  /*2240*/  @P3 F2FP.F16.F32.PACK_AB R62, RZ, R66 ;  /* 0x00000042ff3e323e */ /* 0x000fc400000000ff */
[----:B------:R-:W-:Y:S01]  /*2250*/  @P3 F2FP.F16.F32.PACK_AB R52, RZ, R64 ;  /* 0x00000040ff34323e */ /* 0x000fe200000000ff */
[----:B------:R2:W-:Y:S01]  /*2260*/  STG.E.128 desc[UR4][R54.64], R44 ;  /* 0x0000002c36007986 */ /* 0x0005e2000c101d04 */
[----:B------:R-:W-:Y:S02]  /*2270*/  @P3 PRMT R28, R0, 0x7610, R28 ;  /* 0x00007610001c3816 */ /* 0x000fe4000000001c */
[----:B------:R-:W-:Y:S02]  /*2280*/  @P3 PRMT R29, R29, 0x5410, R62 ;  /* 0x000054101d1d3816 */ /* 0x000fe4000000003e */
[----:B------:R-:W-:Y:S02]  /*2290*/  @P3 PRMT R28, R28, 0x5410, R52 ;  /* 0x000054101c1c3816 */ /* 0x000fe40000000034 */
[----:B------:R-:W-:Y:S02]  /*22a0*/  @P3 F2FP.F16.F32.PACK_AB R52, RZ, R165 ;  /* 0x000000a5ff34323e */ /* 0x000fe400000000ff */
[----:B------:R-:W-:Y:S01]  /*22b0*/  @P3 F2FP.F16.F32.PACK_AB R0, RZ, R155 ;  /* 0x0000009bff00323e */ /* 0x000fe200000000ff */
[----:B------:R3:W-:Y:S01]  /*22c0*/  @P3 STG.E.128 desc[UR4][R58.64], R28 ;  /* 0x0000001c3a003986 */ /* 0x0007e2000c101d04 */
[----:B------:R-:W-:Y:S01]  /*22d0*/  SEL R32, R155, R32, P4 ;  /* 0x000000209b207207 */ /* 0x000fe20002000000 */
[----:B-1----:R-:W1:Y:S01]  /*22e0*/  LDC.64 R60, c[0x0][0x210] ;  /* 0x00008400ff3c7b82 */ /* 0x002e620000000a00 */
[----:B------:R-:W-:-:S02]  /*22f0*/  @P3 F2FP.F16.F32.PACK_AB R49, RZ, R159 ;  /* 0x0000009fff31323e */ /* 0x000fc400000000ff */
[----:B------:R-:W-:Y:S02]  /*2300*/  @P3 F2FP.F16.F32.PACK_AB R51, RZ, R154 ;  /* 0x0000009aff33323e */ /* 0x000fe400000000ff */
[----:B------:R-:W-:Y:S02]  /*2310*/  @P3 F2FP.F16.F32.PACK_AB R50, RZ, R74 ;  /* 0x0000004aff32323e */ /* 0x000fe400000000ff */
[----:B--2---:R-:W-:Y:S01]  /*2320*/  @P3 F2FP.F16.F32.PACK_AB R55, RZ, R171 ;  /* 0x000000abff37323e */ /* 0x004fe200000000ff */
[----:B------:R-:W2:Y:S01]  /*2330*/  @P1 LDC.64 R44, c[0x0][0x308] ;  /* 0x0000c200ff2c1b82 */ /* 0x000ea20000000a00 */
[----:B------:R-:W-:Y:S02]  /*2340*/  @P3 F2FP.F16.F32.PACK_AB R48, RZ, R72 ;  /* 0x00000048ff30323e */ /* 0x000fe400000000ff */
[----:B------:R-:W-:Y:S02]  /*2350*/  SEL R33, R72, R33, P4 ;  /* 0x0000002148217207 */ /* 0x000fe40002000000 */
[----:B------:R-:W-:-:S02]  /*2360*/  SEL R34, R159, R34, P4 ;  /* 0x000000229f227207 */ /* 0x000fc40002000000 */
[----:B------:R-:W-:Y:S01]  /*2370*/  SEL R35, R74, R35, P4 ;  /* 0x000000234a237207 */ /* 0x000fe20002000000 */
[----:B------:R-:W4:Y:S01]  /*2380*/  @P3 LDC.64 R46, c[0x0][0x300] ;  /* 0x0000c000ff2e3b82 */ /* 0x000f220000000a00 */
[----:B---3--:R-:W-:Y:S02]  /*2390*/  @P3 F2FP.F16.F32.PACK_AB R59, RZ, R152 ;  /* 0x00000098ff3b323e */ /* 0x008fe400000000ff */
[----:B------:R-:W-:Y:S02]  /*23a0*/  @P3 PRMT R31, R55, 0x7610, R31 ;  /* 0x00007610371f3816 */ /* 0x000fe4000000001f */
[----:B------:R-:W-:Y:S02]  /*23b0*/  @P3 PRMT R30, R52, 0x7610, R30 ;  /* 0x00007610341e3816 */ /* 0x000fe4000000001e */
[----:B------:R-:W-:Y:S02]  /*23c0*/  @P3 PRMT R29, R49, 0x7610, R29 ;  /* 0x00007610311d3816 */ /* 0x000fe4000000001d */
[----:B------:R-:W-:-:S02]  /*23d0*/  @P3 PRMT R28, R0, 0x7610, R28 ;  /* 0x00007610001c3816 */ /* 0x000fc4000000001c */
[----:B------:R-:W-:Y:S02]  /*23e0*/  SEL R36, R165, R36, P4 ;  /* 0x00000024a5247207 */ /* 0x000fe40002000000 */
[----:B------:R-:W-:Y:S02]  /*23f0*/  SEL R37, R154, R37, P4 ;  /* 0x000000259a257207 */ /* 0x000fe40002000000 */
[----:B------:R-:W-:Y:S01]  /*2400*/  SEL R38, R171, R38, P4 ;  /* 0x00000026ab267207 */ /* 0x000fe20002000000 */
[----:B--2---:R-:W-:Y:S01]  /*2410*/  @P1 IMAD.WIDE.U32 R44, R148, 0x20, R44 ;  /* 0x00000020942c1825 */ /* 0x004fe200078e002c */
[----:B------:R-:W-:Y:S02]  /*2420*/  SEL R39, R152, R39, P4 ;  /* 0x0000002798277207 */ /* 0x000fe40002000000 */
[----:B------:R-:W-:Y:S02]  /*2430*/  F2FP.F16.F32.PACK_AB R40, R72, R155 ;  /* 0x0000009b4828723e */ /* 0x000fe400000000ff */
[----:B------:R-:W-:Y:S01]  /*2440*/  F2FP.F16.F32.PACK_AB R41, R74, R159 ;  /* 0x0000009f4a29723e */ /* 0x000fe200000000ff */
[----:B------:R2:W-:Y:S01]  /*2450*/  @P1 STG.E.128 desc[UR4][R44.64], R32 ;  /* 0x000000202c001986 */ /* 0x0005e2000c101d04 */
[----:B------:R-:W-:Y:S01]  /*2460*/  F2FP.F16.F32.PACK_AB R42, R154, R165 ;  /* 0x000000a59a2a723e */ /* 0x000fe200000000ff */
[----:B----4-:R-:W-:Y:S01]  /*2470*/  @P3 IMAD.WIDE.U32 R148, R148, 0x10, R46 ;  /* 0x0000001094943825 */ /* 0x010fe200078e002e */
[----:B------:R-:W-:Y:S01]  /*2480*/  F2FP.F16.F32.PACK_AB R43, R152, R171 ;  /* 0x000000ab982b723e */ /* 0x000fe200000000ff */
[----:B------:R2:W-:Y:S01]  /*2490*/  @P1 STG.E.128 desc[UR4][R44.64+0x10], R36 ;  /* 0x000010242c001986 */ /* 0x0005e2000c101d04 */
[----:B------:R-:W-:-:S02]  /*24a0*/  @P3 PRMT R31, R31, 0x5410, R59 ;  /* 0x000054101f1f3816 */ /* 0x000fc4000000003b */
[----:B------:R-:W-:Y:S01]  /*24b0*/  @P3 PRMT R30, R30, 0x5410, R51 ;  /* 0x000054101e1e3816 */ /* 0x000fe20000000033 */
[----:B------:R2:W-:Y:S01]  /*24c0*/  STG.E.128 desc[UR4][R56.64], R40 ;  /* 0x0000002838007986 */ /* 0x0005e2000c101d04 */
[----:B------:R-:W-:Y:S02]  /*24d0*/  @P3 PRMT R29, R29, 0x5410, R50 ;  /* 0x000054101d1d3816 */ /* 0x000fe40000000032 */
[----:B------:R-:W-:Y:S02]  /*24e0*/  @P3 PRMT R28, R28, 0x5410, R48 ;  /* 0x000054101c1c3816 */ /* 0x000fe40000000030 */
[----:B-1----:R-:W-:-:S03]  /*24f0*/  LEA R119, R60, R119, 0x2 ;  /* 0x000000773c777211 */ /* 0x002fc600078e10ff */
[----:B------:R2:W-:Y:S01]  /*2500*/  @P3 STG.E.128 desc[UR4][R148.64], R28 ;  /* 0x0000001c94003986 */ /* 0x0005e2000c101d04 */
[----:B------:R-:W-:-:S13]  /*2510*/  ISETP.GE.AND P1, PT, R119, R61, PT ;  /* 0x0000003d7700720c */ /* 0x000fda0003f26270 */
[----:B------:R-:W-:Y:S05]  /*2520*/  @!P1 BRA `(.L_x_2066) ;  /* 0xffffffe000549947 */ /* 0x000fea000383ffff */
[----:B------:R-:W-:Y:S05]  /*2530*/  BSYNC B1 ;  /* 0x0000000000017941 */ /* 0x000fea0003800000 */
.L_x_2064:
        /* <DEDUP_REMOVED lines=9> */
[----:B--2---:R-:W-:Y:S02]  /*25d0*/  MOV R28, R113 ;  /* 0x00000071001c7202 */ /* 0x004fe40000000f00 */
        /* <DEDUP_REMOVED lines=38> */
.L_x_2063:
[----:B------:R-:W-:Y:S05]  /*2840*/  BSYNC B0 ;  /* 0x0000000000007941 */ /* 0x000fea0003800000 */
.L_x_2061:
[----:B------:R-:W1:Y:S01]  /*2850*/  S2R R52, SR_CgaCtaId ;  /* 0x0000000000347919 */ /* 0x000e620000008800 */
        /* <DEDUP_REMOVED lines=8> */
[----:B-1----:R-:W-:-:S04]  /*28e0*/  LEA R3, R52, R3, 0x18 ;  /* 0x0000000334037211 */ /* 0x002fc800078ec0ff */
[-C--:B------:R-:W-:Y:S02]  /*28f0*/  LEA R0, R0, R3.reuse, 0x5 ;  /* 0x0000000300007211 */ /* 0x080fe400078e28ff */
[----:B------:R-:W-:-:S03]  /*2900*/  LEA R52, R2, R3, 0x2 ;  /* 0x0000000302347211 */ /* 0x000fc600078e10ff */
[----:B------:R-:W-:Y:S04]  /*2910*/  STS.128 [R0], R8 ;  /* 0x0000000800007388 */ /* 0x000fe80000000c00 */
[----:B------:R-:W-:Y:S01]  /*2920*/  STS.128 [R0+0x10], R28 ;  /* 0x0000101c00007388 */ /* 0x000fe20000000c00 */
[----:B--2---:R-:W-:Y:S01]  /*2930*/  IMAD R53, R53, UR6, RZ ;  /* 0x0000000635357c24 */ /* 0x004fe2000f8e02ff */
[----:B------:R-:W-:Y:S02]  /*2940*/  ULDC.64 UR6, c[0x0][0x2d8] ;  /* 0x0000b60000067ab9 */ /* 0x000fe40000000a00 */
[----:B------:R-:W-:Y:S04]  /*2950*/  STS.128 [R0+0x400], R32 ;  /* 0x0004002000007388 */ /* 0x000fe80000000c00 */
[----:B------:R-:W-:Y:S04]  /*2960*/  STS.128 [R0+0x410], R36 ;  /* 0x0004102400007388 */ /* 0x000fe80000000c00 */
[----:B------:R-:W-:Y:S04]  /*2970*/  STS.128 [R0+0x800], R40 ;  /* 0x0008002800007388 */ /* 0x000fe80000000c00 */
[----:B------:R1:W-:Y:S01]  /*2980*/  STS.128 [R0+0x810], R48 ;  /* 0x0008103000007388 */ /* 0x0003e20000000c00 */
[----:B------:R-:W-:Y:S01]  /*2990*/  BAR.SYNC.DEFER_BLOCKING 0x0 ;  /* 0x0000000000007b1d */ /* 0x000fe20000010000 */
[----:B-1----:R-:W-:-:S05]  /*29a0*/  IADD3 R48, P0, R53, R2, RZ ;  /* 0x0000000235307210 */ /* 0x002fca0007f1e0ff */
        /* <DEDUP_REMOVED lines=27> */
[----:B------:R-:W-:Y:S01]  /*2b60*/  LDS R2, [R52+0x2400] ;  /* 0x0024000034027984 */ /* 0x000fe20000000800 */
        /* <DEDUP_REMOVED lines=22> */
[----:B------:R1:W-:Y:S01]  /*2cd0*/  STS.128 [R0+0x410], R20 ;  /* 0x0004101400007388 */ /* 0x0003e20000000c00 */
[----:B---3--:R-:W-:-:S03]  /*2ce0*/  FADD.FTZ R29, R28, R29 ;  /* 0x0000001d1c1d7221 */ /* 0x008fc60000010000 */
[----:B------:R-:W-:Y:S01]  /*2cf0*/  STS.128 [R0+0x800], R24 ;  /* 0x0008001800007388 */ /* 0x000fe20000000c00 */
[----:B0-----:R-:W-:Y:S01]  /*2d00*/  FADD.FTZ R7, R3, R2 ;  /* 0x0000000203077221 */ /* 0x001fe20000010000 */
[----:B------:R-:W-:Y:S02]  /*2d10*/  IADD3.X R3, RZ, RZ, RZ, P0, !PT ;  /* 0x000000ffff037210 */ /* 0x000fe400007fe4ff */
[----:B------:R-:W-:Y:S01]  /*2d20*/  STS.128 [R0+0x810], R44 ;  /* 0x0008102c00007388 */ /* 0x000fe20000000c00 */
[----:B------:R-:W-:Y:S01]  /*2d30*/  BAR.SYNC.DEFER_BLOCKING 0x0 ;  /* 0x0000000000007b1d */ /* 0x000fe20000010000 */
[C---:B-1----:R-:W-:Y:S02]  /*2d40*/  SHF.L.U64.HI R20, R48.reuse, 0x2, R3 ;  /* 0x0000000230147819 */ /* 0x042fe40000010203 */
        /* <DEDUP_REMOVED lines=66> */
.L_x_2065:
        /* <DEDUP_REMOVED lines=8> */
.L_x_2068:
[----:B------:R-:W-:Y:S05]  /*31f0*/  BSYNC B2 ;  /* 0x0000000000027941 */ /* 0x000fea0003800000 */
.L_x_2067:
        /* <DEDUP_REMOVED lines=9> */
.L_x_2069:
[----:B------:R-:W-:Y:S01]  /*3290*/  MOV R99, R166 ;  /* 0x000000a600637202 */ /* 0x000fe20000000f00 */
[----:B------:R-:W-:Y:S01]  /*32a0*/  FADD.FTZ R3, R76, R3 ;  /* 0x000000034c037221 */ /* 0x000fe20000010000 */
[----:B------:R-:W-:Y:S01]  /*32b0*/  MOV R82, R167 ;  /* 0x000000a700527202 */ /* 0x000fe20000000f00 */
[----:B------:R-:W-:-:S03]  /*32c0*/  HFMA2.MMA R181, -RZ, RZ, 0, 1.1920928955078125e-07 ;  /* 0x00000002ffb57435 */ /* 0x000fc600000001ff */
[----:B------:R-:W-:Y:S02]  /*32d0*/  MOV R182, R3 ;  /* 0x0000000300b67202 */ /* 0x000fe40000000f00 */
[----:B------:R-:W-:-:S07]  /*32e0*/  MOV R77, R81 ;  /* 0x00000051004d7202 */ /* 0x000fce0000000f00 */
[----:B------:R-:W-:Y:S05]  /*32f0*/  WARPSYNC.COLLECTIVE R179, `(.L_x_2070) ;  /* 0x00000000b3087348 */ /* 0x000fea0003c00000 */
[----:B------:R0:W1:Y:S02]  /*3300*/  SHFL.BFLY P1, R81, R182, R181, R184 ;  /* 0x0c0000b5b6517389 */ /* 0x00006400000200b8 */
[----:B01----:R-:W-:Y:S01]  /*3310*/  ENDCOLLECTIVE ;  /* 0x000000000000791b */ /* 0x003fe20003800000 */
.L_x_2070:
[----:B------:R-:W-:-:S05]  /*3320*/  FADD.FTZ R77, R78, R77 ;  /* 0x0000004d4e4d7221 */ /* 0x000fca0000010000 */
[----:B------:R-:W-:Y:S02]  /*3330*/  MOV R182, R77 ;  /* 0x0000004d00b67202 */ /* 0x000fe40000000f00 */
[----:B------:R-:W-:-:S07]  /*3340*/  MOV R40, R81 ;  /* 0x0000005100287202 */ /* 0x000fce0000000f00 */
[----:B------:R-:W-:Y:S05]  /*3350*/  WARPSYNC.COLLECTIVE R179, `(.L_x_2071) ;  /* 0x00000000b3087348 */ /* 0x000fea0003c00000 */
[----:B------:R0:W1:Y:S02]  /*3360*/  SHFL.BFLY P1, R81, R182, R181, R184 ;  /* 0x0c0000b5b6517389 */ /* 0x00006400000200b8 */
[----:B01----:R-:W-:Y:S01]  /*3370*/  ENDCOLLECTIVE ;  /* 0x000000000000791b */ /* 0x003fe20003800000 */
.L_x_2071:
        /* <DEDUP_REMOVED lines=8> */
.L_x_2072:
[----:B------:R-:W-:Y:S01]  /*3400*/  FADD.FTZ R80, R77, R80 ;  /* 0x000000504d507221 */ /* 0x000fe20000010000 */
[----:B------:R-:W-:-:S04]  /*3410*/  MOV R77, R170 ;  /* 0x000000aa004d7202 */ /* 0x000fc80000000f00 */
[----:B------:R-:W-:Y:S02]  /*3420*/  MOV R182, R80 ;  /* 0x0000005000b67202 */ /* 0x000fe40000000f00 */
[----:B------:R-:W-:-:S07]  /*3430*/  MOV R79, R81 ;  /* 0x00000051004f7202 */ /* 0x000fce0000000f00 */
[----:B------:R-:W-:Y:S05]  /*3440*/  WARPSYNC.COLLECTIVE R179, `(.L_x_2073) ;  /* 0x00000000b3087348 */ /* 0x000fea0003c00000 */
[----:B------:R0:W1:Y:S02]  /*3450*/  SHFL.BFLY P1, R81, R182, R181, R184 ;  /* 0x0c0000b5b6517389 */ /* 0x00006400000200b8 */
[----:B01----:R-:W-:Y:S01]  /*3460*/  ENDCOLLECTIVE ;  /* 0x000000000000791b */ /* 0x003fe20003800000 */
.L_x_2073:
        /* <DEDUP_REMOVED lines=8> */
.L_x_2074:
[----:B------:R-:W-:Y:S02]  /*34f0*/  MOV R182, R76 ;  /* 0x0000004c00b67202 */ /* 0x000fe40000000f00 */
[----:B------:R-:W-:-:S07]  /*3500*/  MOV R78, R81 ;  /* 0x00000051004e7202 */ /* 0x000fce0000000f00 */
[----:B------:R-:W-:Y:S05]  /*3510*/  WARPSYNC.COLLECTIVE R179, `(.L_x_2075) ;  /* 0x00000000b3087348 */ /* 0x000fea0003c00000 */
[----:B------:R0:W1:Y:S02]  /*3520*/  SHFL.BFLY P1, R81, R182, R181, R184 ;  /* 0x0c0000b5b6517389 */ /* 0x00006400000200b8 */
[----:B01----:R-:W-:Y:S01]  /*3530*/  ENDCOLLECTIVE ;  /* 0x000000000000791b */ /* 0x003fe20003800000 */
.L_x_2075:
        /* <DEDUP_REMOVED lines=10> */
.L_x_2076:
[----:B------:R-:W-:Y:S02]  /*35e0*/  MOV R182, R174 ;  /* 0x000000ae00b67202 */ /* 0x000fe40000000f00 */
[----:B------:R-:W-:-:S07]  /*35f0*/  MOV R176, R81 ;  /* 0x0000005100b07202 */ /* 0x000fce0000000f00 */
[----:B------:R-:W-:Y:S05]  /*3600*/  WARPSYNC.COLLECTIVE R179, `(.L_x_2077) ;  /* 0x00000000b3087348 */ /* 0x000fea0003c00000 */
[----:B------:R0:W1:Y:S02]  /*3610*/  SHFL.BFLY P1, R81, R182, R181, R184 ;  /* 0x0c0000b5b6517389 */ /* 0x00006400000200b8 */
[----:B01----:R-:W-:Y:S01]  /*3620*/  ENDCOLLECTIVE ;  /* 0x000000000000791b */ /* 0x003fe20003800000 */
.L_x_2077:
[----:B------:R-:W-:Y:S02]  /*3630*/  MOV R175, R81 ;  /* 0x0000005100af7202 */ /* 0x000fe40000000f00 */
[----:B------:R-:W-:Y:S01]  /*3640*/  MOV R81, R164 ;  /* 0x000000a400517202 */ /* 0x000fe20000000f00 */
[----:B------:R-:W-:Y:S06]  /*3650*/  BRA `(.L_x_2078) ;  /* 0xffffffe000307947 */ /* 0x000fec000383ffff */
.L_x_2079:
        /* <DEDUP_REMOVED lines=10> */
.L_x_3505:


//--------------------- .text._ZN10layer_norm31ln_parallel_residual_bwd_kernelINS_13Kernel_traitsI6__halfS2_fS2_fjLj768ELj1ELj4ELj1ELj16ENS_18Kernel_traits_baseILj768ES2_S2_fS2_fjLj128EEEEELb1ELb0ELb0EEEvNS_9BwdParamsE --------------------------
	.section	.text._ZN10layer_norm31ln_parallel_residual_bwd_kernelINS_13Kernel_traitsI6__halfS2_fS2_fjLj768ELj1ELj4ELj1ELj16ENS_18Kernel_traits_baseILj768ES2_S2_fS2_fjLj128EEEEELb1ELb0ELb0EEEvNS_9BwdParamsE,"ax",@progbits
	.align	128
        .global         _ZN10layer_norm31ln_parallel_residual_bwd_kernelINS_13Kernel_traitsI6__halfS2_fS2_fjLj768ELj1ELj4ELj1ELj16ENS_18Kernel_traits_baseILj768ES2_S2_fS2_fjLj128EEEEELb1ELb0ELb0EEEvNS_9BwdParamsE
        .type           _ZN10layer_norm31ln_parallel_residual_bwd_kernelINS_13Kernel_traitsI6__halfS2_fS2_fjLj768ELj1ELj4ELj1ELj16ENS_18Kernel_traits_baseILj768ES2_S2_fS2_fjLj128EEEEELb1ELb0ELb0EEEvNS_9BwdParamsE,@function
        .size           _ZN10layer_norm31ln_parallel_residual_bwd_kernelINS_13Kernel_traitsI6__halfS2_fS2_fjLj768ELj1ELj4ELj1ELj16ENS_18Kernel_traits_baseILj768ES2_S2_fS2_fjLj128EEEEELb1ELb0ELb0EEEvNS_9BwdParamsE,(.L_x_3506 - _ZN10layer_norm31ln_parallel_residual_bwd_kernelINS_13Kernel_traitsI6__halfS2_fS2_fjLj768ELj1ELj4ELj1ELj16ENS_18Kernel_traits_baseILj768ES2_S2_fS2_fjLj128EEEEELb1ELb0ELb0EEEvNS_9BwdParamsE)
        .other          _ZN10layer_norm31ln_parallel_residual_bwd_kernelINS_13Kernel_traitsI6__halfS2_fS2_fjLj768ELj1ELj4ELj1ELj16ENS_18Kernel_traits_baseILj768ES2_S2_fS2_fjLj128EEEEELb1ELb0ELb0EEEvNS_9BwdParamsE,@"STO_CUDA_ENTRY STV_DEFAULT"
_ZN10layer_norm31ln_parallel_residual_bwd_kernelINS_13Kernel_traitsI6__halfS2_fS2_fjLj768ELj1ELj4ELj1ELj16ENS_18Kernel_traits_baseILj768ES2_S2_fS2_fjLj128EEEEELb1ELb0ELb0EEEvNS_9BwdParamsE:
.text._ZN10layer_norm31ln_parallel_residual_bwd_kernelINS_13Kernel_traitsI6__halfS2_fS2_fjLj768ELj1ELj4ELj1ELj16ENS_18Kernel_traits_baseILj768ES2_S2_fS2_fjLj128EEEEELb1ELb0ELb0EEEvNS_9BwdParamsE:
        /* <DEDUP_REMOVED lines=27> */
[----:B------:R-:W-:-:S02]  /*01b0*/  SHF.R.U32.HI R0, RZ, 0x5, R36 ;  /* 0x00000005ff007819 */ /* 0x000fc40000011624 */
[----:B------:R-:W-:Y:S02]  /*01c0*/  P2R R213, PR, RZ, 0x4 ;  /* 0x00000004ffd57803 */ /* 0x000fe40000000000 */
[----:B------:R-:W5:Y:S01]  /*01d0*/  @P0 LDG.E.128 R248, desc[UR4][R2.64] ;  /* 0x0000000402f80981 */ /* 0x000f62000c1e1d00 */
[C---:B-1----:R-:W-:Y:S01]  /*01e0*/  @P0 IMAD.WIDE.U32 R6, R5.reuse, 0x10, R6 ;  /* 0x0000001005060825 */ /* 0x042fe200078e0006 */
[----:B------:R-:W0:Y:S01]  /*01f0*/  @P2 LDC.64 R32, c[0x0][0x260] ;  /* 0x00009800ff202b82 */ /* 0x000e220000000a00 */
[----:B------:R-:W-:-:S03]  /*0200*/  @P0 LOP3.LUT R5, R5, 0x20, RZ, 0xfc, !PT ;  /* 0x0000002005050812 */ /* 0x000fc600078efcff */
[----:B------:R-:W5:Y:S02]  /*0210*/  @P0 LDG.E.128 R20, desc[UR4][R6.64] ;  /* 0x0000000406140981 */ /* 0x000f64000c1e1d00 */
[C---:B--2---:R-:W-:Y:S02]  /*0220*/  @P1 IMAD.WIDE.U32 R28, R5.reuse, 0x10, R24 ;  /* 0x00000010051c1825 */ /* 0x044fe400078e0018 */
[----:B------:R-:W1:Y:S01]  /*0230*/  @P2 LDC.64 R34, c[0x0][0x268] ;  /* 0x00009a00ff222b82 */ /* 0x000e620000000a00 */
[----:B------:R-:W-:Y:S01]  /*0240*/  BSSY B0, `(.L_x_2080) ;  /* 0x00003b0000007945 */ /* 0x000fe20003800000 */
[----:B------:R-:W-:Y:S02]  /*0250*/  CS2R R52, SRZ ;  /* 0x0000000000347805 */ /* 0x000fe4000001ff00 */
[----:B------:R-:W-:Y:S01]  /*0260*/  CS2R R54, SRZ ;  /* 0x0000000000367805 */ /* 0x000fe2000001ff00 */
[----:B------:R2:W5:Y:S01]  /*0270*/  @P1 LDG.E.128 R232, desc[UR4][R28.64] ;  /* 0x000000041ce81981 */ /* 0x000562000c1e1d00 */
[C---:B---3--:R-:W-:Y:S01]  /*0280*/  @P1 IMAD.WIDE.U32 R30, R5.reuse, 0x10, R26 ;  /* 0x00000010051e1825 */ /* 0x048fe200078e001a */
[----:B------:R-:W-:-:S02]  /*0290*/  @P1 IADD3 R5, R5, 0x20, RZ ;  /* 0x0000002005051810 */ /* 0x000fc40007ffe0ff */
[----:B------:R-:W-:Y:S02]  /*02a0*/  CS2R R56, SRZ ;  /* 0x0000000000387805 */ /* 0x000fe4000001ff00 */
[----:B------:R-:W-:Y:S02]  /*02b0*/  CS2R R58, SRZ ;  /* 0x00000000003a7805 */ /* 0x000fe4000001ff00 */
[----:B------:R-:W-:Y:S01]  /*02c0*/  CS2R R36, SRZ ;  /* 0x0000000000247805 */ /* 0x000fe2000001ff00 */
[----:B------:R3:W5:Y:S01]  /*02d0*/  @P1 LDG.E.128 R16, desc[UR4][R30.64] ;  /* 0x000000041e101981 */ /* 0x000762000c1e1d00 */
[----:B0-----:R-:W-:-:S05]  /*02e0*/  @P2 IMAD.WIDE.U32 R24, R5, 0x10, R32 ;  /* 0x0000001005182825 */ /* 0x001fca00078e0020 */
[----:B------:R0:W5:Y:S01]  /*02f0*/  @P2 LDG.E.128 R12, desc[UR4][R24.64] ;  /* 0x00000004180c2981 */ /* 0x000162000c1e1d00 */
[----:B-1----:R-:W-:Y:S02]  /*0300*/  @P2 IMAD.WIDE.U32 R26, R5, 0x10, R34 ;  /* 0x00000010051a2825 */ /* 0x002fe400078e0022 */
[----:B------:R-:W1:Y:S03]  /*0310*/  S2R R5, SR_CTAID.X ;  /* 0x0000000000057919 */ /* 0x000e660000002500 */
        /* <DEDUP_REMOVED lines=27> */
[----:B--2---:R-:W-:Y:S02]  /*04d0*/  CS2R R28, SRZ ;  /* 0x00000000001c7805 */ /* 0x004fe4000001ff00 */
[----:B---3--:R-:W-:Y:S02]  /*04e0*/  CS2R R30, SRZ ;  /* 0x00000000001e7805 */ /* 0x008fe4000001ff00 */
        /* <DEDUP_REMOVED lines=18> */
[----:B0-----:R-:W-:Y:S06]  /*0610*/  @P2 BRA `(.L_x_2081) ;  /* 0x0000003400c82947 */ /* 0x001fec0003800000 */
[--C-:B-----5:R-:W-:Y:S01]  /*0620*/  HADD2.F32 R2, -RZ, R248.reuse.H0_H0 ;  /* 0x200000f8ff027230 */ /* 0x120fe20000004100 */
[----:B------:R-:W-:Y:S01]  /*0630*/  HFMA2.MMA R53, -RZ, RZ, 0, 0 ;  /* 0x00000000ff357435 */ /* 0x000fe200000001ff */
[----:B------:R-:W-:Y:S02]  /*0640*/  HADD2.F32 R4, -RZ, R248.H1_H1 ;  /* 0x300000f8ff047230 */ /* 0x000fe40000004100 */
[----:B------:R-:W-:Y:S01]  /*0650*/  HADD2.F32 R3, -RZ, R249.H0_H0 ;  /* 0x200000f9ff037230 */ /* 0x000fe20000004100 */
[----:B------:R0:W-:Y:S01]  /*0660*/  STL [R1+0x30], R2 ;  /* 0x0000300201007387 */ /* 0x0001e20000100800 */
[----:B------:R-:W-:Y:S02]  /*0670*/  HADD2.F32 R247, -RZ, R232.H1_H1 ;  /* 0x300000e8fff77230 */ /* 0x000fe40000004100 */
[--C-:B------:R-:W-:Y:S01]  /*0680*/  HADD2.F32 R245, -RZ, R233.reuse.H0_H0 ;  /* 0x200000e9fff57230 */ /* 0x100fe20000004100 */
[----:B------:R1:W-:Y:S01]  /*0690*/  STL [R1+0x28], R4 ;  /* 0x0000280401007387 */ /* 0x0003e20000100800 */
[----:B------:R-:W-:-:S02]  /*06a0*/  HADD2.F32 R243, -RZ, R233.H1_H1 ;  /* 0x300000e9fff37230 */ /* 0x000fc40000004100 */
[--C-:B------:R-:W-:Y:S01]  /*06b0*/  HADD2.F32 R241, -RZ, R234.reuse.H0_H0 ;  /* 0x200000eafff17230 */ /* 0x100fe20000004100 */
[----:B------:R2:W-:Y:S01]  /*06c0*/  STL [R1+0x20], R3 ;  /* 0x0000200301007387 */ /* 0x0005e20000100800 */
[----:B------:R-:W-:Y:S02]  /*06d0*/  HADD2.F32 R239, -RZ, R234.H1_H1 ;  /* 0x300000eaffef7230 */ /* 0x000fe40000004100 */
[----:B0-----:R-:W-:Y:S02]  /*06e0*/  HADD2.F32 R2, -RZ, R249.H1_H1 ;  /* 0x300000f9ff027230 */ /* 0x001fe40000004100 */
[----:B------:R-:W-:Y:S02]  /*06f0*/  HADD2.F32 R249, -RZ, R232.H0_H0 ;  /* 0x200000e8fff97230 */ /* 0x000fe40000004100 */
[----:B-1----:R-:W-:Y:S01]  /*0700*/  HADD2.F32 R4, -RZ, R250.H0_H0 ;  /* 0x200000faff047230 */ /* 0x002fe20000004100 */
[----:B------:R0:W-:Y:S01]  /*0710*/  STL [R1+0x18], R2 ;  /* 0x0000180201007387 */ /* 0x0001e20000100800 */
[----:B------:R-:W-:-:S02]  /*0720*/  HADD2.F32 R237, -RZ, R235.H0_H0 ;  /* 0x200000ebffed7230 */ /* 0x000fc40000004100 */
[----:B--2---:R-:W-:Y:S01]  /*0730*/  HADD2.F32 R3, -RZ, R250.H1_H1 ;  /* 0x300000faff037230 */ /* 0x004fe20000004100 */
[----:B------:R1:W-:Y:S01]  /*0740*/  STL [R1+0x10], R4 ;  /* 0x0000100401007387 */ /* 0x0003e20000100800 */
[--C-:B------:R-:W-:Y:S02]  /*0750*/  HADD2.F32 R252, -RZ, R23.reuse.H0_H0 ;  /* 0x20000017fffc7230 */ /* 0x100fe40000004100 */
[----:B------:R-:W-:Y:S01]  /*0760*/  HADD2.F32 R250, -RZ, R23.H1_H1 ;  /* 0x30000017fffa7230 */ /* 0x000fe20000004100 */
[----:B------:R2:W-:Y:S01]  /*0770*/  STL [R1+0x8], R3 ;  /* 0x0000080301007387 */ /* 0x0005e20000100800 */
[----:B------:R-:W-:Y:S02]  /*0780*/  HADD2.F32 R235, -RZ, R235.H1_H1 ;  /* 0x300000ebffeb7230 */ /* 0x000fe40000004100 */
[--C-:B0-----:R-:W-:Y:S02]  /*0790*/  HADD2.F32 R2, -RZ, R251.reuse.H0_H0 ;  /* 0x200000fbff027230 */ /* 0x101fe40000004100 */
[----:B------:R-:W-:-:S02]  /*07a0*/  HADD2.F32 R251, -RZ, R251.H1_H1 ;  /* 0x300000fbfffb7230 */ /* 0x000fc40000004100 */
[----:B-1----:R-:W-:Y:S01]  /*07b0*/  HADD2.F32 R4, -RZ, R20.H0_H0 ;  /* 0x20000014ff047230 */ /* 0x002fe20000004100 */
[----:B------:R0:W-:Y:S01]  /*07c0*/  STL [R1], R2 ;  /* 0x0000000201007387 */ /* 0x0001e20000100800 */
[----:B------:R-:W-:Y:S02]  /*07d0*/  HADD2.F32 R248, -RZ, R16.H0_H0 ;  /* 0x20000010fff87230 */ /* 0x000fe40000004100 */
[----:B--2---:R-:W-:Y:S01]  /*07e0*/  HADD2.F32 R3, -RZ, R20.H1_H1 ;  /* 0x30000014ff037230 */ /* 0x004fe20000004100 */
[----:B------:R1:W-:Y:S01]  /*07f0*/  STL [R1+0x2c], R4 ;  /* 0x00002c0401007387 */ /* 0x0003e20000100800 */
[----:B------:R-:W-:Y:S02]  /*0800*/  HADD2.F32 R246, -RZ, R16.H1_H1 ;  /* 0x30000010fff67230 */ /* 0x000fe40000004100 */
[--C-:B------:R-:W-:Y:S01]  /*0810*/  HADD2.F32 R244, -RZ, R17.reuse.H0_H0 ;  /* 0x20000011fff47230 */ /* 0x100fe20000004100 */
[----:B------:R2:W-:Y:S01]  /*0820*/  STL [R1+0x24], R3 ;  /* 0x0000240301007387 */ /* 0x0005e20000100800 */
[----:B------:R-:W-:-:S02]  /*0830*/  HADD2.F32 R242, -RZ, R17.H1_H1 ;  /* 0x30000011fff27230 */ /* 0x000fc40000004100 */
[--C-:B0-----:R-:W-:Y:S02]  /*0840*/  HADD2.F32 R2, -RZ, R21.reuse.H0_H0 ;  /* 0x20000015ff027230 */ /* 0x101fe40000004100 */
[--C-:B------:R-:W-:Y:S02]  /*0850*/  HADD2.F32 R240, -RZ, R18.reuse.H0_H0 ;  /* 0x20000012fff07230 */ /* 0x100fe40000004100 */
[----:B-1----:R-:W-:Y:S01]  /*0860*/  HADD2.F32 R4, -RZ, R21.H1_H1 ;  /* 0x30000015ff047230 */ /* 0x002fe20000004100 */
[----:B------:R0:W-:Y:S01]  /*0870*/  STL [R1+0x1c], R2 ;  /* 0x00001c0201007387 */ /* 0x0001e20000100800 */
[----:B------:R-:W-:Y:S02]  /*0880*/  HADD2.F32 R238, -RZ, R18.H1_H1 ;  /* 0x30000012ffee7230 */ /* 0x000fe40000004100 */
[----:B--2---:R-:W-:Y:S01]  /*0890*/  HADD2.F32 R3, -RZ, R22.H0_H0 ;  /* 0x20000016ff037230 */ /* 0x004fe20000004100 */
[----:B------:R-:W-:Y:S01]  /*08a0*/  STL [R1+0x14], R4 ;  /* 0x0000140401007387 */ /* 0x000fe20000100800 */
[----:B------:R-:W-:-:S02]  /*08b0*/  HADD2.F32 R236, -RZ, R19.H0_H0 ;  /* 0x20000013ffec7230 */ /* 0x000fc40000004100 */
[----:B------:R-:W-:Y:S01]  /*08c0*/  HADD2.F32 R234, -RZ, R19.H1_H1 ;  /* 0x30000013ffea7230 */ /* 0x000fe20000004100 */
[----:B------:R1:W-:Y:S01]  /*08d0*/  STL [R1+0xc], R3 ;  /* 0x00000c0301007387 */ /* 0x0003e20000100800 */
[----:B------:R-:W-:Y:S02]  /*08e0*/  HADD2.F32 R233, -RZ, R12.H0_H0 ;  /* 0x2000000cffe97230 */ /* 0x000fe40000004100 */
[----:B0-----:R-:W-:Y:S02]  /*08f0*/  HADD2.F32 R2, -RZ, R22.H1_H1 ;  /* 0x30000016ff027230 */ /* 0x001fe40000004100 */
[----:B------:R-:W-:Y:S02]  /*0900*/  HADD2.F32 R231, -RZ, R12.H1_H1 ;  /* 0x3000000cffe77230 */ /* 0x000fe40000004100 */
[--C-:B------:R-:W-:Y:S01]  /*0910*/  HADD2.F32 R229, -RZ, R13.reuse.H0_H0 ;  /* 0x2000000dffe57230 */ /* 0x100fe20000004100 */
[----:B------:R0:W-:Y:S01]  /*0920*/  STL [R1+0x4], R2 ;  /* 0x0000040201007387 */ /* 0x0001e20000100800 */
[----:B------:R-:W-:Y:S01]  /*0930*/  HADD2.F32 R227, -RZ, R13.H1_H1 ;  /* 0x3000000dffe37230 */ /* 0x000fe20000004100 */
[----:B-1----:R-:W-:Y:S01]  /*0940*/  MOV R3, R0 ;  /* 0x0000000000037202 */ /* 0x002fe20000000f00 */
        /* <DEDUP_REMOVED lines=11> */
[----:B0-----:R-:W-:-:S07]  /*0a00*/  HADD2.F32 R214, -RZ, R11.H1_H1 ;  /* 0x3000000bffd67230 */ /* 0x001fce0000004100 */
.L_x_2095:
        /* <DEDUP_REMOVED lines=17> */
[----:B------:R-:W0:Y:S01]  /*0b20*/  LDC.64 R160, c[0x0][0x2c0] ;  /* 0x0000b000ffa07b82 */ /* 0x000e220000000a00 */
[----:B------:R-:W2:Y:S04]  /*0b30*/  LDL R198, [R1+0x2c] ;  /* 0x00002c0001c67983 */ /* 0x000ea80000100800 */
[----:B------:R-:W3:Y:S03]  /*0b40*/  LDL R207, [R1+0x30] ;  /* 0x0000300001cf7983 */ /* 0x000ee60000100800 */
[----:B------:R-:W1:Y:S01]  /*0b50*/  LDC.64 R164, c[0x0][0x2b8] ;  /* 0x0000ae00ffa47b82 */ /* 0x000e620000000a00 */
[C---:B------:R-:W-:Y:S01]  /*0b60*/  LEA R180, P2, R2.reuse, UR10, 0x5 ;  /* 0x0000000a02b47c11 */ /* 0x040fe2000f8428ff */
[----:B------:R-:W4:Y:S03]  /*0b70*/  LDL R208, [R1+0x24] ;  /* 0x0000240001d07983 */ /* 0x000f260000100800 */
[C---:B------:R-:W-:Y:S01]  /*0b80*/  LEA.HI.X R181, R2.reuse, UR11, RZ, 0x5, P2 ;  /* 0x0000000b02b57c11 */ /* 0x040fe200090f2cff */
[----:B------:R-:W4:Y:S01]  /*0b90*/  LDL R26, [R1+0x28] ;  /* 0x00002800011a7983 */ /* 0x000f220000100800 */
[----:B------:R-:W-:Y:S01]  /*0ba0*/  ISETP.NE.U32.AND P3, PT, RZ, UR12, PT ;  /* 0x0000000cff007c0c */ /* 0x000fe2000bf65070 */
[----:B------:R-:W1:Y:S02]  /*0bb0*/  LDC.U8 R197, c[0x0][0x2a0] ;  /* 0x0000a800ffc57b82 */ /* 0x000e640000000000 */
[----:B------:R-:W2:Y:S01]  /*0bc0*/  LDG.E.128 R176, desc[UR4][R180.64] ;  /* 0x00000004b4b07981 */ /* 0x000ea2000c1e1d00 */
[----:B------:R-:W-:-:S02]  /*0bd0*/  SHF.L.U32 R172, R2, 0x3, RZ ;  /* 0x0000000302ac7819 */ /* 0x000fc400000006ff */
[C---:B------:R-:W-:Y:S01]  /*0be0*/  SHF.L.U64.HI R0, R2.reuse, 0x3, RZ ;  /* 0x0000000302007819 */ /* 0x040fe200000102ff */
[----:B------:R-:W4:Y:S01]  /*0bf0*/  LDL R14, [R1+0x1c] ;  /* 0x00001c00010e7983 */ /* 0x000f220000100800 */
[----:B0-----:R-:W-:-:S03]  /*0c00*/  IMAD.WIDE.U32 R160, R2, 0x10, R160 ;  /* 0x0000001002a07825 */ /* 0x001fc600078e00a0 */
[----:B------:R-:W4:Y:S04]  /*0c10*/  LDL R24, [R1+0x20] ;  /* 0x0000200001187983 */ /* 0x000f280000100800 */
[----:B------:R-:W3:Y:S01]  /*0c20*/  LDG.E.128 R180, desc[UR4][R180.64+0x10] ;  /* 0x00001004b4b47981 */ /* 0x000ee2000c1e1d00 */
[----:B-1----:R-:W-:-:S03]  /*0c30*/  IMAD.WIDE.U32 R164, R2, 0x10, R164 ;  /* 0x0000001002a47825 */ /* 0x002fc600078e00a4 */
[----:B------:R-:W4:Y:S04]  /*0c40*/  LDG.E.128 R160, desc[UR4][R160.64] ;  /* 0x00000004a0a07981 */ /* 0x000f28000c1e1d00 */
[----:B------:R-:W4:Y:S01]  /*0c50*/  LDG.E.128 R164, desc[UR4][R164.64] ;  /* 0x00000004a4a47981 */ /* 0x000f22000c1e1d00 */
[----:B------:R-:W-:-:S03]  /*0c60*/  ISETP.NE.AND.EX P3, PT, RZ, UR13, PT, P3 ;  /* 0x0000000dff007c0c */ /* 0x000fc6000bf65330 */
[----:B------:R-:W4:Y:S04]  /*0c70*/  LDL R196, [R1+0x14] ;  /* 0x0000140001c47983 */ /* 0x000f280000100800 */
[----:B------:R-:W4:Y:S06]  /*0c80*/  LDL R195, [R1+0x18] ;  /* 0x0000180001c37983 */ /* 0x000f2c0000100800 */
        /* <DEDUP_REMOVED lines=11> */
[----:B------:R-:W-:Y:S02]  /*0d40*/  IADD3.X R173, R0, UR7, RZ, P2, !PT ;  /* 0x0000000700ad7c10 */ /* 0x000fe400097fe4ff */
[----:B------:R-:W-:-:S04]  /*0d50*/  ISETP.NE.AND P2, PT, R197, RZ, PT ;  /* 0x000000ffc500720c */ /* 0x000fc80003f45270 */
[----:B-----5:R-:W-:Y:S01]  /*0d60*/  FSEL R0, R218, RZ, !P2 ;  /* 0x000000ffda007208 */ /* 0x020fe20005000000 */
[----:B------:R-:W5:Y:S04]  /*0d70*/  LDG.E.64 R172, desc[UR4][R172.64] ;  /* 0x00000004acac7981 */ /* 0x000f68000c1e1b00 */
[--C-:B--2---:R-:W-:Y:S01]  /*0d80*/  FADD.FTZ R176, R176, -R0.reuse ;  /* 0x80000000b0b07221 */ /* 0x104fe20000010000 */
[--C-:B------:R-:W-:Y:S01]  /*0d90*/  FADD.FTZ R11, R177, -R0.reuse ;  /* 0x80000000b10b7221 */ /* 0x100fe20000010000 */
[--C-:B0-----:R-:W-:Y:S01]  /*0da0*/  FADD.FTZ R13, R178, -R0.reuse ;  /* 0x80000000b20d7221 */ /* 0x101fe20000010000 */
[--C-:B------:R-:W-:Y:S01]  /*0db0*/  FADD.FTZ R23, R179, -R0.reuse ;  /* 0x80000000b3177221 */ /* 0x100fe20000010000 */
[----:B------:R-:W2:Y:S01]  /*0dc0*/  LDL R178, [R1+0x10] ;  /* 0x0000100001b27983 */ /* 0x000ea20000100800 */
[----:B---3--:R-:W-:-:S03]  /*0dd0*/  FADD.FTZ R25, R180, -R0 ;  /* 0x80000000b4197221 */ /* 0x008fc60000010000 */
[----:B------:R-:W3:Y:S01]  /*0de0*/  LDL R180, [R1+0xc] ;  /* 0x00000c0001b47983 */ /* 0x000ee20000100800 */
[--C-:B------:R-:W-:Y:S01]  /*0df0*/  FADD.FTZ R181, R181, -R0.reuse ;  /* 0x80000000b5b57221 */ /* 0x100fe20000010000 */
[--C-:B------:R-:W-:Y:S01]  /*0e00*/  FADD.FTZ R182, R182, -R0.reuse ;  /* 0x80000000b6b67221 */ /* 0x100fe20000010000 */
[----:B------:R-:W-:Y:S01]  /*0e10*/  FADD.FTZ R183, R183, -R0 ;  /* 0x80000000b7b77221 */ /* 0x000fe20000010000 */
[----:B----4-:R-:W-:Y:S02]  /*0e20*/  HADD2.F32 R179, -RZ, R160.H0_H0 ;  /* 0x200000a0ffb37230 */ /* 0x010fe40000004100 */
[----:B------:R-:W-:Y:S02]  /*0e30*/  FMUL.FTZ R0, R5, R176 ;  /* 0x000000b005007220 */ /* 0x000fe40000410000 */
[----:B------:R-:W4:Y:S01]  /*0e40*/  LDL R176, [R1+0x4] ;  /* 0x0000040001b07983 */ /* 0x000f220000100800 */
[--C-:B------:R-:W-:Y:S02]  /*0e50*/  HADD2.F32 R177, -RZ, R164.reuse.H0_H0 ;  /* 0x200000a4ffb17230 */ /* 0x100fe40000004100 */
[----:B------:R-:W-:Y:S01]  /*0e60*/  FMUL.FTZ R6, R198, R179 ;  /* 0x000000b3c6067220 */ /* 0x000fe20000410000 */
[----:B------:R-:W-:-:S02]  /*0e70*/  HADD2.F32 R12, -RZ, R164.H1_H1 ;  /* 0x300000a4ff0c7230 */ /* 0x000fc40000004100 */
[----:B------:R-:W-:Y:S01]  /*0e80*/  FMUL.FTZ R11, R5, R11 ;  /* 0x0000000b050b7220 */ /* 0x000fe20000410000 */
[----:B------:R-:W-:Y:S01]  /*0e90*/  HADD2.F32 R160, -RZ, R160.H1_H1 ;  /* 0x300000a0ffa07230 */ /* 0x000fe20000004100 */
[----:B------:R-:W4:Y:S01]  /*0ea0*/  LDL R164, [R1+0x8] ;  /* 0x0000080001a47983 */ /* 0x000f220000100800 */
[----:B------:R-:W-:Y:S01]  /*0eb0*/  FADD.FTZ R72, R72, R177 ;  /* 0x000000b148487221 */ /* 0x000fe20000010000 */
[-C--:B------:R-:W-:Y:S01]  /*0ec0*/  FFMA.FTZ R52, R0, R177.reuse, R52 ;  /* 0x000000b100347223 */ /* 0x080fe20000010034 */
[----:B------:R-:W-:Y:S01]  /*0ed0*/  FFMA.FTZ R6, R207, R177, R6 ;  /* 0x000000b1cf067223 */ /* 0x000fe20000010006 */
[-C--:B------:R-:W-:Y:S01]  /*0ee0*/  FMUL.FTZ R177, R208, R160.reuse ;  /* 0x000000a0d0b17220 */ /* 0x080fe20000410000 */
[----:B------:R-:W-:Y:S01]  /*0ef0*/  FADD.FTZ R109, R109, R160 ;  /* 0x000000a06d6d7221 */ /* 0x000fe20000010000 */
[----:B------:R-:W-:Y:S02]  /*0f00*/  FFMA.FTZ R93, R11, R160, R93 ;  /* 0x000000a00b5d7223 */ /* 0x000fe4000001005d */
[----:B------:R-:W4:Y:S01]  /*0f10*/  LDL R160, [R1] ;  /* 0x0000000001a07983 */ /* 0x000f220000100800 */
[----:B------:R-:W-:Y:S01]  /*0f20*/  FADD.FTZ R108, R108, R179 ;  /* 0x000000b36c6c7221 */ /* 0x000fe20000010000 */
[----:B------:R-:W-:Y:S01]  /*0f30*/  FFMA.FTZ R92, R0, R179, R92 ;  /* 0x000000b3005c7223 */ /* 0x000fe2000001005c */
[----:B------:R-:W-:-:S02]  /*0f40*/  HADD2.F32 R179, -RZ, R161.H0_H0 ;  /* 0x200000a1ffb37230 */ /* 0x000fc40000004100 */
[----:B------:R-:W-:Y:S01]  /*0f50*/  FADD.FTZ R73, R73, R12 ;  /* 0x0000000c49497221 */ /* 0x000fe20000010000 */
[-C--:B------:R-:W-:Y:S01]  /*0f60*/  FFMA.FTZ R53, R11, R12.reuse, R53 ;  /* 0x0000000c0b357223 */ /* 0x080fe20000010035 */
[----:B------:R-:W-:Y:S01]  /*0f70*/  FFMA.FTZ R12, R26, R12, R177 ;  /* 0x0000000c1a0c7223 */ /* 0x000fe200000100b1 */
[----:B------:R-:W-:Y:S02]  /*0f80*/  HADD2.F32 R177, -RZ, R165.H0_H0 ;  /* 0x200000a5ffb17230 */ /* 0x000fe40000004100 */
[----:B------:R-:W-:Y:S01]  /*0f90*/  FMUL.FTZ R14, R14, R179 ;  /* 0x000000b30e0e7220 */ /* 0x000fe20000410000 */
[----:B------:R-:W-:Y:S02]  /*0fa0*/  HADD2.F32 R26, -RZ, R161.H1_H1 ;  /* 0x300000a1ff1a7230 */ /* 0x000fe40000004100 */
[----:B------:R-:W-:Y:S01]  /*0fb0*/  FMUL.FTZ R23, R5, R23 ;  /* 0x0000001705177220 */ /* 0x000fe20000410000 */
[----:B------:R-:W-:Y:S01]  /*0fc0*/  FFMA.FTZ R14, R24, R177, R14 ;  /* 0x000000b1180e7223 */ /* 0x000fe2000001000e */
[----:B------:R-:W-:-:S02]  /*0fd0*/  HADD2.F32 R24, -RZ, R165.H1_H1 ;  /* 0x300000a5ff187230 */ /* 0x000fc40000004100 */
[----:B------:R-:W-:Y:S01]  /*0fe0*/  FMUL.FTZ R161, R196, R26 ;  /* 0x0000001ac4a17220 */ /* 0x000fe20000410000 */
[----:B------:R-:W-:Y:S02]  /*0ff0*/  HADD2.F32 R165, -RZ, R162.H0_H0 ;  /* 0x200000a2ffa57230 */ /* 0x000fe40000004100 */
[----:B------:R-:W-:Y:S01]  /*1000*/  FADD.FTZ R111, R111, R26 ;  /* 0x0000001a6f6f7221 */ /* 0x000fe20000010000 */
[----:B------:R-:W-:Y:S01]  /*1010*/  FADD.FTZ R75, R75, R24 ;  /* 0x000000184b4b7221 */ /* 0x000fe20000010000 */
[-C--:B------:R-:W-:Y:S01]  /*1020*/  FFMA.FTZ R55, R23, R24.reuse, R55 ;  /* 0x0000001817377223 */ /* 0x080fe20000010037 */
[----:B------:R-:W-:Y:S01]  /*1030*/  FFMA.FTZ R24, R195, R24, R161 ;  /* 0x00000018c3187223 */ /* 0x000fe200000100a1 */
[----:B------:R-:W-:Y:S01]  /*1040*/  FFMA.FTZ R95, R23, R26, R95 ;  /* 0x0000001a175f7223 */ /* 0x000fe2000001005f */
[----:B------:R-:W-:Y:S02]  /*1050*/  HADD2.F32 R161, -RZ, R166.H0_H0 ;  /* 0x200000a6ffa17230 */ /* 0x000fe40000004100 */
[----:B------:R-:W-:Y:S01]  /*1060*/  FMUL.FTZ R25, R5, R25 ;  /* 0x0000001905197220 */ /* 0x000fe20000410000 */
[----:B------:R-:W-:-:S02]  /*1070*/  HADD2.F32 R162, -RZ, R162.H1_H1 ;  /* 0x300000a2ffa27230 */ /* 0x000fc40000004100 */
[----:B------:R-:W-:Y:S01]  /*1080*/  FADD.FTZ R112, R112, R165 ;  /* 0x000000a570707221 */ /* 0x000fe20000010000 */
[----:B------:R-:W-:Y:S02]  /*1090*/  HADD2.F32 R166, -RZ, R166.H1_H1 ;  /* 0x300000a6ffa67230 */ /* 0x000fe40000004100 */
[----:B------:R-:W-:Y:S01]  /*10a0*/  FADD.FTZ R76, R76, R161 ;  /* 0x000000a14c4c7221 */ /* 0x000fe20000010000 */
[C---:B------:R-:W-:Y:S01]  /*10b0*/  FFMA.FTZ R56, R25.reuse, R161, R56 ;  /* 0x000000a119387223 */ /* 0x040fe20000010038 */
[----:B------:R-:W-:Y:S01]  /*10c0*/  FFMA.FTZ R96, R25, R165, R96 ;  /* 0x000000a519607223 */ /* 0x000fe20000010060 */
[C---:B------:R-:W-:Y:S01]  /*10d0*/  FMUL.FTZ R195, R5.reuse, R181 ;  /* 0x000000b505c37220 */ /* 0x040fe20000410000 */
[C---:B------:R-:W-:Y:S01]  /*10e0*/  FMUL.FTZ R197, R5.reuse, R182 ;  /* 0x000000b605c57220 */ /* 0x040fe20000410000 */
[----:B------:R-:W-:Y:S01]  /*10f0*/  FMUL.FTZ R207, R5, R183 ;  /* 0x000000b705cf7220 */ /* 0x000fe20000410000 */
[----:B------:R-:W-:Y:S01]  /*1100*/  FADD.FTZ R113, R113, R162 ;  /* 0x000000a271717221 */ /* 0x000fe20000010000 */
[----:B------:R-:W-:Y:S01]  /*1110*/  FFMA.FTZ R97, R195, R162, R97 ;  /* 0x000000a2c3617223 */ /* 0x000fe20000010061 */
[----:B------:R-:W-:Y:S01]  /*1120*/  FMUL.FTZ R13, R5, R13 ;  /* 0x0000000d050d7220 */ /* 0x000fe20000410000 */
[----:B------:R-:W-:-:S05]  /*1130*/  HADD2.F32 R208, -RZ, R167.H1_H1 ;  /* 0x300000a7ffd07230 */ /* 0x000fca0000004100 */
        /* <DEDUP_REMOVED lines=8> */
[----:B------:R-:W-:Y:S01]  /*11c0*/  IADD3 R222, R2, 0x20, RZ ;  /* 0x0000002002de7810 */ /* 0x000fe20007ffe0ff */
[----:B---3--:R-:W-:Y:S01]  /*11d0*/  FMUL.FTZ R26, R180, R165 ;  /* 0x000000a5b41a7220 */ /* 0x008fe20000410000 */
[----:B------:R-:W-:-:S03]  /*11e0*/  HADD2.F32 R165, -RZ, R163.H0_H0 ;  /* 0x200000a3ffa57230 */ /* 0x000fc60000004100 */
[----:B--2---:R-:W-:Y:S01]  /*11f0*/  FFMA.FTZ R26, R178, R161, R26 ;  /* 0x000000a1b21a7223 */ /* 0x004fe2000001001a */
[----:B----4-:R-:W-:Y:S01]  /*1200*/  FMUL.FTZ R161, R176, R162 ;  /* 0x000000a2b0a17220 */ /* 0x010fe20000410000 */
[----:B------:R-:W-:-:S03]  /*1210*/  FMUL.FTZ R198, R252, R165 ;  /* 0x000000a5fcc67220 */ /* 0x000fc60000410000 */
[----:B------:R-:W-:Y:S01]  /*1220*/  FFMA.FTZ R196, R164, R166, R161 ;  /* 0x000000a6a4c47223 */ /* 0x000fe200000100a1 */
[----:B------:R-:W-:-:S05]  /*1230*/  HADD2.F32 R161, -RZ, R167.H0_H0 ;  /* 0x200000a7ffa17230 */ /* 0x000fca0000004100 */
[-C--:B------:R-:W-:Y:S01]  /*1240*/  FFMA.FTZ R198, R160, R161.reuse, R198 ;  /* 0x000000a1a0c67223 */ /* 0x080fe200000100c6 */
[----:B------:R-:W-:Y:S02]  /*1250*/  HADD2.F32 R160, -RZ, R163.H1_H1 ;  /* 0x300000a3ffa07230 */ /* 0x000fe40000004100 */
        /* <DEDUP_REMOVED lines=17> */
[----:B------:R-:W-:Y:S01]  /*1370*/  FFMA.FTZ R208, R251, R208, R162 ;  /* 0x000000d0fbd07223 */ /* 0x000fe200000100a2 */
[----:B------:R-:W-:Y:S02]  /*1380*/  FADD.FTZ R161, R161, R198 ;  /* 0x000000c6a1a17221 */ /* 0x000fe40000010000 */
[C---:B------:R-:W-:Y:S01]  /*1390*/  FFMA.FTZ R160, R197.reuse, R198, R160 ;  /* 0x000000c6c5a07223 */ /* 0x040fe200000100a0 */
[----:B------:R-:W-:Y:S01]  /*13a0*/  FADD.FTZ R114, R114, R165 ;  /* 0x000000a572727221 */ /* 0x000fe20000010000 */
[----:B------:R-:W-:Y:S01]  /*13b0*/  FFMA.FTZ R98, R197, R165, R98 ;  /* 0x000000a5c5627223 */ /* 0x000fe20000010062 */
[----:B------:R-:W-:Y:S01]  /*13c0*/  FADD.FTZ R220, R161, R208 ;  /* 0x000000d0a1dc7221 */ /* 0x000fe20000010000 */
[----:B------:R-:W-:-:S07]  /*13d0*/  FFMA.FTZ R221, R207, R208, R160 ;  /* 0x000000d0cfdd7223 */ /* 0x000fce00000100a0 */
.L_x_2083:
[----:B------:R-:W-:Y:S05]  /*13e0*/  BSYNC B1 ;  /* 0x0000000000017941 */ /* 0x000fea0003800000 */
.L_x_2082:
[----:B------:R-:W-:Y:S04]  /*13f0*/  BSSY B1, `(.L_x_2084) ;  /* 0x0000081000017945 */ /* 0x000fe80003800000 */
        /* <DEDUP_REMOVED lines=18> */
[----:B------:R-:W-:Y:S02]  /*1520*/  SHF.L.U64.HI R7, R222, 0x3, RZ ;  /* 0x00000003de077819 */ /* 0x000fe400000102ff */
        /* <DEDUP_REMOVED lines=11> */
[----:B-----5:R-:W-:Y:S02]  /*15e0*/  FSEL R7, R218, RZ, !P2 ;  /* 0x000000ffda077208 */ /* 0x020fe40005000000 */
[----:B------:R-:W-:-:S03]  /*15f0*/  IADD3 R222, R222, 0x20, RZ ;  /* 0x00000020dede7810 */ /* 0x000fc60007ffe0ff */
[C---:B--2---:R-:W-:Y:S01]  /*1600*/  FADD.FTZ R176, -R7.reuse, R176 ;  /* 0x000000b007b07221 */ /* 0x044fe20000010100 */
[C---:B------:R-:W-:Y:S01]  /*1610*/  FADD.FTZ R15, -R7.reuse, R177 ;  /* 0x000000b1070f7221 */ /* 0x040fe20000010100 */
[C---:B0-----:R-:W-:Y:S01]  /*1620*/  FADD.FTZ R17, -R7.reuse, R178 ;  /* 0x000000b207117221 */ /* 0x041fe20000010100 */
[----:B------:R-:W-:Y:S02]  /*1630*/  FADD.FTZ R27, -R7, R179 ;  /* 0x000000b3071b7221 */ /* 0x000fe40000010100 */
[----:B------:R-:W-:Y:S01]  /*1640*/  FMUL.FTZ R15, R5, R15 ;  /* 0x0000000f050f7220 */ /* 0x000fe20000410000 */
[C---:B----4-:R-:W-:Y:S01]  /*1650*/  FADD.FTZ R180, -R7.reuse, R180 ;  /* 0x000000b407b47221 */ /* 0x050fe20000010100 */
[C---:B------:R-:W-:Y:S01]  /*1660*/  FADD.FTZ R181, -R7.reuse, R181 ;  /* 0x000000b507b57221 */ /* 0x040fe20000010100 */
[C---:B------:R-:W-:Y:S01]  /*1670*/  FADD.FTZ R182, -R7.reuse, R182 ;  /* 0x000000b607b67221 */ /* 0x040fe20000010100 */
[----:B------:R-:W-:Y:S01]  /*1680*/  FADD.FTZ R183, -R7, R183 ;  /* 0x000000b707b77221 */ /* 0x000fe20000010100 */
[----:B------:R-:W-:Y:S01]  /*1690*/  FMUL.FTZ R7, R5, R176 ;  /* 0x000000b005077220 */ /* 0x000fe20000410000 */
[----:B------:R-:W-:-:S02]  /*16a0*/  HADD2.F32 R16, -RZ, R160.H0_H0 ;  /* 0x200000a0ff107230 */ /* 0x000fc40000004100 */
[----:B------:R-:W-:-:S03]  /*16b0*/  HADD2.F32 R160, -RZ, R160.H1_H1 ;  /* 0x300000a0ffa07230 */ /* 0x000fc60000004100 */
[----:B------:R-:W-:Y:S01]  /*16c0*/  FMUL.FTZ R18, R248, R16 ;  /* 0x00000010f8127220 */ /* 0x000fe20000410000 */
[----:B------:R-:W-:Y:S02]  /*16d0*/  HADD2.F32 R8, -RZ, R164.H0_H0 ;  /* 0x200000a4ff087230 */ /* 0x000fe40000004100 */
[----:B------:R-:W-:Y:S01]  /*16e0*/  FADD.FTZ R33, R33, R160 ;  /* 0x000000a021217221 */ /* 0x000fe20000010000 */
[----:B------:R-:W-:Y:S02]  /*16f0*/  FFMA.FTZ R29, R15, R160, R29 ;  /* 0x000000a00f1d7223 */ /* 0x000fe4000001001d */
[----:B------:R-:W-:Y:S01]  /*1700*/  FADD.FTZ R40, R40, R8 ;  /* 0x0000000828287221 */ /* 0x000fe20000010000 */
[-C--:B------:R-:W-:Y:S01]  /*1710*/  FFMA.FTZ R36, R7, R8.reuse, R36 ;  /* 0x0000000807247223 */ /* 0x080fe20000010024 */
[----:B------:R-:W-:Y:S01]  /*1720*/  FFMA.FTZ R8, R249, R8, R18 ;  /* 0x00000008f9087223 */ /* 0x000fe20000010012 */
[----:B------:R-:W-:Y:S01]  /*1730*/  FMUL.FTZ R18, R246, R160 ;  /* 0x000000a0f6127220 */ /* 0x000fe20000410000 */
[----:B------:R-:W-:-:S02]  /*1740*/  HADD2.F32 R160, -RZ, R161.H0_H0 ;  /* 0x200000a1ffa07230 */ /* 0x000fc40000004100 */
[----:B------:R-:W-:Y:S01]  /*1750*/  FMUL.FTZ R17, R5, R17 ;  /* 0x0000001105117220 */ /* 0x000fe20000410000 */
[----:B------:R-:W-:Y:S02]  /*1760*/  HADD2.F32 R161, -RZ, R161.H1_H1 ;  /* 0x300000a1ffa17230 */ /* 0x000fe40000004100 */
[----:B------:R-:W-:Y:S01]  /*1770*/  FADD.FTZ R32, R32, R16 ;  /* 0x0000001020207221 */ /* 0x000fe20000010000 */
[----:B------:R-:W-:Y:S01]  /*1780*/  FFMA.FTZ R28, R7, R16, R28 ;  /* 0x00000010071c7223 */ /* 0x000fe2000001001c */
[----:B------:R-:W-:Y:S02]  /*1790*/  HADD2.F32 R16, -RZ, R164.H1_H1 ;  /* 0x300000a4ff107230 */ /* 0x000fe40000004100 */
[-C--:B------:R-:W-:Y:S01]  /*17a0*/  FMUL.FTZ R164, R244, R160.reuse ;  /* 0x000000a0f4a47220 */ /* 0x080fe20000410000 */
[----:B------:R-:W-:Y:S02]  /*17b0*/  HADD2.F32 R188, -RZ, R165.H1_H1 ;  /* 0x300000a5ffbc7230 */ /* 0x000fe40000004100 */
[----:B------:R-:W-:Y:S01]  /*17c0*/  FADD.FTZ R34, R34, R160 ;  /* 0x000000a022227221 */ /* 0x000fe20000010000 */
[----:B------:R-:W-:Y:S01]  /*17d0*/  FFMA.FTZ R30, R17, R160, R30 ;  /* 0x000000a0111e7223 */ /* 0x000fe2000001001e */
[----:B------:R-:W-:Y:S01]  /*17e0*/  FMUL.FTZ R27, R5, R27 ;  /* 0x0000001b051b7220 */ /* 0x000fe20000410000 */
[----:B------:R-:W-:Y:S01]  /*17f0*/  FMUL.FTZ R160, R242, R161 ;  /* 0x000000a1f2a07220 */ /* 0x000fe20000410000 */
[----:B------:R-:W-:-:S02]  /*1800*/  FADD.FTZ R43, R43, R188 ;  /* 0x000000bc2b2b7221 */ /* 0x000fc40000010000 */
[-C--:B------:R-:W-:Y:S01]  /*1810*/  FFMA.FTZ R39, R27, R188.reuse, R39 ;  /* 0x000000bc1b277223 */ /* 0x080fe20000010027 */
[----:B------:R-:W-:Y:S01]  /*1820*/  FFMA.FTZ R188, R243, R188, R160 ;  /* 0x000000bcf3bc7223 */ /* 0x000fe200000100a0 */
[----:B------:R-:W-:Y:S02]  /*1830*/  HADD2.F32 R160, -RZ, R162.H0_H0 ;  /* 0x200000a2ffa07230 */ /* 0x000fe40000004100 */
[----:B------:R-:W-:Y:S01]  /*1840*/  FMUL.FTZ R189, R5, R180 ;  /* 0x000000b405bd7220 */ /* 0x000fe20000410000 */
[----:B------:R-:W-:Y:S01]  /*1850*/  FADD.FTZ R35, R35, R161 ;  /* 0x000000a123237221 */ /* 0x000fe20000010000 */
[----:B------:R-:W-:Y:S01]  /*1860*/  FFMA.FTZ R31, R27, R161, R31 ;  /* 0x000000a11b1f7223 */ /* 0x000fe2000001001f */
[----:B------:R-:W-:Y:S02]  /*1870*/  HADD2.F32 R190, -RZ, R166.H0_H0 ;  /* 0x200000a6ffbe7230 */ /* 0x000fe40000004100 */
        /* <DEDUP_REMOVED lines=9> */
[--C-:B------:R-:W-:Y:S02]  /*1910*/  HADD2.F32 R202, -RZ, R167.reuse.H0_H0 ;  /* 0x200000a7ffca7230 */ /* 0x100fe40000004100 */
[-C--:B------:R-:W-:Y:S01]  /*1920*/  FMUL.FTZ R161, R236, R160.reuse ;  /* 0x000000a0eca17220 */ /* 0x080fe20000410000 */
[----:B------:R-:W-:Y:S02]  /*1930*/  HADD2.F32 R210, -RZ, R167.H1_H1 ;  /* 0x300000a7ffd27230 */ /* 0x000fe40000004100 */
[----:B------:R-:W-:Y:S01]  /*1940*/  FADD.FTZ R138, R138, R160 ;  /* 0x000000a08a8a7221 */ /* 0x000fe20000010000 */
[----:B------:R-:W-:Y:S01]  /*1950*/  FFMA.FTZ R118, R201, R160, R118 ;  /* 0x000000a0c9767223 */ /* 0x000fe20000010076 */
[----:B------:R-:W-:Y:S01]  /*1960*/  FMUL.FTZ R209, R5, R183 ;  /* 0x000000b705d17220 */ /* 0x000fe20000410000 */
[----:B------:R-:W-:Y:S01]  /*1970*/  FMUL.FTZ R160, R234, R163 ;  /* 0x000000a3eaa07220 */ /* 0x000fe20000410000 */
[----:B------:R-:W-:Y:S01]  /*1980*/  FADD.FTZ R41, R41, R16 ;  /* 0x0000001029297221 */ /* 0x000fe20000010000 */
[-C--:B------:R-:W-:Y:S01]  /*1990*/  FFMA.FTZ R37, R15, R16.reuse, R37 ;  /* 0x000000100f257223 */ /* 0x080fe20000010025 */
[----:B------:R-:W-:Y:S01]  /*19a0*/  FFMA.FTZ R16, R247, R16, R18 ;  /* 0x00000010f7107223 */ /* 0x000fe20000010012 */
[----:B------:R-:W-:-:S02]  /*19b0*/  HADD2.F32 R18, -RZ, R165.H0_H0 ;  /* 0x200000a5ff127230 */ /* 0x000fc40000004100 */
        /* <DEDUP_REMOVED lines=36> */
.L_x_2085:
[----:B------:R-:W-:Y:S05]  /*1c00*/  BSYNC B1 ;  /* 0x0000000000017941 */ /* 0x000fea0003800000 */
.L_x_2084:
        /* <DEDUP_REMOVED lines=34> */
[----:B------:R-:W-:-:S04]  /*1e30*/  FADD.FTZ R9, -R218, R176 ;  /* 0x000000b0da097221 */ /* 0x000fc80000010100 */
[C---:B------:R-:W-:Y:S01]  /*1e40*/  FMUL.FTZ R9, R5.reuse, R9 ;  /* 0x0000000905097220 */ /* 0x040fe20000410000 */
[----:B------:R-:W-:Y:S01]  /*1e50*/  FMUL.FTZ R19, R5, R19 ;  /* 0x0000001305137220 */ /* 0x000fe20000410000 */
[--C-:B----4-:R-:W-:Y:S02]  /*1e60*/  HADD2.F32 R177, -RZ, R160.reuse.H0_H0 ;  /* 0x200000a0ffb17230 */ /* 0x110fe40000004100 */
[----:B------:R-:W-:-:S03]  /*1e70*/  HADD2.F32 R160, -RZ, R160.H1_H1 ;  /* 0x300000a0ffa07230 */ /* 0x000fc60000004100 */
[----:B0-----:R-:W-:Y:S01]  /*1e80*/  FMUL.FTZ R20, R232, R177 ;  /* 0x000000b1e8147220 */ /* 0x001fe20000410000 */
[----:B------:R-:W-:Y:S02]  /*1e90*/  HADD2.F32 R10, -RZ, R164.H0_H0 ;  /* 0x200000a4ff0a7230 */ /* 0x000fe40000004100 */
[----:B------:R-:W-:-:S03]  /*1ea0*/  FMUL.FTZ R22, R230, R160 ;  /* 0x000000a0e6167220 */ /* 0x000fc60000410000 */
[----:B------:R-:W-:Y:S01]  /*1eb0*/  FADD.FTZ R84, R84, R10 ;  /* 0x0000000a54547221 */ /* 0x000fe20000010000 */
[-C--:B------:R-:W-:Y:S01]  /*1ec0*/  FFMA.FTZ R64, R9, R10.reuse, R64 ;  /* 0x0000000a09407223 */ /* 0x080fe20000010040 */
[----:B------:R-:W-:Y:S01]  /*1ed0*/  FFMA.FTZ R10, R233, R10, R20 ;  /* 0x0000000ae90a7223 */ /* 0x000fe20000010014 */
[----:B------:R-:W-:Y:S02]  /*1ee0*/  HADD2.F32 R20, -RZ, R164.H1_H1 ;  /* 0x300000a4ff147230 */ /* 0x000fe40000004100 */
[----:B------:R-:W-:Y:S01]  /*1ef0*/  FADD.FTZ R120, R120, R177 ;  /* 0x000000b178787221 */ /* 0x000fe20000010000 */
[----:B------:R-:W-:Y:S01]  /*1f00*/  FFMA.FTZ R100, R9, R177, R100 ;  /* 0x000000b109647223 */ /* 0x000fe20000010064 */
[----:B------:R-:W-:Y:S01]  /*1f10*/  FADD.FTZ R21, -R218, R178 ;  /* 0x000000b2da157221 */ /* 0x000fe20000010100 */
[----:B------:R-:W-:Y:S02]  /*1f20*/  HADD2.F32 R177, -RZ, R161.H0_H0 ;  /* 0x200000a1ffb17230 */ /* 0x000fe40000004100 */
[----:B------:R-:W-:Y:S01]  /*1f30*/  FADD.FTZ R85, R85, R20 ;  /* 0x0000001455557221 */ /* 0x000fe20000010000 */
[-C--:B------:R-:W-:Y:S01]  /*1f40*/  FFMA.FTZ R65, R19, R20.reuse, R65 ;  /* 0x0000001413417223 */ /* 0x080fe20000010041 */
[----:B------:R-:W-:Y:S01]  /*1f50*/  FFMA.FTZ R20, R231, R20, R22 ;  /* 0x00000014e7147223 */ /* 0x000fe20000010016 */
[----:B------:R-:W-:-:S02]  /*1f60*/  HADD2.F32 R22, -RZ, R165.H0_H0 ;  /* 0x200000a5ff167230 */ /* 0x000fc40000004100 */
[----:B------:R-:W-:Y:S01]  /*1f70*/  FADD.FTZ R121, R121, R160 ;  /* 0x000000a079797221 */ /* 0x000fe20000010000 */
[----:B------:R-:W-:Y:S01]  /*1f80*/  FFMA.FTZ R101, R19, R160, R101 ;  /* 0x000000a013657223 */ /* 0x000fe20000010065 */
[----:B------:R-:W-:Y:S01]  /*1f90*/  FMUL.FTZ R21, R5, R21 ;  /* 0x0000001505157220 */ /* 0x000fe20000410000 */
[----:B------:R-:W-:Y:S01]  /*1fa0*/  FMUL.FTZ R160, R228, R177 ;  /* 0x000000b1e4a07220 */ /* 0x000fe20000410000 */
[C---:B------:R-:W-:Y:S01]  /*1fb0*/  FADD.FTZ R179, -R218.reuse, R179 ;  /* 0x000000b3dab37221 */ /* 0x040fe20000010100 */
[----:B------:R-:W-:Y:S01]  /*1fc0*/  FADD.FTZ R180, -R218, R180 ;  /* 0x000000b4dab47221 */ /* 0x000fe20000010100 */
[----:B------:R-:W-:Y:S01]  /*1fd0*/  FADD.FTZ R86, R86, R22 ;  /* 0x0000001656567221 */ /* 0x000fe20000010000 */
[-C--:B------:R-:W-:Y:S01]  /*1fe0*/  FFMA.FTZ R66, R21, R22.reuse, R66 ;  /* 0x0000001615427223 */ /* 0x080fe20000010042 */
[----:B------:R-:W-:Y:S01]  /*1ff0*/  FFMA.FTZ R22, R229, R22, R160 ;  /* 0x00000016e5167223 */ /* 0x000fe200000100a0 */
[----:B------:R-:W-:Y:S02]  /*2000*/  HADD2.F32 R160, -RZ, R161.H1_H1 ;  /* 0x300000a1ffa07230 */ /* 0x000fe40000004100 */
[----:B------:R-:W-:Y:S01]  /*2010*/  FMUL.FTZ R191, R5, R179 ;  /* 0x000000b305bf7220 */ /* 0x000fe20000410000 */
[----:B------:R-:W-:-:S02]  /*2020*/  HADD2.F32 R161, -RZ, R162.H0_H0 ;  /* 0x200000a2ffa17230 */ /* 0x000fc40000004100 */
[----:B------:R-:W-:Y:S01]  /*2030*/  FMUL.FTZ R193, R5, R180 ;  /* 0x000000b405c17220 */ /* 0x000fe20000410000 */
[----:B------:R-:W-:Y:S02]  /*2040*/  HADD2.F32 R194, -RZ, R166.H0_H0 ;  /* 0x200000a6ffc27230 */ /* 0x000fe40000004100 */
[-C--:B------:R-:W-:Y:S01]  /*2050*/  FMUL.FTZ R164, R226, R160.reuse ;  /* 0x000000a0e2a47220 */ /* 0x080fe20000410000 */
        /* <DEDUP_REMOVED lines=9> */
[----:B------:R-:W-:Y:S02]  /*20f0*/  HADD2.F32 R206, -RZ, R167.H0_H0 ;  /* 0x200000a7ffce7230 */ /* 0x000fe40000004100 */
[----:B------:R-:W-:Y:S01]  /*2100*/  FFMA.FTZ R194, R225, R194, R160 ;  /* 0x000000c2e1c27223 */ /* 0x000fe200000100a0 */
[----:B------:R-:W-:Y:S01]  /*2110*/  FMUL.FTZ R205, R5, R182 ;  /* 0x000000b605cd7220 */ /* 0x000fe20000410000 */
[----:B------:R-:W-:Y:S01]  /*2120*/  FMUL.FTZ R160, R216, R161 ;  /* 0x000000a1d8a07220 */ /* 0x000fe20000410000 */
[C---:B------:R-:W-:Y:S01]  /*2130*/  FADD.FTZ R181, -R218.reuse, R181 ;  /* 0x000000b5dab57221 */ /* 0x040fe20000010100 */
[----:B------:R-:W-:Y:S01]  /*2140*/  FADD.FTZ R183, -R218, R183 ;  /* 0x000000b7dab77221 */ /* 0x000fe20000010100 */
[----:B------:R-:W-:Y:S01]  /*2150*/  FADD.FTZ R90, R90, R206 ;  /* 0x000000ce5a5a7221 */ /* 0x000fe20000010000 */
[----:B------:R-:W-:Y:S01]  /*2160*/  FFMA.FTZ R70, R205, R206, R70 ;  /* 0x000000cecd467223 */ /* 0x000fe20000010046 */
[----:B------:R-:W-:-:S02]  /*2170*/  HADD2.F32 R162, -RZ, R162.H1_H1 ;  /* 0x300000a2ffa27230 */ /* 0x000fc40000004100 */
[----:B------:R-:W-:Y:S01]  /*2180*/  FFMA.FTZ R206, R217, R206, R160 ;  /* 0x000000ced9ce7223 */ /* 0x000fe200000100a0 */
[C---:B------:R-:W-:Y:S01]  /*2190*/  FMUL.FTZ R203, R5.reuse, R181 ;  /* 0x000000b505cb7220 */ /* 0x040fe20000410000 */
[----:B------:R-:W-:Y:S02]  /*21a0*/  HADD2.F32 R160, -RZ, R163.H1_H1 ;  /* 0x300000a3ffa07230 */ /* 0x000fe40000004100 */
[----:B------:R-:W-:Y:S01]  /*21b0*/  FMUL.FTZ R211, R5, R183 ;  /* 0x000000b705d37220 */ /* 0x000fe20000410000 */
[-C--:B------:R-:W-:Y:S01]  /*21c0*/  FMUL.FTZ R204, R219, R162.reuse ;  /* 0x000000a2dbcc7220 */ /* 0x080fe20000410000 */
        /* <DEDUP_REMOVED lines=9> */
[----:B------:R-:W-:-:S02]  /*2260*/  HADD2.F32 R192, -RZ, R165.H1_H1 ;  /* 0x300000a5ffc07230 */ /* 0x000fc40000004100 */
[----:B------:R-:W-:Y:S01]  /*2270*/  FADD.FTZ R161, R161, R20 ;  /* 0x00000014a1a17221 */ /* 0x000fe20000010000 */
[----:B------:R-:W-:Y:S02]  /*2280*/  FFMA.FTZ R160, R19, R20, R160 ;  /* 0x0000001413a07223 */ /* 0x000fe400000100a0 */
[----:B------:R-:W-:Y:S01]  /*2290*/  FADD.FTZ R87, R87, R192 ;  /* 0x000000c057577221 */ /* 0x000fe20000010000 */
[-C--:B------:R-:W-:Y:S01]  /*22a0*/  FFMA.FTZ R67, R191, R192.reuse, R67 ;  /* 0x000000c0bf437223 */ /* 0x080fe20000010043 */
[----:B------:R-:W-:Y:S01]  /*22b0*/  FFMA.FTZ R192, R227, R192, R164 ;  /* 0x000000c0e3c07223 */ /* 0x000fe200000100a4 */
[----:B------:R-:W-:Y:S01]  /*22c0*/  FADD.FTZ R161, R161, R22 ;  /* 0x00000016a1a17221 */ /* 0x000fe20000010000 */
[----:B------:R-:W-:Y:S01]  /*22d0*/  FFMA.FTZ R160, R21, R22, R160 ;  /* 0x0000001615a07223 */ /* 0x000fe200000100a0 */
[----:B------:R-:W-:Y:S02]  /*22e0*/  HADD2.F32 R166, -RZ, R166.H1_H1 ;  /* 0x300000a6ffa67230 */ /* 0x000fe40000004100 */
[----:B------:R-:W-:Y:S01]  /*22f0*/  FADD.FTZ R161, R161, R192 ;  /* 0x000000c0a1a17221 */ /* 0x000fe20000010000 */
[----:B------:R-:W-:-:S02]  /*2300*/  FFMA.FTZ R160, R191, R192, R160 ;  /* 0x000000c0bfa07223 */ /* 0x000fc400000100a0 */
[----:B------:R-:W-:Y:S01]  /*2310*/  FFMA.FTZ R204, R223, R166, R204 ;  /* 0x000000a6dfcc7223 */ /* 0x000fe200000100cc */
[----:B------:R-:W-:Y:S01]  /*2320*/  FADD.FTZ R161, R161, R194 ;  /* 0x000000c2a1a17221 */ /* 0x000fe20000010000 */
[----:B------:R-:W-:Y:S01]  /*2330*/  FFMA.FTZ R160, R193, R194, R160 ;  /* 0x000000c2c1a07223 */ /* 0x000fe200000100a0 */
[----:B------:R-:W-:Y:S02]  /*2340*/  HADD2.F32 R212, -RZ, R167.H1_H1 ;  /* 0x300000a7ffd47230 */ /* 0x000fe40000004100 */
[----:B------:R-:W-:Y:S01]  /*2350*/  FADD.FTZ R161, R161, R204 ;  /* 0x000000cca1a17221 */ /* 0x000fe20000010000 */
[----:B------:R-:W-:Y:S02]  /*2360*/  FFMA.FTZ R160, R203, R204, R160 ;  /* 0x000000cccba07223 */ /* 0x000fe400000100a0 */
        /* <DEDUP_REMOVED lines=11> */
.L_x_2087:
[----:B------:R-:W-:Y:S05]  /*2420*/  BSYNC B1 ;  /* 0x0000000000017941 */ /* 0x000fea0003800000 */
.L_x_2086:
        /* <DEDUP_REMOVED lines=20> */
.L_x_2117:
        /* <DEDUP_REMOVED lines=42> */
[----:B------:R-:W-:Y:S02]  /*2810*/  @P2 F2FP.F16.F32.PACK_AB R161, RZ, R161 ;  /* 0x000000a1ffa1223e */ /* 0x000fe400000000ff */
[----:B------:R-:W-:Y:S02]  /*2820*/  @P2 FSEL R160, R177, RZ, P3 ;  /* 0x000000ffb1a02208 */ /* 0x000fe40001800000 */
[----:B------:R-:W-:Y:S02]  /*2830*/  @P2 LOP3.LUT P3, RZ, R174, 0xff00, RZ, 0xc0, !PT ;  /* 0x0000ff00aeff2812 */ /* 0x000fe4000786c0ff */
[----:B------:R-:W-:Y:S01]  /*2840*/  @P2 PRMT R152, R161, 0x7610, R152 ;  /* 0x00007610a1982816 */ /* 0x000fe20000000098 */
[----:B------:R-:W-:Y:S01]  /*2850*/  FFMA.FTZ R161, R25, R167, R164 ;  /* 0x000000a719a17223 */ /* 0x000fe200000100a4 */
[C---:B------:R-:W-:Y:S01]  /*2860*/  SEL R151, R178.reuse, R151, P4 ;  /* 0x00000097b2977207 */ /* 0x040fe20002000000 */
[----:B------:R-:W-:Y:S01]  /*2870*/  FMUL.FTZ R178, R178, UR15 ;  /* 0x0000000fb2b27c20 */ /* 0x000fe20008410000 */
[----:B------:R-:W-:Y:S01]  /*2880*/  @P2 F2FP.F16.F32.PACK_AB R160, RZ, R160 ;  /* 0x000000a0ffa0223e */ /* 0x000fe200000000ff */
[----:B------:R-:W-:Y:S01]  /*2890*/  FADD.FTZ R161, R26, -R161 ;  /* 0x800000a11aa17221 */ /* 0x000fe20000010000 */
[----:B------:R-:W-:-:S02]  /*28a0*/  @P2 FSEL R162, R165, RZ, P3 ;  /* 0x000000ffa5a22208 */ /* 0x000fc40001800000 */
[----:B------:R-:W-:Y:S01]  /*28b0*/  @P2 LOP3.LUT P3, RZ, R174, 0xff000000, RZ, 0xc0, !PT ;  /* 0xff000000aeff2812 */ /* 0x000fe2000786c0ff */
[----:B------:R-:W-:Y:S01]  /*28c0*/  FMUL.FTZ R161, R5, R161 ;  /* 0x000000a105a17220 */ /* 0x000fe20000410000 */
[----:B------:R-:W-:Y:S02]  /*28d0*/  @P2 PRMT R153, R160, 0x7610, R153 ;  /* 0x00007610a0992816 */ /* 0x000fe40000000099 */
[----:B------:R-:W-:Y:S01]  /*28e0*/  @P2 FSEL R160, R178, RZ, P3 ;  /* 0x000000ffb2a02208 */ /* 0x000fe20001800000 */
[----:B------:R-:W-:Y:S01]  /*28f0*/  @P5 FADD.FTZ R161, R132, R161 ;  /* 0x000000a184a15221 */ /* 0x000fe20000010000 */
[----:B------:R-:W-:Y:S02]  /*2900*/  @P2 F2FP.F16.F32.PACK_AB R162, RZ, R162 ;  /* 0x000000a2ffa2223e */ /* 0x000fe400000000ff */
[----:B------:R-:W-:Y:S02]  /*2910*/  @P2 F2FP.F16.F32.PACK_AB R160, RZ, R160 ;  /* 0x000000a0ffa0223e */ /* 0x000fe400000000ff */
        /* <DEDUP_REMOVED lines=8> */
[----:B------:R-:W-:-:S04]  /*29a0*/  @P2 F2FP.F16.F32.PACK_AB R160, RZ, R160 ;  /* 0x000000a0ffa0223e */ /* 0x000fc800000000ff */
        /* <DEDUP_REMOVED lines=9> */
[----:B------:R-:W-:-:S04]  /*2a40*/  @P2 F2FP.F16.F32.PACK_AB R160, RZ, R160 ;  /* 0x000000a0ffa0223e */ /* 0x000fc800000000ff */
        /* <DEDUP_REMOVED lines=15> */
[----:B------:R-:W-:-:S04]  /*2b40*/  @P2 F2FP.F16.F32.PACK_AB R160, RZ, R160 ;  /* 0x000000a0ffa0223e */ /* 0x000fc800000000ff */
        /* <DEDUP_REMOVED lines=10> */
[----:B------:R-:W-:Y:S02]  /*2bf0*/  F2FP.F16.F32.PACK_AB R162, R179, R162 ;  /* 0x000000a2b3a2723e */ /* 0x000fe400000000ff */
        /* <DEDUP_REMOVED lines=9> */
[----:B------:R-:W-:-:S02]  /*2c90*/  F2FP.F16.F32.PACK_AB R160, R165, R160 ;  /* 0x000000a0a5a0723e */ /* 0x000fc400000000ff */
[----:B------:R-:W-:Y:S02]  /*2ca0*/  F2FP.F16.F32.PACK_AB R163, R164, R163 ;  /* 0x000000a3a4a3723e */ /* 0x000fe400000000ff */
[----:B------:R-:W1:Y:S01]  /*2cb0*/  LDC.64 R164, c[0x0][0x2f8] ;  /* 0x0000be00ffa47b82 */ /* 0x000e620000000a00 */
[----:B------:R-:W-:Y:S02]  /*2cc0*/  @P2 LOP3.LUT P3, RZ, R175, 0xff000000, RZ, 0xc0, !PT ;  /* 0xff000000afff2812 */ /* 0x000fe4000786c0ff */
[----:B------:R-:W-:Y:S02]  /*2cd0*/  F2FP.F16.F32.PACK_AB R161, R178, R161 ;  /* 0x000000a1b2a1723e */ /* 0x000fe400000000ff */
[----:B------:R-:W-:-:S04]  /*2ce0*/  @P2 FSEL R176, R176, RZ, P3 ;  /* 0x000000ffb0b02208 */ /* 0x000fc80001800000 */
[----:B------:R-:W-:-:S04]  /*2cf0*/  @P2 F2FP.F16.F32.PACK_AB R176, RZ, R176 ;  /* 0x000000b0ffb0223e */ /* 0x000fc800000000ff */
[----:B------:R-:W-:Y:S01]  /*2d00*/  @P2 PRMT R155, R155, 0x5410, R176 ;  /* 0x000054109b9b2816 */ /* 0x000fe200000000b0 */
[----:B-1----:R-:W-:-:S05]  /*2d10*/  IMAD.WIDE.U32 R164, R2, 0x10, R164 ;  /* 0x0000001002a47825 */ /* 0x002fca00078e00a4 */
[----:B------:R1:W-:Y:S02]  /*2d20*/  STG.E.128 desc[UR4][R164.64], R160 ;  /* 0x000000a0a4007986 */ /* 0x0003e4000c101d04 */
[----:B-1----:R-:W-:-:S04]  /*2d30*/  @P2 LEA R160, P3, R2, UR12, 0x4 ;  /* 0x0000000c02a02c11 */ /* 0x002fc8000f8620ff */
[C---:B------:R-:W-:Y:S02]  /*2d40*/  @P2 LEA.HI.X R161, R2.reuse, UR13, RZ, 0x4, P3 ;  /* 0x0000000d02a12c11 */ /* 0x040fe400098f24ff */
[----:B------:R-:W-:-:S03]  /*2d50*/  IADD3 R2, R2, 0x20, RZ ;  /* 0x0000002002027810 */ /* 0x000fc60007ffe0ff */
[----:B------:R1:W-:Y:S04]  /*2d60*/  @P2 STG.E.128 desc[UR4][R160.64], R152 ;  /* 0x00000098a0002986 */ /* 0x0003e8000c101d04 */
.L_x_2090:
[----:B------:R-:W-:Y:S05]  /*2d70*/  BSYNC B1 ;  /* 0x0000000000017941 */ /* 0x000fea0003800000 */
.L_x_2089:
        /* <DEDUP_REMOVED lines=123> */
.L_x_2092:
[----:B------:R-:W-:Y:S05]  /*3530*/  BSYNC B1 ;  /* 0x0000000000017941 */ /* 0x000fea0003800000 */
.L_x_2091:
        /* <DEDUP_REMOVED lines=13> */
[----:B------:R-:W-:Y:S02]  /*3610*/  ISETP.NE.AND.EX P4, PT, RZ, UR17, PT, P4 ;  /* 0x00000011ff007c0c */ /* 0x000fe4000bf85340 */
[----:B------:R-:W-:Y:S01]  /*3620*/  @P2 MOV R160, R184 ;  /* 0x000000b800a02202 */ /* 0x000fe20000000f00 */
        /* <DEDUP_REMOVED lines=25> */
[----:B------:R-:W-:Y:S02]  /*37c0*/  @P2 F2FP.F16.F32.PACK_AB R160, RZ, R160 ;  /* 0x000000a0ffa0223e */ /* 0x000fe400000000ff */
[----:B------:R-:W-:Y:S02]  /*37d0*/  @P2 FSEL R163, R164, RZ, P3 ;  /* 0x000000ffa4a32208 */ /* 0x000fe40001800000 */
[----:B------:R-:W-:Y:S02]  /*37e0*/  @P2 LOP3.LUT P3, RZ, R184, 0xff0000, RZ, 0xc0, !PT ;  /* 0x00ff0000b8ff2812 */ /* 0x000fe4000786c0ff */
[----:B------:R-:W-:Y:S02]  /*37f0*/  @P2 PRMT R152, R160, 0x7610, R152 ;  /* 0x00007610a0982816 */ /* 0x000fe40000000098 */
[----:B------:R-:W-:-:S02]  /*3800*/  @P2 FSEL R160, R162, RZ, P3 ;  /* 0x000000ffa2a02208 */ /* 0x000fc40001800000 */
[----:B------:R-:W-:Y:S02]  /*3810*/  @P2 F2FP.F16.F32.PACK_AB R163, RZ, R163 ;  /* 0x000000a3ffa3223e */ /* 0x000fe400000000ff */
[----:B------:R-:W-:Y:S02]  /*3820*/  @P2 F2FP.F16.F32.PACK_AB R160, RZ, R160 ;  /* 0x000000a0ffa0223e */ /* 0x000fe400000000ff */
[----:B------:R-:W-:Y:S02]  /*3830*/  @P2 PRMT R152, R152, 0x5410, R163 ;  /* 0x0000541098982816 */ /* 0x000fe400000000a3 */
[----:B------:R-:W-:Y:S02]  /*3840*/  @P2 PRMT R153, R160, 0x7610, R153 ;  /* 0x00007610a0992816 */ /* 0x000fe40000000099 */
[----:B------:R-:W-:-:S04]  /*3850*/  MOV R160, R186 ;  /* 0x000000ba00a07202 */ /* 0x000fc80000000f00 */
        /* <DEDUP_REMOVED lines=38> */
[----:B------:R-:W-:-:S04]  /*3ac0*/  @P2 F2FP.F16.F32.PACK_AB R160, RZ, R160 ;  /* 0x000000a0ffa0223e */ /* 0x000fc800000000ff */
        /* <DEDUP_REMOVED lines=17> */
[----:B------:R-:W-:-:S02]  /*3be0*/  F2FP.F16.F32.PACK_AB R161, R166, R161 ;  /* 0x000000a1a6a1723e */ /* 0x000fc400000000ff */
[----:B------:R-:W1:Y:S01]  /*3bf0*/  LDC.64 R166, c[0x0][0x2f8] ;  /* 0x0000be00ffa67b82 */ /* 0x000e620000000a00 */
[----:B------:R-:W-:Y:S02]  /*3c00*/  FSEL R164, R164, RZ, P4 ;  /* 0x000000ffa4a47208 */ /* 0x000fe40002000000 */
[----:B------:R-:W-:Y:S02]  /*3c10*/  LOP3.LUT P4, RZ, R187, 0xff000000, RZ, 0xc0, !PT ;  /* 0xff000000bbff7812 */ /* 0x000fe4000788c0ff */
[----:B------:R-:W-:Y:S02]  /*3c20*/  F2FP.F16.F32.PACK_AB R160, R164, R160 ;  /* 0x000000a0a4a0723e */ /* 0x000fe400000000ff */
[----:B------:R-:W-:Y:S02]  /*3c30*/  FSEL R164, R5, RZ, P4 ;  /* 0x000000ff05a47208 */ /* 0x000fe40002000000 */
[----:B------:R-:W-:Y:S02]  /*3c40*/  @P2 LOP3.LUT P3, RZ, R185, 0xff000000, RZ, 0xc0, !PT ;  /* 0xff000000b9ff2812 */ /* 0x000fe4000786c0ff */
[----:B------:R-:W-:-:S02]  /*3c50*/  F2FP.F16.F32.PACK_AB R163, R164, R163 ;  /* 0x000000a3a4a3723e */ /* 0x000fc400000000ff */
[----:B------:R-:W-:Y:S02]  /*3c60*/  F2FP.F16.F32.PACK_AB R162, R177, R162 ;  /* 0x000000a2b1a2723e */ /* 0x000fe400000000ff */
[----:B------:R-:W-:-:S04]  /*3c70*/  @P2 FSEL R5, R5, RZ, P3 ;  /* 0x000000ff05052208 */ /* 0x000fc80001800000 */
[----:B------:R-:W-:-:S04]  /*3c80*/  @P2 F2FP.F16.F32.PACK_AB R5, RZ, R5 ;  /* 0x00000005ff05223e */ /* 0x000fc800000000ff */
[----:B------:R-:W-:Y:S01]  /*3c90*/  @P2 PRMT R155, R155, 0x5410, R5 ;  /* 0x000054109b9b2816 */ /* 0x000fe20000000005 */
[----:B-1----:R-:W-:-:S05]  /*3ca0*/  IMAD.WIDE.U32 R164, R2, 0x10, R166 ;  /* 0x0000001002a47825 */ /* 0x002fca00078e00a6 */
[----:B------:R1:W-:Y:S02]  /*3cb0*/  STG.E.128 desc[UR4][R164.64], R160 ;  /* 0x000000a0a4007986 */ /* 0x0003e4000c101d04 */
[----:B-1----:R-:W-:-:S04]  /*3cc0*/  @P2 LEA R160, P3, R2, UR12, 0x4 ;  /* 0x0000000c02a02c11 */ /* 0x002fc8000f8620ff */
[----:B------:R-:W-:-:S05]  /*3cd0*/  @P2 LEA.HI.X R161, R2, UR13, RZ, 0x4, P3 ;  /* 0x0000000d02a12c11 */ /* 0x000fca00098f24ff */
[----:B------:R4:W-:Y:S04]  /*3ce0*/  @P2 STG.E.128 desc[UR4][R160.64], R152 ;  /* 0x00000098a0002986 */ /* 0x0009e8000c101d04 */
.L_x_2094:
[----:B------:R-:W-:Y:S05]  /*3cf0*/  BSYNC B1 ;  /* 0x0000000000017941 */ /* 0x000fea0003800000 */
.L_x_2093:
[----:B-12-4-:R-:W1:Y:S02]  /*3d00*/  LDC.64 R160, c[0x0][0x210] ;  /* 0x00008400ffa07b82 */ /* 0x016e640000000a00 */
[----:B-1----:R-:W-:-:S04]  /*3d10*/  LEA R3, R160, R3, 0x2 ;  /* 0x00000003a0037211 */ /* 0x002fc800078e10ff */
[----:B------:R-:W-:-:S13]  /*3d20*/  ISETP.GE.AND P2, PT, R3, R161, PT ;  /* 0x000000a10300720c */ /* 0x000fda0003f46270 */
[----:B------:R-:W-:Y:S05]  /*3d30*/  @!P2 BRA `(.L_x_2095) ;  /* 0xffffffcc0034a947 */ /* 0x000fea000383ffff */
.L_x_2081:
[----:B------:R-:W-:Y:S05]  /*3d40*/  BSYNC B0 ;  /* 0x0000000000007941 */ /* 0x000fea0003800000 */
.L_x_2080:
        /* <DEDUP_REMOVED lines=15> */
[-C--:B------:R-:W-:Y:S02]  /*3e40*/  LEA R5, R0, R3.reuse, 0x5 ;  /* 0x0000000300057211 */ /* 0x080fe400078e28ff */
[----:B------:R-:W-:Y:S02]  /*3e50*/  LEA R0, R8, R3, 0x2 ;  /* 0x0000000308007211 */ /* 0x000fe400078e10ff */
[----:B------:R-:W-:Y:S01]  /*3e60*/  IADD3 R2, P6, R7, R8, RZ ;  /* 0x0000000807027210 */ /* 0x000fe20007fde0ff */
[----:B------:R-:W-:Y:S01]  /*3e70*/  STS.128 [R5], R72 ;  /* 0x0000004805007388 */ /* 0x000fe20000000c00 */
        /* <DEDUP_REMOVED lines=257> */
.L_x_2097:
[----:B------:R-:W-:Y:S05]  /*4e90*/  BSYNC B0 ;  /* 0x0000000000007941 */ /* 0x000fea0003800000 */
.L_x_2096:
        /* <DEDUP_REMOVED lines=23> */
.L_x_2099:
[----:B------:R-:W-:Y:S05]  /*5010*/  BSYNC B0 ;  /* 0x0000000000007941 */ /* 0x000fea0003800000 */
.L_x_2098:
        /* <DEDUP_REMOVED lines=23> */
.L_x_2101:
[----:B------:R-:W-:Y:S05]  /*5190*/  BSYNC B0 ;  /* 0x0000000000007941 */ /* 0x000fea0003800000 */
.L_x_2100:
        /* <DEDUP_REMOVED lines=23> */
.L_x_2103:
[----:B------:R-:W-:Y:S05]  /*5310*/  BSYNC B0 ;  /* 0x0000000000007941 */ /* 0x000fea0003800000 */
.L_x_2102:
        /* <DEDUP_REMOVED lines=23> */
.L_x_2105:
[----:B------:R-:W-:Y:S05]  /*5490*/  BSYNC B0 ;  /* 0x0000000000007941 */ /* 0x000fea0003800000 */
.L_x_2104:
        /* <DEDUP_REMOVED lines=14> */
.L_x_2088:
        /* <DEDUP_REMOVED lines=8> */
.L_x_2107:
[----:B------:R-:W-:Y:S05]  /*5600*/  BSYNC B1 ;  /* 0x0000000000017941 */ /* 0x000fea0003800000 */
.L_x_2106:
[----:B------:R-:W-:Y:S01]  /*5610*/  HFMA2.MMA R162, -RZ, RZ, 0, 5.9604644775390625e-08 ;  /* 0x00000001ffa27435 */ /* 0x000fe200000001ff */
[----:B------:R-:W-:Y:S01]  /*5620*/  MOV R163, R221 ;  /* 0x000000dd00a37202 */ /* 0x000fe20000000f00 */
[----:B------:R-:W-:Y:S01]  /*5630*/  FADD.FTZ R220, R164, R220 ;  /* 0x000000dca4dc7221 */ /* 0x000fe20000010000 */
[----:B------:R-:W-:Y:S02]  /*5640*/  MOV R161, 0x1f ;  /* 0x0000001f00a17802 */ /* 0x000fe40000000f00 */
[----:B------:R-:W-:-:S07]  /*5650*/  MOV R160, 0xffffffff ;  /* 0xffffffff00a07802 */ /* 0x000fce0000000f00 */
[----:B------:R-:W-:Y:S05]  /*5660*/  WARPSYNC.COLLECTIVE R160, `(.L_x_2108) ;  /* 0x00000000a0087348 */ /* 0x000fea0003c00000 */
[----:B------:R0:W1:Y:S02]  /*5670*/  SHFL.BFLY P2, R164, R163, R162, R161 ;  /* 0x0c0000a2a3a47389 */ /* 0x00006400000400a1 */
[----:B01----:R-:W-:Y:S01]  /*5680*/  ENDCOLLECTIVE ;  /* 0x000000000000791b */ /* 0x003fe20003800000 */
.L_x_2108:
[----:B------:R-:W-:Y:S01]  /*5690*/  HFMA2.MMA R162, -RZ, RZ, 0, 1.1920928955078125e-07 ;  /* 0x00000002ffa27435 */ /* 0x000fe200000001ff */
[----:B------:R-:W-:Y:S02]  /*56a0*/  MOV R163, R220 ;  /* 0x000000dc00a37202 */ /* 0x000fe40000000f00 */
[----:B------:R-:W-:-:S08]  /*56b0*/  MOV R166, R164 ;  /* 0x000000a400a67202 */ /* 0x000fd00000000f00 */
[----:B------:R-:W-:Y:S05]  /*56c0*/  WARPSYNC.COLLECTIVE R160, `(.L_x_2109) ;  /* 0x00000000a0087348 */ /* 0x000fea0003c00000 */
[----:B------:R0:W1:Y:S02]  /*56d0*/  SHFL.BFLY P2, R164, R163, R162, R161 ;  /* 0x0c0000a2a3a47389 */ /* 0x00006400000400a1 */
[----:B01----:R-:W-:Y:S01]  /*56e0*/  ENDCOLLECTIVE ;  /* 0x000000000000791b */ /* 0x003fe20003800000 */
.L_x_2109:
[----:B------:R-:W-:-:S05]  /*56f0*/  FADD.FTZ R221, R166, R221 ;  /* 0x000000dda6dd7221 */ /* 0x000fca0000010000 */
[----:B------:R-:W-:Y:S01]  /*5700*/  MOV R163, R221 ;  /* 0x000000dd00a37202 */ /* 0x000fe20000000f00 */
[----:B------:R-:W-:-:S07]  /*5710*/  FADD.FTZ R220, R220, R164 ;  /* 0x000000a4dcdc7221 */ /* 0x000fce0000010000 */
[----:B------:R-:W-:Y:S05]  /*5720*/  WARPSYNC.COLLECTIVE R160, `(.L_x_2110) ;  /* 0x00000000a0087348 */ /* 0x000fea0003c00000 */
[----:B------:R0:W1:Y:S02]  /*5730*/  SHFL.BFLY P2, R164, R163, R162, R161 ;  /* 0x0c0000a2a3a47389 */ /* 0x00006400000400a1 */
[----:B01----:R-:W-:Y:S01]  /*5740*/  ENDCOLLECTIVE ;  /* 0x000000000000791b */ /* 0x003fe20003800000 */
.L_x_2110:
[----:B------:R-:W-:Y:S01]  /*5750*/  HFMA2.MMA R162, -RZ, RZ, 0, 2.384185791015625e-07 ;  /* 0x00000004ffa27435 */ /* 0x000fe200000001ff */
[----:B------:R-:W-:Y:S02]  /*5760*/  MOV R163, R220 ;  /* 0x000000dc00a37202 */ /* 0x000fe40000000f00 */
[----:B------:R-:W-:-:S08]  /*5770*/  MOV R166, R164 ;  /* 0x000000a400a67202 */ /* 0x000fd00000000f00 */
[----:B------:R-:W-:Y:S05]  /*5780*/  WARPSYNC.COLLECTIVE R160, `(.L_x_2111) ;  /* 0x00000000a0087348 */ /* 0x000fea0003c00000 */
[----:B------:R0:W1:Y:S02]  /*5790*/  SHFL.BFLY P2, R164, R163, R162, R161 ;  /* 0x0c0000a2a3a47389 */ /* 0x00006400000400a1 */
[----:B01----:R-:W-:Y:S01]  /*57a0*/  ENDCOLLECTIVE ;  /* 0x000000000000791b */ /* 0x003fe20003800000 */
.L_x_2111:
[----:B------:R-:W-:-:S05]  /*57b0*/  FADD.FTZ R221, R221, R166 ;  /* 0x000000a6dddd7221 */ /* 0x000fca0000010000 */
[----:B------:R-:W-:Y:S01]  /*57c0*/  MOV R163, R221 ;  /* 0x000000dd00a37202 */ /* 0x000fe20000000f00 */
[----:B------:R-:W-:-:S07]  /*57d0*/  FADD.FTZ R220, R220, R164 ;  /* 0x000000a4dcdc7221 */ /* 0x000fce0000010000 */
[----:B------:R-:W-:Y:S05]  /*57e0*/  WARPSYNC.COLLECTIVE R160, `(.L_x_2112) ;  /* 0x00000000a0087348 */ /* 0x000fea0003c00000 */
[----:B------:R0:W1:Y:S02]  /*57f0*/  SHFL.BFLY P2, R164, R163, R162, R161 ;  /* 0x0c0000a2a3a47389 */ /* 0x00006400000400a1 */
[----:B01----:R-:W-:Y:S01]  /*5800*/  ENDCOLLECTIVE ;  /* 0x000000000000791b */ /* 0x003fe20003800000 */
.L_x_2112:
[----:B------:R-:W-:Y:S01]  /*5810*/  HFMA2.MMA R162, -RZ, RZ, 0, 4.76837158203125e-07 ;  /* 0x00000008ffa27435 */ /* 0x000fe200000001ff */
[----:B------:R-:W-:Y:S02]  /*5820*/  MOV R163, R220 ;  /* 0x000000dc00a37202 */ /* 0x000fe40000000f00 */
[----:B------:R-:W-:-:S08]  /*5830*/  MOV R166, R164 ;  /* 0x000000a400a67202 */ /* 0x000fd00000000f00 */
[----:B------:R-:W-:Y:S05]  /*5840*/  WARPSYNC.COLLECTIVE R160, `(.L_x_2113) ;  /* 0x00000000a0087348 */ /* 0x000fea0003c00000 */
[----:B------:R0:W1:Y:S02]  /*5850*/  SHFL.BFLY P2, R164, R163, R162, R161 ;  /* 0x0c0000a2a3a47389 */ /* 0x00006400000400a1 */
[----:B01----:R-:W-:Y:S01]  /*5860*/  ENDCOLLECTIVE ;  /* 0x000000000000791b */ /* 0x003fe20003800000 */
.L_x_2113:
[----:B------:R-:W-:-:S05]  /*5870*/  FADD.FTZ R221, R221, R166 ;  /* 0x000000a6dddd7221 */ /* 0x000fca0000010000 */
[----:B------:R-:W-:Y:S01]  /*5880*/  MOV R163, R221 ;  /* 0x000000dd00a37202 */ /* 0x000fe20000000f00 */
[----:B------:R-:W-:-:S07]  /*5890*/  FADD.FTZ R220, R220, R164 ;  /* 0x000000a4dcdc7221 */ /* 0x000fce0000010000 */
[----:B------:R-:W-:Y:S05]  /*58a0*/  WARPSYNC.COLLECTIVE R160, `(.L_x_2114) ;  /* 0x00000000a0087348 */ /* 0x000fea0003c00000 */
[----:B------:R0:W1:Y:S02]  /*58b0*/  SHFL.BFLY P2, R164, R163, R162, R161 ;  /* 0x0c0000a2a3a47389 */ /* 0x00006400000400a1 */
[----:B01----:R-:W-:Y:S01]  /*58c0*/  ENDCOLLECTIVE ;  /* 0x000000000000791b */ /* 0x003fe20003800000 */
.L_x_2114:
[----:B------:R-:W-:Y:S01]  /*58d0*/  HFMA2.MMA R162, -RZ, RZ, 0, 9.5367431640625e-07 ;  /* 0x00000010ffa27435 */ /* 0x000fe200000001ff */
[----:B------:R-:W-:Y:S02]  /*58e0*/  MOV R163, R220 ;  /* 0x000000dc00a37202 */ /* 0x000fe40000000f00 */
[----:B------:R-:W-:-:S08]  /*58f0*/  MOV R166, R164 ;  /* 0x000000a400a67202 */ /* 0x000fd00000000f00 */
[----:B------:R-:W-:Y:S05]  /*5900*/  WARPSYNC.COLLECTIVE R160, `(.L_x_2115) ;  /* 0x00000000a0087348 */ /* 0x000fea0003c00000 */
[----:B------:R0:W1:Y:S02]  /*5910*/  SHFL.BFLY P2, R164, R163, R162, R161 ;  /* 0x0c0000a2a3a47389 */ /* 0x00006400000400a1 */
[----:B01----:R-:W-:Y:S01]  /*5920*/  ENDCOLLECTIVE ;  /* 0x000000000000791b */ /* 0x003fe20003800000 */
.L_x_2115:
[----:B------:R-:W-:-:S05]  /*5930*/  FADD.FTZ R221, R221, R166 ;  /* 0x000000a6dddd7221 */ /* 0x000fca0000010000 */
[----:B------:R-:W-:Y:S02]  /*5940*/  MOV R163, R221 ;  /* 0x000000dd00a37202 */ /* 0x000fe40000000f00 */
[----:B------:R-:W-:-:S07]  /*5950*/  MOV R165, R164 ;  /* 0x000000a400a57202 */ /* 0x000fce0000000f00 */
[----:B------:R-:W-:Y:S05]  /*5960*/  WARPSYNC.COLLECTIVE R160, `(.L_x_2116) ;  /* 0x00000000a0087348 */ /* 0x000fea0003c00000 */
[----:B------:R0:W1:Y:S02]  /*5970*/  SHFL.BFLY P2, R164, R163, R162, R161 ;  /* 0x0c0000a2a3a47389 */ /* 0x00006400000400a1 */
[----:B01----:R-:W-:Y:S01]  /*5980*/  ENDCOLLECTIVE ;  /* 0x000000000000791b */ /* 0x003fe20003800000 */
.L_x_2116:
[----:B------:R-:W-:Y:S05]  /*5990*/  BRA `(.L_x_2117) ;  /* 0xffffffc800f47947 */ /* 0x000fea000383ffff */
.L_x_2118:
        /* <DEDUP_REMOVED lines=14> */
.L_x_3506:


//--------------------- .text._ZN10layer_norm31ln_parallel_residual_bwd_kernelINS_13Kernel_traitsI6__halfS2_fS2_fjLj768ELj1ELj4ELj1ELj16ENS_18Kernel_traits_baseILj768ES2_S2_fS2_fjLj128EEEEELb1ELb0ELb1EEEvNS_9BwdParamsE --------------------------
	.section	.text._ZN10layer_norm31ln_parallel_residual_bwd_kernelINS_13Kernel_traitsI6__halfS2_fS2_fjLj768ELj1ELj4ELj1ELj16ENS_18Kernel_traits_baseILj768ES2_S2_fS2_fjLj128EEEEELb1ELb0ELb1EEEvNS_9BwdParamsE,"ax",@progbits
	.align	128
        .global         _ZN10layer_norm31ln_parallel_residual_bwd_kernelINS_13Kernel_traitsI6__halfS2_fS2_fjLj768ELj1ELj4ELj1ELj16ENS_18Kernel_traits_baseILj768ES2_S2_fS2_fjLj128EEEEELb1ELb0ELb1EEEvNS_9BwdParamsE
        .type           _ZN10layer_norm31ln_parallel_residual_bwd_kernelINS_13Kernel_traitsI6__halfS2_fS2_fjLj768ELj1ELj4ELj1ELj16ENS_18Kernel_traits_baseILj768ES2_S2_fS2_fjLj128EEEEELb1ELb0ELb1EEEvNS_9BwdParamsE,@function
        .size           _ZN10layer_norm31ln_parallel_residual_bwd_kernelINS_13Kernel_traitsI6__halfS2_fS2_fjLj768ELj1ELj4ELj1ELj16ENS_18Kernel_traits_baseILj768ES2_S2_fS2_fjLj128EEEEELb1ELb0ELb1EEEvNS_9BwdParamsE,(.L_x_3507 - _ZN10layer_norm31ln_parallel_residual_bwd_kernelINS_13Kernel_traitsI6__halfS2_fS2_fjLj768ELj1ELj4ELj1ELj16ENS_18Kernel_traits_baseILj768ES2_S2_fS2_fjLj128EEEEELb1ELb0ELb1EEEvNS_9BwdParamsE)
        .other          _ZN10layer_norm31ln_parallel_residual_bwd_kernelINS_13Kernel_traitsI6__halfS2_fS2_fjLj768ELj1ELj4ELj1ELj16ENS_18Kernel_traits_baseILj768ES2_S2_fS2_fjLj128EEEEELb1ELb0ELb1EEEvNS_9BwdParamsE,@"STO_CUDA_ENTRY STV_DEFAULT"
_ZN10layer_norm31ln_parallel_residual_bwd_kernelINS_13Kernel_traitsI6__halfS2_fS2_fjLj768ELj1ELj4ELj1ELj16ENS_18Kernel_traits_baseILj768ES2_S2_fS2_fjLj128EEEEELb1ELb0ELb1EEEvNS_9BwdParamsE:
.text._ZN10layer_norm31ln_parallel_residual_bwd_kernelINS_13Kernel_traitsI6__halfS2_fS2_fjLj768ELj1ELj4ELj1ELj16ENS_18Kernel_traits_baseILj768ES2_S2_fS2_fjLj128EEEEELb1ELb0ELb1EEEvNS_9BwdParamsE:
        /* <DEDUP_REMOVED lines=65> */
.L_x_2120:
        /* <DEDUP_REMOVED lines=18> */
[----:B------:R-:W-:-:S02]  /*0530*/  CS2R R40, SRZ ;  /* 0x0000000000287805 */ /* 0x000fc4000001ff00 */
[----:B------:R-:W-:Y:S02]  /*0540*/  ISETP.NE.AND.EX P0, PT, RZ, UR7, PT, P0 ;  /* 0x00000007ff007c0c */ /* 0x000fe4000bf05300 */
        /* <DEDUP_REMOVED lines=39> */
[----:B------:R-:W-:Y:S02]  /*07c0*/  MOV R186, RZ ;  /* 0x000000ff00ba7202 */ /* 0x000fe40000000f00 */
[----:B------:R-:W-:Y:S01]  /*07d0*/  LOP3.LUT R100, R104, 0x1f, RZ, 0xc0, !PT ;  /* 0x0000001f68647812 */ /* 0x000fe200078ec0ff */
[----:B--2---:R-:W-:-:S02]  /*07e0*/  HADD2.F32 R248, -RZ, R241.H0_H0 ;  /* 0x200000f1fff87230 */ /* 0x004fc40000004100 */
[----:B------:R-:W-:Y:S02]  /*07f0*/  HADD2.F32 R246, -RZ, R241.H1_H1 ;  /* 0x300000f1fff67230 */ /* 0x000fe40000004100 */
[--C-:B------:R-:W-:Y:S02]  /*0800*/  HADD2.F32 R239, -RZ, R243.reuse.H0_H0 ;  /* 0x200000f3ffef7230 */ /* 0x100fe40000004100 */
[----:B------:R-:W-:Y:S02]  /*0810*/  HADD2.F32 R237, -RZ, R243.H1_H1 ;  /* 0x300000f3ffed7230 */ /* 0x000fe40000004100 */
[--C-:B----4-:R-:W-:Y:S02]  /*0820*/  HADD2.F32 R204, -RZ, R190.reuse.H0_H0 ;  /* 0x200000beffcc7230 */ /* 0x110fe40000004100 */
[----:B------:R-:W-:Y:S01]  /*0830*/  HADD2.F32 R202, -RZ, R190.H1_H1 ;  /* 0x300000beffca7230 */ /* 0x000fe20000004100 */
[----:B------:R-:W-:Y:S01]  /*0840*/  HFMA2.MMA R190, -RZ, RZ, 0, 0 ;  /* 0x00000000ffbe7435 */ /* 0x000fe200000001ff */
[----:B---3--:R-:W-:-:S02]  /*0850*/  HADD2.F32 R228, -RZ, R213.H0_H0 ;  /* 0x200000d5ffe47230 */ /* 0x008fc40000004100 */
[----:B------:R-:W-:Y:S02]  /*0860*/  HADD2.F32 R226, -RZ, R213.H1_H1 ;  /* 0x300000d5ffe27230 */ /* 0x000fe40000004100 */
[--C-:B------:R-:W-:Y:S02]  /*0870*/  HADD2.F32 R224, -RZ, R214.reuse.H0_H0 ;  /* 0x200000d6ffe07230 */ /* 0x100fe40000004100 */
[----:B------:R-:W-:Y:S02]  /*0880*/  HADD2.F32 R222, -RZ, R214.H1_H1 ;  /* 0x300000d6ffde7230 */ /* 0x000fe40000004100 */
[----:B------:R-:W-:Y:S02]  /*0890*/  HADD2.F32 R244, -RZ, R242.H0_H0 ;  /* 0x200000f2fff47230 */ /* 0x000fe40000004100 */
[--C-:B-----5:R-:W-:Y:S02]  /*08a0*/  HADD2.F32 R251, -RZ, R8.reuse.H0_H0 ;  /* 0x20000008fffb7230 */ /* 0x120fe40000004100 */
[----:B------:R-:W-:-:S02]  /*08b0*/  HADD2.F32 R249, -RZ, R8.H1_H1 ;  /* 0x30000008fff97230 */ /* 0x000fc40000004100 */
[--C-:B------:R-:W-:Y:S02]  /*08c0*/  HADD2.F32 R247, -RZ, R9.reuse.H0_H0 ;  /* 0x20000009fff77230 */ /* 0x100fe40000004100 */
        /* <DEDUP_REMOVED lines=9> */
[----:B------:R-:W-:Y:S02]  /*0960*/  HADD2.F32 R218, -RZ, R215.H0_H0 ;  /* 0x200000d7ffda7230 */ /* 0x000fe40000004100 */
        /* <DEDUP_REMOVED lines=21> */
[----:B------:R-:W-:Y:S01]  /*0ac0*/  HADD2.F32 R206, -RZ, R189.H1_H1 ;  /* 0x300000bdffce7230 */ /* 0x000fe20000004100 */
[----:B------:R-:W-:Y:S01]  /*0ad0*/  MOV R189, RZ ;  /* 0x000000ff00bd7202 */ /* 0x000fe20000000f00 */
[----:B------:R-:W-:Y:S02]  /*0ae0*/  HADD2.F32 R200, -RZ, R191.H0_H0 ;  /* 0x200000bfffc87230 */ /* 0x000fe40000004100 */
[--C-:B------:R-:W-:Y:S02]  /*0af0*/  HADD2.F32 R252, -RZ, R240.reuse.H0_H0 ;  /* 0x200000f0fffc7230 */ /* 0x100fe40000004100 */
[----:B------:R-:W-:Y:S02]  /*0b00*/  HADD2.F32 R250, -RZ, R240.H1_H1 ;  /* 0x300000f0fffa7230 */ /* 0x000fe40000004100 */
[----:B------:R-:W-:Y:S02]  /*0b10*/  HADD2.F32 R242, -RZ, R242.H1_H1 ;  /* 0x300000f2fff27230 */ /* 0x000fe40000004100 */
[----:B------:R-:W-:-:S02]  /*0b20*/  HADD2.F32 R215, -RZ, R215.H1_H1 ;  /* 0x300000d7ffd77230 */ /* 0x000fc40000004100 */
[--C-:B------:R-:W-:Y:S02]  /*0b30*/  HADD2.F32 R212, -RZ, R188.reuse.H0_H0 ;  /* 0x200000bcffd47230 */ /* 0x100fe40000004100 */
[----:B------:R-:W-:Y:S02]  /*0b40*/  HADD2.F32 R210, -RZ, R188.H1_H1 ;  /* 0x300000bcffd27230 */ /* 0x000fe40000004100 */
[----:B------:R-:W-:-:S07]  /*0b50*/  HADD2.F32 R191, -RZ, R191.H1_H1 ;  /* 0x300000bfffbf7230 */ /* 0x000fce0000004100 */
.L_x_2124:
        /* <DEDUP_REMOVED lines=12> */
[----:B--2---:R-:W-:Y:S01]  /*0c20*/  IMAD.WIDE.U32 R84, R188, 0x10, R112 ;  /* 0x00000010bc547825 */ /* 0x004fe200078e0070 */
[----:B------:R-:W2:Y:S01]  /*0c30*/  LDG.E.128 R80, desc[UR4][R92.64] ;  /* 0x000000045c507981 */ /* 0x000ea2000c1e1d00 */
[----:B------:R-:W-:Y:S01]  /*0c40*/  ISETP.NE.U32.AND P1, PT, RZ, UR10, PT ;  /* 0x0000000aff007c0c */ /* 0x000fe2000bf25070 */
[----:B------:R-:W1:Y:S03]  /*0c50*/  @P0 LDC.64 R170, c[0x0][0x2c8] ;  /* 0x0000b200ffaa0b82 */ /* 0x000e660000000a00 */
[----:B------:R-:W2:Y:S01]  /*0c60*/  LDG.E.128 R84, desc[UR4][R84.64] ;  /* 0x0000000454547981 */ /* 0x000ea2000c1e1d00 */
[----:B---3--:R-:W-:-:S03]  /*0c70*/  IMAD.WIDE R88, R187, 0x4, R88 ;  /* 0x00000004bb587825 */ /* 0x008fc600078e0258 */
[----:B------:R-:W3:Y:S01]  /*0c80*/  LDG.E.128 R92, desc[UR4][R92.64+0x10] ;  /* 0x000010045c5c7981 */ /* 0x000ee2000c1e1d00 */
[----:B------:R-:W1:Y:S03]  /*0c90*/  LDC.U8 R235, c[0x0][0x2a0] ;  /* 0x0000a800ffeb7b82 */ /* 0x000e660000000000 */
[----:B------:R-:W3:Y:S01]  /*0ca0*/  LDG.E R199, desc[UR4][R88.64] ;  /* 0x0000000458c77981 */ /* 0x000ee2000c1e1900 */
[----:B0-----:R-:W-:-:S04]  /*0cb0*/  IMAD.WIDE.U32 R90, R188, 0x10, R120 ;  /* 0x00000010bc5a7825 */ /* 0x001fc800078e0078 */
[----:B------:R-:W0:Y:S02]  /*0cc0*/  @P0 LDC.64 R196, c[0x0][0x2c8] ;  /* 0x0000b200ffc40b82 */ /* 0x000e240000000a00 */
[----:B------:R-:W3:Y:S01]  /*0cd0*/  LDG.E.128 R88, desc[UR4][R90.64] ;  /* 0x000000045a587981 */ /* 0x000ee2000c1e1d00 */
[----:B------:R-:W-:-:S05]  /*0ce0*/  IADD3 R219, R188, 0x20, RZ ;  /* 0x00000020bcdb7810 */ /* 0x000fca0007ffe0ff */
[----:B------:R-:W-:-:S04]  /*0cf0*/  IMAD.WIDE.U32 R108, R219, 0x20, R124 ;  /* 0x00000020db6c7825 */ /* 0x000fc800078e007c */
[C---:B------:R-:W-:Y:S01]  /*0d00*/  IMAD.WIDE.U32 R100, R219.reuse, 0x10, R112 ;  /* 0x00000010db647825 */ /* 0x040fe200078e0070 */
[----:B------:R-:W3:Y:S03]  /*0d10*/  LDG.E.128 R96, desc[UR4][R108.64] ;  /* 0x000000046c607981 */ /* 0x000ee6000c1e1d00 */
[----:B------:R-:W-:Y:S02]  /*0d20*/  IMAD.WIDE.U32 R104, R219, 0x10, R120 ;  /* 0x00000010db687825 */ /* 0x000fe400078e0078 */
[----:B------:R-:W3:Y:S04]  /*0d30*/  LDG.E.128 R100, desc[UR4][R100.64] ;  /* 0x0000000464647981 */ /* 0x000ee8000c1e1d00 */
[----:B------:R-:W3:Y:S01]  /*0d40*/  LDG.E.128 R104, desc[UR4][R104.64] ;  /* 0x0000000468687981 */ /* 0x000ee2000c1e1d00 */
[----:B------:R-:W-:-:S03]  /*0d50*/  ISETP.NE.AND.EX P1, PT, RZ, UR11, PT, P1 ;  /* 0x0000000bff007c0c */ /* 0x000fc6000bf25310 */
[----:B------:R-:W3:Y:S01]  /*0d60*/  LDG.E.128 R108, desc[UR4][R108.64+0x10] ;  /* 0x000010046c6c7981 */ /* 0x000ee2000c1e1d00 */
[----:B------:R-:W-:-:S09]  /*0d70*/  IADD3 R234, R188, 0x40, RZ ;  /* 0x00000040bcea7810 */ /* 0x000fd20007ffe0ff */
[----:B------:R-:W1:Y:S01]  /*0d80*/  @P1 LDC.64 R126, c[0x0][0x248] ;  /* 0x00009200ff7e1b82 */ /* 0x000e620000000a00 */
[----:B------:R-:W-:-:S07]  /*0d90*/  IADD3 R220, R188, 0x40, RZ ;  /* 0x00000040bcdc7810 */ /* 0x000fce0007ffe0ff */
[----:B------:R-:W0:Y:S01]  /*0da0*/  @P1 LDC.64 R192, c[0x0][0x248] ;  /* 0x00009200ffc01b82 */ /* 0x000e220000000a00 */
[----:B------:R-:W-:-:S07]  /*0db0*/  IMAD.WIDE.U32 R112, R234, 0x10, R112 ;  /* 0x00000010ea707825 */ /* 0x000fce00078e0070 */
[----:B------:R-:W0:Y:S01]  /*0dc0*/  @P1 LDC.64 R194, c[0x0][0x248] ;  /* 0x00009200ffc21b82 */ /* 0x000e220000000a00 */
[----:B------:R-:W-:Y:S01]  /*0dd0*/  IMAD.WIDE.U32 R124, R220, 0x20, R124 ;  /* 0x00000020dc7c7825 */ /* 0x000fe200078e007c */
[----:B------:R-:W3:Y:S03]  /*0de0*/  LDG.E.128 R112, desc[UR4][R112.64] ;  /* 0x0000000470707981 */ /* 0x000ee6000c1e1d00 */
[----:B------:R-:W-:Y:S01]  /*0df0*/  IMAD.WIDE.U32 R120, R234, 0x10, R120 ;  /* 0x00000010ea787825 */ /* 0x000fe200078e0078 */
[----:B------:R-:W3:Y:S03]  /*0e00*/  LDG.E.128 R116, desc[UR4][R124.64] ;  /* 0x000000047c747981 */ /* 0x000ee6000c1e1d00 */
[----:B-1----:R-:W-:Y:S02]  /*0e10*/  @P1 IMAD.WIDE.U32 R126, R219, 0x8, R126 ;  /* 0x00000008db7e1825 */ /* 0x002fe400078e007e */
[----:B------:R-:W3:Y:S04]  /*0e20*/  LDG.E.128 R120, desc[UR4][R120.64] ;  /* 0x0000000478787981 */ /* 0x000ee8000c1e1d00 */
[----:B------:R0:W5:Y:S02]  /*0e30*/  @P1 LDG.E.64 R152, desc[UR4][R126.64] ;  /* 0x000000047e981981 */ /* 0x000164000c1e1b00 */
[----:B0-----:R-:W-:-:S02]  /*0e40*/  @P1 IMAD.WIDE.U32 R126, R220, 0x8, R192 ;  /* 0x00000008dc7e1825 */ /* 0x001fc400078e00c0 */
[----:B------:R-:W0:Y:S03]  /*0e50*/  @P0 LDC.64 R192, c[0x0][0x2c8] ;  /* 0x0000b200ffc00b82 */ /* 0x000e260000000a00 */
[----:B------:R1:W5:Y:S02]  /*0e60*/  @P1 LDG.E.64 R154, desc[UR4][R126.64] ;  /* 0x000000047e9a1981 */ /* 0x000364000c1e1b00 */
[----:B-1----:R-:W-:-:S05]  /*0e70*/  @P1 IMAD.WIDE.U32 R126, R188, 0x8, R194 ;  /* 0x00000008bc7e1825 */ /* 0x002fca00078e00c2 */
[----:B------:R1:W5:Y:S02]  /*0e80*/  @P1 LDG.E.64 R156, desc[UR4][R126.64] ;  /* 0x000000047e9c1981 */ /* 0x000364000c1e1b00 */
[----:B-1----:R-:W-:-:S05]  /*0e90*/  @P0 IMAD.WIDE.U32 R126, R219, 0x20, R170 ;  /* 0x00000020db7e0825 */ /* 0x002fca00078e00aa */
[----:B------:R-:W5:Y:S04]  /*0ea0*/  @P0 LDG.E.128 R44, desc[UR4][R126.64] ;  /* 0x000000047e2c0981 */ /* 0x000f68000c1e1d00 */
[----:B------:R-:W5:Y:S04]  /*0eb0*/  @P0 LDG.E.128 R48, desc[UR4][R126.64+0x10] ;  /* 0x000010047e300981 */ /* 0x000f68000c1e1d00 */
[----:B------:R-:W3:Y:S01]  /*0ec0*/  LDG.E.128 R124, desc[UR4][R124.64+0x10] ;  /* 0x000010047c7c7981 */ /* 0x000ee2000c1e1d00 */
[----:B------:R-:W-:Y:S01]  /*0ed0*/  ISETP.NE.AND P2, PT, R235, RZ, PT ;  /* 0x000000ffeb00720c */ /* 0x000fe20003f45270 */
[----:B------:R-:W-:-:S05]  /*0ee0*/  @P0 IMAD.WIDE.U32 R170, R234, 0x20, R196 ;  /* 0x00000020eaaa0825 */ /* 0x000fca00078e00c4 */
[----:B------:R-:W5:Y:S04]  /*0ef0*/  @P0 LDG.E.128 R52, desc[UR4][R170.64] ;  /* 0x00000004aa340981 */ /* 0x000f68000c1e1d00 */
[----:B------:R0:W5:Y:S02]  /*0f00*/  @P0 LDG.E.128 R56, desc[UR4][R170.64+0x10] ;  /* 0x00001004aa380981 */ /* 0x000164000c1e1d00 */
[----:B0-----:R-:W-:-:S05]  /*0f10*/  @P0 IMAD.WIDE.U32 R170, R188, 0x20, R192 ;  /* 0x00000020bcaa0825 */ /* 0x001fca00078e00c0 */
[----:B------:R-:W5:Y:S04]  /*0f20*/  @P0 LDG.E.128 R60, desc[UR4][R170.64] ;  /* 0x00000004aa3c0981 */ /* 0x000f68000c1e1d00 */
[----:B------:R3:W5:Y:S01]  /*0f30*/  @P0 LDG.E.128 R64, desc[UR4][R170.64+0x10] ;  /* 0x00001004aa400981 */ /* 0x000762000c1e1d00 */
[----:B----4-:R-:W-:-:S05]  /*0f40*/  FSEL R216, R216, RZ, !P2 ;  /* 0x000000ffd8d87208 */ /* 0x010fca0005000000 */
[----:B--2---:R-:W-:Y:S01]  /*0f50*/  FADD.FTZ R80, R80, -R216 ;  /* 0x800000d850507221 */ /* 0x004fe20000010000 */
[----:B------:R-:W-:-:S05]  /*0f60*/  HADD2.F32 R193, -RZ, R84.H0_H0 ;  /* 0x20000054ffc17230 */ /* 0x000fca0000004100 */
[----:B------:R-:W-:Y:S01]  /*0f70*/  FADD.FTZ R172, R193, R172 ;  /* 0x000000acc1ac7221 */ /* 0x000fe20000010000 */
[----:B---3--:R-:W-:-:S04]  /*0f80*/  FMUL.FTZ R170, R199, R80 ;  /* 0x00000050c7aa7220 */ /* 0x008fc80000410000 */
[-C--:B------:R-:W-:Y:S01]  /*0f90*/  FFMA.FTZ R176, R170, R193.reuse, R176 ;  /* 0x000000c1aab07223 */ /* 0x080fe200000100b0 */
[----:B------:R-:W-:Y:S01]  /*0fa0*/  FMUL.FTZ R193, R251, R193 ;  /* 0x000000c1fbc17220 */ /* 0x000fe20000410000 */
[----:B------:R-:W-:Y:S02]  /*0fb0*/  HADD2.F32 R80, -RZ, R88.H0_H0 ;  /* 0x20000058ff507230 */ /* 0x000fe40000004100 */
[----:B------:R-:W-:-:S03]  /*0fc0*/  FADD.FTZ R192, R81, -R216 ;  /* 0x800000d851c07221 */ /* 0x000fc60000010000 */
[----:B------:R-:W-:Y:S01]  /*0fd0*/  FADD.FTZ R180, R80, R180 ;  /* 0x000000b450b47221 */ /* 0x000fe20000010000 */
[-C--:B------:R-:W-:Y:S01]  /*0fe0*/  FFMA.FTZ R185, R170, R80.reuse, R185 ;  /* 0x00000050aab97223 */ /* 0x080fe200000100b9 */
[----:B------:R-:W-:Y:S01]  /*0ff0*/  FFMA.FTZ R171, R252, R80, R193 ;  /* 0x00000050fcab7223 */ /* 0x000fe200000100c1 */
[----:B------:R-:W-:Y:S02]  /*1000*/  HADD2.F32 R80, -RZ, R84.H1_H1 ;  /* 0x30000054ff507230 */ /* 0x000fe40000004100 */
[----:B------:R-:W-:Y:S01]  /*1010*/  FMUL.FTZ R192, R199, R192 ;  /* 0x000000c0c7c07220 */ /* 0x000fe20000410000 */
[----:B------:R-:W-:Y:S02]  /*1020*/  HADD2.F32 R81, -RZ, R88.H1_H1 ;  /* 0x30000058ff517230 */ /* 0x000fe40000004100 */
[----:B------:R-:W-:Y:S01]  /*1030*/  FADD.FTZ R82, R82, -R216 ;  /* 0x800000d852527221 */ /* 0x000fe20000010000 */
[-C--:B------:R-:W-:Y:S01]  /*1040*/  FMUL.FTZ R193, R249, R80.reuse ;  /* 0x00000050f9c17220 */ /* 0x080fe20000410000 */
[----:B------:R-:W-:Y:S01]  /*1050*/  FADD.FTZ R173, R80, R173 ;  /* 0x000000ad50ad7221 */ /* 0x000fe20000010000 */
[----:B------:R-:W-:Y:S01]  /*1060*/  FFMA.FTZ R177, R192, R80, R177 ;  /* 0x00000050c0b17223 */ /* 0x000fe200000100b1 */
[----:B------:R-:W-:-:S02]  /*1070*/  HADD2.F32 R80, -RZ, R85.H0_H0 ;  /* 0x20000055ff507230 */ /* 0x000fc40000004100 */
[-C--:B------:R-:W-:Y:S01]  /*1080*/  FFMA.FTZ R84, R250, R81.reuse, R193 ;  /* 0x00000051fa547223 */ /* 0x080fe200000100c1 */
[----:B------:R-:W-:Y:S01]  /*1090*/  FMUL.FTZ R193, R199, R82 ;  /* 0x00000052c7c17220 */ /* 0x000fe20000410000 */
[----:B------:R-:W-:Y:S01]  /*10a0*/  FADD.FTZ R181, R81, R181 ;  /* 0x000000b551b57221 */ /* 0x000fe20000010000 */
[----:B------:R-:W-:Y:S01]  /*10b0*/  FFMA.FTZ R186, R192, R81, R186 ;  /* 0x00000051c0ba7223 */ /* 0x000fe200000100ba */
[----:B------:R-:W-:Y:S02]  /*10c0*/  HADD2.F32 R82, -RZ, R89.H0_H0 ;  /* 0x20000059ff527230 */ /* 0x000fe40000004100 */
[----:B------:R-:W-:Y:S01]  /*10d0*/  FADD.FTZ R168, R80, R168 ;  /* 0x000000a850a87221 */ /* 0x000fe20000010000 */
[-C--:B------:R-:W-:Y:S01]  /*10e0*/  FFMA.FTZ R174, R193, R80.reuse, R174 ;  /* 0x00000050c1ae7223 */ /* 0x080fe200000100ae */
[----:B------:R-:W-:Y:S01]  /*10f0*/  FMUL.FTZ R81, R247, R80 ;  /* 0x00000050f7517220 */ /* 0x000fe20000410000 */
[----:B------:R-:W-:Y:S01]  /*1100*/  FADD.FTZ R80, R83, -R216 ;  /* 0x800000d853507221 */ /* 0x000fe20000010000 */
[----:B------:R-:W-:-:S02]  /*1110*/  HADD2.F32 R88, -RZ, R85.H1_H1 ;  /* 0x30000055ff587230 */ /* 0x000fc40000004100 */
[----:B------:R-:W-:Y:S01]  /*1120*/  FADD.FTZ R178, R82, R178 ;  /* 0x000000b252b27221 */ /* 0x000fe20000010000 */
[-C--:B------:R-:W-:Y:S01]  /*1130*/  FFMA.FTZ R183, R193, R82.reuse, R183 ;  /* 0x00000052c1b77223 */ /* 0x080fe200000100b7 */
[----:B------:R-:W-:Y:S02]  /*1140*/  HADD2.F32 R85, -RZ, R89.H1_H1 ;  /* 0x30000059ff557230 */ /* 0x000fe40000004100 */
[----:B------:R-:W-:Y:S01]  /*1150*/  FFMA.FTZ R82, R248, R82, R81 ;  /* 0x00000052f8527223 */ /* 0x000fe20000010051 */
[----:B------:R-:W-:Y:S01]  /*1160*/  FMUL.FTZ R83, R199, R80 ;  /* 0x00000050c7537220 */ /* 0x000fe20000410000 */
[----:B------:R-:W-:Y:S01]  /*1170*/  FMUL.FTZ R81, R245, R88 ;  /* 0x00000058f5517220 */ /* 0x000fe20000410000 */
[----:B------:R-:W-:Y:S02]  /*1180*/  HADD2.F32 R89, -RZ, R86.H0_H0 ;  /* 0x20000056ff597230 */ /* 0x000fe40000004100 */
[----:B------:R-:W-:Y:S01]  /*1190*/  FADD.FTZ R92, R92, -R216 ;  /* 0x800000d85c5c7221 */ /* 0x000fe20000010000 */
[----:B------:R-:W-:Y:S01]  /*11a0*/  FADD.FTZ R179, R85, R179 ;  /* 0x000000b355b37221 */ /* 0x000fe20000010000 */
[-C--:B------:R-:W-:Y:S01]  /*11b0*/  FFMA.FTZ R184, R83, R85.reuse, R184 ;  /* 0x0000005553b87223 */ /* 0x080fe200000100b8 */
[----:B------:R-:W-:Y:S01]  /*11c0*/  FFMA.FTZ R85, R246, R85, R81 ;  /* 0x00000055f6557223 */ /* 0x000fe20000010051 */
[----:B------:R-:W-:-:S02]  /*11d0*/  HADD2.F32 R81, -RZ, R90.H0_H0 ;  /* 0x2000005aff517230 */ /* 0x000fc40000004100 */
[----:B------:R-:W-:Y:S01]  /*11e0*/  FMUL.FTZ R194, R199, R92 ;  /* 0x0000005cc7c27220 */ /* 0x000fe20000410000 */
[----:B------:R-:W-:Y:S01]  /*11f0*/  FMUL.FTZ R195, R243, R89 ;  /* 0x00000059f3c37220 */ /* 0x000fe20000410000 */
[----:B------:R-:W-:Y:S01]  /*1200*/  FADD.FTZ R80, R93, -R216 ;  /* 0x800000d85d507221 */ /* 0x000fe20000010000 */
[----:B------:R-:W-:Y:S01]  /*1210*/  FADD.FTZ R167, R81, R167 ;  /* 0x000000a751a77221 */ /* 0x000fe20000010000 */
[-C--:B------:R-:W-:Y:S01]  /*1220*/  FFMA.FTZ R182, R194, R81.reuse, R182 ;  /* 0x00000051c2b67223 */ /* 0x080fe200000100b6 */
[----:B------:R-:W-:Y:S01]  /*1230*/  FFMA.FTZ R92, R244, R81, R195 ;  /* 0x00000051f45c7223 */ /* 0x000fe200000100c3 */
[----:B------:R-:W-:Y:S02]  /*1240*/  HADD2.F32 R81, -RZ, R86.H1_H1 ;  /* 0x30000056ff517230 */ /* 0x000fe40000004100 */
[----:B------:R-:W-:Y:S01]  /*1250*/  FMUL.FTZ R93, R199, R80 ;  /* 0x00000050c75d7220 */ /* 0x000fe20000410000 */
[----:B------:R-:W-:Y:S01]  /*1260*/  FADD.FTZ R165, R89, R165 ;  /* 0x000000a559a57221 */ /* 0x000fe20000010000 */
[----:B------:R-:W-:Y:S01]  /*1270*/  FFMA.FTZ R166, R194, R89, R166 ;  /* 0x00000059c2a67223 */ /* 0x000fe200000100a6 */
[----:B------:R-:W-:Y:S01]  /*1280*/  FADD.FTZ R94, R94, -R216 ;  /* 0x800000d85e5e7221 */ /* 0x000fe20000010000 */
[-C--:B------:R-:W-:Y:S01]  /*1290*/  FMUL.FTZ R89, R241, R81.reuse ;  /* 0x00000051f1597220 */ /* 0x080fe20000410000 */
[----:B------:R-:W-:Y:S01]  /*12a0*/  FADD.FTZ R161, R81, R161 ;  /* 0x000000a151a17221 */ /* 0x000fe20000010000 */
[----:B------:R-:W-:Y:S01]  /*12b0*/  FFMA.FTZ R162, R93, R81, R162 ;  /* 0x000000515da27223 */ /* 0x000fe200000100a2 */
[----:B------:R-:W-:-:S02]  /*12c0*/  HADD2.F32 R81, -RZ, R87.H0_H0 ;  /* 0x20000057ff517230 */ /* 0x000fc40000004100 */
[----:B------:R-:W-:Y:S01]  /*12d0*/  FMUL.FTZ R196, R199, R94 ;  /* 0x0000005ec7c47220 */ /* 0x000fe20000410000 */
[----:B------:R-:W-:Y:S02]  /*12e0*/  HADD2.F32 R195, -RZ, R91.H0_H0 ;  /* 0x2000005bffc37230 */ /* 0x000fe40000004100 */
[----:B------:R-:W-:Y:S01]  /*12f0*/  FMUL.FTZ R80, R238, R81 ;  /* 0x00000051ee507220 */ /* 0x000fe20000410000 */
[----:B------:R-:W-:Y:S02]  /*1300*/  FADD.FTZ R151, R81, R151 ;  /* 0x0000009751977221 */ /* 0x000fe40000010000 */
[----:B------:R-:W-:Y:S01]  /*1310*/  FADD.FTZ R159, R195, R159 ;  /* 0x0000009fc39f7221 */ /* 0x000fe20000010000 */
[CC--:B------:R-:W-:Y:S01]  /*1320*/  FFMA.FTZ R160, R196.reuse, R195.reuse, R160 ;  /* 0x000000c3c4a07223 */ /* 0x0c0fe200000100a0 */
[----:B------:R-:W-:Y:S01]  /*1330*/  FFMA.FTZ R195, R239, R195, R80 ;  /* 0x000000c3efc37223 */ /* 0x000fe20000010050 */
[----:B------:R-:W-:Y:S01]  /*1340*/  FFMA.FTZ R158, R196, R81, R158 ;  /* 0x00000051c49e7223 */ /* 0x000fe2000001009e */
[----:B------:R-:W-:-:S02]  /*1350*/  HADD2.F32 R81, -RZ, R87.H1_H1 ;  /* 0x30000057ff517230 */ /* 0x000fc40000004100 */
[----:B------:R-:W-:Y:S01]  /*1360*/  FADD.FTZ R80, R95, -R216 ;  /* 0x800000d85f507221 */ /* 0x000fe20000010000 */
[----:B------:R-:W-:Y:S01]  /*1370*/  FADD.FTZ R169, R88, R169 ;  /* 0x000000a958a97221 */ /* 0x000fe20000010000 */
[----:B------:R-:W-:Y:S01]  /*1380*/  FFMA.FTZ R175, R83, R88, R175 ;  /* 0x0000005853af7223 */ /* 0x000fe200000100af */
[----:B------:R-:W-:Y:S02]  /*1390*/  HADD2.F32 R88, -RZ, R91.H1_H1 ;  /* 0x3000005bff587230 */ /* 0x000fe40000004100 */
[----:B------:R-:W-:Y:S01]  /*13a0*/  FMUL.FTZ R197, R199, R80 ;  /* 0x00000050c7c57220 */ /* 0x000fe20000410000 */
[----:B------:R-:W-:Y:S01]  /*13b0*/  FMUL.FTZ R80, R233, R81 ;  /* 0x00000051e9507220 */ /* 0x000fe20000410000 */
[----:B------:R-:W-:-:S03]  /*13c0*/  FADD.FTZ R94, -R216, R96 ;  /* 0x00000060d85e7221 */ /* 0x000fc60000010100 */
[----:B------:R-:W-:Y:S01]  /*13d0*/  FFMA.FTZ R87, R237, R88, R80 ;  /* 0x00000058ed577223 */ /* 0x000fe20000010050 */
[----:B------:R-:W-:Y:S02]  /*13e0*/  HADD2.F32 R80, -RZ, R100.H0_H0 ;  /* 0x20000064ff507230 */ /* 0x000fe40000004100 */
[----:B------:R-:W-:Y:S01]  /*13f0*/  FMUL.FTZ R94, R199, R94 ;  /* 0x0000005ec75e7220 */ /* 0x000fe20000410000 */
[----:B------:R-:W-:Y:S01]  /*1400*/  FADD.FTZ R147, R81, R147 ;  /* 0x0000009351937221 */ /* 0x000fe20000010000 */
[----:B------:R-:W-:Y:S01]  /*1410*/  FFMA.FTZ R148, R197, R81, R148 ;  /* 0x00000051c5947223 */ /* 0x000fe20000010094 */
[----:B------:R-:W-:Y:S02]  /*1420*/  HADD2.F32 R95, -RZ, R104.H0_H0 ;  /* 0x20000068ff5f7230 */ /* 0x000fe40000004100 */
[----:B------:R-:W-:Y:S01]  /*1430*/  FADD.FTZ R143, R80, R143 ;  /* 0x0000008f508f7221 */ /* 0x000fe20000010000 */
[-C--:B------:R-:W-:Y:S01]  /*1440*/  FFMA.FTZ R144, R94, R80.reuse, R144 ;  /* 0x000000505e907223 */ /* 0x080fe20000010090 */
[----:B------:R-:W-:Y:S01]  /*1450*/  FMUL.FTZ R81, R231, R80 ;  /* 0x00000050e7517220 */ /* 0x000fe20000410000 */
[----:B------:R-:W-:Y:S01]  /*1460*/  FADD.FTZ R80, -R216, R97 ;  /* 0x00000061d8507221 */ /* 0x000fe20000010100 */
[----:B------:R-:W-:-:S02]  /*1470*/  HADD2.F32 R100, -RZ, R100.H1_H1 ;  /* 0x30000064ff647230 */ /* 0x000fc40000004100 */
[----:B------:R-:W-:Y:S01]  /*1480*/  FADD.FTZ R98, -R216, R98 ;  /* 0x00000062d8627221 */ /* 0x000fe20000010100 */
[----:B------:R-:W-:Y:S02]  /*1490*/  HADD2.F32 R86, -RZ, R90.H1_H1 ;  /* 0x3000005aff567230 */ /* 0x000fe40000004100 */
[----:B------:R-:W-:Y:S01]  /*14a0*/  FADD.FTZ R145, R95, R145 ;  /* 0x000000915f917221 */ /* 0x000fe20000010000 */
[-C--:B------:R-:W-:Y:S01]  /*14b0*/  FFMA.FTZ R146, R94, R95.reuse, R146 ;  /* 0x0000005f5e927223 */ /* 0x080fe20000010092 */
[----:B------:R-:W-:Y:S02]  /*14c0*/  HADD2.F32 R96, -RZ, R104.H1_H1 ;  /* 0x30000068ff607230 */ /* 0x000fe40000004100 */
        /* <DEDUP_REMOVED lines=14> */
[----:B------:R-:W-:-:S02]  /*15b0*/  HADD2.F32 R81, -RZ, R105.H0_H0 ;  /* 0x20000069ff517230 */ /* 0x000fc40000004100 */
[-C--:B------:R-:W-:Y:S01]  /*15c0*/  FFMA.FTZ R135, R104, R80.reuse, R135 ;  /* 0x0000005068877223 */ /* 0x080fe20000010087 */
[----:B------:R-:W-:Y:S01]  /*15d0*/  FMUL.FTZ R89, R227, R80 ;  /* 0x00000050e3597220 */ /* 0x000fe20000410000 */
[C---:B------:R-:W-:Y:S01]  /*15e0*/  FADD.FTZ R80, -R216.reuse, R99 ;  /* 0x00000063d8507221 */ /* 0x040fe20000010100 */
[----:B------:R-:W-:Y:S02]  /*15f0*/  HADD2.F32 R88, -RZ, R101.H1_H1 ;  /* 0x30000065ff587230 */ /* 0x000fe40000004100 */
[----:B------:R-:W-:Y:S01]  /*1600*/  FADD.FTZ R108, -R216, R108 ;  /* 0x0000006cd86c7221 */ /* 0x000fe20000010100 */
[----:B------:R-:W-:Y:S02]  /*1610*/  HADD2.F32 R101, -RZ, R105.H1_H1 ;  /* 0x30000069ff657230 */ /* 0x000fe40000004100 */
[----:B------:R-:W-:Y:S01]  /*1620*/  FADD.FTZ R137, R81, R137 ;  /* 0x0000008951897221 */ /* 0x000fe20000010000 */
[-C--:B------:R-:W-:Y:S01]  /*1630*/  FFMA.FTZ R138, R104, R81.reuse, R138 ;  /* 0x00000051688a7223 */ /* 0x080fe2000001008a */
[----:B------:R-:W-:Y:S01]  /*1640*/  FFMA.FTZ R98, R228, R81, R89 ;  /* 0x00000051e4627223 */ /* 0x000fe20000010059 */
[----:B------:R-:W-:Y:S01]  /*1650*/  FMUL.FTZ R99, R199, R80 ;  /* 0x00000050c7637220 */ /* 0x000fe20000410000 */
[----:B------:R-:W-:Y:S01]  /*1660*/  FMUL.FTZ R81, R225, R88 ;  /* 0x00000058e1517220 */ /* 0x000fe20000410000 */
[----:B------:R-:W-:-:S02]  /*1670*/  HADD2.F32 R80, -RZ, R102.H0_H0 ;  /* 0x20000066ff507230 */ /* 0x000fc40000004100 */
[----:B------:R-:W-:Y:S01]  /*1680*/  FMUL.FTZ R108, R199, R108 ;  /* 0x0000006cc76c7220 */ /* 0x000fe20000410000 */
[----:B------:R-:W-:Y:S01]  /*1690*/  FADD.FTZ R133, R101, R133 ;  /* 0x0000008565857221 */ /* 0x000fe20000010000 */
[-C--:B------:R-:W-:Y:S01]  /*16a0*/  FFMA.FTZ R134, R99, R101.reuse, R134 ;  /* 0x0000006563867223 */ /* 0x080fe20000010086 */
[----:B------:R-:W-:Y:S02]  /*16b0*/  HADD2.F32 R105, -RZ, R106.H0_H0 ;  /* 0x2000006aff697230 */ /* 0x000fe40000004100 */
[----:B------:R-:W-:Y:S01]  /*16c0*/  FFMA.FTZ R101, R226, R101, R81 ;  /* 0x00000065e2657223 */ /* 0x000fe20000010051 */
[-C--:B------:R-:W-:Y:S01]  /*16d0*/  FMUL.FTZ R81, R223, R80.reuse ;  /* 0x00000050df517220 */ /* 0x080fe20000410000 */
[----:B------:R-:W-:Y:S01]  /*16e0*/  FADD.FTZ R13, R80, R13 ;  /* 0x0000000d500d7221 */ /* 0x000fe20000010000 */
[----:B------:R-:W-:Y:S01]  /*16f0*/  FFMA.FTZ R3, R108, R80, R3 ;  /* 0x000000506c037223 */ /* 0x000fe20000010003 */
[----:B------:R-:W-:Y:S02]  /*1700*/  HADD2.F32 R89, -RZ, R102.H1_H1 ;  /* 0x30000066ff597230 */ /* 0x000fe40000004100 */
[----:B------:R-:W-:Y:S01]  /*1710*/  FADD.FTZ R80, -R216, R109 ;  /* 0x0000006dd8507221 */ /* 0x000fe20000010100 */
[----:B------:R-:W-:Y:S01]  /*1720*/  FADD.FTZ R11, R105, R11 ;  /* 0x0000000b690b7221 */ /* 0x000fe20000010000 */
[-C--:B------:R-:W-:Y:S01]  /*1730*/  FFMA.FTZ R7, R108, R105.reuse, R7 ;  /* 0x000000696c077223 */ /* 0x080fe20000010007 */
[----:B------:R-:W-:Y:S01]  /*1740*/  FFMA.FTZ R105, R224, R105, R81 ;  /* 0x00000069e0697223 */ /* 0x000fe20000010051 */
[----:B------:R-:W-:-:S02]  /*1750*/  HADD2.F32 R81, -RZ, R106.H1_H1 ;  /* 0x3000006aff517230 */ /* 0x000fc40000004100 */
[----:B------:R-:W-:Y:S01]  /*1760*/  FMUL.FTZ R106, R199, R80 ;  /* 0x00000050c76a7220 */ /* 0x000fe20000410000 */
[----:B------:R-:W-:Y:S01]  /*1770*/  FMUL.FTZ R91, R221, R89 ;  /* 0x00000059dd5b7220 */ /* 0x000fe20000410000 */
[----:B------:R-:W-:Y:S01]  /*1780*/  FADD.FTZ R110, -R216, R110 ;  /* 0x0000006ed86e7221 */ /* 0x000fe20000010100 */
[----:B------:R-:W-:Y:S01]  /*1790*/  FADD.FTZ R12, R81, R12 ;  /* 0x0000000c510c7221 */ /* 0x000fe20000010000 */
[-C--:B------:R-:W-:Y:S01]  /*17a0*/  FFMA.FTZ R8, R106, R81.reuse, R8 ;  /* 0x000000516a087223 */ /* 0x080fe20000010008 */
[----:B------:R-:W-:Y:S01]  /*17b0*/  FFMA.FTZ R102, R222, R81, R91 ;  /* 0x00000051de667223 */ /* 0x000fe2000001005b */
[--C-:B------:R-:W-:Y:S02]  /*17c0*/  HADD2.F32 R81, -RZ, R103.reuse.H0_H0 ;  /* 0x20000067ff517230 */ /* 0x100fe40000004100 */
[----:B------:R-:W-:Y:S01]  /*17d0*/  FMUL.FTZ R110, R199, R110 ;  /* 0x0000006ec76e7220 */ /* 0x000fe20000410000 */
[----:B------:R-:W-:Y:S01]  /*17e0*/  FADD.FTZ R14, R89, R14 ;  /* 0x0000000e590e7221 */ /* 0x000fe20000010000 */
[----:B------:R-:W-:Y:S01]  /*17f0*/  FFMA.FTZ R4, R106, R89, R4 ;  /* 0x000000596a047223 */ /* 0x000fe20000010004 */
[----:B------:R-:W-:Y:S01]  /*1800*/  FADD.FTZ R80, -R216, R111 ;  /* 0x0000006fd8507221 */ /* 0x000fe20000010100 */
[-C--:B------:R-:W-:Y:S01]  /*1810*/  FMUL.FTZ R89, R217, R81.reuse ;  /* 0x00000051d9597220 */ /* 0x080fe20000410000 */
[----:B------:R-:W-:Y:S01]  /*1820*/  FADD.FTZ R190, R81, R190 ;  /* 0x000000be51be7221 */ /* 0x000fe20000010000 */
[----:B------:R-:W-:Y:S01]  /*1830*/  FFMA.FTZ R0, R110, R81, R0 ;  /* 0x000000516e007223 */ /* 0x000fe20000010000 */
[----:B------:R-:W-:-:S02]  /*1840*/  HADD2.F32 R81, -RZ, R103.H1_H1 ;  /* 0x30000067ff517230 */ /* 0x000fc40000004100 */
[--C-:B------:R-:W-:Y:S02]  /*1850*/  HADD2.F32 R109, -RZ, R107.reuse.H0_H0 ;  /* 0x2000006bff6d7230 */ /* 0x100fe40000004100 */
[----:B------:R-:W-:Y:S02]  /*1860*/  HADD2.F32 R103, -RZ, R107.H1_H1 ;  /* 0x3000006bff677230 */ /* 0x000fe40000004100 */
[----:B------:R-:W-:Y:S01]  /*1870*/  FMUL.FTZ R107, R199, R80 ;  /* 0x00000050c76b7220 */ /* 0x000fe20000410000 */
[-C--:B------:R-:W-:Y:S01]  /*1880*/  FMUL.FTZ R80, R214, R81.reuse ;  /* 0x00000051d6507220 */ /* 0x080fe20000410000 */
[----:B------:R-:W-:Y:S02]  /*1890*/  FADD.FTZ R189, R81, R189 ;  /* 0x000000bd51bd7221 */ /* 0x000fe40000010000 */
[----:B------:R-:W-:Y:S01]  /*18a0*/  FFMA.FTZ R2, R107, R81, R2 ;  /* 0x000000516b027223 */ /* 0x000fe20000010002 */
[----:B------:R-:W-:Y:S02]  /*18b0*/  HADD2.F32 R81, -RZ, R112.H0_H0 ;  /* 0x20000070ff517230 */ /* 0x000fe40000004100 */
[----:B------:R-:W-:Y:S01]  /*18c0*/  FADD.FTZ R116, -R216, R116 ;  /* 0x00000074d8747221 */ /* 0x000fe20000010100 */
[----:B------:R-:W-:Y:S01]  /*18d0*/  FADD.FTZ R10, R103, R10 ;  /* 0x0000000a670a7221 */ /* 0x000fe20000010000 */
[-C--:B------:R-:W-:Y:S01]  /*18e0*/  FFMA.FTZ R6, R107, R103.reuse, R6 ;  /* 0x000000676b067223 */ /* 0x080fe20000010006 */
[----:B------:R-:W-:Y:S01]  /*18f0*/  FFMA.FTZ R103, R215, R103, R80 ;  /* 0x00000067d7677223 */ /* 0x000fe20000010050 */
[----:B------:R-:W-:Y:S01]  /*1900*/  FADD.FTZ R131, R88, R131 ;  /* 0x0000008358837221 */ /* 0x000fe20000010000 */
[----:B------:R-:W-:Y:S01]  /*1910*/  FFMA.FTZ R132, R99, R88, R132 ;  /* 0x0000005863847223 */ /* 0x000fe20000010084 */
[----:B------:R-:W-:-:S02]  /*1920*/  HADD2.F32 R80, -RZ, R120.H0_H0 ;  /* 0x20000078ff507230 */ /* 0x000fc40000004100 */
[----:B------:R-:W-:Y:S01]  /*1930*/  FMUL.FTZ R116, R199, R116 ;  /* 0x00000074c7747220 */ /* 0x000fe20000410000 */
[-C--:B------:R-:W-:Y:S01]  /*1940*/  FMUL.FTZ R88, R212, R81.reuse ;  /* 0x00000051d4587220 */ /* 0x080fe20000410000 */
[----:B------:R-:W-:Y:S01]  /*1950*/  FADD.FTZ R15, R81, R15 ;  /* 0x0000000f510f7221 */ /* 0x000fe20000010000 */
[----:B------:R-:W-:Y:S01]  /*1960*/  FADD.FTZ R18, R80, R18 ;  /* 0x0000001250127221 */ /* 0x000fe20000010000 */
[-C--:B------:R-:W-:Y:S01]  /*1970*/  FFMA.FTZ R17, R116, R80.reuse, R17 ;  /* 0x0000005074117223 */ /* 0x080fe20000010011 */
[----:B------:R-:W-:Y:S01]  /*1980*/  FFMA.FTZ R111, R213, R80, R88 ;  /* 0x00000050d56f7223 */ /* 0x000fe20000010058 */
[----:B------:R-:W-:Y:S01]  /*1990*/  FADD.FTZ R80, -R216, R117 ;  /* 0x00000075d8507221 */ /* 0x000fe20000010100 */
[----:B------:R-:W-:Y:S01]  /*19a0*/  FFMA.FTZ R16, R116, R81, R16 ;  /* 0x0000005174107223 */ /* 0x000fe20000010010 */
[----:B------:R-:W-:Y:S02]  /*19b0*/  HADD2.F32 R81, -RZ, R112.H1_H1 ;  /* 0x30000070ff517230 */ /* 0x000fe40000004100 */
[----:B------:R-:W-:Y:S01]  /*19c0*/  FADD.FTZ R9, R109, R9 ;  /* 0x000000096d097221 */ /* 0x000fe20000010000 */
[-C--:B------:R-:W-:Y:S01]  /*19d0*/  FFMA.FTZ R5, R110, R109.reuse, R5 ;  /* 0x0000006d6e057223 */ /* 0x080fe20000010005 */
[----:B------:R-:W-:Y:S01]  /*19e0*/  FFMA.FTZ R109, R218, R109, R89 ;  /* 0x0000006dda6d7223 */ /* 0x000fe20000010059 */
[----:B------:R-:W-:Y:S01]  /*19f0*/  FMUL.FTZ R117, R199, R80 ;  /* 0x00000050c7757220 */ /* 0x000fe20000410000 */
[----:B------:R-:W-:-:S02]  /*1a00*/  HADD2.F32 R112, -RZ, R120.H1_H1 ;  /* 0x30000078ff707230 */ /* 0x000fc40000004100 */
[----:B------:R-:W-:Y:S01]  /*1a10*/  FADD.FTZ R118, -R216, R118 ;  /* 0x00000076d8767221 */ /* 0x000fe20000010100 */
[----:B------:R-:W-:Y:S02]  /*1a20*/  HADD2.F32 R89, -RZ, R113.H0_H0 ;  /* 0x20000071ff597230 */ /* 0x000fe40000004100 */
[-C--:B------:R-:W-:Y:S01]  /*1a30*/  FMUL.FTZ R80, R210, R81.reuse ;  /* 0x00000051d2507220 */ /* 0x080fe20000410000 */
[----:B------:R-:W-:Y:S01]  /*1a40*/  FADD.FTZ R21, R81, R21 ;  /* 0x0000001551157221 */ /* 0x000fe20000010000 */
[----:B------:R-:W-:Y:S01]  /*1a50*/  FFMA.FTZ R22, R117, R81, R22 ;  /* 0x0000005175167223 */ /* 0x000fe20000010016 */
[----:B------:R-:W-:Y:S01]  /*1a60*/  FMUL.FTZ R120, R199, R118 ;  /* 0x00000076c7787220 */ /* 0x000fe20000410000 */
[----:B------:R-:W-:Y:S02]  /*1a70*/  HADD2.F32 R81, -RZ, R121.H0_H0 ;  /* 0x20000079ff517230 */ /* 0x000fe40000004100 */
[----:B------:R-:W-:Y:S01]  /*1a80*/  FADD.FTZ R20, R112, R20 ;  /* 0x0000001470147221 */ /* 0x000fe20000010000 */
[-C--:B------:R-:W-:Y:S01]  /*1a90*/  FFMA.FTZ R19, R117, R112.reuse, R19 ;  /* 0x0000007075137223 */ /* 0x080fe20000010013 */
[----:B------:R-:W-:Y:S01]  /*1aa0*/  FMUL.FTZ R118, R208, R89 ;  /* 0x00000059d0767220 */ /* 0x000fe20000410000 */
[----:B------:R-:W-:Y:S01]  /*1ab0*/  FFMA.FTZ R112, R211, R112, R80 ;  /* 0x00000070d3707223 */ /* 0x000fe20000010050 */
[----:B------:R-:W-:Y:S01]  /*1ac0*/  FADD.FTZ R80, -R216, R119 ;  /* 0x00000077d8507221 */ /* 0x000fe20000010100 */
[----:B------:R-:W-:Y:S01]  /*1ad0*/  FADD.FTZ R27, R81, R27 ;  /* 0x0000001b511b7221 */ /* 0x000fe20000010000 */
[-C--:B------:R-:W-:Y:S01]  /*1ae0*/  FFMA.FTZ R26, R120, R81.reuse, R26 ;  /* 0x00000051781a7223 */ /* 0x080fe2000001001a */
[----:B------:R-:W-:Y:S01]  /*1af0*/  FFMA.FTZ R118, R209, R81, R118 ;  /* 0x00000051d1767223 */ /* 0x000fe20000010076 */
[----:B------:R-:W-:-:S02]  /*1b00*/  HADD2.F32 R81, -RZ, R113.H1_H1 ;  /* 0x30000071ff517230 */ /* 0x000fc40000004100 */
[----:B------:R-:W-:Y:S01]  /*1b10*/  FMUL.FTZ R113, R199, R80 ;  /* 0x00000050c7717220 */ /* 0x000fe20000410000 */
[----:B------:R-:W-:Y:S01]  /*1b20*/  FADD.FTZ R124, -R216, R124 ;  /* 0x0000007cd87c7221 */ /* 0x000fe20000010100 */
[----:B------:R-:W-:Y:S02]  /*1b30*/  HADD2.F32 R80, -RZ, R121.H1_H1 ;  /* 0x30000079ff507230 */ /* 0x000fe40000004100 */
[----:B------:R-:W-:Y:S01]  /*1b40*/  FADD.FTZ R25, R81, R25 ;  /* 0x0000001951197221 */ /* 0x000fe20000010000 */
[-C--:B------:R-:W-:Y:S01]  /*1b50*/  FFMA.FTZ R28, R113, R81.reuse, R28 ;  /* 0x00000051711c7223 */ /* 0x080fe2000001001c */
[----:B------:R-:W-:Y:S01]  /*1b60*/  FMUL.FTZ R88, R206, R81 ;  /* 0x00000051ce587220 */ /* 0x000fe20000410000 */
[--C-:B------:R-:W-:Y:S02]  /*1b70*/  HADD2.F32 R81, -RZ, R114.reuse.H0_H0 ;  /* 0x20000072ff517230 */ /* 0x100fe40000004100 */
[----:B------:R-:W-:Y:S01]  /*1b80*/  FMUL.FTZ R121, R199, R124 ;  /* 0x0000007cc7797220 */ /* 0x000fe20000410000 */
[----:B------:R-:W-:Y:S01]  /*1b90*/  FADD.FTZ R30, R80, R30 ;  /* 0x0000001e501e7221 */ /* 0x000fe20000010000 */
[-C--:B------:R-:W-:Y:S01]  /*1ba0*/  FFMA.FTZ R29, R113, R80.reuse, R29 ;  /* 0x00000050711d7223 */ /* 0x080fe2000001001d */
[----:B------:R-:W-:Y:S01]  /*1bb0*/  FFMA.FTZ R119, R207, R80, R88 ;  /* 0x00000050cf777223 */ /* 0x000fe20000010058 */
[-C--:B------:R-:W-:Y:S01]  /*1bc0*/  FMUL.FTZ R124, R204, R81.reuse ;  /* 0x00000051cc7c7220 */ /* 0x080fe20000410000 */
[----:B------:R-:W-:Y:S01]  /*1bd0*/  FADD.FTZ R33, R81, R33 ;  /* 0x0000002151217221 */ /* 0x000fe20000010000 */
[----:B------:R-:W-:Y:S01]  /*1be0*/  FFMA.FTZ R34, R121, R81, R34 ;  /* 0x0000005179227223 */ /* 0x000fe20000010022 */
[----:B------:R-:W-:Y:S01]  /*1bf0*/  FADD.FTZ R80, -R216, R125 ;  /* 0x0000007dd8507221 */ /* 0x000fe20000010100 */
[----:B------:R-:W-:-:S02]  /*1c00*/  HADD2.F32 R81, -RZ, R114.H1_H1 ;  /* 0x30000072ff517230 */ /* 0x000fc40000004100 */
[--C-:B------:R-:W-:Y:S02]  /*1c10*/  HADD2.F32 R88, -RZ, R122.reuse.H0_H0 ;  /* 0x2000007aff587230 */ /* 0x100fe40000004100 */
[----:B------:R-:W-:Y:S01]  /*1c20*/  FMUL.FTZ R114, R199, R80 ;  /* 0x00000050c7727220 */ /* 0x000fe20000410000 */
[----:B------:R-:W-:Y:S02]  /*1c30*/  HADD2.F32 R122, -RZ, R122.H1_H1 ;  /* 0x3000007aff7a7230 */ /* 0x000fe40000004100 */
[-C--:B------:R-:W-:Y:S01]  /*1c40*/  FMUL.FTZ R80, R202, R81.reuse ;  /* 0x00000051ca507220 */ /* 0x080fe20000410000 */
[----:B------:R-:W-:Y:S01]  /*1c50*/  FADD.FTZ R37, R81, R37 ;  /* 0x0000002551257221 */ /* 0x000fe20000010000 */
[----:B------:R-:W-:Y:S01]  /*1c60*/  FFMA.FTZ R38, R114, R81, R38 ;  /* 0x0000005172267223 */ /* 0x000fe20000010026 */
[----:B------:R-:W-:Y:S01]  /*1c70*/  FADD.FTZ R36, R122, R36 ;  /* 0x000000247a247221 */ /* 0x000fe20000010000 */
[-C--:B------:R-:W-:Y:S01]  /*1c80*/  FFMA.FTZ R35, R114, R122.reuse, R35 ;  /* 0x0000007a72237223 */ /* 0x080fe20000010023 */
[----:B------:R-:W-:-:S02]  /*1c90*/  FFMA.FTZ R122, R203, R122, R80 ;  /* 0x0000007acb7a7223 */ /* 0x000fc40000010050 */
[----:B------:R-:W0:Y:S01]  /*1ca0*/  LDC.64 R80, c[0x0][0x240] ;  /* 0x00009000ff507b82 */ /* 0x000e220000000a00 */
[----:B------:R-:W-:Y:S01]  /*1cb0*/  FADD.FTZ R125, -R216, R126 ;  /* 0x0000007ed87d7221 */ /* 0x000fe20000010100 */
[----:B------:R-:W-:Y:S01]  /*1cc0*/  FADD.FTZ R23, R89, R23 ;  /* 0x0000001759177221 */ /* 0x000fe20000010000 */
[----:B------:R-:W-:Y:S01]  /*1cd0*/  FFMA.FTZ R24, R120, R89, R24 ;  /* 0x0000005978187223 */ /* 0x000fe20000010018 */
[----:B------:R-:W-:Y:S01]  /*1ce0*/  FADD.FTZ R139, R100, R139 ;  /* 0x0000008b648b7221 */ /* 0x000fe20000010000 */
[----:B------:R-:W-:Y:S01]  /*1cf0*/  FFMA.FTZ R140, R97, R100, R140 ;  /* 0x00000064618c7223 */ /* 0x000fe2000001008c */
[--C-:B------:R-:W-:Y:S02]  /*1d00*/  HADD2.F32 R89, -RZ, R115.reuse.H0_H0 ;  /* 0x20000073ff597230 */ /* 0x100fe40000004100 */
[----:B------:R-:W-:Y:S01]  /*1d10*/  FADD.FTZ R127, -R216, R127 ;  /* 0x0000007fd87f7221 */ /* 0x000fe20000010100 */
[----:B------:R-:W-:Y:S01]  /*1d20*/  FMUL.FTZ R125, R199, R125 ;  /* 0x0000007dc77d7220 */ /* 0x000fe20000410000 */
[----:B------:R-:W-:-:S02]  /*1d30*/  HADD2.F32 R100, -RZ, R115.H1_H1 ;  /* 0x30000073ff647230 */ /* 0x000fc40000004100 */
[----:B------:R-:W-:Y:S01]  /*1d40*/  FADD.FTZ R32, R88, R32 ;  /* 0x0000002058207221 */ /* 0x000fe20000010000 */
[--C-:B------:R-:W-:Y:S02]  /*1d50*/  HADD2.F32 R126, -RZ, R123.reuse.H0_H0 ;  /* 0x2000007bff7e7230 */ /* 0x100fe40000004100 */
[-C--:B------:R-:W-:Y:S01]  /*1d60*/  FFMA.FTZ R31, R121, R88.reuse, R31 ;  /* 0x00000058791f7223 */ /* 0x080fe2000001001f */
[----:B------:R-:W-:Y:S01]  /*1d70*/  FFMA.FTZ R124, R205, R88, R124 ;  /* 0x00000058cd7c7223 */ /* 0x000fe2000001007c */
[----:B------:R-:W-:Y:S02]  /*1d80*/  HADD2.F32 R123, -RZ, R123.H1_H1 ;  /* 0x3000007bff7b7230 */ /* 0x000fe40000004100 */
[-C--:B------:R-:W-:Y:S01]  /*1d90*/  FMUL.FTZ R88, R200, R89.reuse ;  /* 0x00000059c8587220 */ /* 0x080fe20000410000 */
[----:B------:R-:W-:Y:S01]  /*1da0*/  FADD.FTZ R41, R89, R41 ;  /* 0x0000002959297221 */ /* 0x000fe20000010000 */
[----:B------:R-:W-:Y:S01]  /*1db0*/  FFMA.FTZ R42, R125, R89, R42 ;  /* 0x000000597d2a7223 */ /* 0x000fe2000001002a */
[----:B------:R-:W-:Y:S01]  /*1dc0*/  FMUL.FTZ R115, R199, R127 ;  /* 0x0000007fc7737220 */ /* 0x000fe20000410000 */
[----:B------:R-:W-:Y:S01]  /*1dd0*/  FMUL.FTZ R89, R191, R100 ;  /* 0x00000064bf597220 */ /* 0x000fe20000410000 */
[----:B------:R-:W-:Y:S01]  /*1de0*/  FADD.FTZ R40, R126, R40 ;  /* 0x000000287e287221 */ /* 0x000fe20000010000 */
[-C--:B------:R-:W-:Y:S01]  /*1df0*/  FFMA.FTZ R39, R125, R126.reuse, R39 ;  /* 0x0000007e7d277223 */ /* 0x080fe20000010027 */
[----:B------:R-:W-:Y:S01]  /*1e00*/  FADD.FTZ R128, R123, R128 ;  /* 0x000000807b807221 */ /* 0x000fe20000010000 */
[-C--:B------:R-:W-:Y:S01]  /*1e10*/  FFMA.FTZ R43, R115, R123.reuse, R43 ;  /* 0x0000007b732b7223 */ /* 0x080fe2000001002b */
        /* <DEDUP_REMOVED lines=8> */
[----:B------:R-:W-:Y:S01]  /*1ea0*/  FADD.FTZ R219, RZ, R171 ;  /* 0x000000abffdb7221 */ /* 0x000fe20000010000 */
[----:B------:R-:W-:Y:S01]  /*1eb0*/  FFMA.FTZ R127, R170, R171, RZ ;  /* 0x000000abaa7f7223 */ /* 0x000fe200000100ff */
        /* <DEDUP_REMOVED lines=70> */
.L_x_2136:
        /* <DEDUP_REMOVED lines=16> */
[-CC-:B------:R-:W-:Y:S01]  /*2420*/  FFMA.FTZ R170, R83, R216.reuse, R127.reuse ;  /* 0x000000d853aa7223 */ /* 0x180fe2000001007f */
[----:B------:R-:W-:Y:S01]  /*2430*/  FFMA.FTZ R83, R194, R216, R127 ;  /* 0x000000d8c2537223 */ /* 0x000fe2000001007f */
[C---:B------:R-:W-:Y:S01]  /*2440*/  FMUL.FTZ R219, R199.reuse, R192 ;  /* 0x000000c0c7db7220 */ /* 0x040fe20000410000 */
[----:B------:R-:W-:Y:S01]  /*2450*/  FADD.FTZ R220, R82, -R193 ;  /* 0x800000c152dc7221 */ /* 0x000fe20000010000 */
[----:B------:R-:W-:Y:S01]  /*2460*/  FMUL.FTZ R82, R199, R84 ;  /* 0x00000054c7527220 */ /* 0x000fe20000410000 */
[----:B------:R-:W-:Y:S01]  /*2470*/  FADD.FTZ R92, R92, -R83 ;  /* 0x800000535c5c7221 */ /* 0x000fe20000010000 */
[----:B------:R-:W-:Y:S01]  /*2480*/  @P3 FADD.FTZ R219, R60, R219 ;  /* 0x000000db3cdb3221 */ /* 0x000fe20000010000 */
[----:B------:R-:W-:Y:S01]  /*2490*/  @P1 MOV R83, R156 ;  /* 0x0000009c00531202 */ /* 0x000fe20000000f00 */
[----:B------:R-:W-:Y:S01]  /*24a0*/  @P3 FADD.FTZ R82, R61, R82 ;  /* 0x000000523d523221 */ /* 0x000fe20000010000 */
[----:B------:R-:W-:Y:S01]  /*24b0*/  FMUL.FTZ R235, R199, R220 ;  /* 0x000000dcc7eb7220 */ /* 0x000fe20000410000 */
[----:B------:R-:W-:Y:S01]  /*24c0*/  FMUL.FTZ R192, R219, UR14 ;  /* 0x0000000edbc07c20 */ /* 0x000fe20008410000 */
[----:B------:R-:W-:Y:S01]  /*24d0*/  @P1 LOP3.LUT P2, RZ, R83, 0xff, RZ, 0xc0, !PT ;  /* 0x000000ff53ff1812 */ /* 0x000fe2000784c0ff */
[----:B------:R-:W-:Y:S01]  /*24e0*/  FMUL.FTZ R84, R82, UR14 ;  /* 0x0000000e52547c20 */ /* 0x000fe20008410000 */
[----:B------:R-:W-:Y:S01]  /*24f0*/  @P3 FADD.FTZ R235, R62, R235 ;  /* 0x000000eb3eeb3221 */ /* 0x000fe20000010000 */
[----:B------:R-:W-:Y:S01]  /*2500*/  FADD.FTZ R170, R85, -R170 ;  /* 0x800000aa55aa7221 */ /* 0x000fe20000010000 */
[----:B------:R-:W-:Y:S01]  /*2510*/  @P1 FSEL R83, R192, RZ, P2 ;  /* 0x000000ffc0531208 */ /* 0x000fe20001000000 */
[----:B------:R-:W-:Y:S01]  /*2520*/  FMUL.FTZ R234, R199, R92 ;  /* 0x0000005cc7ea7220 */ /* 0x000fe20000410000 */
[----:B------:R-:W-:Y:S01]  /*2530*/  @P1 FSEL R85, R84, RZ, P4 ;  /* 0x000000ff54551208 */ /* 0x000fe20002000000 */
[----:B------:R-:W-:Y:S01]  /*2540*/  FMUL.FTZ R193, R235, UR14 ;  /* 0x0000000eebc17c20 */ /* 0x000fe20008410000 */
[----:B------:R-:W-:Y:S01]  /*2550*/  @P1 F2FP.F16.F32.PACK_AB R83, RZ, R83 ;  /* 0x00000053ff53123e */ /* 0x000fe200000000ff */
[----:B------:R-:W-:Y:S01]  /*2560*/  FADD.FTZ R86, R86, -R93 ;  /* 0x8000005d56567221 */ /* 0x000fe20000010000 */
[----:B------:R-:W-:Y:S01]  /*2570*/  @P1 LOP3.LUT P4, RZ, R156, 0xff0000, RZ, 0xc0, !PT ;  /* 0x00ff00009cff1812 */ /* 0x000fe2000788c0ff */
[----:B------:R-:W-:Y:S01]  /*2580*/  @P3 FADD.FTZ R234, R64, R234 ;  /* 0x000000ea40ea3221 */ /* 0x000fe20000010000 */
[----:B------:R-:W-:Y:S01]  /*2590*/  @P1 PRMT R76, R83, 0x7610, R76 ;  /* 0x00007610534c1816 */ /* 0x000fe2000000004c */
[----:B------:R-:W-:Y:S01]  /*25a0*/  FFMA.FTZ R196, R196, R216, R127 ;  /* 0x000000d8c4c47223 */ /* 0x000fe2000001007f */
[----:B------:R-:W-:Y:S01]  /*25b0*/  MOV R83, R80 ;  /* 0x0000005000537202 */ /* 0x000fe20000000f00 */
[----:B------:R-:W-:Y:S01]  /*25c0*/  FMUL.FTZ R92, R234, UR14 ;  /* 0x0000000eea5c7c20 */ /* 0x000fe20008410000 */
[----:B------:R-:W-:Y:S01]  /*25d0*/  @P1 F2FP.F16.F32.PACK_AB R85, RZ, R85 ;  /* 0x00000055ff55123e */ /* 0x000fe200000000ff */
[----:B------:R-:W-:Y:S01]  /*25e0*/  FMUL.FTZ R220, R199, R86 ;  /* 0x00000056c7dc7220 */ /* 0x000fe20000410000 */
[----:B------:R-:W-:Y:S01]  /*25f0*/  LOP3.LUT P2, RZ, R83, 0xff, RZ, 0xc0, !PT ;  /* 0x000000ff53ff7812 */ /* 0x000fe2000784c0ff */
[----:B------:R-:W-:Y:S01]  /*2600*/  FADD.FTZ R196, R195, -R196 ;  /* 0x800000c4c3c47221 */ /* 0x000fe20000010000 */
[----:B------:R-:W-:Y:S01]  /*2610*/  @P1 FSEL R83, R193, RZ, P4 ;  /* 0x000000ffc1531208 */ /* 0x000fe20002000000 */
[----:B------:R-:W-:Y:S01]  /*2620*/  @P3 FADD.FTZ R220, R65, R220 ;  /* 0x000000dc41dc3221 */ /* 0x000fe20000010000 */
[----:B------:R-:W-:Y:S01]  /*2630*/  @P1 PRMT R76, R76, 0x5410, R85 ;  /* 0x000054104c4c1816 */ /* 0x000fe20000000055 */
[----:B------:R-:W-:Y:S01]  /*2640*/  FFMA.FTZ R94, R94, R216, R127 ;  /* 0x000000d85e5e7223 */ /* 0x000fe2000001007f */
[----:B------:R-:W-:Y:S01]  /*2650*/  @P1 F2FP.F16.F32.PACK_AB R85, RZ, R83 ;  /* 0x00000053ff55123e */ /* 0x000fe200000000ff */
[----:B------:R-:W-:Y:S01]  /*2660*/  FMUL.FTZ R83, R199, R170 ;  /* 0x000000aac7537220 */ /* 0x000fe20000410000 */
[----:B------:R-:W-:Y:S01]  /*2670*/  @P1 LOP3.LUT P4, RZ, R156, 0xff000000, RZ, 0xc0, !PT ;  /* 0xff0000009cff1812 */ /* 0x000fe2000788c0ff */
[----:B------:R-:W-:Y:S01]  /*2680*/  FADD.FTZ R94, R95, -R94 ;  /* 0x8000005e5f5e7221 */ /* 0x000fe20000010000 */
[----:B------:R-:W-:Y:S01]  /*2690*/  @P1 PRMT R77, R85, 0x7610, R77 ;  /* 0x00007610554d1816 */ /* 0x000fe2000000004d */
[----:B------:R-:W-:Y:S01]  /*26a0*/  @P3 FADD.FTZ R83, R63, R83 ;  /* 0x000000533f533221 */ /* 0x000fe20000010000 */
[----:B------:R-:W-:Y:S01]  /*26b0*/  FSEL R86, R92, RZ, P5 ;  /* 0x000000ff5c567208 */ /* 0x000fe20002800000 */
[-CC-:B------:R-:W-:Y:S01]  /*26c0*/  FFMA.FTZ R97, R97, R216.reuse, R127.reuse ;  /* 0x000000d861617223 */ /* 0x180fe2000001007f */
[----:B------:R-:W-:Y:S01]  /*26d0*/  FSEL R192, R192, RZ, P2 ;  /* 0x000000ffc0c07208 */ /* 0x000fe20001000000 */
[----:B------:R-:W-:Y:S01]  /*26e0*/  FMUL.FTZ R85, R83, UR14 ;  /* 0x0000000e53557c20 */ /* 0x000fe20008410000 */
[----:B------:R-:W-:Y:S01]  /*26f0*/  LOP3.LUT P2, RZ, R81, 0xff00, RZ, 0xc0, !PT ;  /* 0x0000ff0051ff7812 */ /* 0x000fe2000784c0ff */
[-CC-:B------:R-:W-:Y:S01]  /*2700*/  FFMA.FTZ R108, R108, R216.reuse, R127.reuse ;  /* 0x000000d86c6c7223 */ /* 0x180fe2000001007f */
[----:B------:R-:W-:Y:S01]  /*2710*/  LOP3.LUT P5, RZ, R80, 0xff000000, RZ, 0xc0, !PT ;  /* 0xff00000050ff7812 */ /* 0x000fe200078ac0ff */
[-CC-:B------:R-:W-:Y:S01]  /*2720*/  FFMA.FTZ R110, R110, R216.reuse, R127.reuse ;  /* 0x000000d86e6e7223 */ /* 0x180fe2000001007f */
[----:B------:R-:W-:Y:S01]  /*2730*/  @P1 FSEL R93, R85, RZ, P4 ;  /* 0x000000ff555d1208 */ /* 0x000fe20002000000 */
[----:B------:R-:W-:Y:S01]  /*2740*/  FADD.FTZ R108, R105, -R108 ;  /* 0x8000006c696c7221 */ /* 0x000fe20000010000 */
[----:B------:R-:W-:Y:S01]  /*2750*/  @P1 LOP3.LUT P4, RZ, R157, 0xff, RZ, 0xc0, !PT ;  /* 0x000000ff9dff1812 */ /* 0x000fe2000788c0ff */
[----:B------:R-:W-:Y:S01]  /*2760*/  FADD.FTZ R110, R109, -R110 ;  /* 0x8000006e6d6e7221 */ /* 0x000fe20000010000 */
[----:B------:R-:W-:Y:S01]  /*2770*/  @P1 F2FP.F16.F32.PACK_AB R93, RZ, R93 ;  /* 0x0000005dff5d123e */ /* 0x000fe200000000ff */
[-CC-:B------:R-:W-:Y:S01]  /*2780*/  FFMA.FTZ R116, R116, R216.reuse, R127.reuse ;  /* 0x000000d874747223 */ /* 0x180fe2000001007f */
[-CC-:B------:R-:W-:Y:S01]  /*2790*/  FFMA.FTZ R109, R120, R216.reuse, R127.reuse ;  /* 0x000000d8786d7223 */ /* 0x180fe2000001007f */
[-C--:B------:R-:W-:Y:S01]  /*27a0*/  FFMA.FTZ R117, R117, R216.reuse, R127 ;  /* 0x000000d875757223 */ /* 0x080fe2000001007f */
[----:B------:R-:W-:Y:S01]  /*27b0*/  @P1 PRMT R77, R77, 0x5410, R93 ;  /* 0x000054104d4d1816 */ /* 0x000fe2000000005d */
[----:B------:R-:W-:Y:S01]  /*27c0*/  FADD.FTZ R116, R111, -R116 ;  /* 0x800000746f747221 */ /* 0x000fe20000010000 */
[----:B------:R-:W-:Y:S01]  /*27d0*/  @P1 FSEL R93, R92, RZ, P4 ;  /* 0x000000ff5c5d1208 */ /* 0x000fe20002000000 */
[----:B------:R-:W-:Y:S01]  /*27e0*/  FFMA.FTZ R92, R197, R216, R127 ;  /* 0x000000d8c55c7223 */ /* 0x000fe2000001007f */
[----:B------:R-:W-:Y:S01]  /*27f0*/  FMUL.FTZ R197, R199, R196 ;  /* 0x000000c4c7c57220 */ /* 0x000fe20000410000 */
[----:B------:R-:W-:Y:S01]  /*2800*/  LOP3.LUT P4, RZ, R80, 0xff0000, RZ, 0xc0, !PT ;  /* 0x00ff000050ff7812 */ /* 0x000fe2000788c0ff */
[----:B------:R-:W-:Y:S01]  /*2810*/  FADD.FTZ R118, R118, -R109 ;  /* 0x8000006d76767221 */ /* 0x000fe20000010000 */
[----:B------:R-:W-:Y:S01]  /*2820*/  @P1 F2FP.F16.F32.PACK_AB R93, RZ, R93 ;  /* 0x0000005dff5d123e */ /* 0x000fe200000000ff */
[----:B------:R-:W-:Y:S01]  /*2830*/  @P3 FADD.FTZ R197, R66, R197 ;  /* 0x000000c542c53221 */ /* 0x000fe20000010000 */
[----:B------:R-:W-:Y:S01]  /*2840*/  FADD.FTZ R92, R87, -R92 ;  /* 0x8000005c575c7221 */ /* 0x000fe20000010000 */
[----:B------:R-:W-:Y:S01]  /*2850*/  FSEL R193, R193, RZ, P4 ;  /* 0x000000ffc1c17208 */ /* 0x000fe20002000000 */
[----:B------:R-:W-:Y:S01]  /*2860*/  FADD.FTZ R112, R112, -R117 ;  /* 0x8000007570707221 */ /* 0x000fe20000010000 */
[----:B------:R-:W-:Y:S01]  /*2870*/  @P1 PRMT R78, R93, 0x7610, R78 ;  /* 0x000076105d4e1816 */ /* 0x000fe2000000004e */
[----:B------:R-:W-:Y:S01]  /*2880*/  FMUL.FTZ R93, R220, UR14 ;  /* 0x0000000edc5d7c20 */ /* 0x000fe20008410000 */
[----:B------:R-:W-:Y:S01]  /*2890*/  FMUL.FTZ R170, R197, UR14 ;  /* 0x0000000ec5aa7c20 */ /* 0x000fe20008410000 */
[----:B------:R-:W-:Y:S01]  /*28a0*/  FMUL.FTZ R196, R199, R92 ;  /* 0x0000005cc7c47220 */ /* 0x000fe20000410000 */
[----:B------:R-:W-:Y:S01]  /*28b0*/  @P1 LOP3.LUT P4, RZ, R157, 0xff00, RZ, 0xc0, !PT ;  /* 0x0000ff009dff1812 */ /* 0x000fe2000788c0ff */
[----:B------:R-:W-:Y:S01]  /*28c0*/  FMUL.FTZ R109, R199, R118 ;  /* 0x00000076c76d7220 */ /* 0x000fe20000410000 */
[----:B------:R-:W-:Y:S01]  /*28d0*/  FSEL R194, R93, RZ, P2 ;  /* 0x000000ff5dc27208 */ /* 0x000fe20001000000 */
[----:B------:R-:W-:Y:S01]  /*28e0*/  @P3 FADD.FTZ R196, R67, R196 ;  /* 0x000000c443c43221 */ /* 0x000fe20000010000 */
[----:B------:R-:W-:Y:S01]  /*28f0*/  LOP3.LUT P2, RZ, R81, 0xff0000, RZ, 0xc0, !PT ;  /* 0x00ff000051ff7812 */ /* 0x000fe2000784c0ff */
[----:B------:R-:W-:Y:S01]  /*2900*/  FMUL.FTZ R112, R199, R112 ;  /* 0x00000070c7707220 */ /* 0x000fe20000410000 */
[----:B------:R-:W-:Y:S01]  /*2910*/  @P1 FSEL R80, R93, RZ, P4 ;  /* 0x000000ff5d501208 */ /* 0x000fe20002000000 */
[----:B------:R-:W-:Y:S01]  /*2920*/  FMUL.FTZ R195, R196, UR14 ;  /* 0x0000000ec4c37c20 */ /* 0x000fe20008410000 */
[----:B------:R-:W-:Y:S01]  /*2930*/  FSEL R87, R170, RZ, P2 ;  /* 0x000000ffaa577208 */ /* 0x000fe20001000000 */
[----:B------:R-:W-:Y:S01]  /*2940*/  @P3 FADD.FTZ R109, R54, R109 ;  /* 0x0000006d366d3221 */ /* 0x000fe20000010000 */
[----:B------:R-:W-:Y:S01]  /*2950*/  @P1 LOP3.LUT P2, RZ, R157, 0xff0000, RZ, 0xc0, !PT ;  /* 0x00ff00009dff1812 */ /* 0x000fe2000784c0ff */
[----:B------:R-:W-:Y:S01]  /*2960*/  @P3 FADD.FTZ R112, R53, R112 ;  /* 0x0000007035703221 */ /* 0x000fe20000010000 */
[----:B------:R-:W-:-:S02]  /*2970*/  LOP3.LUT P4, RZ, R81, 0xff000000, RZ, 0xc0, !PT ;  /* 0xff00000051ff7812 */ /* 0x000fc4000788c0ff */
[----:B------:R-:W-:Y:S02]  /*2980*/  @P1 FSEL R170, R170, RZ, P2 ;  /* 0x000000ffaaaa1208 */ /* 0x000fe40001000000 */
[----:B------:R-:W-:Y:S02]  /*2990*/  @P1 LOP3.LUT P2, RZ, R157, 0xff000000, RZ, 0xc0, !PT ;  /* 0xff0000009dff1812 */ /* 0x000fe4000784c0ff */
[----:B------:R-:W-:Y:S02]  /*29a0*/  @P1 F2FP.F16.F32.PACK_AB R80, RZ, R80 ;  /* 0x00000050ff50123e */ /* 0x000fe400000000ff */
[C---:B------:R-:W-:Y:S02]  /*29b0*/  @P1 FSEL R171, R195.reuse, RZ, P2 ;  /* 0x000000ffc3ab1208 */ /* 0x040fe40001000000 */
[----:B------:R-:W-:Y:S02]  /*29c0*/  ISETP.NE.U32.AND P2, PT, RZ, UR12, PT ;  /* 0x0000000cff007c0c */ /* 0x000fe4000bf45070 */
[----:B------:R-:W-:-:S02]  /*29d0*/  FSEL R195, R195, RZ, P4 ;  /* 0x000000ffc3c37208 */ /* 0x000fc40002000000 */
[----:B------:R-:W-:Y:S02]  /*29e0*/  ISETP.NE.AND.EX P2, PT, RZ, UR13, PT, P2 ;  /* 0x0000000dff007c0c */ /* 0x000fe4000bf45320 */
[----:B------:R-:W-:Y:S02]  /*29f0*/  ISETP.NE.U32.AND P4, PT, RZ, UR12, PT ;  /* 0x0000000cff007c0c */ /* 0x000fe4000bf85070 */
[----:B------:R-:W-:Y:S02]  /*2a00*/  @P1 PRMT R78, R78, 0x5410, R80 ;  /* 0x000054104e4e1816 */ /* 0x000fe40000000050 */
[----:B------:R-:W-:Y:S02]  /*2a10*/  ISETP.NE.AND.EX P4, PT, RZ, UR13, PT, P4 ;  /* 0x0000000dff007c0c */ /* 0x000fe4000bf85340 */
[----:B------:R-:W-:Y:S02]  /*2a20*/  F2FP.F16.F32.PACK_AB R86, R194, R86 ;  /* 0x00000056c256723e */ /* 0x000fe400000000ff */
[----:B------:R-:W-:-:S02]  /*2a30*/  SEL R81, R82, R69, P4 ;  /* 0x0000004552517207 */ /* 0x000fc40002000000 */
[----:B------:R-:W-:Y:S01]  /*2a40*/  SEL R82, R235, R70, P4 ;  /* 0x00000046eb527207 */ /* 0x000fe20002000000 */
[----:B------:R-:W0:Y:S01]  /*2a50*/  @P2 LDC.64 R92, c[0x0][0x308] ;  /* 0x0000c200ff5c2b82 */ /* 0x000e220000000a00 */
[----:B------:R-:W-:Y:S02]  /*2a60*/  SEL R83, R83, R71, P4 ;  /* 0x0000004753537207 */ /* 0x000fe40002000000 */
[----:B------:R-:W-:Y:S02]  /*2a70*/  @P2 SEL R80, R219, R68, P4 ;  /* 0x00000044db502207 */ /* 0x000fe40002000000 */
[----:B------:R-:W-:Y:S02]  /*2a80*/  FSEL R194, R85, RZ, P5 ;  /* 0x000000ff55c27208 */ /* 0x000fe40002800000 */
[----:B------:R-:W-:Y:S02]  /*2a90*/  F2FP.F16.F32.PACK_AB R87, R195, R87 ;  /* 0x00000057c357723e */ /* 0x000fe400000000ff */
[----:B------:R-:W-:-:S02]  /*2aa0*/  FSEL R195, R84, RZ, P6 ;  /* 0x000000ff54c37208 */ /* 0x000fc40003000000 */
[----:B------:R-:W-:Y:S01]  /*2ab0*/  F2FP.F16.F32.PACK_AB R85, R194, R193 ;  /* 0x000000c1c255723e */ /* 0x000fe200000000ff */
[----:B------:R-:W-:Y:S01]  /*2ac0*/  FMUL.FTZ R193, R199, R94 ;  /* 0x0000005ec7c17220 */ /* 0x000fe20000410000 */
[----:B------:R-:W-:Y:S02]  /*2ad0*/  F2FP.F16.F32.PACK_AB R84, R195, R192 ;  /* 0x000000c0c354723e */ /* 0x000fe400000000ff */
[----:B------:R-:W-:Y:S01]  /*2ae0*/  @P1 F2FP.F16.F32.PACK_AB R170, RZ, R170 ;  /* 0x000000aaffaa123e */ /* 0x000fe200000000ff */
[----:B------:R-:W-:Y:S01]  /*2af0*/  @P3 FADD.FTZ R193, R44, R193 ;  /* 0x000000c12cc13221 */ /* 0x000fe20000010000 */
[----:B------:R-:W-:Y:S02]  /*2b00*/  @P1 F2FP.F16.F32.PACK_AB R171, RZ, R171 ;  /* 0x000000abffab123e */ /* 0x000fe400000000ff */
[----:B------:R-:W-:-:S04]  /*2b10*/  @P1 PRMT R79, R170, 0x7610, R79 ;  /* 0x00007610aa4f1816 */ /* 0x000fc8000000004f */
[----:B------:R-:W-:Y:S01]  /*2b20*/  @P1 PRMT R79, R79, 0x5410, R171 ;  /* 0x000054104f4f1816 */ /* 0x000fe200000000ab */
[----:B0-----:R-:W-:-:S05]  /*2b30*/  @P2 IMAD.WIDE.U32 R92, R188, 0x20, R92 ;  /* 0x00000020bc5c2825 */ /* 0x001fca00078e005c */
[----:B------:R0:W-:Y:S02]  /*2b40*/  @P2 STG.E.128 desc[UR4][R92.64], R80 ;  /* 0x000000505c002986 */ /* 0x0001e4000c101d04 */
[----:B0-----:R-:W-:Y:S02]  /*2b50*/  SEL R82, R197, R74, P4 ;  /* 0x0000004ac5527207 */ /* 0x001fe40002000000 */
[----:B------:R-:W-:Y:S02]  /*2b60*/  SEL R83, R196, R75, P4 ;  /* 0x0000004bc4537207 */ /* 0x000fe40002000000 */
[----:B------:R-:W0:Y:S01]  /*2b70*/  LDC.64 R196, c[0x0][0x2f8] ;  /* 0x0000be00ffc47b82 */ /* 0x000e220000000a00 */
[----:B------:R-:W-:Y:S02]  /*2b80*/  SEL R80, R234, R72, P4 ;  /* 0x00000048ea507207 */ /* 0x000fe40002000000 */
[----:B------:R-:W-:-:S05]  /*2b90*/  SEL R81, R220, R73, P4 ;  /* 0x00000049dc517207 */ /* 0x000fca0002000000 */
[----:B------:R1:W-:Y:S02]  /*2ba0*/  @P2 STG.E.128 desc[UR4][R92.64+0x10], R80 ;  /* 0x000010505c002986 */ /* 0x0003e4000c101d04 */
[----:B-1----:R-:W-:Y:S01]  /*2bb0*/  MOV R82, R90 ;  /* 0x0000005a00527202 */ /* 0x002fe20000000f00 */
[----:B0-----:R-:W-:Y:S01]  /*2bc0*/  IMAD.WIDE.U32 R80, R188, 0x10, R196 ;  /* 0x00000010bc507825 */ /* 0x001fe200078e00c4 */
[----:B------:R-:W-:-:S03]  /*2bd0*/  @P1 MOV R83, R152 ;  /* 0x0000009800531202 */ /* 0x000fc60000000f00 */
[-C--:B------:R-:W-:Y:S01]  /*2be0*/  FFMA.FTZ R92, R99, R216.reuse, R127 ;  /* 0x000000d8635c7223 */ /* 0x080fe2000001007f */
[----:B------:R-:W-:Y:S01]  /*2bf0*/  LOP3.LUT P6, RZ, R82, 0xff, RZ, 0xc0, !PT ;  /* 0x000000ff52ff7812 */ /* 0x000fe200078cc0ff */
[----:B------:R-:W-:Y:S01]  /*2c00*/  FADD.FTZ R82, R96, -R97 ;  /* 0x8000006160527221 */ /* 0x000fe20000010000 */
[----:B------:R-:W-:Y:S01]  /*2c10*/  @P1 LOP3.LUT P5, RZ, R83, 0xff, RZ, 0xc0, !PT ;  /* 0x000000ff53ff1812 */ /* 0x000fe200078ac0ff */
[----:B------:R-:W-:Y:S01]  /*2c20*/  FFMA.FTZ R83, R104, R216, R127 ;  /* 0x000000d868537223 */ /* 0x000fe2000001007f */
[----:B------:R-:W-:Y:S01]  /*2c30*/  FMUL.FTZ R97, R193, UR14 ;  /* 0x0000000ec1617c20 */ /* 0x000fe20008410000 */
[----:B------:R-:W-:Y:S01]  /*2c40*/  FMUL.FTZ R82, R199, R82 ;  /* 0x00000052c7527220 */ /* 0x000fe20000410000 */
[----:B------:R0:W-:Y:S01]  /*2c50*/  STG.E.128 desc[UR4][R80.64], R84 ;  /* 0x0000005450007986 */ /* 0x0001e2000c101d04 */
[----:B------:R-:W-:Y:S02]  /*2c60*/  FADD.FTZ R98, R98, -R83 ;  /* 0x8000005362627221 */ /* 0x000fe40000010000 */
[----:B------:R-:W-:-:S04]  /*2c70*/  @P3 FADD.FTZ R82, R45, R82 ;  /* 0x000000522d523221 */ /* 0x000fc80000010000 */
[----:B------:R-:W-:Y:S01]  /*2c80*/  FMUL.FTZ R96, R82, UR14 ;  /* 0x0000000e52607c20 */ /* 0x000fe20008410000 */
[----:B0-----:R-:W-:Y:S01]  /*2c90*/  FMUL.FTZ R87, R199, R98 ;  /* 0x00000062c7577220 */ /* 0x001fe20000410000 */
[----:B------:R-:W-:Y:S01]  /*2ca0*/  FADD.FTZ R80, R101, -R92 ;  /* 0x8000005c65507221 */ /* 0x000fe20000010000 */
[----:B------:R-:W-:Y:S01]  /*2cb0*/  FSEL R92, R97, RZ, P6 ;  /* 0x000000ff615c7208 */ /* 0x000fe20003000000 */
[----:B------:R-:W-:Y:S01]  /*2cc0*/  FFMA.FTZ R81, R106, R216, R127 ;  /* 0x000000d86a517223 */ /* 0x000fe2000001007f */
[----:B------:R-:W-:Y:S01]  /*2cd0*/  LOP3.LUT P6, RZ, R90, 0xff00, RZ, 0xc0, !PT ;  /* 0x0000ff005aff7812 */ /* 0x000fe200078cc0ff */
[----:B------:R-:W-:Y:S01]  /*2ce0*/  @P3 FADD.FTZ R87, R46, R87 ;  /* 0x000000572e573221 */ /* 0x000fe20000010000 */
[----:B------:R-:W-:Y:S01]  /*2cf0*/  FMUL.FTZ R83, R199, R80 ;  /* 0x00000050c7537220 */ /* 0x000fe20000410000 */
[----:B------:R-:W-:Y:S01]  /*2d00*/  @P1 FSEL R97, R97, RZ, P5 ;  /* 0x000000ff61611208 */ /* 0x000fe20002800000 */
[----:B------:R-:W-:Y:S01]  /*2d10*/  FMUL.FTZ R85, R199, R108 ;  /* 0x0000006cc7557220 */ /* 0x000fe20000410000 */
[----:B------:R-:W-:Y:S01]  /*2d20*/  FMUL.FTZ R99, R87, UR14 ;  /* 0x0000000e57637c20 */ /* 0x000fe20008410000 */
[----:B------:R-:W-:Y:S01]  /*2d30*/  FSEL R93, R96, RZ, P6 ;  /* 0x000000ff605d7208 */ /* 0x000fe20003000000 */
[----:B------:R-:W-:Y:S01]  /*2d40*/  @P3 FADD.FTZ R83, R47, R83 ;  /* 0x000000532f533221 */ /* 0x000fe20000010000 */
[----:B------:R-:W-:Y:S01]  /*2d50*/  @P1 LOP3.LUT P5, RZ, R152, 0xff00, RZ, 0xc0, !PT ;  /* 0x0000ff0098ff1812 */ /* 0x000fe200078ac0ff */
[----:B------:R-:W-:Y:S01]  /*2d60*/  FADD.FTZ R86, R102, -R81 ;  /* 0x8000005166567221 */ /* 0x000fe20000010000 */
[----:B------:R-:W-:Y:S01]  /*2d70*/  LOP3.LUT P6, RZ, R90, 0xff0000, RZ, 0xc0, !PT ;  /* 0x00ff00005aff7812 */ /* 0x000fe200078cc0ff */
[----:B------:R-:W-:Y:S01]  /*2d80*/  FMUL.FTZ R98, R83, UR14 ;  /* 0x0000000e53627c20 */ /* 0x000fe20008410000 */
[----:B------:R-:W-:Y:S01]  /*2d90*/  @P1 FSEL R96, R96, RZ, P5 ;  /* 0x000000ff60601208 */ /* 0x000fe20002800000 */
[----:B------:R-:W-:Y:S01]  /*2da0*/  @P3 FADD.FTZ R85, R48, R85 ;  /* 0x0000005530553221 */ /* 0x000fe20000010000 */
[----:B------:R-:W-:Y:S01]  /*2db0*/  FSEL R94, R99, RZ, P6 ;  /* 0x000000ff635e7208 */ /* 0x000fe20003000000 */
[----:B------:R-:W-:Y:S01]  /*2dc0*/  FMUL.FTZ R86, R199, R86 ;  /* 0x00000056c7567220 */ /* 0x000fe20000410000 */
[----:B------:R-:W-:Y:S01]  /*2dd0*/  @P1 LOP3.LUT P5, RZ, R152, 0xff0000, RZ, 0xc0, !PT ;  /* 0x00ff000098ff1812 */ /* 0x000fe200078ac0ff */
[-CC-:B------:R-:W-:Y:S01]  /*2de0*/  FFMA.FTZ R80, R107, R216.reuse, R127.reuse ;  /* 0x000000d86b507223 */ /* 0x180fe2000001007f */
[----:B------:R-:W-:Y:S01]  /*2df0*/  LOP3.LUT P6, RZ, R90, 0xff000000, RZ, 0xc0, !PT ;  /* 0xff0000005aff7812 */ /* 0x000fe200078cc0ff */
[----:B------:R-:W-:Y:S01]  /*2e00*/  FMUL.FTZ R104, R85, UR14 ;  /* 0x0000000e55687c20 */ /* 0x000fe20008410000 */
[----:B------:R-:W-:Y:S01]  /*2e10*/  @P1 FSEL R99, R99, RZ, P5 ;  /* 0x000000ff63631208 */ /* 0x000fe20002800000 */
[----:B------:R-:W-:Y:S01]  /*2e20*/  @P3 FADD.FTZ R86, R49, R86 ;  /* 0x0000005631563221 */ /* 0x000fe20000010000 */
[----:B------:R-:W-:Y:S01]  /*2e30*/  FSEL R95, R98, RZ, P6 ;  /* 0x000000ff625f7208 */ /* 0x000fe20003000000 */
[----:B------:R-:W-:Y:S01]  /*2e40*/  FFMA.FTZ R84, R113, R216, R127 ;  /* 0x000000d871547223 */ /* 0x000fe2000001007f */
[----:B------:R-:W-:Y:S01]  /*2e50*/  @P1 LOP3.LUT P5, RZ, R152, 0xff000000, RZ, 0xc0, !PT ;  /* 0xff00000098ff1812 */ /* 0x000fe200078ac0ff */
[----:B------:R-:W-:Y:S01]  /*2e60*/  FMUL.FTZ R113, R199, R110 ;  /* 0x0000006ec7717220 */ /* 0x000fe20000410000 */
[----:B------:R-:W-:Y:S01]  /*2e70*/  LOP3.LUT P6, RZ, R91, 0xff, RZ, 0xc0, !PT ;  /* 0x000000ff5bff7812 */ /* 0x000fe200078cc0ff */
[----:B------:R-:W-:Y:S01]  /*2e80*/  FADD.FTZ R80, R103, -R80 ;  /* 0x8000005067507221 */ /* 0x000fe20000010000 */
[----:B------:R-:W-:Y:S01]  /*2e90*/  @P1 FSEL R98, R98, RZ, P5 ;  /* 0x000000ff62621208 */ /* 0x000fe20002800000 */
[----:B------:R-:W-:Y:S01]  /*2ea0*/  FMUL.FTZ R105, R86, UR14 ;  /* 0x0000000e56697c20 */ /* 0x000fe20008410000 */
[----:B------:R-:W-:Y:S01]  /*2eb0*/  FSEL R102, R104, RZ, P6 ;  /* 0x000000ff68667208 */ /* 0x000fe20003000000 */
[----:B------:R-:W-:Y:S01]  /*2ec0*/  @P3 FADD.FTZ R113, R50, R113 ;  /* 0x0000007132713221 */ /* 0x000fe20000010000 */
[----:B------:R-:W-:Y:S01]  /*2ed0*/  @P1 LOP3.LUT P5, RZ, R153, 0xff, RZ, 0xc0, !PT ;  /* 0x000000ff99ff1812 */ /* 0x000fe200078ac0ff */
[----:B------:R-:W-:Y:S01]  /*2ee0*/  FMUL.FTZ R192, R199, R80 ;  /* 0x00000050c7c07220 */ /* 0x000fe20000410000 */
[----:B------:R-:W-:Y:S01]  /*2ef0*/  LOP3.LUT P6, RZ, R91, 0xff00, RZ, 0xc0, !PT ;  /* 0x0000ff005bff7812 */ /* 0x000fe200078cc0ff */
[-CC-:B------:R-:W-:Y:S01]  /*2f00*/  FFMA.FTZ R81, R121, R216.reuse, R127.reuse ;  /* 0x000000d879517223 */ /* 0x180fe2000001007f */
[----:B------:R-:W-:Y:S01]  /*2f10*/  @P1 FSEL R104, R104, RZ, P5 ;  /* 0x000000ff68681208 */ /* 0x000fe20002800000 */
[----:B------:R-:W-:Y:S01]  /*2f20*/  FMUL.FTZ R121, R113, UR14 ;  /* 0x0000000e71797c20 */ /* 0x000fe20008410000 */
[----:B------:R-:W-:Y:S01]  /*2f30*/  FSEL R101, R105, RZ, P6 ;  /* 0x000000ff69657208 */ /* 0x000fe20003000000 */
[----:B------:R-:W-:Y:S01]  /*2f40*/  @P3 FADD.FTZ R192, R51, R192 ;  /* 0x000000c033c03221 */ /* 0x000fe20000010000 */
[----:B------:R-:W-:Y:S01]  /*2f50*/  @P1 LOP3.LUT P5, RZ, R153, 0xff00, RZ, 0xc0, !PT ;  /* 0x0000ff0099ff1812 */ /* 0x000fe200078ac0ff */
[----:B------:R-:W-:Y:S01]  /*2f60*/  FFMA.FTZ R107, R125, R216, R127 ;  /* 0x000000d87d6b7223 */ /* 0x000fe2000001007f */
[----:B------:R-:W-:Y:S01]  /*2f70*/  LOP3.LUT P6, RZ, R91, 0xff0000, RZ, 0xc0, !PT ;  /* 0x00ff00005bff7812 */ /* 0x000fe200078cc0ff */
[----:B------:R-:W-:Y:S01]  /*2f80*/  FMUL.FTZ R125, R192, UR14 ;  /* 0x0000000ec07d7c20 */ /* 0x000fe20008410000 */
[----:B------:R-:W-:Y:S01]  /*2f90*/  @P1 FSEL R105, R105, RZ, P5 ;  /* 0x000000ff69691208 */ /* 0x000fe20002800000 */
[----:B------:R-:W-:Y:S01]  /*2fa0*/  FADD.FTZ R124, R124, -R81 ;  /* 0x800000517c7c7221 */ /* 0x000fe20000010000 */
[----:B------:R-:W-:Y:S01]  /*2fb0*/  FSEL R120, R121, RZ, P6 ;  /* 0x000000ff79787208 */ /* 0x000fe20003000000 */
[----:B------:R-:W-:Y:S01]  /*2fc0*/  FMUL.FTZ R81, R199, R116 ;  /* 0x00000074c7517220 */ /* 0x000fe20000410000 */
[----:B------:R-:W-:Y:S01]  /*2fd0*/  LOP3.LUT P5, RZ, R91, 0xff000000, RZ, 0xc0, !PT ;  /* 0xff0000005bff7812 */ /* 0x000fe200078ac0ff */
[----:B------:R-:W-:Y:S01]  /*2fe0*/  FADD.FTZ R84, R119, -R84 ;  /* 0x8000005477547221 */ /* 0x000fe20000010000 */
[----:B------:R-:W-:Y:S01]  /*2ff0*/  @P1 LOP3.LUT P6, RZ, R153, 0xff0000, RZ, 0xc0, !PT ;  /* 0x00ff000099ff1812 */ /* 0x000fe200078cc0ff */
[----:B------:R-:W-:Y:S01]  /*3000*/  FFMA.FTZ R91, R114, R216, R127 ;  /* 0x000000d8725b7223 */ /* 0x000fe2000001007f */
[----:B------:R-:W-:Y:S01]  /*3010*/  MOV R80, R88 ;  /* 0x0000005800507202 */ /* 0x000fe20000000f00 */
[----:B------:R-:W-:Y:S01]  /*3020*/  @P3 FADD.FTZ R81, R52, R81 ;  /* 0x0000005134513221 */ /* 0x000fe20000010000 */
[----:B------:R-:W-:Y:S01]  /*3030*/  @P1 FSEL R121, R121, RZ, P6 ;  /* 0x000000ff79791208 */ /* 0x000fe20003000000 */
[----:B------:R-:W-:Y:S01]  /*3040*/  FADD.FTZ R122, R122, -R91 ;  /* 0x8000005b7a7a7221 */ /* 0x000fe20000010000 */
[----:B------:R-:W-:Y:S01]  /*3050*/  FSEL R119, R125, RZ, P5 ;  /* 0x000000ff7d777208 */ /* 0x000fe20002800000 */
[----:B------:R-:W-:Y:S01]  /*3060*/  FMUL.FTZ R116, R81, UR14 ;  /* 0x0000000e51747c20 */ /* 0x000fe20008410000 */
[----:B------:R-:W-:Y:S01]  /*3070*/  LOP3.LUT P6, RZ, R80, 0xff, RZ, 0xc0, !PT ;  /* 0x000000ff50ff7812 */ /* 0x000fe200078cc0ff */
[----:B------:R-:W-:Y:S01]  /*3080*/  FMUL.FTZ R91, R199, R124 ;  /* 0x0000007cc75b7220 */ /* 0x000fe20000410000 */
[----:B------:R-:W-:Y:S01]  /*3090*/  @P1 LOP3.LUT P5, RZ, R153, 0xff000000, RZ, 0xc0, !PT ;  /* 0xff00000099ff1812 */ /* 0x000fe200078ac0ff */
[----:B------:R-:W-:Y:S01]  /*30a0*/  FADD.FTZ R126, R126, -R107 ;  /* 0x8000006b7e7e7221 */ /* 0x000fe20000010000 */
[----:B------:R-:W-:Y:S01]  /*30b0*/  @P1 MOV R80, R154 ;  /* 0x0000009a00501202 */ /* 0x000fe20000000f00 */
[----:B------:R-:W-:Y:S01]  /*30c0*/  @P3 FADD.FTZ R91, R56, R91 ;  /* 0x0000005b385b3221 */ /* 0x000fe20000010000 */
[----:B------:R-:W-:Y:S01]  /*30d0*/  @P1 FSEL R125, R125, RZ, P5 ;  /* 0x000000ff7d7d1208 */ /* 0x000fe20002800000 */
[----:B------:R-:W-:Y:S01]  /*30e0*/  FMUL.FTZ R107, R112, UR14 ;  /* 0x0000000e706b7c20 */ /* 0x000fe20008410000 */
[----:B------:R-:W-:Y:S01]  /*30f0*/  @P1 LOP3.LUT P5, RZ, R80, 0xff, RZ, 0xc0, !PT ;  /* 0x000000ff50ff1812 */ /* 0x000fe200078ac0ff */
[----:B------:R-:W-:Y:S01]  /*3100*/  FMUL.FTZ R106, R199, R84 ;  /* 0x00000054c76a7220 */ /* 0x000fe20000410000 */
[----:B------:R-:W-:Y:S01]  /*3110*/  SEL R80, R193, R68, P4 ;  /* 0x00000044c1507207 */ /* 0x000fe20002000000 */
[----:B------:R-:W-:Y:S01]  /*3120*/  FMUL.FTZ R122, R199, R122 ;  /* 0x0000007ac77a7220 */ /* 0x000fe20000410000 */
[----:B------:R-:W-:Y:S01]  /*3130*/  SEL R68, R81, R68, P4 ;  /* 0x0000004451447207 */ /* 0x000fe20002000000 */
[----:B------:R-:W-:Y:S01]  /*3140*/  FFMA.FTZ R216, R115, R216, R127 ;  /* 0x000000d873d87223 */ /* 0x000fe2000001007f */
[----:B------:R-:W-:Y:S01]  /*3150*/  SEL R81, R82, R69, P4 ;  /* 0x0000004552517207 */ /* 0x000fe20002000000 */
[----:B------:R-:W-:Y:S01]  /*3160*/  @P3 FADD.FTZ R122, R57, R122 ;  /* 0x0000007a397a3221 */ /* 0x000fe20000010000 */
[----:B------:R-:W-:Y:S01]  /*3170*/  SEL R82, R87, R70, P4 ;  /* 0x0000004657527207 */ /* 0x000fe20002000000 */
[----:B------:R-:W-:Y:S01]  /*3180*/  FADD.FTZ R216, R123, -R216 ;  /* 0x800000d87bd87221 */ /* 0x000fe20000010000 */
[C---:B------:R-:W-:Y:S01]  /*3190*/  FSEL R103, R116.reuse, RZ, P6 ;  /* 0x000000ff74677208 */ /* 0x040fe20003000000 */
[----:B------:R-:W-:Y:S01]  /*31a0*/  FMUL.FTZ R115, R199, R126 ;  /* 0x0000007ec7737220 */ /* 0x000fe20000410000 */
[C---:B------:R-:W-:Y:S01]  /*31b0*/  SEL R70, R109.reuse, R70, P4 ;  /* 0x000000466d467207 */ /* 0x040fe20002000000 */
[----:B------:R-:W-:Y:S01]  /*31c0*/  FMUL.FTZ R109, R109, UR14 ;  /* 0x0000000e6d6d7c20 */ /* 0x000fe20008410000 */
[----:B------:R-:W-:Y:S01]  /*31d0*/  @P1 FSEL R116, R116, RZ, P5 ;  /* 0x000000ff74741208 */ /* 0x000fe20002800000 */
[----:B------:R-:W-:Y:S01]  /*31e0*/  @P3 FADD.FTZ R115, R58, R115 ;  /* 0x000000733a733221 */ /* 0x000fe20000010000 */
[C---:B------:R-:W-:Y:S01]  /*31f0*/  @P1 LOP3.LUT P6, RZ, R154.reuse, 0xff00, RZ, 0xc0, !PT ;  /* 0x0000ff009aff1812 */ /* 0x040fe200078cc0ff */
[----:B------:R-:W-:Y:S01]  /*3200*/  @P3 FADD.FTZ R106, R55, R106 ;  /* 0x0000006a376a3221 */ /* 0x000fe20000010000 */
[----:B------:R-:W-:Y:S01]  /*3210*/  @P1 LOP3.LUT P5, RZ, R154, 0xff0000, RZ, 0xc0, !PT ;  /* 0x00ff00009aff1812 */ /* 0x000fe200078ac0ff */
[----:B------:R-:W-:Y:S01]  /*3220*/  FMUL.FTZ R199, R199, R216 ;  /* 0x000000d8c7c77220 */ /* 0x000fe20000410000 */
[-C--:B------:R-:W-:Y:S01]  /*3230*/  SEL R84, R85, R72.reuse, P4 ;  /* 0x0000004855547207 */ /* 0x080fe20002000000 */
[----:B------:R-:W-:Y:S01]  /*3240*/  FMUL.FTZ R114, R115, UR14 ;  /* 0x0000000e73727c20 */ /* 0x000fe20008410000 */
[C---:B------:R-:W-:Y:S01]  /*3250*/  SEL R72, R91.reuse, R72, P4 ;  /* 0x000000485b487207 */ /* 0x040fe20002000000 */
[----:B------:R-:W-:Y:S01]  /*3260*/  FMUL.FTZ R91, R91, UR14 ;  /* 0x0000000e5b5b7c20 */ /* 0x000fe20008410000 */
[----:B------:R-:W-:Y:S01]  /*3270*/  @P1 FSEL R118, R107, RZ, P6 ;  /* 0x000000ff6b761208 */ /* 0x000fe20003000000 */
[----:B------:R-:W-:Y:S01]  /*3280*/  @P3 FADD.FTZ R199, R59, R199 ;  /* 0x000000c73bc73221 */ /* 0x000fe20000010000 */
[----:B------:R-:W-:-:S02]  /*3290*/  @P1 FSEL R117, R109, RZ, P5 ;  /* 0x000000ff6d751208 */ /* 0x000fc40002800000 */
[----:B------:R-:W-:Y:S02]  /*32a0*/  LOP3.LUT P6, RZ, R89, 0xff, RZ, 0xc0, !PT ;  /* 0x000000ff59ff7812 */ /* 0x000fe400078cc0ff */
[----:B------:R-:W-:Y:S02]  /*32b0*/  @P1 LOP3.LUT P5, RZ, R155, 0xff, RZ, 0xc0, !PT ;  /* 0x000000ff9bff1812 */ /* 0x000fe400078ac0ff */
[C---:B------:R-:W-:Y:S02]  /*32c0*/  FSEL R110, R91.reuse, RZ, P6 ;  /* 0x000000ff5b6e7208 */ /* 0x040fe40003000000 */
[----:B------:R-:W-:Y:S02]  /*32d0*/  @P1 FSEL R111, R91, RZ, P5 ;  /* 0x000000ff5b6f1208 */ /* 0x000fe40002800000 */
[----:B------:R-:W0:Y:S01]  /*32e0*/  @P1 LDC.64 R90, c[0x0][0x300] ;  /* 0x0000c000ff5a1b82 */ /* 0x000e220000000a00 */
[----:B------:R-:W-:Y:S01]  /*32f0*/  SEL R69, R112, R69, P4 ;  /* 0x0000004570457207 */ /* 0x000fe20002000000 */
[----:B------:R-:W-:Y:S01]  /*3300*/  FMUL.FTZ R112, R122, UR14 ;  /* 0x0000000e7a707c20 */ /* 0x000fe20008410000 */
[----:B------:R-:W-:-:S02]  /*3310*/  SEL R85, R86, R73, P4 ;  /* 0x0000004956557207 */ /* 0x000fc40002000000 */
[----:B------:R-:W-:Y:S02]  /*3320*/  SEL R73, R122, R73, P4 ;  /* 0x000000497a497207 */ /* 0x000fe40002000000 */
[----:B------:R-:W-:Y:S02]  /*3330*/  @P1 F2FP.F16.F32.PACK_AB R122, RZ, R97 ;  /* 0x00000061ff7a123e */ /* 0x000fe400000000ff */
[----:B------:R-:W-:Y:S02]  /*3340*/  @P1 F2FP.F16.F32.PACK_AB R123, RZ, R96 ;  /* 0x00000060ff7b123e */ /* 0x000fe400000000ff */
[----:B------:R-:W1:Y:S01]  /*3350*/  @P2 LDC.64 R96, c[0x0][0x308] ;  /* 0x0000c200ff602b82 */ /* 0x000e620000000a00 */
[----:B------:R-:W-:Y:S02]  /*3360*/  LOP3.LUT P6, RZ, R89, 0xff00, RZ, 0xc0, !PT ;  /* 0x0000ff0059ff7812 */ /* 0x000fe400078cc0ff */
[----:B------:R-:W-:Y:S02]  /*3370*/  @P1 LOP3.LUT P5, RZ, R155, 0xff00, RZ, 0xc0, !PT ;  /* 0x0000ff009bff1812 */ /* 0x000fe400078ac0ff */
[----:B------:R-:W-:-:S02]  /*3380*/  FSEL R108, R112, RZ, P6 ;  /* 0x000000ff706c7208 */ /* 0x000fc40003000000 */
[----:B------:R-:W-:Y:S02]  /*3390*/  LOP3.LUT P6, RZ, R89, 0xff0000, RZ, 0xc0, !PT ;  /* 0x00ff000059ff7812 */ /* 0x000fe400078cc0ff */
[-C--:B------:R-:W-:Y:S02]  /*33a0*/  SEL R83, R83, R71.reuse, P4 ;  /* 0x0000004753537207 */ /* 0x080fe40002000000 */
[----:B------:R-:W-:Y:S01]  /*33b0*/  SEL R86, R113, R74, P4 ;  /* 0x0000004a71567207 */ /* 0x000fe20002000000 */
[----:B0-----:R-:W-:Y:S01]  /*33c0*/  @P1 IMAD.WIDE.U32 R90, R188, 0x10, R90 ;  /* 0x00000010bc5a1825 */ /* 0x001fe200078e005a */
[----:B------:R-:W-:-:S03]  /*33d0*/  SEL R71, R106, R71, P4 ;  /* 0x000000476a477207 */ /* 0x000fc60002000000 */
[----:B------:R-:W-:Y:S01]  /*33e0*/  FMUL.FTZ R106, R106, UR14 ;  /* 0x0000000e6a6a7c20 */ /* 0x000fe20008410000 */
[----:B------:R-:W-:Y:S01]  /*33f0*/  @P1 FSEL R112, R112, RZ, P5 ;  /* 0x000000ff70701208 */ /* 0x000fe20002800000 */
[----:B------:R0:W-:Y:S01]  /*3400*/  @P1 STG.E.128 desc[UR4][R90.64], R76 ;  /* 0x0000004c5a001986 */ /* 0x0001e2000c101d04 */
[----:B------:R-:W-:Y:S02]  /*3410*/  FSEL R113, R114, RZ, P6 ;  /* 0x000000ff72717208 */ /* 0x000fe40003000000 */
[----:B------:R-:W-:Y:S02]  /*3420*/  @P1 F2FP.F16.F32.PACK_AB R124, RZ, R99 ;  /* 0x00000063ff7c123e */ /* 0x000fe400000000ff */
[----:B------:R-:W-:Y:S02]  /*3430*/  @P1 F2FP.F16.F32.PACK_AB R126, RZ, R98 ;  /* 0x00000062ff7e123e */ /* 0x000fe400000000ff */
[----:B------:R-:W-:Y:S01]  /*3440*/  @P1 LOP3.LUT P5, RZ, R155, 0xff0000, RZ, 0xc0, !PT ;  /* 0x00ff00009bff1812 */ /* 0x000fe200078ac0ff */
[----:B------:R-:W2:Y:S01]  /*3450*/  @P1 LDC.64 R98, c[0x0][0x300] ;  /* 0x0000c000ff621b82 */ /* 0x000ea20000000a00 */
[----:B------:R-:W-:-:S02]  /*3460*/  @P1 LOP3.LUT P6, RZ, R154, 0xff000000, RZ, 0xc0, !PT ;  /* 0xff0000009aff1812 */ /* 0x000fc400078cc0ff */
[-C--:B------:R-:W-:Y:S02]  /*3470*/  SEL R87, R192, R75.reuse, P4 ;  /* 0x0000004bc0577207 */ /* 0x080fe40002000000 */
[----:B------:R-:W-:Y:S02]  /*3480*/  SEL R74, R115, R74, P4 ;  /* 0x0000004a734a7207 */ /* 0x000fe40002000000 */
[C---:B------:R-:W-:Y:S01]  /*3490*/  SEL R75, R199.reuse, R75, P4 ;  /* 0x0000004bc74b7207 */ /* 0x040fe20002000000 */
[----:B------:R-:W-:Y:S01]  /*34a0*/  FMUL.FTZ R199, R199, UR14 ;  /* 0x0000000ec7c77c20 */ /* 0x000fe20008410000 */
[----:B------:R-:W-:Y:S02]  /*34b0*/  @P1 FSEL R114, R114, RZ, P5 ;  /* 0x000000ff72721208 */ /* 0x000fe40002800000 */
[----:B0-----:R-:W-:Y:S02]  /*34c0*/  F2FP.F16.F32.PACK_AB R90, R101, R102 ;  /* 0x00000066655a723e */ /* 0x001fe400000000ff */
[----:B------:R-:W-:-:S02]  /*34d0*/  IADD3 R101, R188, 0x20, RZ ;  /* 0x00000020bc657810 */ /* 0x000fc40007ffe0ff */
[----:B------:R-:W-:Y:S02]  /*34e0*/  @P1 FSEL R115, R106, RZ, P6 ;  /* 0x000000ff6a731208 */ /* 0x000fe40003000000 */
[----:B------:R-:W-:Y:S01]  /*34f0*/  LOP3.LUT P4, RZ, R89, 0xff000000, RZ, 0xc0, !PT ;  /* 0xff00000059ff7812 */ /* 0x000fe2000788c0ff */
[----:B-1----:R-:W-:Y:S01]  /*3500*/  @P2 IMAD.WIDE.U32 R96, R101, 0x20, R96 ;  /* 0x0000002065602825 */ /* 0x002fe200078e0060 */
[C---:B------:R-:W-:Y:S02]  /*3510*/  LOP3.LUT P5, RZ, R88.reuse, 0xff00, RZ, 0xc0, !PT ;  /* 0x0000ff0058ff7812 */ /* 0x040fe400078ac0ff */
[C---:B------:R-:W-:Y:S02]  /*3520*/  LOP3.LUT P6, RZ, R88.reuse, 0xff0000, RZ, 0xc0, !PT ;  /* 0x00ff000058ff7812 */ /* 0x040fe400078cc0ff */
[----:B------:R-:W-:Y:S01]  /*3530*/  LOP3.LUT P3, RZ, R88, 0xff000000, RZ, 0xc0, !PT ;  /* 0xff00000058ff7812 */ /* 0x000fe2000786c0ff */
[----:B------:R0:W-:Y:S01]  /*3540*/  @P2 STG.E.128 desc[UR4][R96.64+0x10], R84 ;  /* 0x0000105460002986 */ /* 0x0001e2000c101d04 */
[----:B------:R-:W-:Y:S01]  /*3550*/  F2FP.F16.F32.PACK_AB R89, R95, R94 ;  /* 0x0000005e5f59723e */ /* 0x000fe200000000ff */
[----:B------:R-:W-:Y:S01]  /*3560*/  IMAD.WIDE.U32 R94, R101, 0x10, R196 ;  /* 0x00000010655e7825 */ /* 0x000fe200078e00c4 */
[----:B------:R-:W-:Y:S01]  /*3570*/  F2FP.F16.F32.PACK_AB R91, R119, R120 ;  /* 0x00000078775b723e */ /* 0x000fe200000000ff */
[----:B------:R-:W-:Y:S01]  /*3580*/  @P2 STG.E.128 desc[UR4][R96.64], R80 ;  /* 0x0000005060002986 */ /* 0x000fe2000c101d04 */
[----:B------:R-:W-:Y:S01]  /*3590*/  F2FP.F16.F32.PACK_AB R88, R93, R92 ;  /* 0x0000005c5d58723e */ /* 0x000fe200000000ff */
[----:B--2---:R-:W-:Y:S01]  /*35a0*/  @P1 IMAD.WIDE.U32 R98, R101, 0x10, R98 ;  /* 0x0000001065621825 */ /* 0x004fe200078e0062 */
[----:B------:R-:W-:-:S02]  /*35b0*/  @P1 F2FP.F16.F32.PACK_AB R104, RZ, R104 ;  /* 0x00000068ff68123e */ /* 0x000fc400000000ff */
[----:B------:R-:W-:Y:S01]  /*35c0*/  @P1 F2FP.F16.F32.PACK_AB R121, RZ, R121 ;  /* 0x00000079ff79123e */ /* 0x000fe200000000ff */
[----:B------:R1:W-:Y:S01]  /*35d0*/  STG.E.128 desc[UR4][R94.64], R88 ;  /* 0x000000585e007986 */ /* 0x0003e2000c101d04 */
[----:B------:R-:W-:Y:S02]  /*35e0*/  FSEL R102, R199, RZ, P4 ;  /* 0x000000ffc7667208 */ /* 0x000fe40002000000 */
[----:B------:R-:W-:Y:S02]  /*35f0*/  @P1 F2FP.F16.F32.PACK_AB R105, RZ, R105 ;  /* 0x00000069ff69123e */ /* 0x000fe400000000ff */
[----:B------:R-:W-:Y:S02]  /*3600*/  @P1 F2FP.F16.F32.PACK_AB R125, RZ, R125 ;  /* 0x0000007dff7d123e */ /* 0x000fe400000000ff */
[----:B------:R-:W-:Y:S01]  /*3610*/  @P1 PRMT R76, R122, 0x7610, R76 ;  /* 0x000076107a4c1816 */ /* 0x000fe2000000004c */
[----:B0-----:R-:W0:Y:S01]  /*3620*/  @P2 LDC.64 R84, c[0x0][0x308] ;  /* 0x0000c200ff542b82 */ /* 0x001e220000000a00 */
[----:B------:R-:W-:-:S02]  /*3630*/  @P1 PRMT R77, R124, 0x7610, R77 ;  /* 0x000076107c4d1816 */ /* 0x000fc4000000004d */
[----:B------:R-:W-:Y:S02]  /*3640*/  @P1 PRMT R78, R104, 0x7610, R78 ;  /* 0x00007610684e1816 */ /* 0x000fe4000000004e */
[----:B------:R-:W-:Y:S02]  /*3650*/  @P1 PRMT R79, R121, 0x7610, R79 ;  /* 0x00007610794f1816 */ /* 0x000fe4000000004f */
[----:B------:R-:W-:Y:S01]  /*3660*/  @P1 LOP3.LUT P4, RZ, R155, 0xff000000, RZ, 0xc0, !PT ;  /* 0xff0000009bff1812 */ /* 0x000fe2000788c0ff */
[----:B------:R-:W2:Y:S01]  /*3670*/  @P1 LDC.64 R86, c[0x0][0x300] ;  /* 0x0000c000ff561b82 */ /* 0x000ea20000000a00 */
[----:B------:R-:W-:Y:S02]  /*3680*/  @P1 PRMT R76, R76, 0x5410, R123 ;  /* 0x000054104c4c1816 */ /* 0x000fe4000000007b */
[----:B------:R-:W-:Y:S02]  /*3690*/  @P1 PRMT R77, R77, 0x5410, R126 ;  /* 0x000054104d4d1816 */ /* 0x000fe4000000007e */
[----:B------:R-:W-:-:S02]  /*36a0*/  @P1 PRMT R78, R78, 0x5410, R105 ;  /* 0x000054104e4e1816 */ /* 0x000fc40000000069 */
[----:B------:R-:W-:Y:S01]  /*36b0*/  @P1 PRMT R79, R79, 0x5410, R125 ;  /* 0x000054104f4f1816 */ /* 0x000fe2000000007d */
[----:B-1----:R-:W1:Y:S01]  /*36c0*/  LDC.64 R88, c[0x0][0x210] ;  /* 0x00008400ff587b82 */ /* 0x002e620000000a00 */
[----:B------:R-:W-:Y:S02]  /*36d0*/  @P1 FSEL R80, R199, RZ, P4 ;  /* 0x000000ffc7501208 */ /* 0x000fe40002000000 */
[----:B------:R-:W-:Y:S01]  /*36e0*/  @P1 F2FP.F16.F32.PACK_AB R116, RZ, R116 ;  /* 0x00000074ff74123e */ /* 0x000fe200000000ff */
[----:B------:R3:W-:Y:S01]  /*36f0*/  @P1 STG.E.128 desc[UR4][R98.64], R76 ;  /* 0x0000004c62001986 */ /* 0x0007e2000c101d04 */
[----:B------:R-:W-:Y:S02]  /*3700*/  @P1 F2FP.F16.F32.PACK_AB R117, RZ, R117 ;  /* 0x00000075ff75123e */ /* 0x000fe400000000ff */
[----:B------:R-:W-:Y:S02]  /*3710*/  @P1 F2FP.F16.F32.PACK_AB R111, RZ, R111 ;  /* 0x0000006fff6f123e */ /* 0x000fe400000000ff */
[----:B------:R-:W-:-:S02]  /*3720*/  @P1 F2FP.F16.F32.PACK_AB R114, RZ, R114 ;  /* 0x00000072ff72123e */ /* 0x000fc400000000ff */
[C---:B------:R-:W-:Y:S02]  /*3730*/  IADD3 R91, R188.reuse, 0x40, RZ ;  /* 0x00000040bc5b7810 */ /* 0x040fe40007ffe0ff */
[----:B------:R-:W-:Y:S02]  /*3740*/  IADD3 R93, R188, 0x40, RZ ;  /* 0x00000040bc5d7810 */ /* 0x000fe40007ffe0ff */
[----:B------:R-:W-:Y:S01]  /*3750*/  @P1 F2FP.F16.F32.PACK_AB R90, RZ, R80 ;  /* 0x00000050ff5a123e */ /* 0x000fe200000000ff */
[----:B0-----:R-:W-:Y:S01]  /*3760*/  @P2 IMAD.WIDE.U32 R84, R91, 0x20, R84 ;  /* 0x000000205b542825 */ /* 0x001fe200078e0054 */
[----:B------:R-:W-:Y:S02]  /*3770*/  FSEL R81, R109, RZ, P6 ;  /* 0x000000ff6d517208 */ /* 0x000fe40003000000 */
[----:B------:R-:W-:Y:S01]  /*3780*/  FSEL R106, R106, RZ, P3 ;  /* 0x000000ff6a6a7208 */ /* 0x000fe20001800000 */
[----:B------:R-:W-:Y:S01]  /*3790*/  IMAD.WIDE.U32 R92, R93, 0x10, R196 ;  /* 0x000000105d5c7825 */ /* 0x000fe200078e00c4 */
[----:B------:R-:W-:Y:S01]  /*37a0*/  FSEL R80, R107, RZ, P5 ;  /* 0x000000ff6b507208 */ /* 0x000fe20002800000 */
[----:B------:R0:W-:Y:S01]  /*37b0*/  @P2 STG.E.128 desc[UR4][R84.64], R68 ;  /* 0x0000004454002986 */ /* 0x0001e2000c101d04 */
[----:B------:R-:W-:Y:S01]  /*37c0*/  @P1 F2FP.F16.F32.PACK_AB R118, RZ, R118 ;  /* 0x00000076ff76123e */ /* 0x000fe200000000ff */
[----:B--2---:R-:W-:Y:S01]  /*37d0*/  @P1 IMAD.WIDE.U32 R86, R91, 0x10, R86 ;  /* 0x000000105b561825 */ /* 0x004fe200078e0056 */
[----:B------:R-:W-:Y:S01]  /*37e0*/  @P1 F2FP.F16.F32.PACK_AB R115, RZ, R115 ;  /* 0x00000073ff73123e */ /* 0x000fe200000000ff */
[----:B------:R0:W-:Y:S01]  /*37f0*/  @P2 STG.E.128 desc[UR4][R84.64+0x10], R72 ;  /* 0x0000104854002986 */ /* 0x0001e2000c101d04 */
[----:B------:R-:W-:-:S02]  /*3800*/  @P1 F2FP.F16.F32.PACK_AB R112, RZ, R112 ;  /* 0x00000070ff70123e */ /* 0x000fc400000000ff */
[----:B---3--:R-:W-:Y:S02]  /*3810*/  @P1 PRMT R76, R116, 0x7610, R76 ;  /* 0x00007610744c1816 */ /* 0x008fe4000000004c */
[----:B------:R-:W-:Y:S02]  /*3820*/  @P1 PRMT R77, R117, 0x7610, R77 ;  /* 0x00007610754d1816 */ /* 0x000fe4000000004d */
[----:B------:R-:W-:Y:S02]  /*3830*/  @P1 PRMT R78, R111, 0x7610, R78 ;  /* 0x000076106f4e1816 */ /* 0x000fe4000000004e */
[----:B------:R-:W-:Y:S02]  /*3840*/  @P1 PRMT R79, R114, 0x7610, R79 ;  /* 0x00007610724f1816 */ /* 0x000fe4000000004f */
[----:B------:R-:W-:Y:S02]  /*3850*/  F2FP.F16.F32.PACK_AB R83, R102, R113 ;  /* 0x000000716653723e */ /* 0x000fe400000000ff */
[----:B------:R-:W-:-:S02]  /*3860*/  F2FP.F16.F32.PACK_AB R82, R108, R110 ;  /* 0x0000006e6c52723e */ /* 0x000fc400000000ff */
[----:B------:R-:W-:Y:S02]  /*3870*/  F2FP.F16.F32.PACK_AB R81, R106, R81 ;  /* 0x000000516a51723e */ /* 0x000fe400000000ff */
[----:B------:R-:W-:Y:S02]  /*3880*/  F2FP.F16.F32.PACK_AB R80, R80, R103 ;  /* 0x000000675050723e */ /* 0x000fe400000000ff */
[----:B------:R-:W-:Y:S02]  /*3890*/  @P1 PRMT R76, R76, 0x5410, R118 ;  /* 0x000054104c4c1816 */ /* 0x000fe40000000076 */
[----:B------:R-:W-:Y:S01]  /*38a0*/  @P1 PRMT R77, R77, 0x5410, R115 ;  /* 0x000054104d4d1816 */ /* 0x000fe20000000073 */
[----:B------:R0:W-:Y:S01]  /*38b0*/  STG.E.128 desc[UR4][R92.64], R80 ;  /* 0x000000505c007986 */ /* 0x0001e2000c101d04 */
[----:B------:R-:W-:Y:S02]  /*38c0*/  @P1 PRMT R78, R78, 0x5410, R112 ;  /* 0x000054104e4e1816 */ /* 0x000fe40000000070 */
[----:B------:R-:W-:-:S02]  /*38d0*/  @P1 PRMT R79, R79, 0x5410, R90 ;  /* 0x000054104f4f1816 */ /* 0x000fc4000000005a */
[----:B-1----:R-:W-:-:S03]  /*38e0*/  LEA R187, R88, R187, 0x2 ;  /* 0x000000bb58bb7211 */ /* 0x002fc600078e10ff */
[----:B------:R0:W-:Y:S01]  /*38f0*/  @P1 STG.E.128 desc[UR4][R86.64], R76 ;  /* 0x0000004c56001986 */ /* 0x0001e2000c101d04 */
[----:B------:R-:W-:-:S13]  /*3900*/  ISETP.GE.AND P1, PT, R187, R89, PT ;  /* 0x00000059bb00720c */ /* 0x000fda0003f26270 */
[----:B------:R-:W-:Y:S05]  /*3910*/  @!P1 BRA `(.L_x_2124) ;  /* 0xffffffd000909947 */ /* 0x000fea000383ffff */
[----:B------:R-:W-:Y:S05]  /*3920*/  BSYNC B1 ;  /* 0x0000000000017941 */ /* 0x000fea0003800000 */
.L_x_2122:
[----:B------:R-:W-:Y:S02]  /*3930*/  MOV R88, R11 ;  /* 0x0000000b00587202 */ /* 0x000fe40000000f00 */
[----:B0-----:R-:W-:Y:S02]  /*3940*/  MOV R93, R4 ;  /* 0x00000004005d7202 */ /* 0x001fe40000000f00 */
        /* <DEDUP_REMOVED lines=88> */
.L_x_2121:
[----:B------:R-:W-:Y:S05]  /*3ed0*/  BSYNC B0 ;  /* 0x0000000000007941 */ /* 0x000fea0003800000 */
.L_x_2119:
        /* <DEDUP_REMOVED lines=10> */
[-C--:B------:R-:W-:Y:S02]  /*3f80*/  LEA R2, R0, R3.reuse, 0x5 ;  /* 0x0000000300027211 */ /* 0x080fe400078e28ff */
[----:B------:R-:W-:-:S03]  /*3f90*/  LEA R0, R104, R3, 0x2 ;  /* 0x0000000368007211 */ /* 0x000fc600078e10ff */
        /* <DEDUP_REMOVED lines=119> */
[----:B------:R1:W-:Y:S01]  /*4710*/  STS.128 [R2+0x810], R20 ;  /* 0x0008101402007388 */ /* 0x0003e20000000c00 */
[----:B------:R-:W-:Y:S01]  /*4720*/  BAR.SYNC.DEFER_BLOCKING 0x0 ;  /* 0x0000000000007b1d */ /* 0x000fe20000010000 */
[----:B0-----:R-:W-:Y:S01]  /*4730*/  FADD.FTZ R11, R5, R36 ;  /* 0x00000024050b7221 */ /* 0x001fe20000010000 */
[----:B-1----:R-:W-:Y:S01]  /*4740*/  FADD.FTZ R21, R3, R38 ;  /* 0x0000002603157221 */ /* 0x002fe20000010000 */
[----:B------:R-:W-:-:S04]  /*4750*/  IADD3.X R3, RZ, RZ, RZ, P0, !PT ;  /* 0x000000ffff037210 */ /* 0x000fc800007fe4ff */
[----:B------:R-:W-:Y:S01]  /*4760*/  SHF.L.U64.HI R30, R48, 0x2, R3 ;  /* 0x00000002301e7819 */ /* 0x000fe20000010203 */
        /* <DEDUP_REMOVED lines=46> */
[----:B------:R-:W-:Y:S01]  /*4a50*/  STS.128 [R2], R176 ;  /* 0x000000b002007388 */ /* 0x000fe20000000c00 */
[----:B------:R-:W-:-:S02]  /*4a60*/  FADD.FTZ R35, R35, R4 ;  /* 0x0000000423237221 */ /* 0x000fc40000010000 */
[----:B------:R-:W-:Y:S01]  /*4a70*/  IADD3 R4, P1, R26, UR16, RZ ;  /* 0x000000101a047c10 */ /* 0x000fe2000ff3e0ff */
[----:B------:R-:W-:Y:S04]  /*4a80*/  STS.128 [R2+0x10], R60 ;  /* 0x0000103c02007388 */ /* 0x000fe80000000c00 */
[----:B------:R-:W-:Y:S01]  /*4a90*/  STS.128 [R2+0x400], R64 ;  /* 0x0004004002007388 */ /* 0x000fe20000000c00 */
[----:B0-----:R-:W-:-:S03]  /*4aa0*/  FADD.FTZ R47, R8, R47 ;  /* 0x0000002f082f7221 */ /* 0x001fc60000010000 */
[----:B------:R-:W-:Y:S04]  /*4ab0*/  STS.128 [R2+0x410], R92 ;  /* 0x0004105c02007388 */ /* 0x000fe80000000c00 */
[----:B------:R-:W-:Y:S04]  /*4ac0*/  STS.128 [R2+0x800], R16 ;  /* 0x0008001002007388 */ /* 0x000fe80000000c00 */
[----:B------:R0:W-:Y:S01]  /*4ad0*/  STS.128 [R2+0x810], R12 ;  /* 0x0008100c02007388 */ /* 0x0001e20000000c00 */
[----:B------:R-:W-:Y:S01]  /*4ae0*/  BAR.SYNC.DEFER_BLOCKING 0x0 ;  /* 0x0000000000007b1d */ /* 0x000fe20000010000 */
[----:B0-----:R-:W-:Y:S01]  /*4af0*/  FADD.FTZ R13, R10, R5 ;  /* 0x000000050a0d7221 */ /* 0x001fe20000010000 */
[----:B------:R-:W-:Y:S01]  /*4b00*/  IADD3 R2, P0, R26, UR6, RZ ;  /* 0x000000061a027c10 */ /* 0x000fe2000ff1e0ff */
[----:B-1----:R-:W-:Y:S01]  /*4b10*/  FADD.FTZ R15, R9, R6 ;  /* 0x00000006090f7221 */ /* 0x002fe20000010000 */
[----:B------:R-:W-:-:S02]  /*4b20*/  IADD3.X R5, R30, UR17, RZ, P1, !PT ;  /* 0x000000111e057c10 */ /* 0x000fc40008ffe4ff */
[----:B------:R-:W-:Y:S01]  /*4b30*/  ULDC.64 UR16, c[0x0][0x2e0] ;  /* 0x0000b80000107ab9 */ /* 0x000fe20000000a00 */
[----:B------:R-:W-:Y:S01]  /*4b40*/  IADD3.X R3, R30, UR7, RZ, P0, !PT ;  /* 0x000000071e037c10 */ /* 0x000fe200087fe4ff */
[----:B------:R-:W-:Y:S01]  /*4b50*/  ULDC.64 UR6, c[0x0][0x2e8] ;  /* 0x0000ba0000067ab9 */ /* 0x000fe20000000a00 */
[C---:B------:R-:W-:Y:S02]  /*4b60*/  IADD3 R8, P1, R26.reuse, UR16, RZ ;  /* 0x000000101a087c10 */ /* 0x040fe4000ff3e0ff */
[----:B------:R-:W-:Y:S02]  /*4b70*/  IADD3 R6, P0, R26, UR6, RZ ;  /* 0x000000061a067c10 */ /* 0x000fe4000ff1e0ff */
        /* <DEDUP_REMOVED lines=75> */
.L_x_2123:
[----:B------:R-:W-:Y:S01]  /*5030*/  HFMA2.MMA R220, -RZ, RZ, 0, 5.9604644775390625e-08 ;  /* 0x00000001ffdc7435 */ /* 0x000fe200000001ff */
[----:B------:R-:W-:Y:S01]  /*5040*/  BSSY B2, `(.L_x_2125) ;  /* 0x0000006000027945 */ /* 0x000fe20003800000 */
[----:B------:R-:W-:Y:S02]  /*5050*/  MOV R234, 0x1f ;  /* 0x0000001f00ea7802 */ /* 0x000fe40000000f00 */
[----:B------:R-:W-:-:S07]  /*5060*/  MOV R235, 0xffffffff ;  /* 0xffffffff00eb7802 */ /* 0x000fce0000000f00 */
[----:B-----5:R-:W-:Y:S05]  /*5070*/  WARPSYNC.COLLECTIVE R235, `(.L_x_2126) ;  /* 0x00000000eb087348 */ /* 0x020fea0003c00000 */
[----:B------:R0:W1:Y:S02]  /*5080*/  SHFL.BFLY P3, R240, R219, R220, R234 ;  /* 0x0c0000dcdbf07389 */ /* 0x00006400000600ea */
[----:B01---5:R-:W-:Y:S01]  /*5090*/  ENDCOLLECTIVE ;  /* 0x000000000000791b */ /* 0x023fe20003800000 */
.L_x_2126:
[----:B------:R-:W-:Y:S05]  /*50a0*/  BSYNC B2 ;  /* 0x0000000000027941 */ /* 0x000fea0003800000 */
.L_x_2125:
        /* <DEDUP_REMOVED lines=8> */
.L_x_2127:
[----:B------:R-:W-:Y:S01]  /*5130*/  HFMA2.MMA R220, -RZ, RZ, 0, 1.1920928955078125e-07 ;  /* 0x00000002ffdc7435 */ /* 0x000fe200000001ff */
[----:B------:R-:W-:Y:S01]  /*5140*/  MOV R219, R127 ;  /* 0x0000007f00db7202 */ /* 0x000fe20000000f00 */
[----:B------:R-:W-:-:S09]  /*5150*/  FADD.FTZ R216, R216, R240 ;  /* 0x000000f0d8d87221 */ /* 0x000fd20000010000 */
[----:B------:R-:W-:Y:S05]  /*5160*/  WARPSYNC.COLLECTIVE R235, `(.L_x_2128) ;  /* 0x00000000eb087348 */ /* 0x000fea0003c00000 */
[----:B------:R0:W1:Y:S02]  /*5170*/  SHFL.BFLY P3, R240, R219, R220, R234 ;  /* 0x0c0000dcdbf07389 */ /* 0x00006400000600ea */
[----:B01----:R-:W-:Y:S01]  /*5180*/  ENDCOLLECTIVE ;  /* 0x000000000000791b */ /* 0x003fe20003800000 */
.L_x_2128:
[----:B------:R-:W-:Y:S01]  /*5190*/  MOV R219, R216 ;  /* 0x000000d800db7202 */ /* 0x000fe20000000f00 */
[----:B------:R-:W-:-:S07]  /*51a0*/  FADD.FTZ R127, R127, R240 ;  /* 0x000000f07f7f7221 */ /* 0x000fce0000010000 */
[----:B------:R-:W-:Y:S05]  /*51b0*/  WARPSYNC.COLLECTIVE R235, `(.L_x_2129) ;  /* 0x00000000eb087348 */ /* 0x000fea0003c00000 */
[----:B------:R0:W1:Y:S02]  /*51c0*/  SHFL.BFLY P3, R240, R219, R220, R234 ;  /* 0x0c0000dcdbf07389 */ /* 0x00006400000600ea */
[----:B01----:R-:W-:Y:S01]  /*51d0*/  ENDCOLLECTIVE ;  /* 0x000000000000791b */ /* 0x003fe20003800000 */
.L_x_2129:
[----:B------:R-:W-:Y:S01]  /*51e0*/  HFMA2.MMA R220, -RZ, RZ, 0, 2.384185791015625e-07 ;  /* 0x00000004ffdc7435 */ /* 0x000fe200000001ff */
[----:B------:R-:W-:Y:S01]  /*51f0*/  MOV R219, R127 ;  /* 0x0000007f00db7202 */ /* 0x000fe20000000f00 */
[----:B------:R-:W-:-:S09]  /*5200*/  FADD.FTZ R216, R216, R240 ;  /* 0x000000f0d8d87221 */ /* 0x000fd20000010000 */
[----:B------:R-:W-:Y:S05]  /*5210*/  WARPSYNC.COLLECTIVE R235, `(.L_x_2130) ;  /* 0x00000000eb087348 */ /* 0x000fea0003c00000 */
[----:B------:R0:W1:Y:S02]  /*5220*/  SHFL.BFLY P3, R240, R219, R220, R234 ;  /* 0x0c0000dcdbf07389 */ /* 0x00006400000600ea */
[----:B01----:R-:W-:Y:S01]  /*5230*/  ENDCOLLECTIVE ;  /* 0x000000000000791b */ /* 0x003fe20003800000 */
.L_x_2130:
[----:B------:R-:W-:Y:S01]  /*5240*/  MOV R219, R216 ;  /* 0x000000d800db7202 */ /* 0x000fe20000000f00 */
[----:B------:R-:W-:-:S07]  /*5250*/  FADD.FTZ R127, R127, R240 ;  /* 0x000000f07f7f7221 */ /* 0x000fce0000010000 */
[----:B------:R-:W-:Y:S05]  /*5260*/  WARPSYNC.COLLECTIVE R235, `(.L_x_2131) ;  /* 0x00000000eb087348 */ /* 0x000fea0003c00000 */
[----:B------:R0:W1:Y:S02]  /*5270*/  SHFL.BFLY P3, R240, R219, R220, R234 ;  /* 0x0c0000dcdbf07389 */ /* 0x00006400000600ea */
[----:B01----:R-:W-:Y:S01]  /*5280*/  ENDCOLLECTIVE ;  /* 0x000000000000791b */ /* 0x003fe20003800000 */
.L_x_2131:
[----:B------:R-:W-:Y:S01]  /*5290*/  HFMA2.MMA R220, -RZ, RZ, 0, 4.76837158203125e-07 ;  /* 0x00000008ffdc7435 */ /* 0x000fe200000001ff */
[----:B------:R-:W-:Y:S01]  /*52a0*/  MOV R219, R127 ;  /* 0x0000007f00db7202 */ /* 0x000fe20000000f00 */
[----:B------:R-:W-:-:S09]  /*52b0*/  FADD.FTZ R216, R216, R240 ;  /* 0x000000f0d8d87221 */ /* 0x000fd20000010000 */
[----:B------:R-:W-:Y:S05]  /*52c0*/  WARPSYNC.COLLECTIVE R235, `(.L_x_2132) ;  /* 0x00000000eb087348 */ /* 0x000fea0003c00000 */
[----:B------:R0:W1:Y:S02]  /*52d0*/  SHFL.BFLY P3, R240, R219, R220, R234 ;  /* 0x0c0000dcdbf07389 */ /* 0x00006400000600ea */
[----:B01----:R-:W-:Y:S01]  /*52e0*/  ENDCOLLECTIVE ;  /* 0x000000000000791b */ /* 0x003fe20003800000 */
.L_x_2132:
[----:B------:R-:W-:Y:S01]  /*52f0*/  MOV R219, R216 ;  /* 0x000000d800db7202 */ /* 0x000fe20000000f00 */
[----:B------:R-:W-:-:S07]  /*5300*/  FADD.FTZ R127, R127, R240 ;  /* 0x000000f07f7f7221 */ /* 0x000fce0000010000 */
[----:B------:R-:W-:Y:S05]  /*5310*/  WARPSYNC.COLLECTIVE R235, `(.L_x_2133) ;  /* 0x00000000eb087348 */ /* 0x000fea0003c00000 */
[----:B------:R0:W1:Y:S02]  /*5320*/  SHFL.BFLY P3, R240, R219, R220, R234 ;  /* 0x0c0000dcdbf07389 */ /* 0x00006400000600ea */
[----:B01----:R-:W-:Y:S01]  /*5330*/  ENDCOLLECTIVE ;  /* 0x000000000000791b */ /* 0x003fe20003800000 */
.L_x_2133:
[----:B------:R-:W-:Y:S01]  /*5340*/  HFMA2.MMA R220, -RZ, RZ, 0, 9.5367431640625e-07 ;  /* 0x00000010ffdc7435 */ /* 0x000fe200000001ff */
[----:B------:R-:W-:Y:S01]  /*5350*/  MOV R219, R127 ;  /* 0x0000007f00db7202 */ /* 0x000fe20000000f00 */
[----:B------:R-:W-:-:S09]  /*5360*/  FADD.FTZ R216, R216, R240 ;  /* 0x000000f0d8d87221 */ /* 0x000fd20000010000 */
[----:B------:R-:W-:Y:S05]  /*5370*/  WARPSYNC.COLLECTIVE R235, `(.L_x_2134) ;  /* 0x00000000eb087348 */ /* 0x000fea0003c00000 */
[----:B------:R0:W1:Y:S02]  /*5380*/  SHFL.BFLY P3, R240, R219, R220, R234 ;  /* 0x0c0000dcdbf07389 */ /* 0x00006400000600ea */
[----:B01----:R-:W-:Y:S01]  /*5390*/  ENDCOLLECTIVE ;  /* 0x000000000000791b */ /* 0x003fe20003800000 */
.L_x_2134:
[----:B------:R-:W-:Y:S02]  /*53a0*/  MOV R219, R216 ;  /* 0x000000d800db7202 */ /* 0x000fe40000000f00 */
[----:B------:R-:W-:-:S07]  /*53b0*/  MOV R236, R240 ;  /* 0x000000f000ec7202 */ /* 0x000fce0000000f00 */
[----:B------:R-:W-:Y:S05]  /*53c0*/  WARPSYNC.COLLECTIVE R235, `(.L_x_2135) ;  /* 0x00000000eb087348 */ /* 0x000fea0003c00000 */
[----:B------:R0:W1:Y:S02]  /*53d0*/  SHFL.BFLY P3, R240, R219, R220, R234 ;  /* 0x0c0000dcdbf07389 */ /* 0x00006400000600ea */
[----:B01----:R-:W-:Y:S01]  /*53e0*/  ENDCOLLECTIVE ;  /* 0x000000000000791b */ /* 0x003fe20003800000 */
.L_x_2135:
[----:B------:R-:W-:Y:S01]  /*53f0*/  MOV R219, R240 ;  /* 0x000000f000db7202 */ /* 0x000fe20000000f00 */
[----:B------:R-:W-:Y:S06]  /*5400*/  BRA `(.L_x_2136) ;  /* 0xffffffcc00c47947 */ /* 0x000fec000383ffff */
.L_x_2137:
        /* <DEDUP_REMOVED lines=15> */
.L_x_3507:


//--------------------- .text._ZN10layer_norm22ln_bwd_finalize_kernelINS_22Kernel_traits_finalizeILj768E6__halfS2_fS2_fjLb0ELj1024ELj4ENS_18Kernel_traits_baseILj768ES2_S2_fS2_fjLj1024EEEEELb0ELb0EEEvNS_9BwdParamsE --------------------------
	.section	.text._ZN10layer_norm22ln_bwd_finalize_kernelINS_22Kernel_traits_finalizeILj768E6__halfS2_fS2_fjLb0ELj1024ELj4ENS_18Kernel_traits_baseILj768ES2_S2_fS2_fjLj1024EEEEELb0ELb0EEEvNS_9BwdParamsE,"ax",@progbits
	.align	128
        .global         _ZN10layer_norm22ln_bwd_finalize_kernelINS_22Kernel_traits_finalizeILj768E6__halfS2_fS2_fjLb0ELj1024ELj4ENS_18Kernel_traits_baseILj768ES2_S2_fS2_fjLj1024EEEEELb0ELb0EEEvNS_9BwdParamsE
        .type           _ZN10layer_norm22ln_bwd_finalize_kernelINS_22Kernel_traits_finalizeILj768E6__halfS2_fS2_fjLb0ELj1024ELj4ENS_18Kernel_traits_baseILj768ES2_S2_fS2_fjLj1024EEEEELb0ELb0EEEvNS_9BwdParamsE,@function
        .size           _ZN10layer_norm22ln_bwd_finalize_kernelINS_22Kernel_traits_finalizeILj768E6__halfS2_fS2_fjLb0ELj1024ELj4ENS_18Kernel_traits_baseILj768ES2_S2_fS2_fjLj1024EEEEELb0ELb0EEEvNS_9BwdParamsE,(.L_x_3508 - _ZN10layer_norm22ln_bwd_finalize_kernelINS_22Kernel_traits_finalizeILj768E6__halfS2_fS2_fjLb0ELj1024ELj4ENS_18Kernel_traits_baseILj768ES2_S2_fS2_fjLj1024EEEEELb0ELb0EEEvNS_9BwdParamsE)
        .other          _ZN10layer_norm22ln_bwd_finalize_kernelINS_22Kernel_traits_finalizeILj768E6__halfS2_fS2_fjLb0ELj1024ELj4ENS_18Kernel_traits_baseILj768ES2_S2_fS2_fjLj1024EEEEELb0ELb0EEEvNS_9BwdParamsE,@"STO_CUDA_ENTRY STV_DEFAULT"
_ZN10layer_norm22ln_bwd_finalize_kernelINS_22Kernel_traits_finalizeILj768E6__halfS2_fS2_fjLb0ELj1024ELj4ENS_18Kernel_traits_baseILj768ES2_S2_fS2_fjLj1024EEEEELb0ELb0EEEvNS_9BwdParamsE:
.text._ZN10layer_norm22ln_bwd_finalize_kernelINS_22Kernel_traits_finalizeILj768E6__halfS2_fS2_fjLb0ELj1024ELj4ENS_18Kernel_traits_baseILj768ES2_S2_fS2_fjLj1024EEEEELb0ELb0EEEvNS_9BwdParamsE:
        /* <DEDUP_REMOVED lines=25> */
.L_x_2150:
        /* <DEDUP_REMOVED lines=30> */
.L_x_2142:
        /* <DEDUP_REMOVED lines=36> */
.L_x_2141:
[----:B------:R-:W-:Y:S05]  /*05b0*/  BSYNC B1 ;  /* 0x0000000000017941 */ /* 0x000fea0003800000 */
.L_x_2140:
        /* <DEDUP_REMOVED lines=24> */
.L_x_2144:
[----:B------:R-:W-:Y:S05]  /*0740*/  BSYNC B1 ;  /* 0x0000000000017941 */ /* 0x000fea0003800000 */
.L_x_2143:
        /* <DEDUP_REMOVED lines=12> */
.L_x_2145:
[----:B------:R-:W-:Y:S05]  /*0810*/  BSYNC B1 ;  /* 0x0000000000017941 */ /* 0x000fea0003800000 */
.L_x_2139:
[----:B------:R-:W-:Y:S05]  /*0820*/  BSYNC B0 ;  /* 0x0000000000007941 */ /* 0x000fea0003800000 */
.L_x_2138:
        /* <DEDUP_REMOVED lines=29> */
.L_x_2161:
[----:B---3--:R-:W-:Y:S01]  /*0a00*/  FADD.FTZ R9, R18, R9 ;  /* 0x0000000912097221 */ /* 0x008fe20000010000 */
[----:B--2---:R-:W-:-:S04]  /*0a10*/  FADD.FTZ R11, R10, R11 ;  /* 0x0000000b0a0b7221 */ /* 0x004fc80000010000 */
[----:B------:R2:W-:Y:S04]  /*0a20*/  @!P1 STS [R6+0x2000], R9 ;  /* 0x0020000906009388 */ /* 0x0005e80000000800 */
[----:B------:R2:W-:Y:S02]  /*0a30*/  @!P1 STS [R6+0x2080], R11 ;  /* 0x0020800b06009388 */ /* 0x0005e40000000800 */
.L_x_2146:
        /* <DEDUP_REMOVED lines=18> */
.L_x_2149:
[----:B------:R-:W-:Y:S05]  /*0b60*/  BSYNC B0 ;  /* 0x0000000000007941 */ /* 0x000fea0003800000 */
.L_x_2148:
[C---:B------:R-:W-:Y:S01]  /*0b70*/  ISETP.GT.U32.AND P1, PT, R3.reuse, -0x301, PT ;  /* 0xfffffcff0300780c */ /* 0x040fe20003f24070 */
[----:B------:R-:W-:Y:S01]  /*0b80*/  VIADD R4, R4, 0x180 ;  /* 0x0000018004047836 */ /* 0x000fe20000000000 */
[----:B------:R-:W-:-:S11]  /*0b90*/  IADD3 R3, R3, 0x300, RZ ;  /* 0x0000030003037810 */ /* 0x000fd60007ffe0ff */
[----:B------:R-:W-:Y:S05]  /*0ba0*/  @P1 BRA `(.L_x_2150) ;  /* 0xfffffff400781947 */ /* 0x000fea000383ffff */
[----:B------:R-:W-:Y:S05]  /*0bb0*/  EXIT ;  /* 0x000000000000794d */ /* 0x000fea0003800000 */
.L_x_2147:
[----:B------:R-:W-:Y:S01]  /*0bc0*/  HFMA2.MMA R21, -RZ, RZ, 0, 5.9604644775390625e-08 ;  /* 0x00000001ff157435 */ /* 0x000fe200000001ff */
[----:B0--3--:R-:W-:Y:S01]  /*0bd0*/  MOV R22, R10 ;  /* 0x0000000a00167202 */ /* 0x009fe20000000f00 */
[----:B------:R-:W-:Y:S01]  /*0be0*/  IMAD.MOV.U32 R19, RZ, RZ, -0x1 ;  /* 0xffffffffff137424 */ /* 0x000fe200078e00ff */
[----:B------:R-:W-:-:S08]  /*0bf0*/  MOV R24, 0x1f ;  /* 0x0000001f00187802 */ /* 0x000fd00000000f00 */
[----:B-12---:R-:W-:Y:S05]  /*0c00*/  WARPSYNC.COLLECTIVE R19, `(.L_x_2151) ;  /* 0x0000000013087348 */ /* 0x006fea0003c00000 */
[----:B------:R0:W3:Y:S02]  /*0c10*/  SHFL.BFLY P2, R20, R22, R21, R24 ;  /* 0x0c00001516147389 */ /* 0x0000e40000040018 */
[----:B0123--:R-:W-:Y:S01]  /*0c20*/  ENDCOLLECTIVE ;  /* 0x000000000000791b */ /* 0x00ffe20003800000 */
.L_x_2151:
[----:B------:R-:W-:Y:S01]  /*0c30*/  HFMA2.MMA R21, -RZ, RZ, 0, 1.1920928955078125e-07 ;  /* 0x00000002ff157435 */ /* 0x000fe200000001ff */
[----:B------:R-:W-:-:S05]  /*0c40*/  MOV R11, R20 ;  /* 0x00000014000b7202 */ /* 0x000fca0000000f00 */
[----:B------:R-:W-:-:S05]  /*0c50*/  FADD.FTZ R11, R10, R11 ;  /* 0x0000000b0a0b7221 */ /* 0x000fca0000010000 */
[----:B------:R-:W-:-:S07]  /*0c60*/  MOV R22, R11 ;  /* 0x0000000b00167202 */ /* 0x000fce0000000f00 */
[----:B------:R-:W-:Y:S05]  /*0c70*/  WARPSYNC.COLLECTIVE R19, `(.L_x_2152) ;  /* 0x0000000013087348 */ /* 0x000fea0003c00000 */
[----:B------:R0:W1:Y:S02]  /*0c80*/  SHFL.BFLY P2, R20, R22, R21, R24 ;  /* 0x0c00001516147389 */ /* 0x0000640000040018 */
[----:B01----:R-:W-:Y:S01]  /*0c90*/  ENDCOLLECTIVE ;  /* 0x000000000000791b */ /* 0x003fe20003800000 */
.L_x_2152:
[----:B------:R-:W-:Y:S01]  /*0ca0*/  HFMA2.MMA R21, -RZ, RZ, 0, 2.384185791015625e-07 ;  /* 0x00000004ff157435 */ /* 0x000fe200000001ff */
[----:B------:R-:W-:-:S04]  /*0cb0*/  IMAD.MOV.U32 R14, RZ, RZ, R20 ;  /* 0x000000ffff0e7224 */ /* 0x000fc800078e0014 */
[----:B------:R-:W-:-:S05]  /*0cc0*/  FADD.FTZ R14, R11, R14 ;  /* 0x0000000e0b0e7221 */ /* 0x000fca0000010000 */
[----:B------:R-:W-:-:S07]  /*0cd0*/  MOV R22, R14 ;  /* 0x0000000e00167202 */ /* 0x000fce0000000f00 */
[----:B------:R-:W-:Y:S05]  /*0ce0*/  WARPSYNC.COLLECTIVE R19, `(.L_x_2153) ;  /* 0x0000000013087348 */ /* 0x000fea0003c00000 */
[----:B------:R0:W1:Y:S02]  /*0cf0*/  SHFL.BFLY P2, R20, R22, R21, R24 ;  /* 0x0c00001516147389 */ /* 0x0000640000040018 */
[----:B01----:R-:W-:Y:S01]  /*0d00*/  ENDCOLLECTIVE ;  /* 0x000000000000791b */ /* 0x003fe20003800000 */
.L_x_2153:
[----:B------:R-:W-:Y:S01]  /*0d10*/  HFMA2.MMA R21, -RZ, RZ, 0, 4.76837158203125e-07 ;  /* 0x00000008ff157435 */ /* 0x000fe200000001ff */
[----:B------:R-:W-:-:S05]  /*0d20*/  MOV R13, R20 ;  /* 0x00000014000d7202 */ /* 0x000fca0000000f00 */
[----:B------:R-:W-:-:S04]  /*0d30*/  FADD.FTZ R13, R14, R13 ;  /* 0x0000000d0e0d7221 */ /* 0x000fc80000010000 */
[----:B------:R-:W-:-:S07]  /*0d40*/  IMAD.MOV.U32 R22, RZ, RZ, R13 ;  /* 0x000000ffff167224 */ /* 0x000fce00078e000d */
[----:B------:R-:W-:Y:S05]  /*0d50*/  WARPSYNC.COLLECTIVE R19, `(.L_x_2154) ;  /* 0x0000000013087348 */ /* 0x000fea0003c00000 */
[----:B------:R0:W1:Y:S02]  /*0d60*/  SHFL.BFLY P2, R20, R22, R21, R24 ;  /* 0x0c00001516147389 */ /* 0x0000640000040018 */
[----:B01----:R-:W-:Y:S01]  /*0d70*/  ENDCOLLECTIVE ;  /* 0x000000000000791b */ /* 0x003fe20003800000 */
.L_x_2154:
[----:B------:R-:W-:Y:S01]  /*0d80*/  IMAD.MOV.U32 R21, RZ, RZ, 0x10 ;  /* 0x00000010ff157424 */ /* 0x000fe200078e00ff */
[----:B------:R-:W-:-:S05]  /*0d90*/  MOV R10, R20 ;  /* 0x00000014000a7202 */ /* 0x000fca0000000f00 */
[----:B------:R-:W-:-:S05]  /*0da0*/  FADD.FTZ R10, R13, R10 ;  /* 0x0000000a0d0a7221 */ /* 0x000fca0000010000 */
[----:B------:R-:W-:-:S07]  /*0db0*/  MOV R22, R10 ;  /* 0x0000000a00167202 */ /* 0x000fce0000000f00 */
[----:B------:R-:W-:Y:S05]  /*0dc0*/  WARPSYNC.COLLECTIVE R19, `(.L_x_2155) ;  /* 0x0000000013087348 */ /* 0x000fea0003c00000 */
[----:B------:R0:W1:Y:S02]  /*0dd0*/  SHFL.BFLY P2, R20, R22, R21, R24 ;  /* 0x0c00001516147389 */ /* 0x0000640000040018 */
[----:B01----:R-:W-:Y:S01]  /*0de0*/  ENDCOLLECTIVE ;  /* 0x000000000000791b */ /* 0x003fe20003800000 */
.L_x_2155:
[----:B------:R-:W-:Y:S01]  /*0df0*/  HFMA2.MMA R21, -RZ, RZ, 0, 5.9604644775390625e-08 ;  /* 0x00000001ff157435 */ /* 0x000fe200000001ff */
[----:B------:R-:W-:Y:S02]  /*0e00*/  MOV R22, R9 ;  /* 0x0000000900167202 */ /* 0x000fe40000000f00 */
[----:B------:R-:W-:-:S08]  /*0e10*/  MOV R11, R20 ;  /* 0x00000014000b7202 */ /* 0x000fd00000000f00 */
[----:B------:R-:W-:Y:S05]  /*0e20*/  WARPSYNC.COLLECTIVE R19, `(.L_x_2156) ;  /* 0x0000000013087348 */ /* 0x000fea0003c00000 */
[----:B------:R0:W1:Y:S02]  /*0e30*/  SHFL.BFLY P2, R20, R22, R21, R24 ;  /* 0x0c00001516147389 */ /* 0x0000640000040018 */
[----:B01----:R-:W-:Y:S01]  /*0e40*/  ENDCOLLECTIVE ;  /* 0x000000000000791b */ /* 0x003fe20003800000 */
.L_x_2156:
[----:B------:R-:W-:Y:S01]  /*0e50*/  HFMA2.MMA R21, -RZ, RZ, 0, 1.1920928955078125e-07 ;  /* 0x00000002ff157435 */ /* 0x000fe200000001ff */
[----:B------:R-:W-:-:S04]  /*0e60*/  IMAD.MOV.U32 R14, RZ, RZ, R20 ;  /* 0x000000ffff0e7224 */ /* 0x000fc800078e0014 */
[----:B------:R-:W-:-:S05]  /*0e70*/  FADD.FTZ R15, R9, R14 ;  /* 0x0000000e090f7221 */ /* 0x000fca0000010000 */
[----:B------:R-:W-:-:S07]  /*0e80*/  MOV R22, R15 ;  /* 0x0000000f00167202 */ /* 0x000fce0000000f00 */
[----:B------:R-:W-:Y:S05]  /*0e90*/  WARPSYNC.COLLECTIVE R19, `(.L_x_2157) ;  /* 0x0000000013087348 */ /* 0x000fea0003c00000 */
[----:B------:R0:W1:Y:S02]  /*0ea0*/  SHFL.BFLY P2, R20, R22, R21, R24 ;  /* 0x0c00001516147389 */ /* 0x0000640000040018 */
[----:B01----:R-:W-:Y:S01]  /*0eb0*/  ENDCOLLECTIVE ;  /* 0x000000000000791b */ /* 0x003fe20003800000 */
.L_x_2157:
[----:B------:R-:W-:Y:S01]  /*0ec0*/  HFMA2.MMA R21, -RZ, RZ, 0, 2.384185791015625e-07 ;  /* 0x00000004ff157435 */ /* 0x000fe200000001ff */
[----:B------:R-:W-:-:S05]  /*0ed0*/  MOV R16, R20 ;  /* 0x0000001400107202 */ /* 0x000fca0000000f00 */
[----:B------:R-:W-:-:S04]  /*0ee0*/  FADD.FTZ R16, R15, R16 ;  /* 0x000000100f107221 */ /* 0x000fc80000010000 */
[----:B------:R-:W-:-:S07]  /*0ef0*/  IMAD.MOV.U32 R22, RZ, RZ, R16 ;  /* 0x000000ffff167224 */ /* 0x000fce00078e0010 */
[----:B------:R-:W-:Y:S05]  /*0f00*/  WARPSYNC.COLLECTIVE R19, `(.L_x_2158) ;  /* 0x0000000013087348 */ /* 0x000fea0003c00000 */
[----:B------:R0:W1:Y:S02]  /*0f10*/  SHFL.BFLY P2, R20, R22, R21, R24 ;  /* 0x0c00001516147389 */ /* 0x0000640000040018 */
[----:B01----:R-:W-:Y:S01]  /*0f20*/  ENDCOLLECTIVE ;  /* 0x000000000000791b */ /* 0x003fe20003800000 */
.L_x_2158:
[----:B------:R-:W-:Y:S01]  /*0f30*/  IMAD.MOV.U32 R21, RZ, RZ, 0x8 ;  /* 0x00000008ff157424 */ /* 0x000fe200078e00ff */
[----:B------:R-:W-:-:S05]  /*0f40*/  MOV R17, R20 ;  /* 0x0000001400117202 */ /* 0x000fca0000000f00 */
[----:B------:R-:W-:-:S05]  /*0f50*/  FADD.FTZ R17, R16, R17 ;  /* 0x0000001110117221 */ /* 0x000fca0000010000 */
[----:B------:R-:W-:-:S07]  /*0f60*/  MOV R22, R17 ;  /* 0x0000001100167202 */ /* 0x000fce0000000f00 */
[----:B------:R-:W-:Y:S05]  /*0f70*/  WARPSYNC.COLLECTIVE R19, `(.L_x_2159) ;  /* 0x0000000013087348 */ /* 0x000fea0003c00000 */
[----:B------:R0:W1:Y:S02]  /*0f80*/  SHFL.BFLY P2, R20, R22, R21, R24 ;  /* 0x0c00001516147389 */ /* 0x0000640000040018 */
[----:B01----:R-:W-:Y:S01]  /*0f90*/  ENDCOLLECTIVE ;  /* 0x000000000000791b */ /* 0x003fe20003800000 */
.L_x_2159:
[----:B------:R-:W-:Y:S01]  /*0fa0*/  HFMA2.MMA R21, -RZ, RZ, 0, 9.5367431640625e-07 ;  /* 0x00000010ff157435 */ /* 0x000fe200000001ff */
[----:B------:R-:W-:-:S05]  /*0fb0*/  MOV R18, R20 ;  /* 0x0000001400127202 */ /* 0x000fca0000000f00 */
[----:B------:R-:W-:-:S05]  /*0fc0*/  FADD.FTZ R18, R17, R18 ;  /* 0x0000001211127221 */ /* 0x000fca0000010000 */
[----:B------:R-:W-:-:S07]  /*0fd0*/  MOV R22, R18 ;  /* 0x0000001200167202 */ /* 0x000fce0000000f00 */
[----:B------:R-:W-:Y:S05]  /*0fe0*/  WARPSYNC.COLLECTIVE R19, `(.L_x_2160) ;  /* 0x0000000013087348 */ /* 0x000fea0003c00000 */
[----:B------:R0:W1:Y:S02]  /*0ff0*/  SHFL.BFLY P2, R20, R22, R21, R24 ;  /* 0x0c00001516147389 */ /* 0x0000640000040018 */
[----:B01----:R-:W-:Y:S01]  /*1000*/  ENDCOLLECTIVE ;  /* 0x000000000000791b */ /* 0x003fe20003800000 */
.L_x_2160:
[----:B------:R-:W-:Y:S01]  /*1010*/  MOV R9, R20 ;  /* 0x0000001400097202 */ /* 0x000fe20000000f00 */
[----:B------:R-:W-:Y:S06]  /*1020*/  BRA `(.L_x_2161) ;  /* 0xfffffff800747947 */ /* 0x000fec000383ffff */
.L_x_2162:
        /* <DEDUP_REMOVED lines=13> */
.L_x_3508:


//--------------------- .text._ZN10layer_norm40ln_parallel_residual_bwd_finalize_kernelINS_22Kernel_traits_finalizeILj768E6__halfS2_fS2_fjLb0ELj1024ELj4ENS_18Kernel_traits_baseILj768ES2_S2_fS2_fjLj1024EEEEELb0EEEvNS_9BwdParamsE --------------------------
	.section	.text._ZN10layer_norm40ln_parallel_residual_bwd_finalize_kernelINS_22Kernel_traits_finalizeILj768E6__halfS2_fS2_fjLb0ELj1024ELj4ENS_18Kernel_traits_baseILj768ES2_S2_fS2_fjLj1024EEEEELb0EEEvNS_9BwdParamsE,"ax",@progbits
	.align	128
        .global         _ZN10layer_norm40ln_parallel_residual_bwd_finalize_kernelINS_22Kernel_traits_finalizeILj768E6__halfS2_fS2_fjLb0ELj1024ELj4ENS_18Kernel_traits_baseILj768ES2_S2_fS2_fjLj1024EEEEELb0EEEvNS_9BwdParamsE
        .type           _ZN10layer_norm40ln_parallel_residual_bwd_finalize_kernelINS_22Kernel_traits_finalizeILj768E6__halfS2_fS2_fjLb0ELj1024ELj4ENS_18Kernel_traits_baseILj768ES2_S2_fS2_fjLj1024EEEEELb0EEEvNS_9BwdParamsE,@function
        .size           _ZN10layer_norm40ln_parallel_residual_bwd_finalize_kernelINS_22Kernel_traits_finalizeILj768E6__halfS2_fS2_fjLb0ELj1024ELj4ENS_18Kernel_traits_baseILj768ES2_S2_fS2_fjLj1024EEEEELb0EEEvNS_9BwdParamsE,(.L_x_3509 - _ZN10layer_norm40ln_parallel_residual_bwd_finalize_kernelINS_22Kernel_traits_finalizeILj768E6__halfS2_fS2_fjLb0ELj1024ELj4ENS_18Kernel_traits_baseILj768ES2_S2_fS2_fjLj1024EEEEELb0EEEvNS_9BwdParamsE)
        .other          _ZN10layer_norm40ln_parallel_residual_bwd_finalize_kernelINS_22Kernel_traits_finalizeILj768E6__halfS2_fS2_fjLb0ELj1024ELj4ENS_18Kernel_traits_baseILj768ES2_S2_fS2_fjLj1024EEEEELb0EEEvNS_9BwdParamsE,@"STO_CUDA_ENTRY STV_DEFAULT"
_ZN10layer_norm40ln_parallel_residual_bwd_finalize_kernelINS_22Kernel_traits_finalizeILj768E6__halfS2_fS2_fjLb0ELj1024ELj4ENS_18Kernel_traits_baseILj768ES2_S2_fS2_fjLj1024EEEEELb0EEEvNS_9BwdParamsE:
.text._ZN10layer_norm40ln_parallel_residual_bwd_finalize_kernelINS_22Kernel_traits_finalizeILj768E6__halfS2_fS2_fjLb0ELj1024ELj4ENS_18Kernel_traits_baseILj768ES2_S2_fS2_fjLj1024EEEEELb0EEEvNS_9BwdParamsE:
        /* <DEDUP_REMOVED lines=22> */
.L_x_2175:
        /* <DEDUP_REMOVED lines=42> */
.L_x_2167:
        /* <DEDUP_REMOVED lines=62> */
.L_x_2166:
[----:B------:R-:W-:Y:S05]  /*07e0*/  BSYNC B1 ;  /* 0x0000000000017941 */ /* 0x000fea0003800000 */
.L_x_2165:
        /* <DEDUP_REMOVED lines=38> */
.L_x_2169:
[----:B------:R-:W-:Y:S05]  /*0a50*/  BSYNC B1 ;  /* 0x0000000000017941 */ /* 0x000fea0003800000 */
.L_x_2168:
        /* <DEDUP_REMOVED lines=20> */
.L_x_2170:
[----:B------:R-:W-:Y:S05]  /*0ba0*/  BSYNC B1 ;  /* 0x0000000000017941 */ /* 0x000fea0003800000 */
.L_x_2164:
[----:B------:R-:W-:Y:S05]  /*0bb0*/  BSYNC B0 ;  /* 0x0000000000007941 */ /* 0x000fea0003800000 */
.L_x_2163:
        /* <DEDUP_REMOVED lines=54> */
.L_x_2196:
        /* <DEDUP_REMOVED lines=10> */
.L_x_2171:
        /* <DEDUP_REMOVED lines=28> */
.L_x_2174:
[----:B------:R-:W-:Y:S05]  /*1180*/  BSYNC B0 ;  /* 0x0000000000007941 */ /* 0x000fea0003800000 */
.L_x_2173:
[C---:B------:R-:W-:Y:S02]  /*1190*/  ISETP.GT.U32.AND P1, PT, R4.reuse, -0x301, PT ;  /* 0xfffffcff0400780c */ /* 0x040fe40003f24070 */
[----:B------:R-:W-:Y:S02]  /*11a0*/  IADD3 R4, R4, 0x300, RZ ;  /* 0x0000030004047810 */ /* 0x000fe40007ffe0ff */
[----:B------:R-:W-:-:S09]  /*11b0*/  IADD3 R5, R5, 0x180, RZ ;  /* 0x0000018005057810 */ /* 0x000fd20007ffe0ff */
[----:B------:R-:W-:Y:S05]  /*11c0*/  @P1 BRA `(.L_x_2175) ;  /* 0xffffffec00e41947 */ /* 0x000fea000383ffff */
[----:B------:R-:W-:Y:S05]  /*11d0*/  EXIT ;  /* 0x000000000000794d */ /* 0x000fea0003800000 */
.L_x_2172:
[----:B------:R-:W-:Y:S01]  /*11e0*/  HFMA2.MMA R14, -RZ, RZ, 0, 5.9604644775390625e-08 ;  /* 0x00000001ff0e7435 */ /* 0x000fe200000001ff */
[----:B----4-:R-:W-:Y:S02]  /*11f0*/  MOV R27, R10 ;  /* 0x0000000a001b7202 */ /* 0x010fe40000000f00 */
[----:B------:R-:W-:Y:S02]  /*1200*/  MOV R13, 0x1f ;  /* 0x0000001f000d7802 */ /* 0x000fe40000000f00 */
[----:B------:R-:W-:-:S07]  /*1210*/  MOV R12, 0xffffffff ;  /* 0xffffffff000c7802 */ /* 0x000fce0000000f00 */
[----:B0123--:R-:W-:Y:S05]  /*1220*/  WARPSYNC.COLLECTIVE R12, `(.L_x_2176) ;  /* 0x000000000c087348 */ /* 0x00ffea0003c00000 */
[----:B------:R4:W0:Y:S02]  /*1230*/  SHFL.BFLY P2, R17, R27, R14, R13 ;  /* 0x0c00000e1b117389 */ /* 0x000824000004000d */
[----:B01234-:R-:W-:Y:S01]  /*1240*/  ENDCOLLECTIVE ;  /* 0x000000000000791b */ /* 0x01ffe20003800000 */
.L_x_2176:
[----:B------:R-:W-:Y:S01]  /*1250*/  HFMA2.MMA R14, -RZ, RZ, 0, 1.1920928955078125e-07 ;  /* 0x00000002ff0e7435 */ /* 0x000fe200000001ff */
[----:B------:R-:W-:-:S05]  /*1260*/  FADD.FTZ R11, R10, R17 ;  /* 0x000000110a0b7221 */ /* 0x000fca0000010000 */
[----:B------:R-:W-:-:S07]  /*1270*/  MOV R27, R11 ;  /* 0x0000000b001b7202 */ /* 0x000fce0000000f00 */
[----:B------:R-:W-:Y:S05]  /*1280*/  WARPSYNC.COLLECTIVE R12, `(.L_x_2177) ;  /* 0x000000000c087348 */ /* 0x000fea0003c00000 */
[----:B------:R0:W1:Y:S02]  /*1290*/  SHFL.BFLY P2, R17, R27, R14, R13 ;  /* 0x0c00000e1b117389 */ /* 0x000064000004000d */
[----:B01----:R-:W-:Y:S01]  /*12a0*/  ENDCOLLECTIVE ;  /* 0x000000000000791b */ /* 0x003fe20003800000 */
.L_x_2177:
[----:B------:R-:W-:Y:S01]  /*12b0*/  HFMA2.MMA R14, -RZ, RZ, 0, 2.384185791015625e-07 ;  /* 0x00000004ff0e7435 */ /* 0x000fe200000001ff */
[----:B------:R-:W-:-:S05]  /*12c0*/  FADD.FTZ R10, R11, R17 ;  /* 0x000000110b0a7221 */ /* 0x000fca0000010000 */
[----:B------:R-:W-:-:S07]  /*12d0*/  MOV R27, R10 ;  /* 0x0000000a001b7202 */ /* 0x000fce0000000f00 */
[----:B------:R-:W-:Y:S05]  /*12e0*/  WARPSYNC.COLLECTIVE R12, `(.L_x_2178) ;  /* 0x000000000c087348 */ /* 0x000fea0003c00000 */
[----:B------:R0:W1:Y:S02]  /*12f0*/  SHFL.BFLY P2, R17, R27, R14, R13 ;  /* 0x0c00000e1b117389 */ /* 0x000064000004000d */
[----:B01----:R-:W-:Y:S01]  /*1300*/  ENDCOLLECTIVE ;  /* 0x000000000000791b */ /* 0x003fe20003800000 */
.L_x_2178:
[----:B------:R-:W-:Y:S01]  /*1310*/  MOV R14, 0x8 ;  /* 0x00000008000e7802 */ /* 0x000fe20000000f00 */
[----:B------:R-:W-:-:S04]  /*1320*/  FADD.FTZ R19, R10, R17 ;  /* 0x000000110a137221 */ /* 0x000fc80000010000 */
[----:B------:R-:W-:-:S07]  /*1330*/  IMAD.MOV.U32 R27, RZ, RZ, R19 ;  /* 0x000000ffff1b7224 */ /* 0x000fce00078e0013 */
[----:B------:R-:W-:Y:S05]  /*1340*/  WARPSYNC.COLLECTIVE R12, `(.L_x_2179) ;  /* 0x000000000c087348 */ /* 0x000fea0003c00000 */
[----:B------:R0:W1:Y:S02]  /*1350*/  SHFL.BFLY P2, R17, R27, R14, R13 ;  /* 0x0c00000e1b117389 */ /* 0x000064000004000d */
[----:B01----:R-:W-:Y:S01]  /*1360*/  ENDCOLLECTIVE ;  /* 0x000000000000791b */ /* 0x003fe20003800000 */
.L_x_2179:
[----:B------:R-:W-:Y:S01]  /*1370*/  HFMA2.MMA R14, -RZ, RZ, 0, 9.5367431640625e-07 ;  /* 0x00000010ff0e7435 */ /* 0x000fe200000001ff */
[----:B------:R-:W-:-:S05]  /*1380*/  FADD.FTZ R11, R19, R17 ;  /* 0x00000011130b7221 */ /* 0x000fca0000010000 */
[----:B------:R-:W-:-:S07]  /*1390*/  MOV R27, R11 ;  /* 0x0000000b001b7202 */ /* 0x000fce0000000f00 */
[----:B------:R-:W-:Y:S05]  /*13a0*/  WARPSYNC.COLLECTIVE R12, `(.L_x_2180) ;  /* 0x000000000c087348 */ /* 0x000fea0003c00000 */
[----:B------:R0:W1:Y:S02]  /*13b0*/  SHFL.BFLY P2, R17, R27, R14, R13 ;  /* 0x0c00000e1b117389 */ /* 0x000064000004000d */
[----:B01----:R-:W-:Y:S01]  /*13c0*/  ENDCOLLECTIVE ;  /* 0x000000000000791b */ /* 0x003fe20003800000 */
.L_x_2180:
[----:B------:R-:W-:Y:S01]  /*13d0*/  HFMA2.MMA R14, -RZ, RZ, 0, 5.9604644775390625e-08 ;  /* 0x00000001ff0e7435 */ /* 0x000fe200000001ff */
[----:B------:R-:W-:Y:S02]  /*13e0*/  MOV R27, R15 ;  /* 0x0000000f001b7202 */ /* 0x000fe40000000f00 */
[----:B------:R-:W-:-:S08]  /*13f0*/  MOV R10, R17 ;  /* 0x00000011000a7202 */ /* 0x000fd00000000f00 */
[----:B------:R-:W-:Y:S05]  /*1400*/  WARPSYNC.COLLECTIVE R12, `(.L_x_2181) ;  /* 0x000000000c087348 */ /* 0x000fea0003c00000 */
[----:B------:R0:W1:Y:S02]  /*1410*/  SHFL.BFLY P2, R17, R27, R14, R13 ;  /* 0x0c00000e1b117389 */ /* 0x000064000004000d */
[----:B01----:R-:W-:Y:S01]  /*1420*/  ENDCOLLECTIVE ;  /* 0x000000000000791b */ /* 0x003fe20003800000 */
.L_x_2181:
[----:B------:R-:W-:Y:S01]  /*1430*/  HFMA2.MMA R14, -RZ, RZ, 0, 1.1920928955078125e-07 ;  /* 0x00000002ff0e7435 */ /* 0x000fe200000001ff */
[----:B------:R-:W-:-:S05]  /*1440*/  MOV R16, R17 ;  /* 0x0000001100107202 */ /* 0x000fca0000000f00 */
[----:B------:R-:W-:-:S05]  /*1450*/  FADD.FTZ R16, R15, R16 ;  /* 0x000000100f107221 */ /* 0x000fca0000010000 */
[----:B------:R-:W-:-:S07]  /*1460*/  MOV R27, R16 ;  /* 0x00000010001b7202 */ /* 0x000fce0000000f00 */
[----:B------:R-:W-:Y:S05]  /*1470*/  WARPSYNC.COLLECTIVE R12, `(.L_x_2182) ;  /* 0x000000000c087348 */ /* 0x000fea0003c00000 */
[----:B------:R0:W1:Y:S02]  /*1480*/  SHFL.BFLY P2, R17, R27, R14, R13 ;  /* 0x0c00000e1b117389 */ /* 0x000064000004000d */
[----:B01----:R-:W-:Y:S01]  /*1490*/  ENDCOLLECTIVE ;  /* 0x000000000000791b */ /* 0x003fe20003800000 */
.L_x_2182:
[----:B------:R-:W-:Y:S01]  /*14a0*/  HFMA2.MMA R14, -RZ, RZ, 0, 2.384185791015625e-07 ;  /* 0x00000004ff0e7435 */ /* 0x000fe200000001ff */
[----:B------:R-:W-:-:S05]  /*14b0*/  MOV R19, R17 ;  /* 0x0000001100137202 */ /* 0x000fca0000000f00 */
[----:B------:R-:W-:-:S05]  /*14c0*/  FADD.FTZ R15, R16, R19 ;  /* 0x00000013100f7221 */ /* 0x000fca0000010000 */
[----:B------:R-:W-:-:S07]  /*14d0*/  MOV R27, R15 ;  /* 0x0000000f001b7202 */ /* 0x000fce0000000f00 */
[----:B------:R-:W-:Y:S05]  /*14e0*/  WARPSYNC.COLLECTIVE R12, `(.L_x_2183) ;  /* 0x000000000c087348 */ /* 0x000fea0003c00000 */
[----:B------:R0:W1:Y:S02]  /*14f0*/  SHFL.BFLY P2, R17, R27, R14, R13 ;  /* 0x0c00000e1b117389 */ /* 0x000064000004000d */
[----:B01----:R-:W-:Y:S01]  /*1500*/  ENDCOLLECTIVE ;  /* 0x000000000000791b */ /* 0x003fe20003800000 */
.L_x_2183:
[----:B------:R-:W-:Y:S01]  /*1510*/  HFMA2.MMA R14, -RZ, RZ, 0, 4.76837158203125e-07 ;  /* 0x00000008ff0e7435 */ /* 0x000fe200000001ff */
[----:B------:R-:W-:-:S05]  /*1520*/  MOV R18, R17 ;  /* 0x0000001100127202 */ /* 0x000fca0000000f00 */
[----:B------:R-:W-:-:S05]  /*1530*/  FADD.FTZ R20, R15, R18 ;  /* 0x000000120f147221 */ /* 0x000fca0000010000 */
[----:B------:R-:W-:-:S07]  /*1540*/  MOV R27, R20 ;  /* 0x00000014001b7202 */ /* 0x000fce0000000f00 */
[----:B------:R-:W-:Y:S05]  /*1550*/  WARPSYNC.COLLECTIVE R12, `(.L_x_2184) ;  /* 0x000000000c087348 */ /* 0x000fea0003c00000 */
[----:B------:R0:W1:Y:S02]  /*1560*/  SHFL.BFLY P2, R17, R27, R14, R13 ;  /* 0x0c00000e1b117389 */ /* 0x000064000004000d */
[----:B01----:R-:W-:Y:S01]  /*1570*/  ENDCOLLECTIVE ;  /* 0x000000000000791b */ /* 0x003fe20003800000 */
.L_x_2184:
[----:B------:R-:W-:Y:S01]  /*1580*/  HFMA2.MMA R14, -RZ, RZ, 0, 9.5367431640625e-07 ;  /* 0x00000010ff0e7435 */ /* 0x000fe200000001ff */
[----:B------:R-:W-:-:S04]  /*1590*/  IMAD.MOV.U32 R21, RZ, RZ, R17 ;  /* 0x000000ffff157224 */ /* 0x000fc800078e0011 */
[----:B------:R-:W-:-:S05]  /*15a0*/  FADD.FTZ R16, R20, R21 ;  /* 0x0000001514107221 */ /* 0x000fca0000010000 */
[----:B------:R-:W-:-:S07]  /*15b0*/  MOV R27, R16 ;  /* 0x00000010001b7202 */ /* 0x000fce0000000f00 */
[----:B------:R-:W-:Y:S05]  /*15c0*/  WARPSYNC.COLLECTIVE R12, `(.L_x_2185) ;  /* 0x000000000c087348 */ /* 0x000fea0003c00000 */
[----:B------:R0:W1:Y:S02]  /*15d0*/  SHFL.BFLY P2, R17, R27, R14, R13 ;  /* 0x0c00000e1b117389 */ /* 0x000064000004000d */
[----:B01----:R-:W-:Y:S01]  /*15e0*/  ENDCOLLECTIVE ;  /* 0x000000000000791b */ /* 0x003fe20003800000 */
.L_x_2185:
[----:B------:R-:W-:Y:S01]  /*15f0*/  HFMA2.MMA R14, -RZ, RZ, 0, 5.9604644775390625e-08 ;  /* 0x00000001ff0e7435 */ /* 0x000fe200000001ff */
[----:B------:R-:W-:Y:S02]  /*1600*/  MOV R27, R9 ;  /* 0x00000009001b7202 */ /* 0x000fe40000000f00 */
[----:B------:R-:W-:-:S08]  /*1610*/  MOV R15, R17 ;  /* 0x00000011000f7202 */ /* 0x000fd00000000f00 */
[----:B------:R-:W-:Y:S05]  /*1620*/  WARPSYNC.COLLECTIVE R12, `(.L_x_2186) ;  /* 0x000000000c087348 */ /* 0x000fea0003c00000 */
[----:B------:R0:W1:Y:S02]  /*1630*/  SHFL.BFLY P2, R17, R27, R14, R13 ;  /* 0x0c00000e1b117389 */ /* 0x000064000004000d */
[----:B01----:R-:W-:Y:S01]  /*1640*/  ENDCOLLECTIVE ;  /* 0x000000000000791b */ /* 0x003fe20003800000 */
.L_x_2186:
[----:B------:R-:W-:Y:S01]  /*1650*/  HFMA2.MMA R14, -RZ, RZ, 0, 1.1920928955078125e-07 ;  /* 0x00000002ff0e7435 */ /* 0x000fe200000001ff */
[----:B------:R-:W-:-:S05]  /*1660*/  MOV R18, R17 ;  /* 0x0000001100127202 */ /* 0x000fca0000000f00 */
[----:B------:R-:W-:-:S05]  /*1670*/  FADD.FTZ R20, R9, R18 ;  /* 0x0000001209147221 */ /* 0x000fca0000010000 */
[----:B------:R-:W-:-:S07]  /*1680*/  MOV R27, R20 ;  /* 0x00000014001b7202 */ /* 0x000fce0000000f00 */
[----:B------:R-:W-:Y:S05]  /*1690*/  WARPSYNC.COLLECTIVE R12, `(.L_x_2187) ;  /* 0x000000000c087348 */ /* 0x000fea0003c00000 */
[----:B------:R0:W1:Y:S02]  /*16a0*/  SHFL.BFLY P2, R17, R27, R14, R13 ;  /* 0x0c00000e1b117389 */ /* 0x000064000004000d */
[----:B01----:R-:W-:Y:S01]  /*16b0*/  ENDCOLLECTIVE ;  /* 0x000000000000791b */ /* 0x003fe20003800000 */
.L_x_2187:
[----:B------:R-:W-:Y:S01]  /*16c0*/  HFMA2.MMA R14, -RZ, RZ, 0, 2.384185791015625e-07 ;  /* 0x00000004ff0e7435 */ /* 0x000fe200000001ff */
[----:B------:R-:W-:-:S05]  /*16d0*/  MOV R21, R17 ;  /* 0x0000001100157202 */ /* 0x000fca0000000f00 */
[----:B------:R-:W-:-:S05]  /*16e0*/  FADD.FTZ R9, R20, R21 ;  /* 0x0000001514097221 */ /* 0x000fca0000010000 */
[----:B------:R-:W-:-:S07]  /*16f0*/  MOV R27, R9 ;  /* 0x00000009001b7202 */ /* 0x000fce0000000f00 */
[----:B------:R-:W-:Y:S05]  /*1700*/  WARPSYNC.COLLECTIVE R12, `(.L_x_2188) ;  /* 0x000000000c087348 */ /* 0x000fea0003c00000 */
[----:B------:R0:W1:Y:S02]  /*1710*/  SHFL.BFLY P2, R17, R27, R14, R13 ;  /* 0x0c00000e1b117389 */ /* 0x000064000004000d */
[----:B01----:R-:W-:Y:S01]  /*1720*/  ENDCOLLECTIVE ;  /* 0x000000000000791b */ /* 0x003fe20003800000 */
.L_x_2188:
[----:B------:R-:W-:Y:S01]  /*1730*/  HFMA2.MMA R14, -RZ, RZ, 0, 4.76837158203125e-07 ;  /* 0x00000008ff0e7435 */ /* 0x000fe200000001ff */
[----:B------:R-:W-:-:S05]  /*1740*/  MOV R22, R17 ;  /* 0x0000001100167202 */ /* 0x000fca0000000f00 */
[----:B------:R-:W-:-:S05]  /*1750*/  FADD.FTZ R22, R9, R22 ;  /* 0x0000001609167221 */ /* 0x000fca0000010000 */
[----:B------:R-:W-:-:S07]  /*1760*/  MOV R27, R22 ;  /* 0x00000016001b7202 */ /* 0x000fce0000000f00 */
[----:B------:R-:W-:Y:S05]  /*1770*/  WARPSYNC.COLLECTIVE R12, `(.L_x_2189) ;  /* 0x000000000c087348 */ /* 0x000fea0003c00000 */
[----:B------:R0:W1:Y:S02]  /*1780*/  SHFL.BFLY P2, R17, R27, R14, R13 ;  /* 0x0c00000e1b117389 */ /* 0x000064000004000d */
[----:B01----:R-:W-:Y:S01]  /*1790*/  ENDCOLLECTIVE ;  /* 0x000000000000791b */ /* 0x003fe20003800000 */
.L_x_2189:
[----:B------:R-:W-:Y:S01]  /*17a0*/  HFMA2.MMA R14, -RZ, RZ, 0, 9.5367431640625e-07 ;  /* 0x00000010ff0e7435 */ /* 0x000fe200000001ff */
[----:B------:R-:W-:-:S05]  /*17b0*/  MOV R23, R17 ;  /* 0x0000001100177202 */ /* 0x000fca0000000f00 */
[----:B------:R-:W-:-:S04]  /*17c0*/  FADD.FTZ R18, R22, R23 ;  /* 0x0000001716127221 */ /* 0x000fc80000010000 */
[----:B------:R-:W-:-:S07]  /*17d0*/  IMAD.MOV.U32 R27, RZ, RZ, R18 ;  /* 0x000000ffff1b7224 */ /* 0x000fce00078e0012 */
[----:B------:R-:W-:Y:S05]  /*17e0*/  WARPSYNC.COLLECTIVE R12, `(.L_x_2190) ;  /* 0x000000000c087348 */ /* 0x000fea0003c00000 */
[----:B------:R0:W1:Y:S02]  /*17f0*/  SHFL.BFLY P2, R17, R27, R14, R13 ;  /* 0x0c00000e1b117389 */ /* 0x000064000004000d */
[----:B01----:R-:W-:Y:S01]  /*1800*/  ENDCOLLECTIVE ;  /* 0x000000000000791b */ /* 0x003fe20003800000 */
.L_x_2190:
[----:B------:R-:W-:Y:S01]  /*1810*/  HFMA2.MMA R14, -RZ, RZ, 0, 5.9604644775390625e-08 ;  /* 0x00000001ff0e7435 */ /* 0x000fe200000001ff */
[----:B------:R-:W-:Y:S02]  /*1820*/  MOV R27, R8 ;  /* 0x00000008001b7202 */ /* 0x000fe40000000f00 */
[----:B------:R-:W-:-:S08]  /*1830*/  MOV R9, R17 ;  /* 0x0000001100097202 */ /* 0x000fd00000000f00 */
[----:B------:R-:W-:Y:S05]  /*1840*/  WARPSYNC.COLLECTIVE R12, `(.L_x_2191) ;  /* 0x000000000c087348 */ /* 0x000fea0003c00000 */
[----:B------:R0:W1:Y:S02]  /*1850*/  SHFL.BFLY P2, R17, R27, R14, R13 ;  /* 0x0c00000e1b117389 */ /* 0x000064000004000d */
[----:B01----:R-:W-:Y:S01]  /*1860*/  ENDCOLLECTIVE ;  /* 0x000000000000791b */ /* 0x003fe20003800000 */
.L_x_2191:
[----:B------:R-:W-:Y:S01]  /*1870*/  HFMA2.MMA R14, -RZ, RZ, 0, 1.1920928955078125e-07 ;  /* 0x00000002ff0e7435 */ /* 0x000fe200000001ff */
[----:B------:R-:W-:-:S05]  /*1880*/  MOV R19, R17 ;  /* 0x0000001100137202 */ /* 0x000fca0000000f00 */
[----:B------:R-:W-:-:S05]  /*1890*/  FADD.FTZ R23, R8, R19 ;  /* 0x0000001308177221 */ /* 0x000fca0000010000 */
[----:B------:R-:W-:-:S07]  /*18a0*/  MOV R27, R23 ;  /* 0x00000017001b7202 */ /* 0x000fce0000000f00 */
[----:B------:R-:W-:Y:S05]  /*18b0*/  WARPSYNC.COLLECTIVE R12, `(.L_x_2192) ;  /* 0x000000000c087348 */ /* 0x000fea0003c00000 */
[----:B------:R0:W1:Y:S02]  /*18c0*/  SHFL.BFLY P2, R17, R27, R14, R13 ;  /* 0x0c00000e1b117389 */ /* 0x000064000004000d */
[----:B01----:R-:W-:Y:S01]  /*18d0*/  ENDCOLLECTIVE ;  /* 0x000000000000791b */ /* 0x003fe20003800000 */
.L_x_2192:
[----:B------:R-:W-:Y:S01]  /*18e0*/  HFMA2.MMA R14, -RZ, RZ, 0, 2.384185791015625e-07 ;  /* 0x00000004ff0e7435 */ /* 0x000fe200000001ff */
[----:B------:R-:W-:-:S05]  /*18f0*/  MOV R22, R17 ;  /* 0x0000001100167202 */ /* 0x000fca0000000f00 */
[----:B------:R-:W-:-:S05]  /*1900*/  FADD.FTZ R8, R23, R22 ;  /* 0x0000001617087221 */ /* 0x000fca0000010000 */
[----:B------:R-:W-:-:S07]  /*1910*/  MOV R27, R8 ;  /* 0x00000008001b7202 */ /* 0x000fce0000000f00 */
[----:B------:R-:W-:Y:S05]  /*1920*/  WARPSYNC.COLLECTIVE R12, `(.L_x_2193) ;  /* 0x000000000c087348 */ /* 0x000fea0003c00000 */
[----:B------:R0:W1:Y:S02]  /*1930*/  SHFL.BFLY P2, R17, R27, R14, R13 ;  /* 0x0c00000e1b117389 */ /* 0x000064000004000d */
[----:B01----:R-:W-:Y:S01]  /*1940*/  ENDCOLLECTIVE ;  /* 0x000000000000791b */ /* 0x003fe20003800000 */
.L_x_2193:
[----:B------:R-:W-:Y:S01]  /*1950*/  HFMA2.MMA R14, -RZ, RZ, 0, 4.76837158203125e-07 ;  /* 0x00000008ff0e7435 */ /* 0x000fe200000001ff */
[----:B------:R-:W-:-:S05]  /*1960*/  MOV R21, R17 ;  /* 0x0000001100157202 */ /* 0x000fca0000000f00 */
[----:B------:R-:W-:-:S05]  /*1970*/  FADD.FTZ R24, R8, R21 ;  /* 0x0000001508187221 */ /* 0x000fca0000010000 */
[----:B------:R-:W-:-:S07]  /*1980*/  MOV R27, R24 ;  /* 0x00000018001b7202 */ /* 0x000fce0000000f00 */
[----:B------:R-:W-:Y:S05]  /*1990*/  WARPSYNC.COLLECTIVE R12, `(.L_x_2194) ;  /* 0x000000000c087348 */ /* 0x000fea0003c00000 */
[----:B------:R0:W1:Y:S02]  /*19a0*/  SHFL.BFLY P2, R17, R27, R14, R13 ;  /* 0x0c00000e1b117389 */ /* 0x000064000004000d */
[----:B01----:R-:W-:Y:S01]  /*19b0*/  ENDCOLLECTIVE ;  /* 0x000000000000791b */ /* 0x003fe20003800000 */
.L_x_2194:
[----:B------:R-:W-:Y:S01]  /*19c0*/  HFMA2.MMA R14, -RZ, RZ, 0, 9.5367431640625e-07 ;  /* 0x00000010ff0e7435 */ /* 0x000fe200000001ff */
[----:B------:R-:W-:-:S05]  /*19d0*/  MOV R25, R17 ;  /* 0x0000001100197202 */ /* 0x000fca0000000f00 */
[----:B------:R-:W-:-:S05]  /*19e0*/  FADD.FTZ R25, R24, R25 ;  /* 0x0000001918197221 */ /* 0x000fca0000010000 */
[----:B------:R-:W-:-:S07]  /*19f0*/  MOV R27, R25 ;  /* 0x00000019001b7202 */ /* 0x000fce0000000f00 */
[----:B------:R-:W-:Y:S05]  /*1a00*/  WARPSYNC.COLLECTIVE R12, `(.L_x_2195) ;  /* 0x000000000c087348 */ /* 0x000fea0003c00000 */
[----:B------:R0:W1:Y:S02]  /*1a10*/  SHFL.BFLY P2, R17, R27, R14, R13 ;  /* 0x0c00000e1b117389 */ /* 0x000064000004000d */
[----:B01----:R-:W-:Y:S01]  /*1a20*/  ENDCOLLECTIVE ;  /* 0x000000000000791b */ /* 0x003fe20003800000 */
.L_x_2195:
[----:B------:R-:W-:Y:S05]  /*1a30*/  BRA `(.L_x_2196) ;  /* 0xfffffff400387947 */ /* 0x000fea000383ffff */
.L_x_2197:
        /* <DEDUP_REMOVED lines=12> */
.L_x_3509:


//--------------------- .text._ZN10layer_norm31ln_parallel_residual_bwd_kernelINS_13Kernel_traitsI6__halfS2_fS2_fjLj768ELj1ELj4ELj1ELj16ENS_18Kernel_traits_baseILj768ES2_S2_fS2_fjLj128EEEEELb1ELb1ELb0EEEvNS_9BwdParamsE --------------------------
	.section	.text._ZN10layer_norm31ln_parallel_residual_bwd_kernelINS_13Kernel_traitsI6__halfS2_fS2_fjLj768ELj1ELj4ELj1ELj16ENS_18Kernel_traits_baseILj768ES2_S2_fS2_fjLj128EEEEELb1ELb1ELb0EEEvNS_9BwdParamsE,"ax",@progbits
	.align	128
        .global         _ZN10layer_norm31ln_parallel_residual_bwd_kernelINS_13Kernel_traitsI6__halfS2_fS2_fjLj768ELj1ELj4ELj1ELj16ENS_18Kernel_traits_baseILj768ES2_S2_fS2_fjLj128EEEEELb1ELb1ELb0EEEvNS_9BwdParamsE
        .type           _ZN10layer_norm31ln_parallel_residual_bwd_kernelINS_13Kernel_traitsI6__halfS2_fS2_fjLj768ELj1ELj4ELj1ELj16ENS_18Kernel_traits_baseILj768ES2_S2_fS2_fjLj128EEEEELb1ELb1ELb0EEEvNS_9BwdParamsE,@function
        .size           _ZN10layer_norm31ln_parallel_residual_bwd_kernelINS_13Kernel_traitsI6__halfS2_fS2_fjLj768ELj1ELj4ELj1ELj16ENS_18Kernel_traits_baseILj768ES2_S2_fS2_fjLj128EEEEELb1ELb1ELb0EEEvNS_9BwdParamsE,(.L_x_3510 - _ZN10layer_norm31ln_parallel_residual_bwd_kernelINS_13Kernel_traitsI6__halfS2_fS2_fjLj768ELj1ELj4ELj1ELj16ENS_18Kernel_traits_baseILj768ES2_S2_fS2_fjLj128EEEEELb1ELb1ELb0EEEvNS_9BwdParamsE)
        .other          _ZN10layer_norm31ln_parallel_residual_bwd_kernelINS_13Kernel_traitsI6__halfS2_fS2_fjLj768ELj1ELj4ELj1ELj16ENS_18Kernel_traits_baseILj768ES2_S2_fS2_fjLj128EEEEELb1ELb1ELb0EEEvNS_9BwdParamsE,@"STO_CUDA_ENTRY STV_DEFAULT"
_ZN10layer_norm31ln_parallel_residual_bwd_kernelINS_13Kernel_traitsI6__halfS2_fS2_fjLj768ELj1ELj4ELj1ELj16ENS_18Kernel_traits_baseILj768ES2_S2_fS2_fjLj128EEEEELb1ELb1ELb0EEEvNS_9BwdParamsE:
.text._ZN10layer_norm31ln_parallel_residual_bwd_kernelINS_13Kernel_traitsI6__halfS2_fS2_fjLj768ELj1ELj4ELj1ELj16ENS_18Kernel_traits_baseILj768ES2_S2_fS2_fjLj128EEEEELb1ELb1ELb0EEEvNS_9BwdParamsE:
        /* <DEDUP_REMOVED lines=29> */
[C---:B-1----:R-:W-:Y:S01]  /*01d0*/  @P3 IMAD.WIDE.U32 R6, R11.reuse, 0x10, R4 ;  /* 0x000000100b063825 */ /* 0x042fe200078e0004 */
[----:B------:R-:W-:Y:S02]  /*01e0*/  @P3 IADD3 R11, R11, 0x20, RZ ;  /* 0x000000200b0b3810 */ /* 0x000fe40007ffe0ff */
[----:B------:R-:W-:Y:S01]  /*01f0*/  SHF.R.U32.HI R0, RZ, 0x5, R10 ;  /* 0x00000005ff007819 */ /* 0x000fe2000001160a */
[----:B------:R-:W-:Y:S01]  /*0200*/  BSSY B0, `(.L_x_2198) ;  /* 0x00002e8000007945 */ /* 0x000fe20003800000 */
[----:B------:R-:W5:Y:S01]  /*0210*/  @P3 LDG.E.128 R56, desc[UR4][R6.64] ;  /* 0x0000000406383981 */ /* 0x000f62000c1e1d00 */
[----:B--2---:R-:W-:Y:S02]  /*0220*/  @P4 IMAD.WIDE.U32 R4, R11, 0x10, R8 ;  /* 0x000000100b044825 */ /* 0x004fe400078e0008 */
[----:B------:R-:W0:Y:S01]  /*0230*/  S2R R9, SR_CTAID.X ;  /* 0x0000000000097919 */ /* 0x000e220000002500 */
[----:B------:R-:W-:-:S02]  /*0240*/  CS2R R48, SRZ ;  /* 0x0000000000307805 */ /* 0x000fc4000001ff00 */
[----:B------:R-:W-:Y:S02]  /*0250*/  CS2R R50, SRZ ;  /* 0x0000000000327805 */ /* 0x000fe4000001ff00 */
[----:B------:R-:W-:Y:S01]  /*0260*/  CS2R R44, SRZ ;  /* 0x00000000002c7805 */ /* 0x000fe2000001ff00 */
[----:B------:R1:W5:Y:S01]  /*0270*/  @P4 LDG.E.128 R60, desc[UR4][R4.64] ;  /* 0x00000004043c4981 */ /* 0x000362000c1e1d00 */
        /* <DEDUP_REMOVED lines=22> */
[----:B------:R-:W-:Y:S01]  /*03e0*/  CS2R R6, SRZ ;  /* 0x0000000000067805 */ /* 0x000fe2000001ff00 */
[----:B------:R-:W-:Y:S06]  /*03f0*/  @P0 BRA `(.L_x_2199) ;  /* 0x0000002c00200947 */ /* 0x000fec0003800000 */
[----:B------:R-:W-:Y:S01]  /*0400*/  ULDC.U8 UR6, c[0x0][0x2a0] ;  /* 0x0000a80000067ab9 */ /* 0x000fe20000000000 */
[----:B------:R-:W-:Y:S01]  /*0410*/  HFMA2.MMA R49, -RZ, RZ, 0, 0 ;  /* 0x00000000ff317435 */ /* 0x000fe200000001ff */
[--C-:B-----5:R-:W-:Y:S01]  /*0420*/  HADD2.F32 R135, -RZ, R52.reuse.H0_H0 ;  /* 0x20000034ff877230 */ /* 0x120fe20000004100 */
[----:B------:R-:W-:Y:S01]  /*0430*/  ISETP.NE.AND P5, PT, RZ, UR6, PT ;  /* 0x00000006ff007c0c */ /* 0x000fe2000bfa5270 */
        /* <DEDUP_REMOVED lines=22> */
[----:B------:R-:W-:-:S07]  /*05a0*/  HADD2.F32 R2, -RZ, R63.H1_H1 ;  /* 0x3000003fff027230 */ /* 0x000fce0000004100 */
.L_x_2213:
        /* <DEDUP_REMOVED lines=8> */
[----:B------:R-:W-:-:S03]  /*0630*/  CS2R R188, SRZ ;  /* 0x0000000000bc7805 */ /* 0x000fc6000001ff00 */
        /* <DEDUP_REMOVED lines=40> */
[----:B-1----:R-:W-:Y:S01]  /*08c0*/  FMUL.FTZ R172, R169, R178 ;  /* 0x000000b2a9ac7220 */ /* 0x002fe20000410000 */
[--C-:B----4-:R-:W-:Y:S02]  /*08d0*/  HADD2.F32 R93, -RZ, R96.reuse.H0_H0 ;  /* 0x20000060ff5d7230 */ /* 0x110fe40000004100 */
[----:B------:R-:W-:-:S03]  /*08e0*/  HADD2.F32 R96, -RZ, R96.H1_H1 ;  /* 0x30000060ff607230 */ /* 0x000fc60000004100 */
[----:B------:R-:W-:Y:S01]  /*08f0*/  FMUL.FTZ R174, R135, R93 ;  /* 0x0000005d87ae7220 */ /* 0x000fe20000410000 */
[--C-:B------:R-:W-:Y:S02]  /*0900*/  HADD2.F32 R95, -RZ, R97.reuse.H0_H0 ;  /* 0x20000061ff5f7230 */ /* 0x100fe40000004100 */
[----:B------:R-:W-:Y:S01]  /*0910*/  FMUL.FTZ R173, R134, R96 ;  /* 0x0000006086ad7220 */ /* 0x000fe20000410000 */
[----:B------:R-:W-:Y:S01]  /*0920*/  FADD.FTZ R88, RZ, R174 ;  /* 0x000000aeff587221 */ /* 0x000fe20000010000 */
[----:B------:R-:W-:Y:S01]  /*0930*/  FFMA.FTZ R89, R3, R174, RZ ;  /* 0x000000ae03597223 */ /* 0x000fe200000100ff */
        /* <DEDUP_REMOVED lines=17> */
[----:B------:R-:W-:Y:S01]  /*0a50*/  FADD.FTZ R20, R20, R179 ;  /* 0x000000b314147221 */ /* 0x000fe20000010000 */
[----:B------:R-:W-:Y:S01]  /*0a60*/  FFMA.FTZ R44, R177, R179, R44 ;  /* 0x000000b3b12c7223 */ /* 0x000fe2000001002c */
        /* <DEDUP_REMOVED lines=29> */
.L_x_2201:
[----:B------:R-:W-:Y:S05]  /*0c40*/  BSYNC B1 ;  /* 0x0000000000017941 */ /* 0x000fea0003800000 */
.L_x_2200:
        /* <DEDUP_REMOVED lines=30> */
[----:B0----5:R-:W-:Y:S01]  /*0e30*/  FMUL.FTZ R139, R169, R92 ;  /* 0x0000005ca98b7220 */ /* 0x021fe20000410000 */
        /* <DEDUP_REMOVED lines=9> */
[----:B------:R-:W-:Y:S02]  /*0ed0*/  HADD2.F32 R149, -RZ, R98.H1_H1 ;  /* 0x30000062ff957230 */ /* 0x000fe40000004100 */
[----:B------:R-:W-:Y:S01]  /*0ee0*/  FADD.FTZ R98, -R185, R89 ;  /* 0x00000059b9627221 */ /* 0x000fe20000010100 */
[--C-:B------:R-:W-:Y:S02]  /*0ef0*/  HADD2.F32 R95, -RZ, R97.reuse.H0_H0 ;  /* 0x20000061ff5f7230 */ /* 0x100fe40000004100 */
[----:B------:R-:W-:Y:S01]  /*0f00*/  FADD.FTZ R88, R189, R140 ;  /* 0x0000008cbd587221 */ /* 0x000fe20000010000 */
[----:B------:R-:W-:Y:S01]  /*0f10*/  FFMA.FTZ R89, R139, R140, R188 ;  /* 0x0000008c8b597223 */ /* 0x000fe200000100bc */
[----:B------:R-:W-:Y:S01]  /*0f20*/  FADD.FTZ R154, -R185, R91 ;  /* 0x0000005bb99a7221 */ /* 0x000fe20000010100 */
[----:B------:R-:W-:-:S02]  /*0f30*/  HADD2.F32 R97, -RZ, R97.H1_H1 ;  /* 0x30000061ff617230 */ /* 0x000fc40000004100 */
[----:B------:R-:W-:Y:S01]  /*0f40*/  FADD.FTZ R91, R88, R143 ;  /* 0x0000008f585b7221 */ /* 0x000fe20000010000 */
        /* <DEDUP_REMOVED lines=16> */
[-C--:B------:R-:W-:Y:S01]  /*1050*/  FFMA.FTZ R37, R148, R149.reuse, R37 ;  /* 0x0000009594257223 */ /* 0x080fe20000010025 */
[----:B------:R-:W-:Y:S01]  /*1060*/  FMUL.FTZ R149, R122, R149 ;  /* 0x000000957a957220 */ /* 0x000fe20000410000 */
[----:B------:R-:W-:Y:S01]  /*1070*/  FADD.FTZ R90, R91, R146 ;  /* 0x000000925b5a7221 */ /* 0x000fe20000010000 */
[----:B------:R-:W-:Y:S01]  /*1080*/  FFMA.FTZ R89, R147, R146, R88 ;  /* 0x0000009293597223 */ /* 0x000fe20000010058 */
[----:B------:R-:W-:Y:S02]  /*1090*/  HADD2.F32 R99, -RZ, R99.H1_H1 ;  /* 0x30000063ff637230 */ /* 0x000fe40000004100 */
[----:B------:R-:W-:Y:S01]  /*10a0*/  FMUL.FTZ R151, R169, R150 ;  /* 0x00000096a9977220 */ /* 0x000fe20000410000 */
[-C--:B------:R-:W-:Y:S01]  /*10b0*/  FMUL.FTZ R150, R121, R152.reuse ;  /* 0x0000009879967220 */ /* 0x080fe20000410000 */
        /* <DEDUP_REMOVED lines=20> */
.L_x_2203:
[----:B------:R-:W-:Y:S05]  /*1200*/  BSYNC B1 ;  /* 0x0000000000017941 */ /* 0x000fea0003800000 */
.L_x_2202:
        /* <DEDUP_REMOVED lines=10> */
[----:B------:R-:W-:Y:S02]  /*12b0*/  ISETP.NE.AND.EX P1, PT, RZ, UR9, PT, P1 ;  /* 0x00000009ff007c0c */ /* 0x000fe4000bf25310 */
[----:B------:R-:W-:Y:S02]  /*12c0*/  SHF.L.U32 R159, R187, 0x3, RZ ;  /* 0x00000003bb9f7819 */ /* 0x000fe400000006ff */
[----:B------:R-:W-:-:S09]  /*12d0*/  SHF.R.U32.HI R160, RZ, 0x1d, R187 ;  /* 0x0000001dffa07819 */ /* 0x000fd200000116bb */
[----:B------:R-:W-:-:S04]  /*12e0*/  @P1 LEA R156, P6, R187, UR8, 0x5 ;  /* 0x00000008bb9c1c11 */ /* 0x000fc8000f8c28ff */
[----:B------:R-:W-:Y:S02]  /*12f0*/  @P1 LEA.HI.X R157, R187, UR9, RZ, 0x5, P6 ;  /* 0x00000009bb9d1c11 */ /* 0x000fe4000b0f2cff */
[----:B-1----:R-:W-:Y:S02]  /*1300*/  IADD3 R110, P6, R159, UR12, RZ ;  /* 0x0000000c9f6e7c10 */ /* 0x002fe4000ffde0ff */
[----:B------:R-:W-:Y:S01]  /*1310*/  ISETP.NE.U32.AND P0, PT, RZ, UR14, PT ;  /* 0x0000000eff007c0c */ /* 0x000fe2000bf05070 */
[----:B------:R-:W5:Y:S01]  /*1320*/  @P1 LDG.E.128 R68, desc[UR4][R156.64] ;  /* 0x000000049c441981 */ /* 0x000f62000c1e1d00 */
[----:B------:R-:W-:-:S03]  /*1330*/  IADD3.X R111, R160, UR13, RZ, P6, !PT ;  /* 0x0000000da06f7c10 */ /* 0x000fc6000b7fe4ff */
[----:B------:R-:W5:Y:S04]  /*1340*/  @P1 LDG.E.128 R72, desc[UR4][R156.64+0x10] ;  /* 0x000010049c481981 */ /* 0x000f68000c1e1d00 */
[----:B------:R-:W5:Y:S01]  /*1350*/  LDG.E.64 R110, desc[UR4][R110.64] ;  /* 0x000000046e6e7981 */ /* 0x000f62000c1e1b00 */
[----:B------:R-:W-:-:S13]  /*1360*/  ISETP.NE.AND.EX P0, PT, RZ, UR15, PT, P0 ;  /* 0x0000000fff007c0c */ /* 0x000fda000bf05300 */
[----:B------:R-:W0:Y:S02]  /*1370*/  @P0 LDC.64 R162, c[0x0][0x248] ;  /* 0x00009200ffa20b82 */ /* 0x000e240000000a00 */
[----:B0-----:R-:W-:-:S04]  /*1380*/  @P0 IADD3 R158, P6, R159, R162, RZ ;  /* 0x000000a29f9e0210 */ /* 0x001fc80007fde0ff */
[----:B------:R-:W-:-:S05]  /*1390*/  @P0 IADD3.X R159, R160, R163, RZ, P6, !PT ;  /* 0x000000a3a09f0210 */ /* 0x000fca00037fe4ff */
[----:B------:R4:W5:Y:S01]  /*13a0*/  @P0 LDG.E.64 R108, desc[UR4][R158.64] ;  /* 0x000000049e6c0981 */ /* 0x000962000c1e1b00 */
[----:B--2---:R-:W-:-:S04]  /*13b0*/  FADD.FTZ R88, -R185, R88 ;  /* 0x00000058b9587221 */ /* 0x004fc80000010100 */
[----:B-----5:R-:W-:Y:S01]  /*13c0*/  FMUL.FTZ R153, R169, R88 ;  /* 0x00000058a9997220 */ /* 0x020fe20000410000 */
[C---:B---3--:R-:W-:Y:S01]  /*13d0*/  FADD.FTZ R92, -R185.reuse, R92 ;  /* 0x0000005cb95c7221 */ /* 0x048fe20000010100 */
[C---:B------:R-:W-:Y:S01]  /*13e0*/  FADD.FTZ R90, -R185.reuse, R90 ;  /* 0x0000005ab95a7221 */ /* 0x040fe20000010100 */
[C---:B------:R-:W-:Y:S01]  /*13f0*/  FADD.FTZ R160, -R185.reuse, R89 ;  /* 0x00000059b9a07221 */ /* 0x040fe20000010100 */
[----:B------:R-:W-:Y:S01]  /*1400*/  FADD.FTZ R164, -R185, R91 ;  /* 0x0000005bb9a47221 */ /* 0x000fe20000010100 */
[C---:B------:R-:W-:Y:S01]  /*1410*/  FMUL.FTZ R161, R169.reuse, R92 ;  /* 0x0000005ca9a17220 */ /* 0x040fe20000410000 */
[----:B------:R-:W-:Y:S01]  /*1420*/  FMUL.FTZ R155, R169, R90 ;  /* 0x0000005aa99b7220 */ /* 0x000fe20000410000 */
[--C-:B----4-:R-:W-:Y:S02]  /*1430*/  HADD2.F32 R158, -RZ, R96.reuse.H0_H0 ;  /* 0x20000060ff9e7230 */ /* 0x110fe40000004100 */
[----:B------:R-:W-:-:S03]  /*1440*/  HADD2.F32 R96, -RZ, R96.H1_H1 ;  /* 0x30000060ff607230 */ /* 0x000fc60000004100 */
[----:B------:R-:W-:Y:S01]  /*1450*/  FADD.FTZ R8, R8, R158 ;  /* 0x0000009e08087221 */ /* 0x000fe20000010000 */
[-C--:B------:R-:W-:Y:S01]  /*1460*/  FFMA.FTZ R32, R153, R158.reuse, R32 ;  /* 0x0000009e99207223 */ /* 0x080fe20000010020 */
[----:B------:R-:W-:Y:S01]  /*1470*/  FMUL.FTZ R158, R119, R158 ;  /* 0x0000009e779e7220 */ /* 0x000fe20000410000 */
[----:B------:R-:W-:Y:S02]  /*1480*/  HADD2.F32 R91, -RZ, R98.H0_H0 ;  /* 0x20000062ff5b7230 */ /* 0x000fe40000004100 */
[----:B------:R-:W-:Y:S01]  /*1490*/  FMUL.FTZ R157, R118, R96 ;  /* 0x00000060769d7220 */ /* 0x000fe20000410000 */
[--C-:B------:R-:W-:Y:S02]  /*14a0*/  HADD2.F32 R162, -RZ, R97.reuse.H0_H0 ;  /* 0x20000061ffa27230 */ /* 0x100fe40000004100 */
[----:B------:R-:W-:Y:S01]  /*14b0*/  FADD.FTZ R88, R189, R158 ;  /* 0x0000009ebd587221 */ /* 0x000fe20000010000 */
[----:B------:R-:W-:Y:S01]  /*14c0*/  FMUL.FTZ R156, R169, R160 ;  /* 0x000000a0a99c7220 */ /* 0x000fe20000410000 */
[----:B------:R-:W-:Y:S01]  /*14d0*/  FFMA.FTZ R89, R153, R158, R188 ;  /* 0x0000009e99597223 */ /* 0x000fe200000100bc */
[----:B------:R-:W-:Y:S01]  /*14e0*/  FMUL.FTZ R160, R169, R164 ;  /* 0x000000a4a9a07220 */ /* 0x000fe20000410000 */
[----:B------:R-:W-:Y:S01]  /*14f0*/  FADD.FTZ R4, R4, R91 ;  /* 0x0000005b04047221 */ /* 0x000fe20000010000 */
[-C--:B------:R-:W-:Y:S01]  /*1500*/  FFMA.FTZ R28, R161, R91.reuse, R28 ;  /* 0x0000005ba11c7223 */ /* 0x080fe2000001001c */
[----:B------:R-:W-:Y:S01]  /*1510*/  FMUL.FTZ R164, R115, R91 ;  /* 0x0000005b73a47220 */ /* 0x000fe20000410000 */
[----:B------:R-:W-:-:S02]  /*1520*/  HADD2.F32 R97, -RZ, R97.H1_H1 ;  /* 0x30000061ff617230 */ /* 0x000fc40000004100 */
[----:B------:R-:W-:Y:S01]  /*1530*/  FADD.FTZ R10, R10, R162 ;  /* 0x000000a20a0a7221 */ /* 0x000fe20000010000 */
[-C--:B------:R-:W-:Y:S01]  /*1540*/  FFMA.FTZ R34, R155, R162.reuse, R34 ;  /* 0x000000a29b227223 */ /* 0x080fe20000010022 */
[----:B------:R-:W-:Y:S01]  /*1550*/  FADD.FTZ R91, R88, R157 ;  /* 0x0000009d585b7221 */ /* 0x000fe20000010000 */
[----:B------:R-:W-:Y:S01]  /*1560*/  FMUL.FTZ R162, R117, R162 ;  /* 0x000000a275a27220 */ /* 0x000fe20000410000 */
[----:B------:R-:W-:Y:S01]  /*1570*/  FFMA.FTZ R88, R156, R157, R89 ;  /* 0x0000009d9c587223 */ /* 0x000fe20000010059 */
[----:B------:R-:W-:Y:S02]  /*1580*/  FMUL.FTZ R159, R116, R97 ;  /* 0x00000061749f7220 */ /* 0x000fe40000410000 */
[----:B------:R-:W-:Y:S01]  /*1590*/  FADD.FTZ R90, R91, R162 ;  /* 0x000000a25b5a7221 */ /* 0x000fe20000010000 */
[----:B------:R-:W-:Y:S01]  /*15a0*/  FFMA.FTZ R89, R155, R162, R88 ;  /* 0x000000a29b597223 */ /* 0x000fe20000010058 */
[----:B------:R-:W-:Y:S02]  /*15b0*/  HADD2.F32 R98, -RZ, R98.H1_H1 ;  /* 0x30000062ff627230 */ /* 0x000fe40000004100 */
[----:B------:R-:W-:Y:S01]  /*15c0*/  FADD.FTZ R166, -R185, R93 ;  /* 0x0000005db9a67221 */ /* 0x000fe20000010100 */
[----:B------:R-:W-:Y:S01]  /*15d0*/  FADD.FTZ R91, R90, R159 ;  /* 0x0000009f5a5b7221 */ /* 0x000fe20000010000 */
        /* <DEDUP_REMOVED lines=8> */
[----:B------:R-:W-:Y:S01]  /*1660*/  FADD.FTZ R170, -R185, R95 ;  /* 0x0000005fb9aa7221 */ /* 0x000fe20000010100 */
        /* <DEDUP_REMOVED lines=20> */
.L_x_2205:
[----:B------:R-:W-:Y:S05]  /*17b0*/  BSYNC B1 ;  /* 0x0000000000017941 */ /* 0x000fea0003800000 */
.L_x_2204:
        /* <DEDUP_REMOVED lines=20> */
.L_x_2225:
        /* <DEDUP_REMOVED lines=64> */
[----:B------:R-:W-:Y:S01]  /*1d00*/  @P0 F2FP.F16.F32.PACK_AB R92, RZ, R88 ;  /* 0x00000058ff5c023e */ /* 0x000fe200000000ff */
[----:B------:R-:W-:Y:S01]  /*1d10*/  FMUL.FTZ R203, R195, UR18 ;  /* 0x00000012c3cb7c20 */ /* 0x000fe20008410000 */
[----:B------:R-:W-:Y:S01]  /*1d20*/  FSEL R201, R95, RZ, P1 ;  /* 0x000000ff5fc97208 */ /* 0x000fe20000800000 */
[----:B------:R-:W-:Y:S01]  /*1d30*/  FMUL.FTZ R204, R196, UR18 ;  /* 0x00000012c4cc7c20 */ /* 0x000fe20008410000 */
[----:B------:R-:W-:Y:S02]  /*1d40*/  @P0 LOP3.LUT P1, RZ, R106, 0xff000000, RZ, 0xc0, !PT ;  /* 0xff0000006aff0812 */ /* 0x000fe4000782c0ff */
[----:B------:R-:W-:Y:S02]  /*1d50*/  @P0 LOP3.LUT P6, RZ, R107, 0xff0000, RZ, 0xc0, !PT ;  /* 0x00ff00006bff0812 */ /* 0x000fe400078cc0ff */
[----:B------:R-:W-:-:S02]  /*1d60*/  @P0 FSEL R95, R95, RZ, P1 ;  /* 0x000000ff5f5f0208 */ /* 0x000fc40000800000 */
[----:B------:R-:W-:Y:S02]  /*1d70*/  @P0 LOP3.LUT P1, RZ, R107, 0xff, RZ, 0xc0, !PT ;  /* 0x000000ff6bff0812 */ /* 0x000fe4000782c0ff */
[----:B------:R-:W-:Y:S02]  /*1d80*/  @P0 F2FP.F16.F32.PACK_AB R93, RZ, R91 ;  /* 0x0000005bff5d023e */ /* 0x000fe400000000ff */
[----:B------:R-:W-:Y:S02]  /*1d90*/  @P0 FSEL R96, R97, RZ, P1 ;  /* 0x000000ff61600208 */ /* 0x000fe40000800000 */
[----:B------:R-:W-:Y:S02]  /*1da0*/  @P0 LOP3.LUT P1, RZ, R107, 0xff00, RZ, 0xc0, !PT ;  /* 0x0000ff006bff0812 */ /* 0x000fe4000782c0ff */
[----:B------:R-:W-:Y:S02]  /*1db0*/  @P0 FSEL R91, R203, RZ, P6 ;  /* 0x000000ffcb5b0208 */ /* 0x000fe40003000000 */
[----:B------:R-:W-:-:S02]  /*1dc0*/  @P0 FSEL R88, R202, RZ, P1 ;  /* 0x000000ffca580208 */ /* 0x000fc40000800000 */
[----:B------:R-:W-:Y:S02]  /*1dd0*/  ISETP.NE.U32.AND P1, PT, RZ, UR16, PT ;  /* 0x00000010ff007c0c */ /* 0x000fe4000bf25070 */
[----:B------:R-:W-:Y:S02]  /*1de0*/  @P0 LOP3.LUT P6, RZ, R107, 0xff000000, RZ, 0xc0, !PT ;  /* 0xff0000006bff0812 */ /* 0x000fe400078cc0ff */
[----:B------:R-:W-:Y:S02]  /*1df0*/  ISETP.NE.AND.EX P1, PT, RZ, UR17, PT, P1 ;  /* 0x00000011ff007c0c */ /* 0x000fe4000bf25310 */
[----:B------:R-:W-:Y:S02]  /*1e00*/  @P0 F2FP.F16.F32.PACK_AB R187, RZ, R94 ;  /* 0x0000005effbb023e */ /* 0x000fe400000000ff */
[----:B------:R-:W-:Y:S02]  /*1e10*/  @P0 FSEL R94, R204, RZ, P6 ;  /* 0x000000ffcc5e0208 */ /* 0x000fe40003000000 */
[----:B------:R-:W-:-:S02]  /*1e20*/  LOP3.LUT P6, RZ, R105, 0xff, RZ, 0xc0, !PT ;  /* 0x000000ff69ff7812 */ /* 0x000fc400078cc0ff */
[----:B------:R-:W-:Y:S02]  /*1e30*/  @P0 F2FP.F16.F32.PACK_AB R193, RZ, R88 ;  /* 0x00000058ffc1023e */ /* 0x000fe400000000ff */
[----:B------:R-:W-:Y:S02]  /*1e40*/  @P0 F2FP.F16.F32.PACK_AB R190, RZ, R96 ;  /* 0x00000060ffbe023e */ /* 0x000fe400000000ff */
[----:B------:R-:W-:Y:S02]  /*1e50*/  FSEL R88, R97, RZ, P6 ;  /* 0x000000ff61587208 */ /* 0x000fe40003000000 */
[----:B------:R-:W-:Y:S01]  /*1e60*/  @P0 F2FP.F16.F32.PACK_AB R189, RZ, R95 ;  /* 0x0000005fffbd023e */ /* 0x000fe200000000ff */
[----:B------:R-:W0:Y:S01]  /*1e70*/  @P1 LDC.64 R96, c[0x0][0x308] ;  /* 0x0000c200ff601b82 */ /* 0x000e220000000a00 */
[----:B------:R-:W-:Y:S02]  /*1e80*/  @P0 F2FP.F16.F32.PACK_AB R197, RZ, R94 ;  /* 0x0000005effc5023e */ /* 0x000fe400000000ff */
[----:B------:R-:W-:-:S02]  /*1e90*/  LOP3.LUT P6, RZ, R105, 0xff00, RZ, 0xc0, !PT ;  /* 0x0000ff0069ff7812 */ /* 0x000fc400078cc0ff */
[----:B------:R-:W-:Y:S02]  /*1ea0*/  SEL R76, R89, R76, P1 ;  /* 0x0000004c594c7207 */ /* 0x000fe40000800000 */
[----:B------:R-:W-:Y:S01]  /*1eb0*/  FSEL R89, R202, RZ, P6 ;  /* 0x000000ffca597208 */ /* 0x000fe20003000000 */
[----:B------:R-:W1:Y:S01]  /*1ec0*/  LDC.64 R94, c[0x0][0x2f8] ;  /* 0x0000be00ff5e7b82 */ /* 0x000e620000000a00 */
[----:B------:R-:W-:Y:S02]  /*1ed0*/  LOP3.LUT P6, RZ, R105, 0xff0000, RZ, 0xc0, !PT ;  /* 0x00ff000069ff7812 */ /* 0x000fe400078cc0ff */
[----:B------:R-:W-:Y:S02]  /*1ee0*/  @P0 F2FP.F16.F32.PACK_AB R194, RZ, R91 ;  /* 0x0000005bffc2023e */ /* 0x000fe400000000ff */
        /* <DEDUP_REMOVED lines=18> */
[----:B------:R-:W-:Y:S02]  /*2010*/  F2FP.F16.F32.PACK_AB R90, R89, R88 ;  /* 0x00000058595a723e */ /* 0x000fe400000000ff */
[----:B------:R-:W-:Y:S01]  /*2020*/  F2FP.F16.F32.PACK_AB R89, R201, R200 ;  /* 0x000000c8c959723e */ /* 0x000fe200000000ff */
[----:B------:R1:W-:Y:S01]  /*2030*/  @P1 STG.E.128 desc[UR4][R96.64+0x10], R80 ;  /* 0x0000105060001986 */ /* 0x0003e2000c101d04 */
[----:B------:R-:W-:Y:S02]  /*2040*/  F2FP.F16.F32.PACK_AB R88, R199, R198 ;  /* 0x000000c6c758723e */ /* 0x000fe400000000ff */
[----:B------:R-:W-:Y:S02]  /*2050*/  F2FP.F16.F32.PACK_AB R91, R204, R91 ;  /* 0x0000005bcc5b723e */ /* 0x000fe400000000ff */
[----:B------:R-:W-:-:S02]  /*2060*/  @P0 PRMT R84, R84, 0x5410, R93 ;  /* 0x0000541054540816 */ /* 0x000fc4000000005d */
[----:B------:R-:W-:Y:S01]  /*2070*/  @P0 PRMT R85, R85, 0x5410, R189 ;  /* 0x0000541055550816 */ /* 0x000fe200000000bd */
[----:B------:R1:W-:Y:S01]  /*2080*/  STG.E.128 desc[UR4][R94.64], R88 ;  /* 0x000000585e007986 */ /* 0x0003e2000c101d04 */
[----:B------:R-:W-:Y:S02]  /*2090*/  @P0 PRMT R86, R86, 0x5410, R193 ;  /* 0x0000541056560816 */ /* 0x000fe400000000c1 */
[----:B------:R-:W-:Y:S02]  /*20a0*/  @P0 LEA.HI.X R93, R113, UR15, RZ, 0x4, P6 ;  /* 0x0000000f715d0c11 */ /* 0x000fe4000b0f24ff */
[----:B------:R-:W-:Y:S02]  /*20b0*/  @P0 PRMT R87, R87, 0x5410, R197 ;  /* 0x0000541057570816 */ /* 0x000fe400000000c5 */
[----:B------:R-:W-:-:S03]  /*20c0*/  IADD3 R113, R113, 0x20, RZ ;  /* 0x0000002071717810 */ /* 0x000fc60007ffe0ff */
[----:B------:R1:W-:Y:S04]  /*20d0*/  @P0 STG.E.128 desc[UR4][R92.64], R84 ;  /* 0x000000545c000986 */ /* 0x0003e8000c101d04 */
.L_x_2208:
[----:B------:R-:W-:Y:S05]  /*20e0*/  BSYNC B1 ;  /* 0x0000000000017941 */ /* 0x000fea0003800000 */
.L_x_2207:
        /* <DEDUP_REMOVED lines=37> */
[-CC-:B------:R-:W-:Y:S01]  /*2340*/  FFMA.FTZ R97, R154, R99.reuse, R190.reuse ;  /* 0x000000639a617223 */ /* 0x180fe200000100be */
[----:B------:R-:W-:Y:S01]  /*2350*/  FADD.FTZ R92, R146, -R93 ;  /* 0x8000005d925c7221 */ /* 0x000fe20000010000 */
[----:B------:R-:W-:Y:S01]  /*2360*/  FSEL R199, R91, RZ, P1 ;  /* 0x000000ff5bc77208 */ /* 0x000fe20000800000 */
[----:B------:R-:W-:Y:S01]  /*2370*/  FMUL.FTZ R95, R188, UR18 ;  /* 0x00000012bc5f7c20 */ /* 0x000fe20008410000 */
[----:B------:R-:W-:Y:S01]  /*2380*/  @P0 LOP3.LUT P1, RZ, R102, 0xff00, RZ, 0xc0, !PT ;  /* 0x0000ff0066ff0812 */ /* 0x000fe2000782c0ff */
[----:B------:R-:W-:Y:S01]  /*2390*/  FMUL.FTZ R191, R169, R92 ;  /* 0x0000005ca9bf7220 */ /* 0x000fe20000410000 */
[----:B------:R-:W-:Y:S01]  /*23a0*/  FFMA.FTZ R93, R151, R99, R190 ;  /* 0x00000063975d7223 */ /* 0x000fe200000100be */
[----:B------:R-:W-:Y:S01]  /*23b0*/  @P6 FADD.FTZ R192, R65, R192 ;  /* 0x000000c041c06221 */ /* 0x000fe20000010000 */
        /* <DEDUP_REMOVED lines=10> */
[----:B------:R-:W-:Y:S01]  /*2460*/  @P0 F2FP.F16.F32.PACK_AB R92, RZ, R88 ;  /* 0x00000058ff5c023e */ /* 0x000fe200000000ff */
[----:B------:R-:W-:Y:S01]  /*2470*/  FMUL.FTZ R196, R169, R190 ;  /* 0x000000bea9c47220 */ /* 0x000fe20000410000 */
[----:B------:R-:W-:Y:S01]  /*2480*/  @P0 FSEL R94, R94, RZ, P1 ;  /* 0x000000ff5e5e0208 */ /* 0x000fe20000800000 */
[----:B------:R-:W-:Y:S01]  /*2490*/  @P6 FADD.FTZ R195, R66, R195 ;  /* 0x000000c342c36221 */ /* 0x000fe20000010000 */
[----:B------:R-:W-:Y:S01]  /*24a0*/  LOP3.LUT P1, RZ, R100, 0xff000000, RZ, 0xc0, !PT ;  /* 0xff00000064ff7812 */ /* 0x000fe2000782c0ff */
[----:B------:R-:W-:Y:S01]  /*24b0*/  @P6 FADD.FTZ R196, R67, R196 ;  /* 0x000000c443c46221 */ /* 0x000fe20000010000 */
[----:B------:R-:W-:Y:S01]  /*24c0*/  @P0 LOP3.LUT P6, RZ, R103, 0xff0000, RZ, 0xc0, !PT ;  /* 0x00ff000067ff0812 */ /* 0x000fe200078cc0ff */
[----:B------:R-:W-:Y:S01]  /*24d0*/  FMUL.FTZ R204, R195, UR18 ;  /* 0x00000012c3cc7c20 */ /* 0x000fe20008410000 */
[----:B------:R-:W-:Y:S01]  /*24e0*/  FSEL R201, R95, RZ, P1 ;  /* 0x000000ff5fc97208 */ /* 0x000fe20000800000 */
[----:B------:R-:W-:Y:S01]  /*24f0*/  FMUL.FTZ R205, R196, UR18 ;  /* 0x00000012c4cd7c20 */ /* 0x000fe20008410000 */
[----:B------:R-:W-:-:S02]  /*2500*/  @P0 LOP3.LUT P1, RZ, R102, 0xff000000, RZ, 0xc0, !PT ;  /* 0xff00000066ff0812 */ /* 0x000fc4000782c0ff */
[----:B------:R-:W-:Y:S02]  /*2510*/  @P0 F2FP.F16.F32.PACK_AB R93, RZ, R91 ;  /* 0x0000005bff5d023e */ /* 0x000fe400000000ff */
[----:B------:R-:W-:Y:S02]  /*2520*/  @P0 FSEL R95, R95, RZ, P1 ;  /* 0x000000ff5f5f0208 */ /* 0x000fe40000800000 */
[C---:B------:R-:W-:Y:S02]  /*2530*/  @P0 LOP3.LUT P1, RZ, R103.reuse, 0xff, RZ, 0xc0, !PT ;  /* 0x000000ff67ff0812 */ /* 0x040fe4000782c0ff */
[----:B------:R-:W-:Y:S02]  /*2540*/  @P0 FSEL R91, R204, RZ, P6 ;  /* 0x000000ffcc5b0208 */ /* 0x000fe40003000000 */
[----:B------:R-:W-:Y:S02]  /*2550*/  @P0 FSEL R96, R202, RZ, P1 ;  /* 0x000000ffca600208 */ /* 0x000fe40000800000 */
[----:B------:R-:W-:-:S02]  /*2560*/  @P0 LOP3.LUT P1, RZ, R103, 0xff00, RZ, 0xc0, !PT ;  /* 0x0000ff0067ff0812 */ /* 0x000fc4000782c0ff */
[----:B------:R-:W-:Y:S02]  /*2570*/  @P0 LOP3.LUT P6, RZ, R103, 0xff000000, RZ, 0xc0, !PT ;  /* 0xff00000067ff0812 */ /* 0x000fe400078cc0ff */
[----:B------:R-:W-:Y:S02]  /*2580*/  @P0 FSEL R88, R203, RZ, P1 ;  /* 0x000000ffcb580208 */ /* 0x000fe40000800000 */
[----:B------:R-:W-:Y:S02]  /*2590*/  ISETP.NE.U32.AND P1, PT, RZ, UR16, PT ;  /* 0x00000010ff007c0c */ /* 0x000fe4000bf25070 */
[----:B------:R-:W-:Y:S02]  /*25a0*/  @P0 F2FP.F16.F32.PACK_AB R187, RZ, R94 ;  /* 0x0000005effbb023e */ /* 0x000fe400000000ff */
[----:B------:R-:W-:Y:S02]  /*25b0*/  ISETP.NE.AND.EX P1, PT, RZ, UR17, PT, P1 ;  /* 0x00000011ff007c0c */ /* 0x000fe4000bf25310 */
[----:B------:R-:W-:-:S02]  /*25c0*/  @P0 FSEL R94, R205, RZ, P6 ;  /* 0x000000ffcd5e0208 */ /* 0x000fc40003000000 */
[----:B------:R-:W-:Y:S02]  /*25d0*/  @P0 F2FP.F16.F32.PACK_AB R190, RZ, R96 ;  /* 0x00000060ffbe023e */ /* 0x000fe400000000ff */
[----:B------:R-:W-:Y:S02]  /*25e0*/  @P0 F2FP.F16.F32.PACK_AB R189, RZ, R95 ;  /* 0x0000005fffbd023e */ /* 0x000fe400000000ff */
[----:B------:R-:W-:Y:S02]  /*25f0*/  @P0 F2FP.F16.F32.PACK_AB R197, RZ, R94 ;  /* 0x0000005effc5023e */ /* 0x000fe400000000ff */
[----:B------:R-:W0:Y:S01]  /*2600*/  LDC.64 R94, c[0x0][0x2f8] ;  /* 0x0000be00ff5e7b82 */ /* 0x000e220000000a00 */
[----:B------:R-:W-:Y:S02]  /*2610*/  LOP3.LUT P6, RZ, R101, 0xff, RZ, 0xc0, !PT ;  /* 0x000000ff65ff7812 */ /* 0x000fe400078cc0ff */
[----:B------:R-:W-:Y:S02]  /*2620*/  @P0 F2FP.F16.F32.PACK_AB R194, RZ, R91 ;  /* 0x0000005bffc2023e */ /* 0x000fe400000000ff */
[----:B------:R-:W-:-:S02]  /*2630*/  FSEL R202, R202, RZ, P6 ;  /* 0x000000ffcaca7208 */ /* 0x000fc40003000000 */
[----:B------:R-:W-:Y:S01]  /*2640*/  LOP3.LUT P6, RZ, R101, 0xff00, RZ, 0xc0, !PT ;  /* 0x0000ff0065ff7812 */ /* 0x000fe200078cc0ff */
[----:B------:R-:W1:Y:S01]  /*2650*/  @P1 LDC.64 R96, c[0x0][0x308] ;  /* 0x0000c200ff601b82 */ /* 0x000e620000000a00 */
[----:B------:R-:W-:Y:S02]  /*2660*/  SEL R79, R188, R79, P1 ;  /* 0x0000004fbc4f7207 */ /* 0x000fe40000800000 */
[----:B------:R-:W-:Y:S02]  /*2670*/  FSEL R203, R203, RZ, P6 ;  /* 0x000000ffcbcb7208 */ /* 0x000fe40003000000 */
[----:B------:R-:W-:Y:S02]  /*2680*/  LOP3.LUT P6, RZ, R101, 0xff0000, RZ, 0xc0, !PT ;  /* 0x00ff000065ff7812 */ /* 0x000fe400078cc0ff */
[----:B------:R-:W-:Y:S02]  /*2690*/  @P0 PRMT R84, R92, 0x7610, R84 ;  /* 0x000076105c540816 */ /* 0x000fe40000000054 */
[----:B------:R-:W-:-:S02]  /*26a0*/  FSEL R91, R204, RZ, P6 ;  /* 0x000000ffcc5b7208 */ /* 0x000fc40003000000 */
[----:B------:R-:W-:Y:S02]  /*26b0*/  LOP3.LUT P6, RZ, R101, 0xff000000, RZ, 0xc0, !PT ;  /* 0xff00000065ff7812 */ /* 0x000fe400078cc0ff */
[----:B------:R-:W-:Y:S02]  /*26c0*/  @P0 F2FP.F16.F32.PACK_AB R193, RZ, R88 ;  /* 0x00000058ffc1023e */ /* 0x000fe400000000ff */
[----:B------:R-:W-:Y:S01]  /*26d0*/  FSEL R188, R205, RZ, P6 ;  /* 0x000000ffcdbc7208 */ /* 0x000fe20003000000 */
[----:B0-----:R-:W-:Y:S01]  /*26e0*/  IMAD.WIDE.U32 R94, R113, 0x10, R94 ;  /* 0x00000010715e7825 */ /* 0x001fe200078e005e */
[----:B------:R-:W-:Y:S02]  /*26f0*/  @P0 PRMT R85, R187, 0x7610, R85 ;  /* 0x00007610bb550816 */ /* 0x000fe40000000055 */
[----:B------:R-:W-:Y:S02]  /*2700*/  @P0 PRMT R86, R190, 0x7610, R86 ;  /* 0x00007610be560816 */ /* 0x000fe40000000056 */
[----:B------:R-:W-:-:S02]  /*2710*/  @P0 PRMT R87, R194, 0x7610, R87 ;  /* 0x00007610c2570816 */ /* 0x000fc40000000057 */
[C---:B------:R-:W-:Y:S01]  /*2720*/  @P0 LEA R92, P6, R113.reuse, UR14, 0x4 ;  /* 0x0000000e715c0c11 */ /* 0x040fe2000f8c20ff */
[----:B-1----:R-:W-:Y:S01]  /*2730*/  @P1 IMAD.WIDE.U32 R96, R113, 0x20, R96 ;  /* 0x0000002071601825 */ /* 0x002fe200078e0060 */
[----:B------:R-:W-:Y:S02]  /*2740*/  SEL R76, R89, R76, P1 ;  /* 0x0000004c594c7207 */ /* 0x000fe40000800000 */
[----:B------:R-:W-:Y:S02]  /*2750*/  SEL R77, R90, R77, P1 ;  /* 0x0000004d5a4d7207 */ /* 0x000fe40000800000 */
        /* <DEDUP_REMOVED lines=19> */
.L_x_2210:
[----:B------:R-:W-:Y:S05]  /*2890*/  BSYNC B1 ;  /* 0x0000000000017941 */ /* 0x000fea0003800000 */
.L_x_2209:
        /* <DEDUP_REMOVED lines=56> */
[----:B------:R-:W-:Y:S01]  /*2c20*/  @P0 F2FP.F16.F32.PACK_AB R92, RZ, R88 ;  /* 0x00000058ff5c023e */ /* 0x000fe200000000ff */
        /* <DEDUP_REMOVED lines=9> */
[----:B------:R-:W-:Y:S02]  /*2cc0*/  @P0 F2FP.F16.F32.PACK_AB R93, RZ, R91 ;  /* 0x0000005bff5d023e */ /* 0x000fe400000000ff */
        /* <DEDUP_REMOVED lines=8> */
[----:B------:R-:W-:Y:S02]  /*2d50*/  @P0 F2FP.F16.F32.PACK_AB R98, RZ, R94 ;  /* 0x0000005eff62023e */ /* 0x000fe400000000ff */
[----:B------:R-:W-:-:S02]  /*2d60*/  ISETP.NE.AND.EX P1, PT, RZ, UR17, PT, P1 ;  /* 0x00000011ff007c0c */ /* 0x000fc4000bf25310 */
[----:B------:R-:W-:Y:S02]  /*2d70*/  @P0 FSEL R94, R201, RZ, P6 ;  /* 0x000000ffc95e0208 */ /* 0x000fe40003000000 */
[----:B------:R-:W-:Y:S02]  /*2d80*/  LOP3.LUT P6, RZ, R111, 0xff, RZ, 0xc0, !PT ;  /* 0x000000ff6fff7812 */ /* 0x000fe400078cc0ff */
[----:B------:R-:W-:Y:S02]  /*2d90*/  @P0 F2FP.F16.F32.PACK_AB R189, RZ, R88 ;  /* 0x00000058ffbd023e */ /* 0x000fe400000000ff */
[----:B------:R-:W-:Y:S02]  /*2da0*/  @P0 F2FP.F16.F32.PACK_AB R169, RZ, R96 ;  /* 0x00000060ffa9023e */ /* 0x000fe400000000ff */
[----:B------:R-:W-:Y:S02]  /*2db0*/  FSEL R88, R97, RZ, P6 ;  /* 0x000000ff61587208 */ /* 0x000fe40003000000 */
[----:B------:R-:W-:Y:S01]  /*2dc0*/  @P0 F2FP.F16.F32.PACK_AB R99, RZ, R95 ;  /* 0x0000005fff63023e */ /* 0x000fe200000000ff */
[----:B------:R-:W0:Y:S01]  /*2dd0*/  @P1 LDC.64 R96, c[0x0][0x308] ;  /* 0x0000c200ff601b82 */ /* 0x000e220000000a00 */
[----:B------:R-:W-:-:S02]  /*2de0*/  @P0 F2FP.F16.F32.PACK_AB R193, RZ, R94 ;  /* 0x0000005effc1023e */ /* 0x000fc400000000ff */
[----:B------:R-:W-:Y:S02]  /*2df0*/  LOP3.LUT P6, RZ, R111, 0xff00, RZ, 0xc0, !PT ;  /* 0x0000ff006fff7812 */ /* 0x000fe400078cc0ff */
[----:B------:R-:W-:Y:S02]  /*2e00*/  @P0 F2FP.F16.F32.PACK_AB R192, RZ, R91 ;  /* 0x0000005bffc0023e */ /* 0x000fe400000000ff */
        /* <DEDUP_REMOVED lines=32> */
[----:B------:R-:W-:-:S05]  /*3010*/  @P0 PRMT R87, R87, 0x5410, R193 ;  /* 0x0000541057570816 */ /* 0x000fca00000000c1 */
[----:B------:R3:W-:Y:S02]  /*3020*/  @P0 STG.E.128 desc[UR4][R92.64], R84 ;  /* 0x000000545c000986 */ /* 0x0007e4000c101d04 */
.L_x_2212:
[----:B------:R-:W-:Y:S05]  /*3030*/  BSYNC B1 ;  /* 0x0000000000017941 */ /* 0x000fea0003800000 */
.L_x_2211:
[----:B-123--:R-:W1:Y:S02]  /*3040*/  LDC.64 R88, c[0x0][0x210] ;  /* 0x00008400ff587b82 */ /* 0x00ee640000000a00 */
[----:B-1----:R-:W-:-:S04]  /*3050*/  LEA R0, R88, R0, 0x2 ;  /* 0x0000000058007211 */ /* 0x002fc800078e10ff */
[----:B------:R-:W-:-:S13]  /*3060*/  ISETP.GE.AND P0, PT, R0, R89, PT ;  /* 0x000000590000720c */ /* 0x000fda0003f06270 */
[----:B------:R-:W-:Y:S05]  /*3070*/  @!P0 BRA `(.L_x_2213) ;  /* 0xffffffd4004c8947 */ /* 0x000fea000383ffff */
.L_x_2199:
[----:B------:R-:W-:Y:S05]  /*3080*/  BSYNC B0 ;  /* 0x0000000000007941 */ /* 0x000fea0003800000 */
.L_x_2198:
        /* <DEDUP_REMOVED lines=88> */
[----:B------:R-:W-:Y:S02]  /*3610*/  SHF.L.U64.HI R41, R48, 0x2, R41 ;  /* 0x0000000230297819 */ /* 0x000fe40000010229 */
[----:B------:R-:W-:Y:S02]  /*3620*/  @P5 MOV R2, R14 ;  /* 0x0000000e00025202 */ /* 0x000fe40000000f00 */
[----:B------:R-:W-:-:S02]  /*3630*/  IADD3.X R43, R41, UR21, RZ, P6, !PT ;  /* 0x00000015292b7c10 */ /* 0x000fc4000b7fe4ff */
        /* <DEDUP_REMOVED lines=45> */
[-C--:B------:R-:W-:Y:S01]  /*3910*/  @P5 MOV R3, R41.reuse ;  /* 0x0000002900035202 */ /* 0x080fe20000000f00 */
[----:B------:R-:W-:Y:S01]  /*3920*/  FADD.FTZ R4, R4, R27 ;  /* 0x0000001b04047221 */ /* 0x000fe20000010000 */
[----:B------:R-:W-:Y:S01]  /*3930*/  @P5 IADD3 R12, P6, R12, 0x200, RZ ;  /* 0x000002000c0c5810 */ /* 0x000fe20007fde0ff */
[----:B----4-:R-:W-:Y:S02]  /*3940*/  FADD.FTZ R0, RZ, R0 ;  /* 0x00000000ff007221 */ /* 0x010fe40000010000 */
[----:B------:R3:W-:Y:S01]  /*3950*/  @P5 STG.E desc[UR4][R2.64], R19 ;  /* 0x0000001302005986 */ /* 0x0007e2000c101904 */
[----:B------:R-:W-:Y:S01]  /*3960*/  @P5 IADD3.X R41, RZ, R41, RZ, P6, !PT ;  /* 0x00000029ff295210 */ /* 0x000fe200037fe4ff */
        /* <DEDUP_REMOVED lines=56> */
.L_x_2206:
        /* <DEDUP_REMOVED lines=8> */
.L_x_2215:
[----:B------:R-:W-:Y:S05]  /*3d70*/  BSYNC B1 ;  /* 0x0000000000017941 */ /* 0x000fea0003800000 */
.L_x_2214:
        /* <DEDUP_REMOVED lines=8> */
.L_x_2216:
[----:B------:R-:W-:Y:S01]  /*3e00*/  FADD.FTZ R88, R88, R189 ;  /* 0x000000bd58587221 */ /* 0x000fe20000010000 */
[----:B------:R-:W-:-:S04]  /*3e10*/  HFMA2.MMA R98, -RZ, RZ, 0, 1.1920928955078125e-07 ;  /* 0x00000002ff627435 */ /* 0x000fc800000001ff */
[----:B------:R-:W-:Y:S02]  /*3e20*/  MOV R99, R88 ;  /* 0x0000005800637202 */ /* 0x000fe40000000f00 */
[----:B------:R-:W-:-:S07]  /*3e30*/  MOV R89, R97 ;  /* 0x0000006100597202 */ /* 0x000fce0000000f00 */
[----:B------:R-:W-:Y:S05]  /*3e40*/  WARPSYNC.COLLECTIVE R96, `(.L_x_2217) ;  /* 0x0000000060087348 */ /* 0x000fea0003c00000 */
[----:B------:R0:W1:Y:S02]  /*3e50*/  SHFL.BFLY P0, R97, R99, R98, R185 ;  /* 0x0c00006263617389 */ /* 0x00006400000000b9 */
[----:B01----:R-:W-:Y:S01]  /*3e60*/  ENDCOLLECTIVE ;  /* 0x000000000000791b */ /* 0x003fe20003800000 */
.L_x_2217:
[----:B------:R-:W-:-:S05]  /*3e70*/  FADD.FTZ R89, R89, R188 ;  /* 0x000000bc59597221 */ /* 0x000fca0000010000 */
[----:B------:R-:W-:Y:S02]  /*3e80*/  MOV R99, R89 ;  /* 0x0000005900637202 */ /* 0x000fe40000000f00 */
[----:B------:R-:W-:-:S07]  /*3e90*/  MOV R91, R97 ;  /* 0x00000061005b7202 */ /* 0x000fce0000000f00 */
[----:B------:R-:W-:Y:S05]  /*3ea0*/  WARPSYNC.COLLECTIVE R96, `(.L_x_2218) ;  /* 0x0000000060087348 */ /* 0x000fea0003c00000 */
[----:B------:R0:W1:Y:S02]  /*3eb0*/  SHFL.BFLY P0, R97, R99, R98, R185 ;  /* 0x0c00006263617389 */ /* 0x00006400000000b9 */
[----:B01----:R-:W-:Y:S01]  /*3ec0*/  ENDCOLLECTIVE ;  /* 0x000000000000791b */ /* 0x003fe20003800000 */
.L_x_2218:
[----:B------:R-:W-:Y:S01]  /*3ed0*/  FADD.FTZ R91, R88, R91 ;  /* 0x0000005b585b7221 */ /* 0x000fe20000010000 */
[----:B------:R-:W-:-:S04]  /*3ee0*/  HFMA2.MMA R98, -RZ, RZ, 0, 2.384185791015625e-07 ;  /* 0x00000004ff627435 */ /* 0x000fc800000001ff */
[----:B------:R-:W-:Y:S02]  /*3ef0*/  MOV R99, R91 ;  /* 0x0000005b00637202 */ /* 0x000fe40000000f00 */
[----:B------:R-:W-:-:S07]  /*3f00*/  MOV R90, R97 ;  /* 0x00000061005a7202 */ /* 0x000fce0000000f00 */
[----:B------:R-:W-:Y:S05]  /*3f10*/  WARPSYNC.COLLECTIVE R96, `(.L_x_2219) ;  /* 0x0000000060087348 */ /* 0x000fea0003c00000 */
[----:B------:R0:W1:Y:S02]  /*3f20*/  SHFL.BFLY P0, R97, R99, R98, R185 ;  /* 0x0c00006263617389 */ /* 0x00006400000000b9 */
[----:B01----:R-:W-:Y:S01]  /*3f30*/  ENDCOLLECTIVE ;  /* 0x000000000000791b */ /* 0x003fe20003800000 */
.L_x_2219:
[----:B------:R-:W-:-:S05]  /*3f40*/  FADD.FTZ R90, R89, R90 ;  /* 0x0000005a595a7221 */ /* 0x000fca0000010000 */
[----:B------:R-:W-:Y:S02]  /*3f50*/  MOV R99, R90 ;  /* 0x0000005a00637202 */ /* 0x000fe40000000f00 */
[----:B------:R-:W-:-:S07]  /*3f60*/  MOV R92, R97 ;  /* 0x00000061005c7202 */ /* 0x000fce0000000f00 */
[----:B------:R-:W-:Y:S05]  /*3f70*/  WARPSYNC.COLLECTIVE R96, `(.L_x_2220) ;  /* 0x0000000060087348 */ /* 0x000fea0003c00000 */
[----:B------:R0:W1:Y:S02]  /*3f80*/  SHFL.BFLY P0, R97, R99, R98, R185 ;  /* 0x0c00006263617389 */ /* 0x00006400000000b9 */
[----:B01----:R-:W-:Y:S01]  /*3f90*/  ENDCOLLECTIVE ;  /* 0x000000000000791b */ /* 0x003fe20003800000 */
.L_x_2220:
[----:B------:R-:W-:Y:S01]  /*3fa0*/  FADD.FTZ R92, R91, R92 ;  /* 0x0000005c5b5c7221 */ /* 0x000fe20000010000 */
[----:B------:R-:W-:-:S04]  /*3fb0*/  HFMA2.MMA R98, -RZ, RZ, 0, 4.76837158203125e-07 ;  /* 0x00000008ff627435 */ /* 0x000fc800000001ff */
[----:B------:R-:W-:Y:S02]  /*3fc0*/  MOV R99, R92 ;  /* 0x0000005c00637202 */ /* 0x000fe40000000f00 */
[----:B------:R-:W-:-:S07]  /*3fd0*/  MOV R93, R97 ;  /* 0x00000061005d7202 */ /* 0x000fce0000000f00 */
[----:B------:R-:W-:Y:S05]  /*3fe0*/  WARPSYNC.COLLECTIVE R96, `(.L_x_2221) ;  /* 0x0000000060087348 */ /* 0x000fea0003c00000 */
[----:B------:R0:W1:Y:S02]  /*3ff0*/  SHFL.BFLY P0, R97, R99, R98, R185 ;  /* 0x0c00006263617389 */ /* 0x00006400000000b9 */
[----:B01----:R-:W-:Y:S01]  /*4000*/  ENDCOLLECTIVE ;  /* 0x000000000000791b */ /* 0x003fe20003800000 */
.L_x_2221:
[----:B------:R-:W-:-:S05]  /*4010*/  FADD.FTZ R93, R90, R93 ;  /* 0x0000005d5a5d7221 */ /* 0x000fca0000010000 */
[----:B------:R-:W-:Y:S02]  /*4020*/  MOV R99, R93 ;  /* 0x0000005d00637202 */ /* 0x000fe40000000f00 */
[----:B------:R-:W-:-:S07]  /*4030*/  MOV R95, R97 ;  /* 0x00000061005f7202 */ /* 0x000fce0000000f00 */
[----:B------:R-:W-:Y:S05]  /*4040*/  WARPSYNC.COLLECTIVE R96, `(.L_x_2222) ;  /* 0x0000000060087348 */ /* 0x000fea0003c00000 */
[----:B------:R0:W1:Y:S02]  /*4050*/  SHFL.BFLY P0, R97, R99, R98, R185 ;  /* 0x0c00006263617389 */ /* 0x00006400000000b9 */
[----:B01----:R-:W-:Y:S01]  /*4060*/  ENDCOLLECTIVE ;  /* 0x000000000000791b */ /* 0x003fe20003800000 */
.L_x_2222:
[----:B------:R-:W-:Y:S01]  /*4070*/  FADD.FTZ R95, R92, R95 ;  /* 0x0000005f5c5f7221 */ /* 0x000fe20000010000 */
[----:B------:R-:W-:-:S04]  /*4080*/  HFMA2.MMA R98, -RZ, RZ, 0, 9.5367431640625e-07 ;  /* 0x00000010ff627435 */ /* 0x000fc800000001ff */
[----:B------:R-:W-:Y:S02]  /*4090*/  MOV R99, R95 ;  /* 0x0000005f00637202 */ /* 0x000fe40000000f00 */
[----:B------:R-:W-:-:S07]  /*40a0*/  MOV R94, R97 ;  /* 0x00000061005e7202 */ /* 0x000fce0000000f00 */
[----:B------:R-:W-:Y:S05]  /*40b0*/  WARPSYNC.COLLECTIVE R96, `(.L_x_2223) ;  /* 0x0000000060087348 */ /* 0x000fea0003c00000 */
[----:B------:R0:W1:Y:S02]  /*40c0*/  SHFL.BFLY P0, R97, R99, R98, R185 ;  /* 0x0c00006263617389 */ /* 0x00006400000000b9 */
[----:B01----:R-:W-:Y:S01]  /*40d0*/  ENDCOLLECTIVE ;  /* 0x000000000000791b */ /* 0x003fe20003800000 */
.L_x_2223:
[----:B------:R-:W-:-:S05]  /*40e0*/  FADD.FTZ R94, R93, R94 ;  /* 0x0000005e5d5e7221 */ /* 0x000fca0000010000 */
[----:B------:R-:W-:Y:S02]  /*40f0*/  MOV R99, R94 ;  /* 0x0000005e00637202 */ /* 0x000fe40000000f00 */
[----:B------:R-:W-:-:S07]  /*4100*/  MOV R88, R97 ;  /* 0x0000006100587202 */ /* 0x000fce0000000f00 */
[----:B------:R-:W-:Y:S05]  /*4110*/  WARPSYNC.COLLECTIVE R96, `(.L_x_2224) ;  /* 0x0000000060087348 */ /* 0x000fea0003c00000 */
[----:B------:R0:W1:Y:S02]  /*4120*/  SHFL.BFLY P0, R97, R99, R98, R185 ;  /* 0x0c00006263617389 */ /* 0x00006400000000b9 */
[----:B01----:R-:W-:Y:S01]  /*4130*/  ENDCOLLECTIVE ;  /* 0x000000000000791b */ /* 0x003fe20003800000 */
.L_x_2224:
[----:B------:R-:W-:Y:S01]  /*4140*/  MOV R89, R97 ;  /* 0x0000006100597202 */ /* 0x000fe20000000f00 */
[----:B------:R-:W-:Y:S06]  /*4150*/  BRA `(.L_x_2225) ;  /* 0xffffffd400e87947 */ /* 0x000fec000383ffff */
.L_x_2226:
        /* <DEDUP_REMOVED lines=10> */
.L_x_3510:


//--------------------- .text._ZN10layer_norm22ln_bwd_finalize_kernelINS_22Kernel_traits_finalizeILj768E6__halfS2_fS2_fjLb0ELj1024ELj4ENS_18Kernel_traits_baseILj768ES2_S2_fS2_fjLj1024EEEEELb0ELb1EEEvNS_9BwdParamsE --------------------------
	.section	.text._ZN10layer_norm22ln_bwd_finalize_kernelINS_22Kernel_traits_finalizeILj768E6__halfS2_fS2_fjLb0ELj1024ELj4ENS_18Kernel_traits_baseILj768ES2_S2_fS2_fjLj1024EEEEELb0ELb1EEEvNS_9BwdParamsE,"ax",@progbits
	.align	128
        .global         _ZN10layer_norm22ln_bwd_finalize_kernelINS_22Kernel_traits_finalizeILj768E6__halfS2_fS2_fjLb0ELj1024ELj4ENS_18Kernel_traits_baseILj768ES2_S2_fS2_fjLj1024EEEEELb0ELb1EEEvNS_9BwdParamsE
        .type           _ZN10layer_norm22ln_bwd_finalize_kernelINS_22Kernel_traits_finalizeILj768E6__halfS2_fS2_fjLb0ELj1024ELj4ENS_18Kernel_traits_baseILj768ES2_S2_fS2_fjLj1024EEEEELb0ELb1EEEvNS_9BwdParamsE,@function
        .size           _ZN10layer_norm22ln_bwd_finalize_kernelINS_22Kernel_traits_finalizeILj768E6__halfS2_fS2_fjLb0ELj1024ELj4ENS_18Kernel_traits_baseILj768ES2_S2_fS2_fjLj1024EEEEELb0ELb1EEEvNS_9BwdParamsE,(.L_x_3511 - _ZN10layer_norm22ln_bwd_finalize_kernelINS_22Kernel_traits_finalizeILj768E6__halfS2_fS2_fjLb0ELj1024ELj4ENS_18Kernel_traits_baseILj768ES2_S2_fS2_fjLj1024EEEEELb0ELb1EEEvNS_9BwdParamsE)
        .other          _ZN10layer_norm22ln_bwd_finalize_kernelINS_22Kernel_traits_finalizeILj768E6__halfS2_fS2_fjLb0ELj1024ELj4ENS_18Kernel_traits_baseILj768ES2_S2_fS2_fjLj1024EEEEELb0ELb1EEEvNS_9BwdParamsE,@"STO_CUDA_ENTRY STV_DEFAULT"
_ZN10layer_norm22ln_bwd_finalize_kernelINS_22Kernel_traits_finalizeILj768E6__halfS2_fS2_fjLb0ELj1024ELj4ENS_18Kernel_traits_baseILj768ES2_S2_fS2_fjLj1024EEEEELb0ELb1EEEvNS_9BwdParamsE:
.text._ZN10layer_norm22ln_bwd_finalize_kernelINS_22Kernel_traits_finalizeILj768E6__halfS2_fS2_fjLb0ELj1024ELj4ENS_18Kernel_traits_baseILj768ES2_S2_fS2_fjLj1024EEEEELb0ELb1EEEvNS_9BwdParamsE:
        /* <DEDUP_REMOVED lines=26> */
.L_x_2238:
        /* <DEDUP_REMOVED lines=31> */
.L_x_2231:
        /* <DEDUP_REMOVED lines=34> */
.L_x_2230:
[----:B------:R-:W-:Y:S05]  /*05b0*/  BSYNC B1 ;  /* 0x0000000000017941 */ /* 0x000fea0003800000 */
.L_x_2229:
        /* <DEDUP_REMOVED lines=25> */
.L_x_2233:
[----:B------:R-:W-:Y:S05]  /*0750*/  BSYNC B1 ;  /* 0x0000000000017941 */ /* 0x000fea0003800000 */
.L_x_2232:
        /* <DEDUP_REMOVED lines=12> */
.L_x_2228:
[----:B------:R-:W-:Y:S05]  /*0820*/  BSYNC B0 ;  /* 0x0000000000007941 */ /* 0x000fea0003800000 */
.L_x_2227:
        /* <DEDUP_REMOVED lines=29> */
.L_x_2249:
[----:B------:R-:W-:Y:S01]  /*0a00*/  @!P1 SHF.R.U32.HI R12, RZ, 0x3, R0 ;  /* 0x00000003ff0c9819 */ /* 0x000fe20000011600 */
[----:B----4-:R-:W-:Y:S01]  /*0a10*/  FADD.FTZ R14, R9, R14 ;  /* 0x0000000e090e7221 */ /* 0x010fe20000010000 */
[----:B---3--:R-:W-:Y:S02]  /*0a20*/  FADD.FTZ R11, R10, R11 ;  /* 0x0000000b0a0b7221 */ /* 0x008fe40000010000 */
[----:B------:R-:W-:-:S05]  /*0a30*/  @!P1 LOP3.LUT R12, R12, 0x1ffffffc, RZ, 0xc0, !PT ;  /* 0x1ffffffc0c0c9812 */ /* 0x000fca00078ec0ff */
[----:B------:R3:W-:Y:S04]  /*0a40*/  @!P1 STS [R12+UR4+0x2000], R14 ;  /* 0x0020000e0c009988 */ /* 0x0007e80008000804 */
[----:B------:R3:W-:Y:S02]  /*0a50*/  @!P1 STS [R12+UR4+0x2080], R11 ;  /* 0x0020800b0c009988 */ /* 0x0007e40008000804 */
.L_x_2234:
        /* <DEDUP_REMOVED lines=14> */
.L_x_2237:
[----:B------:R-:W-:Y:S05]  /*0b40*/  BSYNC B0 ;  /* 0x0000000000007941 */ /* 0x000fea0003800000 */
.L_x_2236:
[C---:B------:R-:W-:Y:S02]  /*0b50*/  ISETP.GT.U32.AND P1, PT, R3.reuse, -0x301, PT ;  /* 0xfffffcff0300780c */ /* 0x040fe40003f24070 */
[----:B------:R-:W-:Y:S02]  /*0b60*/  IADD3 R3, R3, 0x300, RZ ;  /* 0x0000030003037810 */ /* 0x000fe40007ffe0ff */
[----:B------:R-:W-:-:S09]  /*0b70*/  IADD3 R4, R4, 0x180, RZ ;  /* 0x0000018004047810 */ /* 0x000fd20007ffe0ff */
[----:B------:R-:W-:Y:S05]  /*0b80*/  @P1 BRA `(.L_x_2238) ;  /* 0xfffffff400841947 */ /* 0x000fea000383ffff */
[----:B------:R-:W-:Y:S05]  /*0b90*/  EXIT ;  /* 0x000000000000794d */ /* 0x000fea0003800000 */
.L_x_2235:
[----:B------:R-:W-:Y:S01]  /*0ba0*/  HFMA2.MMA R22, -RZ, RZ, 0, 1.847743988037109375e-06 ;  /* 0x0000001fff167435 */ /* 0x000fe200000001ff */
[----:B0--3--:R-:W-:Y:S01]  /*0bb0*/  MOV R20, R10 ;  /* 0x0000000a00147202 */ /* 0x009fe20000000f00 */
[----:B------:R-:W-:Y:S01]  /*0bc0*/  IMAD.MOV.U32 R19, RZ, RZ, 0x1 ;  /* 0x00000001ff137424 */ /* 0x000fe200078e00ff */
[----:B------:R-:W-:-:S08]  /*0bd0*/  MOV R17, 0xffffffff ;  /* 0xffffffff00117802 */ /* 0x000fd00000000f00 */
[----:B-12---:R-:W-:Y:S05]  /*0be0*/  WARPSYNC.COLLECTIVE R17, `(.L_x_2239) ;  /* 0x0000000011087348 */ /* 0x006fea0003c00000 */
[----:B------:R0:W3:Y:S02]  /*0bf0*/  SHFL.BFLY P2, R18, R20, R19, R22 ;  /* 0x0c00001314127389 */ /* 0x0000e40000040016 */
[----:B0123--:R-:W-:Y:S01]  /*0c00*/  ENDCOLLECTIVE ;  /* 0x000000000000791b */ /* 0x00ffe20003800000 */
.L_x_2239:
[----:B------:R-:W-:Y:S01]  /*0c10*/  HFMA2.MMA R19, -RZ, RZ, 0, 1.1920928955078125e-07 ;  /* 0x00000002ff137435 */ /* 0x000fe200000001ff */
[----:B------:R-:W-:-:S05]  /*0c20*/  MOV R11, R18 ;  /* 0x00000012000b7202 */ /* 0x000fca0000000f00 */
[----:B------:R-:W-:-:S04]  /*0c30*/  FADD.FTZ R11, R10, R11 ;  /* 0x0000000b0a0b7221 */ /* 0x000fc80000010000 */
[----:B------:R-:W-:-:S07]  /*0c40*/  IMAD.MOV.U32 R20, RZ, RZ, R11 ;  /* 0x000000ffff147224 */ /* 0x000fce00078e000b */
[----:B------:R-:W-:Y:S05]  /*0c50*/  WARPSYNC.COLLECTIVE R17, `(.L_x_2240) ;  /* 0x0000000011087348 */ /* 0x000fea0003c00000 */
[----:B------:R0:W1:Y:S02]  /*0c60*/  SHFL.BFLY P2, R18, R20, R19, R22 ;  /* 0x0c00001314127389 */ /* 0x0000640000040016 */
[----:B01----:R-:W-:Y:S01]  /*0c70*/  ENDCOLLECTIVE ;  /* 0x000000000000791b */ /* 0x003fe20003800000 */
.L_x_2240:
[----:B------:R-:W-:Y:S01]  /*0c80*/  IMAD.MOV.U32 R19, RZ, RZ, 0x4 ;  /* 0x00000004ff137424 */ /* 0x000fe200078e00ff */
[----:B------:R-:W-:-:S05]  /*0c90*/  MOV R12, R18 ;  /* 0x00000012000c7202 */ /* 0x000fca0000000f00 */
[----:B------:R-:W-:-:S05]  /*0ca0*/  FADD.FTZ R12, R11, R12 ;  /* 0x0000000c0b0c7221 */ /* 0x000fca0000010000 */
[----:B------:R-:W-:-:S07]  /*0cb0*/  MOV R20, R12 ;  /* 0x0000000c00147202 */ /* 0x000fce0000000f00 */
[----:B------:R-:W-:Y:S05]  /*0cc0*/  WARPSYNC.COLLECTIVE R17, `(.L_x_2241) ;  /* 0x0000000011087348 */ /* 0x000fea0003c00000 */
[----:B------:R0:W1:Y:S02]  /*0cd0*/  SHFL.BFLY P2, R18, R20, R19, R22 ;  /* 0x0c00001314127389 */ /* 0x0000640000040016 */
[----:B01----:R-:W-:Y:S01]  /*0ce0*/  ENDCOLLECTIVE ;  /* 0x000000000000791b */ /* 0x003fe20003800000 */
.L_x_2241:
[----:B------:R-:W-:Y:S01]  /*0cf0*/  HFMA2.MMA R19, -RZ, RZ, 0, 4.76837158203125e-07 ;  /* 0x00000008ff137435 */ /* 0x000fe200000001ff */
[----:B------:R-:W-:-:S05]  /*0d00*/  MOV R13, R18 ;  /* 0x00000012000d7202 */ /* 0x000fca0000000f00 */
[----:B------:R-:W-:-:S05]  /*0d10*/  FADD.FTZ R13, R12, R13 ;  /* 0x0000000d0c0d7221 */ /* 0x000fca0000010000 */
[----:B------:R-:W-:-:S07]  /*0d20*/  MOV R20, R13 ;  /* 0x0000000d00147202 */ /* 0x000fce0000000f00 */
[----:B------:R-:W-:Y:S05]  /*0d30*/  WARPSYNC.COLLECTIVE R17, `(.L_x_2242) ;  /* 0x0000000011087348 */ /* 0x000fea0003c00000 */
[----:B------:R0:W1:Y:S02]  /*0d40*/  SHFL.BFLY P2, R18, R20, R19, R22 ;  /* 0x0c00001314127389 */ /* 0x0000640000040016 */
[----:B01----:R-:W-:Y:S01]  /*0d50*/  ENDCOLLECTIVE ;  /* 0x000000000000791b */ /* 0x003fe20003800000 */
.L_x_2242:
[----:B------:R-:W-:Y:S01]  /*0d60*/  HFMA2.MMA R19, -RZ, RZ, 0, 9.5367431640625e-07 ;  /* 0x00000010ff137435 */ /* 0x000fe200000001ff */
[----:B------:R-:W-:-:S04]  /*0d70*/  IMAD.MOV.U32 R10, RZ, RZ, R18 ;  /* 0x000000ffff0a7224 */ /* 0x000fc800078e0012 */
[----:B------:R-:W-:-:S05]  /*0d80*/  FADD.FTZ R10, R13, R10 ;  /* 0x0000000a0d0a7221 */ /* 0x000fca0000010000 */
[----:B------:R-:W-:-:S07]  /*0d90*/  MOV R20, R10 ;  /* 0x0000000a00147202 */ /* 0x000fce0000000f00 */
[----:B------:R-:W-:Y:S05]  /*0da0*/  WARPSYNC.COLLECTIVE R17, `(.L_x_2243) ;  /* 0x0000000011087348 */ /* 0x000fea0003c00000 */
[----:B------:R0:W1:Y:S02]  /*0db0*/  SHFL.BFLY P2, R18, R20, R19, R22 ;  /* 0x0c00001314127389 */ /* 0x0000640000040016 */
[----:B01----:R-:W-:Y:S01]  /*0dc0*/  ENDCOLLECTIVE ;  /* 0x000000000000791b */ /* 0x003fe20003800000 */
.L_x_2243:
[----:B------:R-:W-:Y:S01]  /*0dd0*/  HFMA2.MMA R19, -RZ, RZ, 0, 5.9604644775390625e-08 ;  /* 0x00000001ff137435 */ /* 0x000fe200000001ff */
[----:B------:R-:W-:Y:S01]  /*0de0*/  IMAD.MOV.U32 R20, RZ, RZ, R9 ;  /* 0x000000ffff147224 */ /* 0x000fe200078e0009 */
[----:B------:R-:W-:-:S09]  /*0df0*/  MOV R11, R18 ;  /* 0x00000012000b7202 */ /* 0x000fd20000000f00 */
[----:B------:R-:W-:Y:S05]  /*0e00*/  WARPSYNC.COLLECTIVE R17, `(.L_x_2244) ;  /* 0x0000000011087348 */ /* 0x000fea0003c00000 */
[----:B------:R0:W1:Y:S02]  /*0e10*/  SHFL.BFLY P2, R18, R20, R19, R22 ;  /* 0x0c00001314127389 */ /* 0x0000640000040016 */
[----:B01----:R-:W-:Y:S01]  /*0e20*/  ENDCOLLECTIVE ;  /* 0x000000000000791b */ /* 0x003fe20003800000 */
.L_x_2244:
[----:B------:R-:W-:Y:S01]  /*0e30*/  HFMA2.MMA R19, -RZ, RZ, 0, 1.1920928955078125e-07 ;  /* 0x00000002ff137435 */ /* 0x000fe200000001ff */
[----:B------:R-:W-:-:S05]  /*0e40*/  MOV R12, R18 ;  /* 0x00000012000c7202 */ /* 0x000fca0000000f00 */
[----:B------:R-:W-:-:S05]  /*0e50*/  FADD.FTZ R14, R9, R12 ;  /* 0x0000000c090e7221 */ /* 0x000fca0000010000 */
[----:B------:R-:W-:-:S07]  /*0e60*/  MOV R20, R14 ;  /* 0x0000000e00147202 */ /* 0x000fce0000000f00 */
[----:B------:R-:W-:Y:S05]  /*0e70*/  WARPSYNC.COLLECTIVE R17, `(.L_x_2245) ;  /* 0x0000000011087348 */ /* 0x000fea0003c00000 */
[----:B------:R0:W1:Y:S02]  /*0e80*/  SHFL.BFLY P2, R18, R20, R19, R22 ;  /* 0x0c00001314127389 */ /* 0x0000640000040016 */
[----:B01----:R-:W-:Y:S01]  /*0e90*/  ENDCOLLECTIVE ;  /* 0x000000000000791b */ /* 0x003fe20003800000 */
.L_x_2245:
[----:B------:R-:W-:Y:S01]  /*0ea0*/  HFMA2.MMA R19, -RZ, RZ, 0, 2.384185791015625e-07 ;  /* 0x00000004ff137435 */ /* 0x000fe200000001ff */
[----:B------:R-:W-:-:S04]  /*0eb0*/  IMAD.MOV.U32 R13, RZ, RZ, R18 ;  /* 0x000000ffff0d7224 */ /* 0x000fc800078e0012 */
[----:B------:R-:W-:-:S05]  /*0ec0*/  FADD.FTZ R15, R14, R13 ;  /* 0x0000000d0e0f7221 */ /* 0x000fca0000010000 */
[----:B------:R-:W-:-:S07]  /*0ed0*/  MOV R20, R15 ;  /* 0x0000000f00147202 */ /* 0x000fce0000000f00 */
[----:B------:R-:W-:Y:S05]  /*0ee0*/  WARPSYNC.COLLECTIVE R17, `(.L_x_2246) ;  /* 0x0000000011087348 */ /* 0x000fea0003c00000 */
[----:B------:R0:W1:Y:S02]  /*0ef0*/  SHFL.BFLY P2, R18, R20, R19, R22 ;  /* 0x0c00001314127389 */ /* 0x0000640000040016 */
[----:B01----:R-:W-:Y:S01]  /*0f00*/  ENDCOLLECTIVE ;  /* 0x000000000000791b */ /* 0x003fe20003800000 */
.L_x_2246:
[----:B------:R-:W-:Y:S01]  /*0f10*/  IMAD.MOV.U32 R19, RZ, RZ, 0x8 ;  /* 0x00000008ff137424 */ /* 0x000fe200078e00ff */
[----:B------:R-:W-:-:S05]  /*0f20*/  MOV R16, R18 ;  /* 0x0000001200107202 */ /* 0x000fca0000000f00 */
[----:B------:R-:W-:-:S05]  /*0f30*/  FADD.FTZ R16, R15, R16 ;  /* 0x000000100f107221 */ /* 0x000fca0000010000 */
[----:B------:R-:W-:-:S07]  /*0f40*/  MOV R20, R16 ;  /* 0x0000001000147202 */ /* 0x000fce0000000f00 */
[----:B------:R-:W-:Y:S05]  /*0f50*/  WARPSYNC.COLLECTIVE R17, `(.L_x_2247) ;  /* 0x0000000011087348 */ /* 0x000fea0003c00000 */
[----:B------:R0:W1:Y:S02]  /*0f60*/  SHFL.BFLY P2, R18, R20, R19, R22 ;  /* 0x0c00001314127389 */ /* 0x0000640000040016 */
[----:B01----:R-:W-:Y:S01]  /*0f70*/  ENDCOLLECTIVE ;  /* 0x000000000000791b */ /* 0x003fe20003800000 */
.L_x_2247:
[----:B------:R-:W-:Y:S01]  /*0f80*/  HFMA2.MMA R19, -RZ, RZ, 0, 9.5367431640625e-07 ;  /* 0x00000010ff137435 */ /* 0x000fe200000001ff */
[----:B------:R-:W-:-:S05]  /*0f90*/  MOV R9, R18 ;  /* 0x0000001200097202 */ /* 0x000fca0000000f00 */
[----:B------:R-:W-:-:S05]  /*0fa0*/  FADD.FTZ R9, R16, R9 ;  /* 0x0000000910097221 */ /* 0x000fca0000010000 */
[----:B------:R-:W-:-:S07]  /*0fb0*/  MOV R20, R9 ;  /* 0x0000000900147202 */ /* 0x000fce0000000f00 */
[----:B------:R-:W-:Y:S05]  /*0fc0*/  WARPSYNC.COLLECTIVE R17, `(.L_x_2248) ;  /* 0x0000000011087348 */ /* 0x000fea0003c00000 */
[----:B------:R0:W1:Y:S02]  /*0fd0*/  SHFL.BFLY P2, R18, R20, R19, R22 ;  /* 0x0c00001314127389 */ /* 0x0000640000040016 */
[----:B01----:R-:W-:Y:S01]  /*0fe0*/  ENDCOLLECTIVE ;  /* 0x000000000000791b */ /* 0x003fe20003800000 */
.L_x_2248:
[----:B------:R-:W-:Y:S01]  /*0ff0*/  MOV R14, R18 ;  /* 0x00000012000e7202 */ /* 0x000fe20000000f00 */
[----:B------:R-:W-:Y:S06]  /*1000*/  BRA `(.L_x_2249) ;  /* 0xfffffff8007c7947 */ /* 0x000fec000383ffff */
.L_x_2250:
        /* <DEDUP_REMOVED lines=15> */
.L_x_3511:


//--------------------- .text._ZN10layer_norm40ln_parallel_residual_bwd_finalize_kernelINS_22Kernel_traits_finalizeILj768E6__halfS2_fS2_fjLb0ELj1024ELj4ENS_18Kernel_traits_baseILj768ES2_S2_fS2_fjLj1024EEEEELb1EEEvNS_9BwdParamsE --------------------------
	.section	.text._ZN10layer_norm40ln_parallel_residual_bwd_finalize_kernelINS_22Kernel_traits_finalizeILj768E6__halfS2_fS2_fjLb0ELj1024ELj4ENS_18Kernel_traits_baseILj768ES2_S2_fS2_fjLj1024EEEEELb1EEEvNS_9BwdParamsE,"ax",@progbits
	.align	128
        .global         _ZN10layer_norm40ln_parallel_residual_bwd_finalize_kernelINS_22Kernel_traits_finalizeILj768E6__halfS2_fS2_fjLb0ELj1024ELj4ENS_18Kernel_traits_baseILj768ES2_S2_fS2_fjLj1024EEEEELb1EEEvNS_9BwdParamsE
        .type           _ZN10layer_norm40ln_parallel_residual_bwd_finalize_kernelINS_22Kernel_traits_finalizeILj768E6__halfS2_fS2_fjLb0ELj1024ELj4ENS_18Kernel_traits_baseILj768ES2_S2_fS2_fjLj1024EEEEELb1EEEvNS_9BwdParamsE,@function
        .size           _ZN10layer_norm40ln_parallel_residual_bwd_finalize_kernelINS_22Kernel_traits_finalizeILj768E6__halfS2_fS2_fjLb0ELj1024ELj4ENS_18Kernel_traits_baseILj768ES2_S2_fS2_fjLj1024EEEEELb1EEEvNS_9BwdParamsE,(.L_x_3512 - _ZN10layer_norm40ln_parallel_residual_bwd_finalize_kernelINS_22Kernel_traits_finalizeILj768E6__halfS2_fS2_fjLb0ELj1024ELj4ENS_18Kernel_traits_baseILj768ES2_S2_fS2_fjLj1024EEEEELb1EEEvNS_9BwdParamsE)
        .other          _ZN10layer_norm40ln_parallel_residual_bwd_finalize_kernelINS_22Kernel_traits_finalizeILj768E6__halfS2_fS2_fjLb0ELj1024ELj4ENS_18Kernel_traits_baseILj768ES2_S2_fS2_fjLj1024EEEEELb1EEEvNS_9BwdParamsE,@"STO_CUDA_ENTRY STV_DEFAULT"
_ZN10layer_norm40ln_parallel_residual_bwd_finalize_kernelINS_22Kernel_traits_finalizeILj768E6__halfS2_fS2_fjLb0ELj1024ELj4ENS_18Kernel_traits_baseILj768ES2_S2_fS2_fjLj1024EEEEELb1EEEvNS_9BwdParamsE:
.text._ZN10layer_norm40ln_parallel_residual_bwd_finalize_kernelINS_22Kernel_traits_finalizeILj768E6__halfS2_fS2_fjLb0ELj1024ELj4ENS_18Kernel_traits_baseILj768ES2_S2_fS2_fjLj1024EEEEELb1EEEvNS_9BwdParamsE:
        /* <DEDUP_REMOVED lines=23> */
.L_x_2262:
        /* <DEDUP_REMOVED lines=41> */
.L_x_2255:
        /* <DEDUP_REMOVED lines=62> */
.L_x_2254:
[----:B------:R-:W-:Y:S05]  /*07e0*/  BSYNC B1 ;  /* 0x0000000000017941 */ /* 0x000fea0003800000 */
.L_x_2253:
        /* <DEDUP_REMOVED lines=39> */
.L_x_2257:
[----:B------:R-:W-:Y:S05]  /*0a60*/  BSYNC B1 ;  /* 0x0000000000017941 */ /* 0x000fea0003800000 */
.L_x_2256:
        /* <DEDUP_REMOVED lines=20> */
.L_x_2252:
[----:B------:R-:W-:Y:S05]  /*0bb0*/  BSYNC B0 ;  /* 0x0000000000007941 */ /* 0x000fea0003800000 */
.L_x_2251:
        /* <DEDUP_REMOVED lines=54> */
.L_x_2283:
        /* <DEDUP_REMOVED lines=10> */
.L_x_2258:
        /* <DEDUP_REMOVED lines=26> */
.L_x_2261:
[----:B------:R-:W-:Y:S05]  /*1160*/  BSYNC B0 ;  /* 0x0000000000007941 */ /* 0x000fea0003800000 */
.L_x_2260:
[C---:B------:R-:W-:Y:S02]  /*1170*/  ISETP.GT.U32.AND P1, PT, R4.reuse, -0x301, PT ;  /* 0xfffffcff0400780c */ /* 0x040fe40003f24070 */
[----:B------:R-:W-:Y:S02]  /*1180*/  IADD3 R4, R4, 0x300, RZ ;  /* 0x0000030004047810 */ /* 0x000fe40007ffe0ff */
[----:B------:R-:W-:-:S09]  /*1190*/  IADD3 R5, R5, 0x180, RZ ;  /* 0x0000018005057810 */ /* 0x000fd20007ffe0ff */
[----:B------:R-:W-:Y:S05]  /*11a0*/  @P1 BRA `(.L_x_2262) ;  /* 0xffffffec00f01947 */ /* 0x000fea000383ffff */
[----:B------:R-:W-:Y:S05]  /*11b0*/  EXIT ;  /* 0x000000000000794d */ /* 0x000fea0003800000 */
.L_x_2259:
[----:B------:R-:W-:Y:S01]  /*11c0*/  HFMA2.MMA R13, -RZ, RZ, 0, 5.9604644775390625e-08 ;  /* 0x00000001ff0d7435 */ /* 0x000fe200000001ff */
[----:B0-----:R-:W-:Y:S02]  /*11d0*/  MOV R26, R9 ;  /* 0x00000009001a7202 */ /* 0x001fe40000000f00 */
[----:B------:R-:W-:Y:S02]  /*11e0*/  MOV R12, 0x1f ;  /* 0x0000001f000c7802 */ /* 0x000fe40000000f00 */
[----:B------:R-:W-:-:S07]  /*11f0*/  MOV R11, 0xffffffff ;  /* 0xffffffff000b7802 */ /* 0x000fce0000000f00 */
[----:B-1234-:R-:W-:Y:S05]  /*1200*/  WARPSYNC.COLLECTIVE R11, `(.L_x_2263) ;  /* 0x000000000b087348 */ /* 0x01efea0003c00000 */
[----:B------:R0:W0:Y:S02]  /*1210*/  SHFL.BFLY P2, R16, R26, R13, R12 ;  /* 0x0c00000d1a107389 */ /* 0x000024000004000c */
[----:B01234-:R-:W-:Y:S01]  /*1220*/  ENDCOLLECTIVE ;  /* 0x000000000000791b */ /* 0x01ffe20003800000 */
.L_x_2263:
[----:B------:R-:W-:Y:S01]  /*1230*/  HFMA2.MMA R13, -RZ, RZ, 0, 1.1920928955078125e-07 ;  /* 0x00000002ff0d7435 */ /* 0x000fe200000001ff */
[----:B------:R-:W-:-:S05]  /*1240*/  FADD.FTZ R10, R9, R16 ;  /* 0x00000010090a7221 */ /* 0x000fca0000010000 */
[----:B------:R-:W-:-:S07]  /*1250*/  MOV R26, R10 ;  /* 0x0000000a001a7202 */ /* 0x000fce0000000f00 */
[----:B------:R-:W-:Y:S05]  /*1260*/  WARPSYNC.COLLECTIVE R11, `(.L_x_2264) ;  /* 0x000000000b087348 */ /* 0x000fea0003c00000 */
[----:B------:R0:W1:Y:S02]  /*1270*/  SHFL.BFLY P2, R16, R26, R13, R12 ;  /* 0x0c00000d1a107389 */ /* 0x000064000004000c */
[----:B01----:R-:W-:Y:S01]  /*1280*/  ENDCOLLECTIVE ;  /* 0x000000000000791b */ /* 0x003fe20003800000 */
.L_x_2264:
[----:B------:R-:W-:Y:S01]  /*1290*/  HFMA2.MMA R13, -RZ, RZ, 0, 2.384185791015625e-07 ;  /* 0x00000004ff0d7435 */ /* 0x000fe200000001ff */
[----:B------:R-:W-:-:S05]  /*12a0*/  FADD.FTZ R9, R10, R16 ;  /* 0x000000100a097221 */ /* 0x000fca0000010000 */
[----:B------:R-:W-:-:S07]  /*12b0*/  MOV R26, R9 ;  /* 0x00000009001a7202 */ /* 0x000fce0000000f00 */
[----:B------:R-:W-:Y:S05]  /*12c0*/  WARPSYNC.COLLECTIVE R11, `(.L_x_2265) ;  /* 0x000000000b087348 */ /* 0x000fea0003c00000 */
[----:B------:R0:W1:Y:S02]  /*12d0*/  SHFL.BFLY P2, R16, R26, R13, R12 ;  /* 0x0c00000d1a107389 */ /* 0x000064000004000c */
[----:B01----:R-:W-:Y:S01]  /*12e0*/  ENDCOLLECTIVE ;  /* 0x000000000000791b */ /* 0x003fe20003800000 */
.L_x_2265:
[----:B------:R-:W-:Y:S01]  /*12f0*/  HFMA2.MMA R13, -RZ, RZ, 0, 4.76837158203125e-07 ;  /* 0x00000008ff0d7435 */ /* 0x000fe200000001ff */
[----:B------:R-:W-:-:S05]  /*1300*/  FADD.FTZ R18, R9, R16 ;  /* 0x0000001009127221 */ /* 0x000fca0000010000 */
[----:B------:R-:W-:-:S07]  /*1310*/  MOV R26, R18 ;  /* 0x00000012001a7202 */ /* 0x000fce0000000f00 */
[----:B------:R-:W-:Y:S05]  /*1320*/  WARPSYNC.COLLECTIVE R11, `(.L_x_2266) ;  /* 0x000000000b087348 */ /* 0x000fea0003c00000 */
[----:B------:R0:W1:Y:S02]  /*1330*/  SHFL.BFLY P2, R16, R26, R13, R12 ;  /* 0x0c00000d1a107389 */ /* 0x000064000004000c */
[----:B01----:R-:W-:Y:S01]  /*1340*/  ENDCOLLECTIVE ;  /* 0x000000000000791b */ /* 0x003fe20003800000 */
.L_x_2266:
[----:B------:R-:W-:Y:S01]  /*1350*/  HFMA2.MMA R13, -RZ, RZ, 0, 9.5367431640625e-07 ;  /* 0x00000010ff0d7435 */ /* 0x000fe200000001ff */
[----:B------:R-:W-:-:S05]  /*1360*/  FADD.FTZ R10, R18, R16 ;  /* 0x00000010120a7221 */ /* 0x000fca0000010000 */
[----:B------:R-:W-:-:S07]  /*1370*/  MOV R26, R10 ;  /* 0x0000000a001a7202 */ /* 0x000fce0000000f00 */
[----:B------:R-:W-:Y:S05]  /*1380*/  WARPSYNC.COLLECTIVE R11, `(.L_x_2267) ;  /* 0x000000000b087348 */ /* 0x000fea0003c00000 */
[----:B------:R0:W1:Y:S02]  /*1390*/  SHFL.BFLY P2, R16, R26, R13, R12 ;  /* 0x0c00000d1a107389 */ /* 0x000064000004000c */
[----:B01----:R-:W-:Y:S01]  /*13a0*/  ENDCOLLECTIVE ;  /* 0x000000000000791b */ /* 0x003fe20003800000 */
.L_x_2267:
[----:B------:R-:W-:Y:S01]  /*13b0*/  MOV R26, R14 ;  /* 0x0000000e001a7202 */ /* 0x000fe20000000f00 */
[----:B------:R-:W-:Y:S01]  /*13c0*/  IMAD.MOV.U32 R13, RZ, RZ, 0x1 ;  /* 0x00000001ff0d7424 */ /* 0x000fe200078e00ff */
[----:B------:R-:W-:-:S07]  /*13d0*/  MOV R9, R16 ;  /* 0x0000001000097202 */ /* 0x000fce0000000f00 */
[----:B------:R-:W-:Y:S05]  /*13e0*/  WARPSYNC.COLLECTIVE R11, `(.L_x_2268) ;  /* 0x000000000b087348 */ /* 0x000fea0003c00000 */
[----:B------:R0:W1:Y:S02]  /*13f0*/  SHFL.BFLY P2, R16, R26, R13, R12 ;  /* 0x0c00000d1a107389 */ /* 0x000064000004000c */
[----:B01----:R-:W-:Y:S01]  /*1400*/  ENDCOLLECTIVE ;  /* 0x000000000000791b */ /* 0x003fe20003800000 */
.L_x_2268:
[----:B------:R-:W-:Y:S01]  /*1410*/  HFMA2.MMA R13, -RZ, RZ, 0, 1.1920928955078125e-07 ;  /* 0x00000002ff0d7435 */ /* 0x000fe200000001ff */
[----:B------:R-:W-:-:S05]  /*1420*/  MOV R15, R16 ;  /* 0x00000010000f7202 */ /* 0x000fca0000000f00 */
[----:B------:R-:W-:-:S05]  /*1430*/  FADD.FTZ R15, R14, R15 ;  /* 0x0000000f0e0f7221 */ /* 0x000fca0000010000 */
[----:B------:R-:W-:-:S07]  /*1440*/  MOV R26, R15 ;  /* 0x0000000f001a7202 */ /* 0x000fce0000000f00 */
[----:B------:R-:W-:Y:S05]  /*1450*/  WARPSYNC.COLLECTIVE R11, `(.L_x_2269) ;  /* 0x000000000b087348 */ /* 0x000fea0003c00000 */
[----:B------:R0:W1:Y:S02]  /*1460*/  SHFL.BFLY P2, R16, R26, R13, R12 ;  /* 0x0c00000d1a107389 */ /* 0x000064000004000c */
[----:B01----:R-:W-:Y:S01]  /*1470*/  ENDCOLLECTIVE ;  /* 0x000000000000791b */ /* 0x003fe20003800000 */
.L_x_2269:
[----:B------:R-:W-:Y:S01]  /*1480*/  HFMA2.MMA R13, -RZ, RZ, 0, 2.384185791015625e-07 ;  /* 0x00000004ff0d7435 */ /* 0x000fe200000001ff */
[----:B------:R-:W-:-:S05]  /*1490*/  MOV R18, R16 ;  /* 0x0000001000127202 */ /* 0x000fca0000000f00 */
[----:B------:R-:W-:-:S05]  /*14a0*/  FADD.FTZ R14, R15, R18 ;  /* 0x000000120f0e7221 */ /* 0x000fca0000010000 */
[----:B------:R-:W-:-:S07]  /*14b0*/  MOV R26, R14 ;  /* 0x0000000e001a7202 */ /* 0x000fce0000000f00 */
[----:B------:R-:W-:Y:S05]  /*14c0*/  WARPSYNC.COLLECTIVE R11, `(.L_x_2270) ;  /* 0x000000000b087348 */ /* 0x000fea0003c00000 */
[----:B------:R0:W1:Y:S02]  /*14d0*/  SHFL.BFLY P2, R16, R26, R13, R12 ;  /* 0x0c00000d1a107389 */ /* 0x000064000004000c */
[----:B01----:R-:W-:Y:S01]  /*14e0*/  ENDCOLLECTIVE ;  /* 0x000000000000791b */ /* 0x003fe20003800000 */
.L_x_2270:
[----:B------:R-:W-:Y:S01]  /*14f0*/  HFMA2.MMA R13, -RZ, RZ, 0, 4.76837158203125e-07 ;  /* 0x00000008ff0d7435 */ /* 0x000fe200000001ff */
[----:B------:R-:W-:-:S05]  /*1500*/  MOV R17, R16 ;  /* 0x0000001000117202 */ /* 0x000fca0000000f00 */
[----:B------:R-:W-:-:S05]  /*1510*/  FADD.FTZ R19, R14, R17 ;  /* 0x000000110e137221 */ /* 0x000fca0000010000 */
[----:B------:R-:W-:-:S07]  /*1520*/  MOV R26, R19 ;  /* 0x00000013001a7202 */ /* 0x000fce0000000f00 */
[----:B------:R-:W-:Y:S05]  /*1530*/  WARPSYNC.COLLECTIVE R11, `(.L_x_2271) ;  /* 0x000000000b087348 */ /* 0x000fea0003c00000 */
[----:B------:R0:W1:Y:S02]  /*1540*/  SHFL.BFLY P2, R16, R26, R13, R12 ;  /* 0x0c00000d1a107389 */ /* 0x000064000004000c */
[----:B01----:R-:W-:Y:S01]  /*1550*/  ENDCOLLECTIVE ;  /* 0x000000000000791b */ /* 0x003fe20003800000 */
.L_x_2271:
[----:B------:R-:W-:Y:S01]  /*1560*/  HFMA2.MMA R13, -RZ, RZ, 0, 9.5367431640625e-07 ;  /* 0x00000010ff0d7435 */ /* 0x000fe200000001ff */
[----:B------:R-:W-:-:S05]  /*1570*/  MOV R20, R16 ;  /* 0x0000001000147202 */ /* 0x000fca0000000f00 */
[----:B------:R-:W-:-:S05]  /*1580*/  FADD.FTZ R15, R19, R20 ;  /* 0x00000014130f7221 */ /* 0x000fca0000010000 */
[----:B------:R-:W-:-:S07]  /*1590*/  MOV R26, R15 ;  /* 0x0000000f001a7202 */ /* 0x000fce0000000f00 */
[----:B------:R-:W-:Y:S05]  /*15a0*/  WARPSYNC.COLLECTIVE R11, `(.L_x_2272) ;  /* 0x000000000b087348 */ /* 0x000fea0003c00000 */
[----:B------:R0:W1:Y:S02]  /*15b0*/  SHFL.BFLY P2, R16, R26, R13, R12 ;  /* 0x0c00000d1a107389 */ /* 0x000064000004000c */
[----:B01----:R-:W-:Y:S01]  /*15c0*/  ENDCOLLECTIVE ;  /* 0x000000000000791b */ /* 0x003fe20003800000 */
.L_x_2272:
[----:B------:R-:W-:Y:S01]  /*15d0*/  HFMA2.MMA R13, -RZ, RZ, 0, 5.9604644775390625e-08 ;  /* 0x00000001ff0d7435 */ /* 0x000fe200000001ff */
[----:B------:R-:W-:Y:S02]  /*15e0*/  MOV R26, R8 ;  /* 0x00000008001a7202 */ /* 0x000fe40000000f00 */
[----:B------:R-:W-:-:S08]  /*15f0*/  MOV R14, R16 ;  /* 0x00000010000e7202 */ /* 0x000fd00000000f00 */
[----:B------:R-:W-:Y:S05]  /*1600*/  WARPSYNC.COLLECTIVE R11, `(.L_x_2273) ;  /* 0x000000000b087348 */ /* 0x000fea0003c00000 */
[----:B------:R0:W1:Y:S02]  /*1610*/  SHFL.BFLY P2, R16, R26, R13, R12 ;  /* 0x0c00000d1a107389 */ /* 0x000064000004000c */
[----:B01----:R-:W-:Y:S01]  /*1620*/  ENDCOLLECTIVE ;  /* 0x000000000000791b */ /* 0x003fe20003800000 */
.L_x_2273:
[----:B------:R-:W-:Y:S01]  /*1630*/  HFMA2.MMA R13, -RZ, RZ, 0, 1.1920928955078125e-07 ;  /* 0x00000002ff0d7435 */ /* 0x000fe200000001ff */
[----:B------:R-:W-:-:S05]  /*1640*/  MOV R17, R16 ;  /* 0x0000001000117202 */ /* 0x000fca0000000f00 */
[----:B------:R-:W-:-:S05]  /*1650*/  FADD.FTZ R19, R8, R17 ;  /* 0x0000001108137221 */ /* 0x000fca0000010000 */
[----:B------:R-:W-:-:S07]  /*1660*/  MOV R26, R19 ;  /* 0x00000013001a7202 */ /* 0x000fce0000000f00 */
[----:B------:R-:W-:Y:S05]  /*1670*/  WARPSYNC.COLLECTIVE R11, `(.L_x_2274) ;  /* 0x000000000b087348 */ /* 0x000fea0003c00000 */
[----:B------:R0:W1:Y:S02]  /*1680*/  SHFL.BFLY P2, R16, R26, R13, R12 ;  /* 0x0c00000d1a107389 */ /* 0x000064000004000c */
[----:B01----:R-:W-:Y:S01]  /*1690*/  ENDCOLLECTIVE ;  /* 0x000000000000791b */ /* 0x003fe20003800000 */
.L_x_2274:
[----:B------:R-:W-:Y:S01]  /*16a0*/  IMAD.MOV.U32 R13, RZ, RZ, 0x4 ;  /* 0x00000004ff0d7424 */ /* 0x000fe200078e00ff */
[----:B------:R-:W-:-:S05]  /*16b0*/  MOV R20, R16 ;  /* 0x0000001000147202 */ /* 0x000fca0000000f00 */
[----:B------:R-:W-:-:S05]  /*16c0*/  FADD.FTZ R8, R19, R20 ;  /* 0x0000001413087221 */ /* 0x000fca0000010000 */
[----:B------:R-:W-:-:S07]  /*16d0*/  MOV R26, R8 ;  /* 0x00000008001a7202 */ /* 0x000fce0000000f00 */
[----:B------:R-:W-:Y:S05]  /*16e0*/  WARPSYNC.COLLECTIVE R11, `(.L_x_2275) ;  /* 0x000000000b087348 */ /* 0x000fea0003c00000 */
[----:B------:R0:W1:Y:S02]  /*16f0*/  SHFL.BFLY P2, R16, R26, R13, R12 ;  /* 0x0c00000d1a107389 */ /* 0x000064000004000c */
[----:B01----:R-:W-:Y:S01]  /*1700*/  ENDCOLLECTIVE ;  /* 0x000000000000791b */ /* 0x003fe20003800000 */
.L_x_2275:
[----:B------:R-:W-:Y:S01]  /*1710*/  HFMA2.MMA R13, -RZ, RZ, 0, 4.76837158203125e-07 ;  /* 0x00000008ff0d7435 */ /* 0x000fe200000001ff */
[----:B------:R-:W-:-:S05]  /*1720*/  MOV R21, R16 ;  /* 0x0000001000157202 */ /* 0x000fca0000000f00 */
[----:B------:R-:W-:-:S05]  /*1730*/  FADD.FTZ R21, R8, R21 ;  /* 0x0000001508157221 */ /* 0x000fca0000010000 */
[----:B------:R-:W-:-:S07]  /*1740*/  MOV R26, R21 ;  /* 0x00000015001a7202 */ /* 0x000fce0000000f00 */
[----:B------:R-:W-:Y:S05]  /*1750*/  WARPSYNC.COLLECTIVE R11, `(.L_x_2276) ;  /* 0x000000000b087348 */ /* 0x000fea0003c00000 */
[----:B------:R0:W1:Y:S02]  /*1760*/  SHFL.BFLY P2, R16, R26, R13, R12 ;  /* 0x0c00000d1a107389 */ /* 0x000064000004000c */
[----:B01----:R-:W-:Y:S01]  /*1770*/  ENDCOLLECTIVE ;  /* 0x000000000000791b */ /* 0x003fe20003800000 */
.L_x_2276:
[----:B------:R-:W-:Y:S01]  /*1780*/  HFMA2.MMA R13, -RZ, RZ, 0, 9.5367431640625e-07 ;  /* 0x00000010ff0d7435 */ /* 0x000fe200000001ff */
[----:B------:R-:W-:-:S05]  /*1790*/  MOV R22, R16 ;  /* 0x0000001000167202 */ /* 0x000fca0000000f00 */
[----:B------:R-:W-:-:S05]  /*17a0*/  FADD.FTZ R17, R21, R22 ;  /* 0x0000001615117221 */ /* 0x000fca0000010000 */
[----:B------:R-:W-:-:S07]  /*17b0*/  MOV R26, R17 ;  /* 0x00000011001a7202 */ /* 0x000fce0000000f00 */
[----:B------:R-:W-:Y:S05]  /*17c0*/  WARPSYNC.COLLECTIVE R11, `(.L_x_2277) ;  /* 0x000000000b087348 */ /* 0x000fea0003c00000 */
[----:B------:R0:W1:Y:S02]  /*17d0*/  SHFL.BFLY P2, R16, R26, R13, R12 ;  /* 0x0c00000d1a107389 */ /* 0x000064000004000c */
[----:B01----:R-:W-:Y:S01]  /*17e0*/  ENDCOLLECTIVE ;  /* 0x000000000000791b */ /* 0x003fe20003800000 */
.L_x_2277:
[----:B------:R-:W-:Y:S01]  /*17f0*/  HFMA2.MMA R13, -RZ, RZ, 0, 5.9604644775390625e-08 ;  /* 0x00000001ff0d7435 */ /* 0x000fe200000001ff */
[----:B------:R-:W-:Y:S02]  /*1800*/  MOV R26, R7 ;  /* 0x00000007001a7202 */ /* 0x000fe40000000f00 */
[----:B------:R-:W-:-:S08]  /*1810*/  MOV R8, R16 ;  /* 0x0000001000087202 */ /* 0x000fd00000000f00 */
[----:B------:R-:W-:Y:S05]  /*1820*/  WARPSYNC.COLLECTIVE R11, `(.L_x_2278) ;  /* 0x000000000b087348 */ /* 0x000fea0003c00000 */
[----:B------:R0:W1:Y:S02]  /*1830*/  SHFL.BFLY P2, R16, R26, R13, R12 ;  /* 0x0c00000d1a107389 */ /* 0x000064000004000c */
[----:B01----:R-:W-:Y:S01]  /*1840*/  ENDCOLLECTIVE ;  /* 0x000000000000791b */ /* 0x003fe20003800000 */
.L_x_2278:
[----:B------:R-:W-:Y:S01]  /*1850*/  HFMA2.MMA R13, -RZ, RZ, 0, 1.1920928955078125e-07 ;  /* 0x00000002ff0d7435 */ /* 0x000fe200000001ff */
[----:B------:R-:W-:-:S05]  /*1860*/  MOV R18, R16 ;  /* 0x0000001000127202 */ /* 0x000fca0000000f00 */
[----:B------:R-:W-:-:S05]  /*1870*/  FADD.FTZ R22, R7, R18 ;  /* 0x0000001207167221 */ /* 0x000fca0000010000 */
[----:B------:R-:W-:-:S07]  /*1880*/  MOV R26, R22 ;  /* 0x00000016001a7202 */ /* 0x000fce0000000f00 */
[----:B------:R-:W-:Y:S05]  /*1890*/  WARPSYNC.COLLECTIVE R11, `(.L_x_2279) ;  /* 0x000000000b087348 */ /* 0x000fea0003c00000 */
[----:B------:R0:W1:Y:S02]  /*18a0*/  SHFL.BFLY P2, R16, R26, R13, R12 ;  /* 0x0c00000d1a107389 */ /* 0x000064000004000c */
[----:B01----:R-:W-:Y:S01]  /*18b0*/  ENDCOLLECTIVE ;  /* 0x000000000000791b */ /* 0x003fe20003800000 */
.L_x_2279:
[----:B------:R-:W-:Y:S01]  /*18c0*/  HFMA2.MMA R13, -RZ, RZ, 0, 2.384185791015625e-07 ;  /* 0x00000004ff0d7435 */ /* 0x000fe200000001ff */
[----:B------:R-:W-:-:S05]  /*18d0*/  MOV R21, R16 ;  /* 0x0000001000157202 */ /* 0x000fca0000000f00 */
[----:B------:R-:W-:-:S05]  /*18e0*/  FADD.FTZ R7, R22, R21 ;  /* 0x0000001516077221 */ /* 0x000fca0000010000 */
[----:B------:R-:W-:-:S07]  /*18f0*/  MOV R26, R7 ;  /* 0x00000007001a7202 */ /* 0x000fce0000000f00 */
[----:B------:R-:W-:Y:S05]  /*1900*/  WARPSYNC.COLLECTIVE R11, `(.L_x_2280) ;  /* 0x000000000b087348 */ /* 0x000fea0003c00000 */
[----:B------:R0:W1:Y:S02]  /*1910*/  SHFL.BFLY P2, R16, R26, R13, R12 ;  /* 0x0c00000d1a107389 */ /* 0x000064000004000c */
[----:B01----:R-:W-:Y:S01]  /*1920*/  ENDCOLLECTIVE ;  /* 0x000000000000791b */ /* 0x003fe20003800000 */
.L_x_2280:
[----:B------:R-:W-:Y:S01]  /*1930*/  HFMA2.MMA R13, -RZ, RZ, 0, 4.76837158203125e-07 ;  /* 0x00000008ff0d7435 */ /* 0x000fe200000001ff */
[----:B------:R-:W-:-:S05]  /*1940*/  MOV R20, R16 ;  /* 0x0000001000147202 */ /* 0x000fca0000000f00 */
[----:B------:R-:W-:-:S05]  /*1950*/  FADD.FTZ R23, R7, R20 ;  /* 0x0000001407177221 */ /* 0x000fca0000010000 */
[----:B------:R-:W-:-:S07]  /*1960*/  MOV R26, R23 ;  /* 0x00000017001a7202 */ /* 0x000fce0000000f00 */
[----:B------:R-:W-:Y:S05]  /*1970*/  WARPSYNC.COLLECTIVE R11, `(.L_x_2281) ;  /* 0x000000000b087348 */ /* 0x000fea0003c00000 */
[----:B------:R0:W1:Y:S02]  /*1980*/  SHFL.BFLY P2, R16, R26, R13, R12 ;  /* 0x0c00000d1a107389 */ /* 0x000064000004000c */
[----:B01----:R-:W-:Y:S01]  /*1990*/  ENDCOLLECTIVE ;  /* 0x000000000000791b */ /* 0x003fe20003800000 */
.L_x_2281:
[----:B------:R-:W-:Y:S01]  /*19a0*/  HFMA2.MMA R13, -RZ, RZ, 0, 9.5367431640625e-07 ;  /* 0x00000010ff0d7435 */ /* 0x000fe200000001ff */
[----:B------:R-:W-:-:S05]  /*19b0*/  MOV R24, R16 ;  /* 0x0000001000187202 */ /* 0x000fca0000000f00 */
[----:B------:R-:W-:-:S05]  /*19c0*/  FADD.FTZ R24, R23, R24 ;  /* 0x0000001817187221 */ /* 0x000fca0000010000 */
[----:B------:R-:W-:-:S07]  /*19d0*/  MOV R26, R24 ;  /* 0x00000018001a7202 */ /* 0x000fce0000000f00 */
[----:B------:R-:W-:Y:S05]  /*19e0*/  WARPSYNC.COLLECTIVE R11, `(.L_x_2282) ;  /* 0x000000000b087348 */ /* 0x000fea0003c00000 */
[----:B------:R0:W1:Y:S02]  /*19f0*/  SHFL.BFLY P2, R16, R26, R13, R12 ;  /* 0x0c00000d1a107389 */ /* 0x000064000004000c */
[----:B01----:R-:W-:Y:S01]  /*1a00*/  ENDCOLLECTIVE ;  /* 0x000000000000791b */ /* 0x003fe20003800000 */
.L_x_2282:
[----:B------:R-:W-:Y:S05]  /*1a10*/  BRA `(.L_x_2283) ;  /* 0xfffffff400407947 */ /* 0x000fea000383ffff */
.L_x_2284:
        /* <DEDUP_REMOVED lines=14> */
.L_x_3512:


//--------------------- .text._ZN10layer_norm31ln_parallel_residual_bwd_kernelINS_13Kernel_traitsI6__halfS2_fS2_fjLj768ELj1ELj4ELj1ELj16ENS_18Kernel_traits_baseILj768ES2_S2_fS2_fjLj128EEEEELb1ELb1ELb1EEEvNS_9BwdParamsE --------------------------
	.section	.text._ZN10layer_norm31ln_parallel_residual_bwd_kernelINS_13Kernel_traitsI6__halfS2_fS2_fjLj768ELj1ELj4ELj1ELj16ENS_18Kernel_traits_baseILj768ES2_S2_fS2_fjLj128EEEEELb1ELb1ELb1EEEvNS_9BwdParamsE,"ax",@progbits
	.align	128
        .global         _ZN10layer_norm31ln_parallel_residual_bwd_kernelINS_13Kernel_traitsI6__halfS2_fS2_fjLj768ELj1ELj4ELj1ELj16ENS_18Kernel_traits_baseILj768ES2_S2_fS2_fjLj128EEEEELb1ELb1ELb1EEEvNS_9BwdParamsE
        .type           _ZN10layer_norm31ln_parallel_residual_bwd_kernelINS_13Kernel_traitsI6__halfS2_fS2_fjLj768ELj1ELj4ELj1ELj16ENS_18Kernel_traits_baseILj768ES2_S2_fS2_fjLj128EEEEELb1ELb1ELb1EEEvNS_9BwdParamsE,@function
        .size           _ZN10layer_norm31ln_parallel_residual_bwd_kernelINS_13Kernel_traitsI6__halfS2_fS2_fjLj768ELj1ELj4ELj1ELj16ENS_18Kernel_traits_baseILj768ES2_S2_fS2_fjLj128EEEEELb1ELb1ELb1EEEvNS_9BwdParamsE,(.L_x_3513 - _ZN10layer_norm31ln_parallel_residual_bwd_kernelINS_13Kernel_traitsI6__halfS2_fS2_fjLj768ELj1ELj4ELj1ELj16ENS_18Kernel_traits_baseILj768ES2_S2_fS2_fjLj128EEEEELb1ELb1ELb1EEEvNS_9BwdParamsE)
        .other          _ZN10layer_norm31ln_parallel_residual_bwd_kernelINS_13Kernel_traitsI6__halfS2_fS2_fjLj768ELj1ELj4ELj1ELj16ENS_18Kernel_traits_baseILj768ES2_S2_fS2_fjLj128EEEEELb1ELb1ELb1EEEvNS_9BwdParamsE,@"STO_CUDA_ENTRY STV_DEFAULT"
_ZN10layer_norm31ln_parallel_residual_bwd_kernelINS_13Kernel_traitsI6__halfS2_fS2_fjLj768ELj1ELj4ELj1ELj16ENS_18Kernel_traits_baseILj768ES2_S2_fS2_fjLj128EEEEELb1ELb1ELb1EEEvNS_9BwdParamsE:
.text._ZN10layer_norm31ln_parallel_residual_bwd_kernelINS_13Kernel_traitsI6__halfS2_fS2_fjLj768ELj1ELj4ELj1ELj16ENS_18Kernel_traits_baseILj768ES2_S2_fS2_fjLj128EEEEELb1ELb1ELb1EEEvNS_9BwdParamsE:
        /* <DEDUP_REMOVED lines=41> */
.L_x_2286:
        /* <DEDUP_REMOVED lines=38> */
[----:B------:R-:W-:Y:S02]  /*04f0*/  ISETP.NE.AND P5, PT, RZ, UR6, PT ;  /* 0x00000006ff007c0c */ /* 0x000fe4000bfa5270 */
[----:B------:R-:W-:Y:S01]  /*0500*/  LOP3.LUT R70, R126, 0x1f, RZ, 0xc0, !PT ;  /* 0x0000001f7e467812 */ /* 0x000fe200078ec0ff */
[--C-:B--2---:R-:W-:Y:S02]  /*0510*/  HADD2.F32 R128, -RZ, R132.reuse.H0_H0 ;  /* 0x20000084ff807230 */ /* 0x104fe40000004100 */
[----:B------:R-:W-:Y:S02]  /*0520*/  HADD2.F32 R129, -RZ, R132.H1_H1 ;  /* 0x30000084ff817230 */ /* 0x000fe40000004100 */
[--C-:B------:R-:W-:Y:S02]  /*0530*/  HADD2.F32 R130, -RZ, R133.reuse.H0_H0 ;  /* 0x20000085ff827230 */ /* 0x100fe40000004100 */
[----:B------:R-:W-:Y:S02]  /*0540*/  HADD2.F32 R131, -RZ, R133.H1_H1 ;  /* 0x30000085ff837230 */ /* 0x000fe40000004100 */
[----:B---3--:R-:W-:-:S02]  /*0550*/  HADD2.F32 R136, -RZ, R140.H0_H0 ;  /* 0x2000008cff887230 */ /* 0x008fc40000004100 */
[----:B------:R-:W-:Y:S02]  /*0560*/  HADD2.F32 R137, -RZ, R140.H1_H1 ;  /* 0x3000008cff897230 */ /* 0x000fe40000004100 */
[--C-:B------:R-:W-:Y:S02]  /*0570*/  HADD2.F32 R138, -RZ, R141.reuse.H0_H0 ;  /* 0x2000008dff8a7230 */ /* 0x100fe40000004100 */
        /* <DEDUP_REMOVED lines=11> */
[----:B------:R-:W-:Y:S02]  /*0630*/  HADD2.F32 R134, -RZ, R135.H0_H0 ;  /* 0x20000087ff867230 */ /* 0x000fe40000004100 */
[----:B------:R-:W-:Y:S02]  /*0640*/  HADD2.F32 R142, -RZ, R143.H0_H0 ;  /* 0x2000008fff8e7230 */ /* 0x000fe40000004100 */
[----:B------:R-:W-:Y:S02]  /*0650*/  HADD2.F32 R150, -RZ, R151.H0_H0 ;  /* 0x20000097ff967230 */ /* 0x000fe40000004100 */
[----:B------:R-:W-:Y:S02]  /*0660*/  HADD2.F32 R135, -RZ, R135.H1_H1 ;  /* 0x30000087ff877230 */ /* 0x000fe40000004100 */
[----:B------:R-:W-:-:S02]  /*0670*/  HADD2.F32 R143, -RZ, R143.H1_H1 ;  /* 0x3000008fff8f7230 */ /* 0x000fc40000004100 */
[----:B------:R-:W-:-:S07]  /*0680*/  HADD2.F32 R151, -RZ, R151.H1_H1 ;  /* 0x30000097ff977230 */ /* 0x000fce0000004100 */
.L_x_2290:
[----:B--2---:R-:W0:Y:S01]  /*0690*/  LDC.64 R56, c[0x0][0x250] ;  /* 0x00009400ff387b82 */ /* 0x004e220000000a00 */
        /* <DEDUP_REMOVED lines=17> */
[--C-:B------:R-:W-:Y:S01]  /*07b0*/  IMAD.WIDE.U32 R80, R169, 0x20, R84.reuse ;  /* 0x00000020a9507825 */ /* 0x100fe200078e0054 */
[----:B------:R-:W2:Y:S03]  /*07c0*/  LDG.E.128 R48, desc[UR4][R70.64+0x10] ;  /* 0x0000100446307981 */ /* 0x000ea6000c1e1d00 */
[----:B------:R-:W-:Y:S01]  /*07d0*/  IMAD.WIDE.U32 R84, R171, 0x20, R84 ;  /* 0x00000020ab547825 */ /* 0x000fe200078e0054 */
[----:B------:R-:W2:Y:S03]  /*07e0*/  LDG.E.128 R44, desc[UR4][R44.64] ;  /* 0x000000042c2c7981 */ /* 0x000ea6000c1e1d00 */
[----:B---3--:R-:W-:Y:S01]  /*07f0*/  IMAD.WIDE R174, R127, 0x4, R174 ;  /* 0x000000047fae7825 */ /* 0x008fe200078e02ae */
[----:B------:R-:W3:Y:S03]  /*0800*/  LDG.E.128 R60, desc[UR4][R80.64+0x10] ;  /* 0x00001004503c7981 */ /* 0x000ee6000c1e1d00 */
[--C-:B------:R-:W-:Y:S01]  /*0810*/  IMAD.WIDE.U32 R58, R169, 0x10, R68.reuse ;  /* 0x00000010a93a7825 */ /* 0x100fe200078e0044 */
[----:B------:R0:W3:Y:S03]  /*0820*/  LDG.E.128 R52, desc[UR4][R80.64] ;  /* 0x0000000450347981 */ /* 0x0000e6000c1e1d00 */
[----:B------:R-:W-:Y:S01]  /*0830*/  IMAD.WIDE.U32 R72, R153, 0x10, R68 ;  /* 0x0000001099487825 */ /* 0x000fe200078e0044 */
[----:B------:R-:W3:Y:S04]  /*0840*/  LDG.E.128 R64, desc[UR4][R84.64] ;  /* 0x0000000454407981 */ /* 0x000ee8000c1e1d00 */
[----:B------:R0:W3:Y:S01]  /*0850*/  LDG.E.128 R68, desc[UR4][R84.64+0x10] ;  /* 0x0000100454447981 */ /* 0x0000e2000c1e1d00 */
[----:B------:R-:W-:Y:S01]  /*0860*/  ISETP.NE.U32.AND P1, PT, RZ, UR10, PT ;  /* 0x0000000aff007c0c */ /* 0x000fe2000bf25070 */
[----:B0-----:R-:W0:Y:S02]  /*0870*/  @P0 LDC.64 R80, c[0x0][0x2c8] ;  /* 0x0000b200ff500b82 */ /* 0x001e240000000a00 */
[----:B------:R1:W3:Y:S04]  /*0880*/  LDG.E R170, desc[UR4][R174.64] ;  /* 0x00000004aeaa7981 */ /* 0x0002e8000c1e1900 */
[----:B------:R-:W3:Y:S02]  /*0890*/  LDG.E.128 R56, desc[UR4][R58.64] ;  /* 0x000000043a387981 */ /* 0x000ee4000c1e1d00 */
[----:B------:R-:W0:Y:S02]  /*08a0*/  @P0 LDC.64 R84, c[0x0][0x2c8] ;  /* 0x0000b200ff540b82 */ /* 0x000e240000000a00 */
[----:B------:R-:W3:Y:S01]  /*08b0*/  LDG.E.128 R72, desc[UR4][R72.64] ;  /* 0x0000000448487981 */ /* 0x000ee2000c1e1d00 */
[----:B-1----:R-:W-:-:S04]  /*08c0*/  @P0 IMAD.WIDE.U32 R174, R169, 0x20, R82 ;  /* 0x00000020a9ae0825 */ /* 0x002fc800078e0052 */
[----:B------:R-:W-:Y:S01]  /*08d0*/  IMAD.WIDE.U32 R82, R169, 0x8, R86 ;  /* 0x00000008a9527825 */ /* 0x000fe200078e0056 */
[----:B------:R-:W-:Y:S01]  /*08e0*/  ISETP.NE.AND.EX P1, PT, RZ, UR11, PT, P1 ;  /* 0x0000000bff007c0c */ /* 0x000fe2000bf25310 */
[----:B------:R-:W5:Y:S04]  /*08f0*/  @P0 LDG.E.128 R12, desc[UR4][R174.64] ;  /* 0x00000004ae0c0981 */ /* 0x000f68000c1e1d00 */
[----:B------:R-:W5:Y:S01]  /*0900*/  LDG.E.64 R82, desc[UR4][R82.64] ;  /* 0x0000000452527981 */ /* 0x000f62000c1e1b00 */
[----:B0-----:R-:W-:-:S03]  /*0910*/  @P0 IMAD.WIDE.U32 R80, R173, 0x20, R80 ;  /* 0x00000020ad500825 */ /* 0x001fc600078e0050 */
[----:B------:R-:W5:Y:S04]  /*0920*/  @P0 LDG.E.128 R16, desc[UR4][R174.64+0x10] ;  /* 0x00001004ae100981 */ /* 0x000f68000c1e1d00 */
[----:B------:R-:W0:Y:S01]  /*0930*/  @P1 LDC.64 R90, c[0x0][0x248] ;  /* 0x00009200ff5a1b82 */ /* 0x000e220000000a00 */
[----:B------:R-:W5:Y:S01]  /*0940*/  @P0 LDG.E.128 R4, desc[UR4][R80.64] ;  /* 0x0000000450040981 */ /* 0x000f62000c1e1d00 */
[----:B------:R-:W-:-:S03]  /*0950*/  @P0 IMAD.WIDE.U32 R176, R153, 0x20, R84 ;  /* 0x0000002099b00825 */ /* 0x000fc600078e0054 */
[----:B------:R-:W5:Y:S01]  /*0960*/  @P0 LDG.E.128 R8, desc[UR4][R80.64+0x10] ;  /* 0x0000100450080981 */ /* 0x000f62000c1e1d00 */
[--C-:B------:R-:W-:Y:S02]  /*0970*/  IMAD.WIDE.U32 R84, R173, 0x8, R86.reuse ;  /* 0x00000008ad547825 */ /* 0x100fe400078e0056 */
[----:B------:R-:W1:Y:S01]  /*0980*/  @P1 LDC.64 R88, c[0x0][0x248] ;  /* 0x00009200ff581b82 */ /* 0x000e620000000a00 */
[----:B------:R-:W5:Y:S04]  /*0990*/  @P0 LDG.E.128 R20, desc[UR4][R176.64] ;  /* 0x00000004b0140981 */ /* 0x000f68000c1e1d00 */
[----:B------:R-:W5:Y:S03]  /*09a0*/  LDG.E.64 R84, desc[UR4][R84.64] ;  /* 0x0000000454547981 */ /* 0x000f66000c1e1b00 */
[----:B------:R-:W1:Y:S01]  /*09b0*/  @P1 LDC.64 R92, c[0x0][0x248] ;  /* 0x00009200ff5c1b82 */ /* 0x000e620000000a00 */
[C---:B------:R-:W-:Y:S01]  /*09c0*/  IMAD.WIDE.U32 R86, R171.reuse, 0x8, R86 ;  /* 0x00000008ab567825 */ /* 0x040fe200078e0056 */
[----:B------:R-:W5:Y:S04]  /*09d0*/  @P0 LDG.E.128 R24, desc[UR4][R176.64+0x10] ;  /* 0x00001004b0180981 */ /* 0x000f68000c1e1d00 */
        /* <DEDUP_REMOVED lines=9> */
[C---:B--2---:R-:W-:Y:S01]  /*0a70*/  FADD.FTZ R91, -R0.reuse, R41 ;  /* 0x00000029005b7221 */ /* 0x044fe20000010100 */
[C---:B0-----:R-:W-:Y:S01]  /*0a80*/  FADD.FTZ R89, -R0.reuse, R40 ;  /* 0x0000002800597221 */ /* 0x041fe20000010100 */
[C---:B-1----:R-:W-:Y:S01]  /*0a90*/  FADD.FTZ R93, -R0.reuse, R42 ;  /* 0x0000002a005d7221 */ /* 0x042fe20000010100 */
[C---:B------:R-:W-:Y:S01]  /*0aa0*/  FADD.FTZ R43, -R0.reuse, R43 ;  /* 0x0000002b002b7221 */ /* 0x040fe20000010100 */
[--C-:B------:R-:W-:Y:S02]  /*0ab0*/  HADD2.F32 R41, -RZ, R44.reuse.H0_H0 ;  /* 0x2000002cff297230 */ /* 0x100fe40000004100 */
[--C-:B------:R-:W-:Y:S02]  /*0ac0*/  HADD2.F32 R92, -RZ, R47.reuse.H0_H0 ;  /* 0x2000002fff5c7230 */ /* 0x100fe40000004100 */
[----:B------:R-:W-:Y:S02]  /*0ad0*/  HADD2.F32 R86, -RZ, R47.H1_H1 ;  /* 0x3000002fff567230 */ /* 0x000fe40000004100 */
[----:B------:R-:W-:Y:S01]  /*0ae0*/  FADD.FTZ R47, -R0, R50 ;  /* 0x00000032002f7221 */ /* 0x000fe20000010100 */
[----:B------:R-:W-:-:S02]  /*0af0*/  HADD2.F32 R44, -RZ, R44.H1_H1 ;  /* 0x3000002cff2c7230 */ /* 0x000fc40000004100 */
[C---:B---3--:R-:W-:Y:S01]  /*0b00*/  FADD.FTZ R185, -R0.reuse, R63 ;  /* 0x0000003f00b97221 */ /* 0x048fe20000010100 */
[--C-:B------:R-:W-:Y:S02]  /*0b10*/  HADD2.F32 R40, -RZ, R45.reuse.H0_H0 ;  /* 0x2000002dff287230 */ /* 0x100fe40000004100 */
[C---:B------:R-:W-:Y:S01]  /*0b20*/  FADD.FTZ R49, -R0.reuse, R49 ;  /* 0x0000003100317221 */ /* 0x040fe20000010100 */
[----:B------:R-:W-:Y:S02]  /*0b30*/  HADD2.F32 R42, -RZ, R45.H1_H1 ;  /* 0x3000002dff2a7230 */ /* 0x000fe40000004100 */
        /* <DEDUP_REMOVED lines=20> */
[C---:B------:R-:W-:Y:S01]  /*0c80*/  FMUL.FTZ R89, R170.reuse, R47 ;  /* 0x0000002faa597220 */ /* 0x040fe20000410000 */
[----:B------:R-:W-:Y:S02]  /*0c90*/  HADD2.F32 R176, -RZ, R58.H1_H1 ;  /* 0x3000003affb07230 */ /* 0x000fe40000004100 */
[----:B------:R-:W-:Y:S01]  /*0ca0*/  FMUL.FTZ R58, R129, R44 ;  /* 0x0000002c813a7220 */ /* 0x000fe20000410000 */
[--C-:B------:R-:W-:Y:S02]  /*0cb0*/  HADD2.F32 R52, -RZ, R57.reuse.H0_H0 ;  /* 0x20000039ff347230 */ /* 0x100fe40000004100 */
[----:B------:R-:W-:Y:S01]  /*0cc0*/  FADD.FTZ R47, RZ, R63 ;  /* 0x0000003fff2f7221 */ /* 0x000fe20000010000 */
[----:B------:R-:W-:Y:S02]  /*0cd0*/  HADD2.F32 R172, -RZ, R57.H1_H1 ;  /* 0x30000039ffac7230 */ /* 0x000fe40000004100 */
[----:B------:R-:W-:Y:S01]  /*0ce0*/  FMUL.FTZ R57, R170, R91 ;  /* 0x0000005baa397220 */ /* 0x000fe20000410000 */
[----:B------:R-:W-:Y:S01]  /*0cf0*/  FFMA.FTZ R48, R0, R63, RZ ;  /* 0x0000003f00307223 */ /* 0x000fe200000100ff */
[----:B------:R-:W-:-:S02]  /*0d00*/  HADD2.F32 R178, -RZ, R59.H0_H0 ;  /* 0x2000003bffb27230 */ /* 0x000fc40000004100 */
[----:B------:R-:W-:Y:S01]  /*0d10*/  FMUL.FTZ R60, R130, R40 ;  /* 0x00000028823c7220 */ /* 0x000fe20000410000 */
[----:B------:R-:W-:Y:S02]  /*0d20*/  HADD2.F32 R180, -RZ, R59.H1_H1 ;  /* 0x3000003bffb47230 */ /* 0x000fe40000004100 */
[----:B------:R-:W-:Y:S01]  /*0d30*/  FADD.FTZ R47, R47, R58 ;  /* 0x0000003a2f2f7221 */ /* 0x000fe20000010000 */
[C---:B------:R-:W-:Y:S01]  /*0d40*/  FMUL.FTZ R59, R170.reuse, R93 ;  /* 0x0000005daa3b7220 */ /* 0x040fe20000410000 */
[----:B------:R-:W-:Y:S01]  /*0d50*/  FFMA.FTZ R48, R57, R58, R48 ;  /* 0x0000003a39307223 */ /* 0x000fe20000010030 */
[----:B------:R-:W-:Y:S02]  /*0d60*/  HADD2.F32 R88, -RZ, R46.H0_H0 ;  /* 0x2000002eff587230 */ /* 0x000fe40000004100 */
[----:B------:R-:W-:Y:S01]  /*0d70*/  FMUL.FTZ R71, R170, R45 ;  /* 0x0000002daa477220 */ /* 0x000fe20000410000 */
[--C-:B------:R-:W-:Y:S02]  /*0d80*/  HADD2.F32 R189, -RZ, R72.reuse.H0_H0 ;  /* 0x20000048ffbd7230 */ /* 0x100fe40000004100 */
[----:B------:R-:W-:Y:S01]  /*0d90*/  FADD.FTZ R47, R47, R60 ;  /* 0x0000003c2f2f7221 */ /* 0x000fe20000010000 */
[----:B------:R-:W-:-:S02]  /*0da0*/  HADD2.F32 R182, -RZ, R72.H1_H1 ;  /* 0x30000048ffb67230 */ /* 0x000fc40000004100 */
[----:B------:R-:W-:Y:S01]  /*0db0*/  FMUL.FTZ R72, R131, R42 ;  /* 0x0000002a83487220 */ /* 0x000fe20000410000 */
[----:B------:R-:W-:Y:S01]  /*0dc0*/  FMUL.FTZ R61, R170, R43 ;  /* 0x0000002baa3d7220 */ /* 0x000fe20000410000 */
[----:B------:R-:W-:Y:S01]  /*0dd0*/  FFMA.FTZ R48, R59, R60, R48 ;  /* 0x0000003c3b307223 */ /* 0x000fe20000010030 */
[----:B------:R-:W-:Y:S02]  /*0de0*/  HADD2.F32 R46, -RZ, R46.H1_H1 ;  /* 0x3000002eff2e7230 */ /* 0x000fe40000004100 */
[----:B------:R-:W-:Y:S01]  /*0df0*/  FADD.FTZ R117, R88, R117 ;  /* 0x0000007558757221 */ /* 0x000fe20000010000 */
[-C--:B------:R-:W-:Y:S01]  /*0e00*/  FFMA.FTZ R116, R71, R88.reuse, R116 ;  /* 0x0000005847747223 */ /* 0x080fe20000010074 */
[----:B------:R-:W-:Y:S01]  /*0e10*/  FMUL.FTZ R88, R132, R88 ;  /* 0x0000005884587220 */ /* 0x000fe20000410000 */
[----:B------:R-:W-:Y:S01]  /*0e20*/  FADD.FTZ R47, R47, R72 ;  /* 0x000000482f2f7221 */ /* 0x000fe20000010000 */
[----:B------:R-:W-:Y:S01]  /*0e30*/  FFMA.FTZ R48, R61, R72, R48 ;  /* 0x000000483d307223 */ /* 0x000fe20000010030 */
[----:B------:R-:W-:Y:S01]  /*0e40*/  FMUL.FTZ R43, R170, R53 ;  /* 0x00000035aa2b7220 */ /* 0x000fe20000410000 */
[----:B------:R-:W-:-:S02]  /*0e50*/  HADD2.F32 R175, -RZ, R73.H0_H0 ;  /* 0x20000049ffaf7230 */ /* 0x000fc40000004100 */
[----:B------:R-:W-:Y:S01]  /*0e60*/  FMUL.FTZ R90, R133, R46 ;  /* 0x0000002e855a7220 */ /* 0x000fe20000410000 */
[----:B------:R-:W-:Y:S02]  /*0e70*/  HADD2.F32 R70, -RZ, R73.H1_H1 ;  /* 0x30000049ff467230 */ /* 0x000fe40000004100 */
[----:B------:R-:W-:Y:S01]  /*0e80*/  FADD.FTZ R53, R47, R88 ;  /* 0x000000582f357221 */ /* 0x000fe20000010000 */
[----:B------:R-:W-:Y:S01]  /*0e90*/  FMUL.FTZ R73, R170, R49 ;  /* 0x00000031aa497220 */ /* 0x000fe20000410000 */
[----:B------:R-:W-:Y:S01]  /*0ea0*/  FFMA.FTZ R48, R71, R88, R48 ;  /* 0x0000005847307223 */ /* 0x000fe20000010030 */
[--C-:B------:R-:W-:Y:S02]  /*0eb0*/  HADD2.F32 R50, -RZ, R56.reuse.H0_H0 ;  /* 0x20000038ff327230 */ /* 0x100fe40000004100 */
[----:B------:R-:W-:Y:S01]  /*0ec0*/  FADD.FTZ R113, R92, R113 ;  /* 0x000000715c717221 */ /* 0x000fe20000010000 */
[----:B------:R-:W-:Y:S02]  /*0ed0*/  HADD2.F32 R56, -RZ, R56.H1_H1 ;  /* 0x30000038ff387230 */ /* 0x000fe40000004100 */
        /* <DEDUP_REMOVED lines=49> */
[----:B------:R-:W-:Y:S01]  /*11f0*/  FADD.FTZ R178, R189, R154 ;  /* 0x0000009abdb27221 */ /* 0x000fe20000010000 */
[----:B------:R-:W-:Y:S01]  /*1200*/  FADD.FTZ R93, R93, R52 ;  /* 0x000000345d5d7221 */ /* 0x000fe20000010000 */
[----:B------:R-:W-:Y:S01]  /*1210*/  FMUL.FTZ R47, R170, R185 ;  /* 0x000000b9aa2f7220 */ /* 0x000fe20000410000 */
[----:B------:R-:W-:Y:S01]  /*1220*/  FFMA.FTZ R154, R51, R52, R174 ;  /* 0x00000034339a7223 */ /* 0x000fe200000100ae */
[----:B------:R-:W-:Y:S01]  /*1230*/  FADD.FTZ R111, R86, R111 ;  /* 0x0000006f566f7221 */ /* 0x000fe20000010000 */
[----:B------:R-:W-:Y:S01]  /*1240*/  FFMA.FTZ R110, R41, R86, R110 ;  /* 0x00000056296e7223 */ /* 0x000fe2000001006e */
[C---:B------:R-:W-:Y:S01]  /*1250*/  FMUL.FTZ R56, R170.reuse, R191 ;  /* 0x000000bfaa387220 */ /* 0x040fe20000410000 */
[----:B------:R-:W-:Y:S01]  /*1260*/  FMUL.FTZ R86, R141, R176 ;  /* 0x000000b08d567220 */ /* 0x000fe20000410000 */
[----:B------:R-:W-:Y:S01]  /*1270*/  FADD.FTZ R93, R93, R50 ;  /* 0x000000325d5d7221 */ /* 0x000fe20000010000 */
[----:B------:R-:W-:Y:S01]  /*1280*/  FMUL.FTZ R65, R170, R181 ;  /* 0x000000b5aa417220 */ /* 0x000fe20000410000 */
[----:B------:R-:W-:Y:S01]  /*1290*/  FADD.FTZ R95, R180, R95 ;  /* 0x0000005fb45f7221 */ /* 0x000fe20000010000 */
[-C--:B------:R-:W-:Y:S01]  /*12a0*/  FFMA.FTZ R94, R47, R180.reuse, R94 ;  /* 0x000000b42f5e7223 */ /* 0x080fe2000001005e */
[----:B------:R-:W-:Y:S01]  /*12b0*/  FMUL.FTZ R48, R143, R180 ;  /* 0x000000b48f307220 */ /* 0x000fe20000410000 */
[----:B------:R-:W-:Y:S01]  /*12c0*/  FFMA.FTZ R154, R55, R50, R154 ;  /* 0x00000032379a7223 */ /* 0x000fe2000001009a */
[----:B------:R-:W-:Y:S01]  /*12d0*/  FADD.FTZ R180, R182, R158 ;  /* 0x0000009eb6b47221 */ /* 0x000fe20000010000 */
[----:B------:R-:W-:Y:S01]  /*12e0*/  FFMA.FTZ R158, R56, R182, R155 ;  /* 0x000000b6389e7223 */ /* 0x000fe2000001009b */
[----:B------:R-:W-:Y:S01]  /*12f0*/  FADD.FTZ R155, R93, R86 ;  /* 0x000000565d9b7221 */ /* 0x000fe20000010000 */
[----:B------:R-:W-:-:S03]  /*1300*/  FFMA.FTZ R154, R65, R86, R154 ;  /* 0x00000056419a7223 */ /* 0x000fc6000001009a */
[----:B------:R-:W-:Y:S01]  /*1310*/  FADD.FTZ R155, R155, R172 ;  /* 0x000000ac9b9b7221 */ /* 0x000fe20000010000 */
[----:B------:R-:W-:Y:S01]  /*1320*/  FFMA.FTZ R154, R87, R172, R154 ;  /* 0x000000ac579a7223 */ /* 0x000fe2000001009a */
[----:B------:R-:W-:Y:S01]  /*1330*/  FMUL.FTZ R174, R144, R189 ;  /* 0x000000bd90ae7220 */ /* 0x000fe20000410000 */
        /* <DEDUP_REMOVED lines=18> */
[----:B------:R-:W-:-:S02]  /*1460*/  HADD2.F32 R64, -RZ, R74.H0_H0 ;  /* 0x2000004aff407230 */ /* 0x000fc40000004100 */
[C---:B------:R-:W-:Y:S01]  /*1470*/  FMUL.FTZ R69, R170.reuse, R197 ;  /* 0x000000c5aa457220 */ /* 0x040fe20000410000 */
[----:B------:R-:W-:Y:S01]  /*1480*/  FADD.FTZ R154, R157, R176 ;  /* 0x000000b09d9a7221 */ /* 0x000fe20000010000 */
[----:B------:R-:W-:Y:S01]  /*1490*/  FFMA.FTZ R155, R67, R176, R70 ;  /* 0x000000b0439b7223 */ /* 0x000fe20000010046 */
[----:B------:R-:W-:Y:S02]  /*14a0*/  HADD2.F32 R74, -RZ, R74.H1_H1 ;  /* 0x3000004aff4a7230 */ /* 0x000fe40000004100 */
[----:B------:R-:W-:Y:S01]  /*14b0*/  FMUL.FTZ R68, R170, R199 ;  /* 0x000000c7aa447220 */ /* 0x000fe20000410000 */
[----:B------:R-:W-:Y:S01]  /*14c0*/  FADD.FTZ R161, R64, R161 ;  /* 0x000000a140a17221 */ /* 0x000fe20000010000 */
[-C--:B------:R-:W-:Y:S01]  /*14d0*/  FFMA.FTZ R164, R69, R64.reuse, R164 ;  /* 0x0000004045a47223 */ /* 0x080fe200000100a4 */
        /* <DEDUP_REMOVED lines=20> */
[----:B------:R-:W-:Y:S01]  /*1620*/  FFMA.FTZ R156, R53, R189, R156 ;  /* 0x000000bd359c7223 */ /* 0x000fe2000001009c */
[----:B------:R-:W-:Y:S01]  /*1630*/  FADD.FTZ R152, R75, R152 ;  /* 0x000000984b987221 */ /* 0x000fe20000010000 */
[----:B------:R-:W-:Y:S01]  /*1640*/  FFMA.FTZ R168, R91, R75, R168 ;  /* 0x0000004b5ba87223 */ /* 0x000fe200000100a8 */
        /* <DEDUP_REMOVED lines=26> */
.L_x_2302:
[----:B-1----:R-:W-:Y:S01]  /*17f0*/  FADD.FTZ R186, R185, R186 ;  /* 0x000000bab9ba7221 */ /* 0x002fe20000010000 */
[----:B0-2---:R-:W-:Y:S01]  /*1800*/  FADD.FTZ R185, R74, R187 ;  /* 0x000000bb4ab97221 */ /* 0x005fe20000010000 */
        /* <DEDUP_REMOVED lines=11> */
[-C--:B------:R-:W-:Y:S01]  /*18c0*/  FFMA.FTZ R71, R71, R185.reuse, R182 ;  /* 0x000000b947477223 */ /* 0x080fe200000100b6 */
[----:B------:R-:W-:Y:S01]  /*18d0*/  FADD.FTZ R63, R63, -R0 ;  /* 0x800000003f3f7221 */ /* 0x000fe20000010000 */
[----:B------:R-:W-:Y:S01]  /*18e0*/  FADD.FTZ R57, R58, -R57 ;  /* 0x800000393a397221 */ /* 0x000fe20000010000 */
[--C-:B------:R-:W-:Y:S01]  /*18f0*/  FFMA.FTZ R61, R61, R185, R182.reuse ;  /* 0x000000b93d3d7223 */ /* 0x100fe200000100b6 */
[----:B------:R-:W-:Y:S01]  /*1900*/  FADD.FTZ R59, R60, -R59 ;  /* 0x8000003b3c3b7221 */ /* 0x000fe20000010000 */
[C---:B------:R-:W-:Y:S01]  /*1910*/  FMUL.FTZ R63, R170.reuse, R63 ;  /* 0x0000003faa3f7220 */ /* 0x040fe20000410000 */
[----:B------:R-:W-:Y:S01]  /*1920*/  FMUL.FTZ R190, R170, R57 ;  /* 0x00000039aabe7220 */ /* 0x000fe20000410000 */
[----:B------:R-:W-:Y:S01]  /*1930*/  FADD.FTZ R189, R88, -R71 ;  /* 0x8000004758bd7221 */ /* 0x000fe20000010000 */
[----:B------:R-:W-:Y:S01]  /*1940*/  FFMA.FTZ R89, R89, R185, R182 ;  /* 0x000000b959597223 */ /* 0x000fe200000100b6 */
[----:B------:R-:W-:Y:S01]  /*1950*/  @P2 FADD.FTZ R63, R4, R63 ;  /* 0x0000003f043f2221 */ /* 0x000fe20000010000 */
[----:B------:R-:W-:Y:S01]  /*1960*/  FADD.FTZ R61, R72, -R61 ;  /* 0x8000003d483d7221 */ /* 0x000fe20000010000 */
[----:B------:R-:W-:Y:S01]  /*1970*/  @P2 FADD.FTZ R190, R5, R190 ;  /* 0x000000be05be2221 */ /* 0x000fe20000010000 */
[----:B------:R-:W-:Y:S01]  /*1980*/  FMUL.FTZ R191, R170, R59 ;  /* 0x0000003baabf7220 */ /* 0x000fe20000410000 */
[----:B------:R-:W-:Y:S01]  /*1990*/  FMUL.FTZ R88, R63, UR14 ;  /* 0x0000000e3f587c20 */ /* 0x000fe20008410000 */
[----:B------:R-:W-:Y:S01]  /*19a0*/  @P1 LOP3.LUT P6, RZ, R75, 0xff, RZ, 0xc0, !PT ;  /* 0x000000ff4bff1812 */ /* 0x000fe200078cc0ff */
[----:B------:R-:W-:Y:S01]  /*19b0*/  FFMA.FTZ R73, R73, R185, R182 ;  /* 0x000000b949497223 */ /* 0x000fe200000100b6 */
[----:B------:R-:W-:Y:S01]  /*19c0*/  FADD.FTZ R75, R92, -R89 ;  /* 0x800000595c4b7221 */ /* 0x000fe20000010000 */
[----:B------:R-:W-:Y:S01]  /*19d0*/  FMUL.FTZ R89, R190, UR14 ;  /* 0x0000000ebe597c20 */ /* 0x000fe20008410000 */
[----:B------:R-:W-:Y:S01]  /*19e0*/  FMUL.FTZ R192, R170, R61 ;  /* 0x0000003daac07220 */ /* 0x000fe20000410000 */
[----:B------:R-:W-:Y:S01]  /*19f0*/  @P2 FADD.FTZ R191, R6, R191 ;  /* 0x000000bf06bf2221 */ /* 0x000fe20000010000 */
[----:B------:R-:W-:Y:S01]  /*1a00*/  LOP3.LUT P3, RZ, R84, 0xff00, RZ, 0xc0, !PT ;  /* 0x0000ff0054ff7812 */ /* 0x000fe2000786c0ff */
[----:B------:R-:W-:Y:S01]  /*1a10*/  FADD.FTZ R73, R90, -R73 ;  /* 0x800000495a497221 */ /* 0x000fe20000010000 */
[----:B------:R-:W-:Y:S01]  /*1a20*/  FSEL R0, R88, RZ, P4 ;  /* 0x000000ff58007208 */ /* 0x000fe20002000000 */
[----:B------:R-:W-:Y:S01]  /*1a30*/  FMUL.FTZ R189, R170, R189 ;  /* 0x000000bdaabd7220 */ /* 0x000fe20000410000 */
[----:B------:R-:W-:Y:S01]  /*1a40*/  @P1 LOP3.LUT P4, RZ, R2, 0xff00, RZ, 0xc0, !PT ;  /* 0x0000ff0002ff1812 */ /* 0x000fe2000788c0ff */
[----:B------:R-:W-:Y:S01]  /*1a50*/  @P2 FADD.FTZ R192, R7, R192 ;  /* 0x000000c007c02221 */ /* 0x000fe20000010000 */
[----:B------:R-:W-:Y:S01]  /*1a60*/  @P1 FSEL R88, R88, RZ, P6 ;  /* 0x000000ff58581208 */ /* 0x000fe20003000000 */
[----:B------:R-:W-:Y:S01]  /*1a70*/  FMUL.FTZ R74, R191, UR14 ;  /* 0x0000000ebf4a7c20 */ /* 0x000fe20008410000 */
[----:B------:R-:W-:Y:S01]  /*1a80*/  FFMA.FTZ R41, R41, R185, R182 ;  /* 0x000000b929297223 */ /* 0x000fe200000100b6 */
[----:B------:R-:W-:Y:S01]  /*1a90*/  LOP3.LUT P6, RZ, R84, 0xff0000, RZ, 0xc0, !PT ;  /* 0x00ff000054ff7812 */ /* 0x000fe200078cc0ff */
[----:B------:R-:W-:Y:S01]  /*1aa0*/  FMUL.FTZ R60, R170, R73 ;  /* 0x00000049aa3c7220 */ /* 0x000fe20000410000 */
[C---:B------:R-:W-:Y:S01]  /*1ab0*/  FSEL R71, R89.reuse, RZ, P3 ;  /* 0x000000ff59477208 */ /* 0x040fe20001800000 */
[----:B------:R-:W-:Y:S01]  /*1ac0*/  @P2 FADD.FTZ R189, R8, R189 ;  /* 0x000000bd08bd2221 */ /* 0x000fe20000010000 */
[----:B------:R-:W-:Y:S01]  /*1ad0*/  @P1 FSEL R89, R89, RZ, P4 ;  /* 0x000000ff59591208 */ /* 0x000fe20002000000 */
[----:B------:R-:W-:Y:S01]  /*1ae0*/  FADD.FTZ R41, R40, -R41 ;  /* 0x8000002928297221 */ /* 0x000fe20000010000 */
[----:B------:R-:W-:Y:S01]  /*1af0*/  @P1 LOP3.LUT P3, RZ, R2, 0xff0000, RZ, 0xc0, !PT ;  /* 0x00ff000002ff1812 */ /* 0x000fe2000786c0ff */
[----:B------:R-:W-:Y:S01]  /*1b00*/  FMUL.FTZ R61, R170, R75 ;  /* 0x0000004baa3d7220 */ /* 0x000fe20000410000 */
[----:B------:R-:W-:Y:S01]  /*1b10*/  LOP3.LUT P4, RZ, R84, 0xff000000, RZ, 0xc0, !PT ;  /* 0xff00000054ff7812 */ /* 0x000fe2000788c0ff */
[----:B------:R-:W-:Y:S01]  /*1b20*/  FMUL.FTZ R84, R192, UR14 ;  /* 0x0000000ec0547c20 */ /* 0x000fe20008410000 */
[----:B------:R-:W-:Y:S01]  /*1b30*/  FSEL R57, R74, RZ, P6 ;  /* 0x000000ff4a397208 */ /* 0x000fe20003000000 */
[----:B------:R-:W-:Y:S01]  /*1b40*/  @P2 FADD.FTZ R60, R9, R60 ;  /* 0x0000003c093c2221 */ /* 0x000fe20000010000 */
[----:B------:R-:W-:Y:S01]  /*1b50*/  @P1 LOP3.LUT P6, RZ, R2, 0xff000000, RZ, 0xc0, !PT ;  /* 0xff00000002ff1812 */ /* 0x000fe200078cc0ff */
[--C-:B------:R-:W-:Y:S01]  /*1b60*/  FFMA.FTZ R45, R45, R185, R182.reuse ;  /* 0x000000b92d2d7223 */ /* 0x100fe200000100b6 */
[----:B------:R-:W-:Y:S01]  /*1b70*/  @P1 FSEL R74, R74, RZ, P3 ;  /* 0x000000ff4a4a1208 */ /* 0x000fe20001800000 */
[----:B------:R-:W-:Y:S01]  /*1b80*/  FMUL.FTZ R58, R189, UR14 ;  /* 0x0000000ebd3a7c20 */ /* 0x000fe20008410000 */
[----:B------:R-:W-:Y:S01]  /*1b90*/  LOP3.LUT P3, RZ, R85, 0xff, RZ, 0xc0, !PT ;  /* 0x000000ff55ff7812 */ /* 0x000fe2000786c0ff */
[----:B------:R-:W-:Y:S01]  /*1ba0*/  FMUL.FTZ R194, R170, R41 ;  /* 0x00000029aac27220 */ /* 0x000fe20000410000 */
[----:B------:R-:W-:Y:S01]  /*1bb0*/  FSEL R72, R84, RZ, P4 ;  /* 0x000000ff54487208 */ /* 0x000fe20002000000 */
[----:B------:R-:W-:Y:S01]  /*1bc0*/  @P2 FADD.FTZ R61, R10, R61 ;  /* 0x0000003d0a3d2221 */ /* 0x000fe20000010000 */
[----:B------:R-:W-:Y:S01]  /*1bd0*/  @P1 LOP3.LUT P4, RZ, R3, 0xff, RZ, 0xc0, !PT ;  /* 0x000000ff03ff1812 */ /* 0x000fe2000788c0ff */
[----:B------:R-:W-:Y:S01]  /*1be0*/  FMUL.FTZ R90, R60, UR14 ;  /* 0x0000000e3c5a7c20 */ /* 0x000fe20008410000 */
[----:B------:R-:W-:Y:S01]  /*1bf0*/  @P1 FSEL R84, R84, RZ, P6 ;  /* 0x000000ff54541208 */ /* 0x000fe20003000000 */
[----:B------:R-:W-:Y:S01]  /*1c00*/  FADD.FTZ R45, R42, -R45 ;  /* 0x8000002d2a2d7221 */ /* 0x000fe20000010000 */
[-C--:B------:R-:W-:Y:S01]  /*1c10*/  FFMA.FTZ R43, R43, R185.reuse, R182 ;  /* 0x000000b92b2b7223 */ /* 0x080fe200000100b6 */
[----:B------:R-:W-:Y:S01]  /*1c20*/  LOP3.LUT P6, RZ, R85, 0xff00, RZ, 0xc0, !PT ;  /* 0x0000ff0055ff7812 */ /* 0x000fe200078cc0ff */
[----:B------:R-:W-:Y:S01]  /*1c30*/  @P2 FADD.FTZ R194, R11, R194 ;  /* 0x000000c20bc22221 */ /* 0x000fe20000010000 */
[C---:B------:R-:W-:Y:S01]  /*1c40*/  FSEL R73, R58.reuse, RZ, P3 ;  /* 0x000000ff3a497208 */ /* 0x040fe20001800000 */
[--C-:B------:R-:W-:Y:S01]  /*1c50*/  FFMA.FTZ R49, R49, R185, R182.reuse ;  /* 0x000000b931317223 */ /* 0x100fe200000100b6 */
[----:B------:R-:W-:Y:S01]  /*1c60*/  @P1 LOP3.LUT P3, RZ, R3, 0xff00, RZ, 0xc0, !PT ;  /* 0x0000ff0003ff1812 */ /* 0x000fe2000786c0ff */
[----:B------:R-:W-:Y:S01]  /*1c70*/  FMUL.FTZ R178, R61, UR14 ;  /* 0x0000000e3db27c20 */ /* 0x000fe20008410000 */
[----:B------:R-:W-:Y:S01]  /*1c80*/  @P1 FSEL R75, R58, RZ, P4 ;  /* 0x000000ff3a4b1208 */ /* 0x000fe20002000000 */
[----:B------:R-:W-:Y:S01]  /*1c90*/  FADD.FTZ R43, R44, -R43 ;  /* 0x8000002b2c2b7221 */ /* 0x000fe20000010000 */
[----:B------:R-:W-:Y:S01]  /*1ca0*/  MOV R59, R82 ;  /* 0x00000052003b7202 */ /* 0x000fe20000000f00 */
[----:B------:R-:W-:Y:S01]  /*1cb0*/  FMUL.FTZ R41, R170, R45 ;  /* 0x0000002daa297220 */ /* 0x000fe20000410000 */
[----:B------:R-:W-:Y:S01]  /*1cc0*/  LOP3.LUT P4, RZ, R85, 0xff0000, RZ, 0xc0, !PT ;  /* 0x00ff000055ff7812 */ /* 0x000fe2000788c0ff */
[----:B------:R-:W-:Y:S01]  /*1cd0*/  FMUL.FTZ R193, R194, UR14 ;  /* 0x0000000ec2c17c20 */ /* 0x000fe20008410000 */
[----:B------:R-:W-:Y:S01]  /*1ce0*/  FSEL R58, R90, RZ, P6 ;  /* 0x000000ff5a3a7208 */ /* 0x000fe20003000000 */
[--C-:B------:R-:W-:Y:S01]  /*1cf0*/  FFMA.FTZ R51, R51, R185, R182.reuse ;  /* 0x000000b933337223 */ /* 0x100fe200000100b6 */
[----:B------:R-:W-:Y:S01]  /*1d00*/  LOP3.LUT P6, RZ, R85, 0xff000000, RZ, 0xc0, !PT ;  /* 0xff00000055ff7812 */ /* 0x000fe200078cc0ff */
[----:B------:R-:W-:Y:S01]  /*1d10*/  FADD.FTZ R49, R46, -R49 ;  /* 0x800000312e317221 */ /* 0x000fe20000010000 */
[----:B------:R-:W-:Y:S01]  /*1d20*/  @P1 FSEL R85, R90, RZ, P3 ;  /* 0x000000ff5a551208 */ /* 0x000fe20001800000 */
[----:B------:R-:W-:Y:S01]  /*1d30*/  @P2 FADD.FTZ R41, R12, R41 ;  /* 0x000000290c292221 */ /* 0x000fe20000010000 */
[----:B------:R-:W-:Y:S01]  /*1d40*/  LOP3.LUT P3, RZ, R59, 0xff, RZ, 0xc0, !PT ;  /* 0x000000ff3bff7812 */ /* 0x000fe2000786c0ff */
[----:B------:R-:W-:Y:S01]  /*1d50*/  FMUL.FTZ R42, R170, R43 ;  /* 0x0000002baa2a7220 */ /* 0x000fe20000410000 */
[----:B------:R-:W-:Y:S01]  /*1d60*/  FSEL R59, R178, RZ, P4 ;  /* 0x000000ffb23b7208 */ /* 0x000fe20002000000 */
[--C-:B------:R-:W-:Y:S01]  /*1d70*/  FFMA.FTZ R55, R55, R185, R182.reuse ;  /* 0x000000b937377223 */ /* 0x100fe200000100b6 */
[----:B------:R-:W-:Y:S01]  /*1d80*/  @P1 LOP3.LUT P4, RZ, R3, 0xff0000, RZ, 0xc0, !PT ;  /* 0x00ff000003ff1812 */ /* 0x000fe2000788c0ff */
[----:B------:R-:W-:Y:S01]  /*1d90*/  FADD.FTZ R51, R52, -R51 ;  /* 0x8000003334337221 */ /* 0x000fe20000010000 */
[----:B------:R-:W-:Y:S01]  /*1da0*/  @P1 MOV R92, R76 ;  /* 0x0000004c005c1202 */ /* 0x000fe20000000f00 */
[----:B------:R-:W-:Y:S01]  /*1db0*/  FMUL.FTZ R43, R170, R49 ;  /* 0x00000031aa2b7220 */ /* 0x000fe20000410000 */
[----:B------:R-:W-:Y:S01]  /*1dc0*/  FSEL R196, R193, RZ, P6 ;  /* 0x000000ffc1c47208 */ /* 0x000fe20003000000 */
[-C--:B------:R-:W-:Y:S01]  /*1dd0*/  FFMA.FTZ R87, R87, R185.reuse, R182 ;  /* 0x000000b957577223 */ /* 0x080fe200000100b6 */
[----:B------:R-:W-:Y:S01]  /*1de0*/  @P1 LOP3.LUT P6, RZ, R3, 0xff000000, RZ, 0xc0, !PT ;  /* 0xff00000003ff1812 */ /* 0x000fe200078cc0ff */
[----:B------:R-:W-:Y:S01]  /*1df0*/  FMUL.FTZ R184, R41, UR14 ;  /* 0x0000000e29b87c20 */ /* 0x000fe20008410000 */
[----:B------:R-:W-:Y:S01]  /*1e00*/  @P2 FADD.FTZ R42, R13, R42 ;  /* 0x0000002a0d2a2221 */ /* 0x000fe20000010000 */
[----:B------:R-:W-:Y:S01]  /*1e10*/  FFMA.FTZ R65, R65, R185, R182 ;  /* 0x000000b941417223 */ /* 0x000fe200000100b6 */
[----:B------:R-:W-:Y:S01]  /*1e20*/  @P1 FSEL R90, R178, RZ, P4 ;  /* 0x000000ffb25a1208 */ /* 0x000fe20002000000 */
[----:B------:R-:W-:Y:S01]  /*1e30*/  FADD.FTZ R55, R50, -R55 ;  /* 0x8000003732377221 */ /* 0x000fe20000010000 */
[----:B------:R-:W-:Y:S01]  /*1e40*/  @P1 LOP3.LUT P4, RZ, R92, 0xff, RZ, 0xc0, !PT ;  /* 0x000000ff5cff1812 */ /* 0x000fe2000788c0ff */
[----:B------:R-:W-:Y:S01]  /*1e50*/  @P2 FADD.FTZ R43, R14, R43 ;  /* 0x0000002b0e2b2221 */ /* 0x000fe20000010000 */
[----:B------:R-:W-:Y:S01]  /*1e60*/  FMUL.FTZ R44, R170, R51 ;  /* 0x00000033aa2c7220 */ /* 0x000fe20000410000 */
[----:B------:R-:W-:Y:S01]  /*1e70*/  FADD.FTZ R183, R172, -R87 ;  /* 0x80000057acb77221 */ /* 0x000fe20000010000 */
[----:B------:R-:W-:Y:S01]  /*1e80*/  @P1 FSEL R193, R193, RZ, P6 ;  /* 0x000000ffc1c11208 */ /* 0x000fe20003000000 */
[----:B------:R-:W-:Y:S01]  /*1e90*/  FMUL.FTZ R186, R42, UR14 ;  /* 0x0000000e2aba7c20 */ /* 0x000fe20008410000 */
        /* <DEDUP_REMOVED lines=8> */
[----:B------:R-:W-:Y:S01]  /*1f20*/  FMUL.FTZ R46, R170, R65 ;  /* 0x00000041aa2e7220 */ /* 0x000fe20000410000 */
[----:B------:R-:W-:Y:S01]  /*1f30*/  LOP3.LUT P4, RZ, R82, 0xff0000, RZ, 0xc0, !PT ;  /* 0x00ff000052ff7812 */ /* 0x000fe2000788c0ff */
[----:B------:R-:W-:Y:S01]  /*1f40*/  @P2 FADD.FTZ R45, R16, R45 ;  /* 0x0000002d102d2221 */ /* 0x000fe20000010000 */
[----:B------:R-:W-:Y:S01]  /*1f50*/  FSEL R86, R186, RZ, P6 ;  /* 0x000000ffba567208 */ /* 0x000fe20003000000 */
[----:B------:R-:W-:Y:S01]  /*1f60*/  FMUL.FTZ R178, R44, UR14 ;  /* 0x0000000e2cb27c20 */ /* 0x000fe20008410000 */
[----:B------:R-:W-:Y:S01]  /*1f70*/  @P1 LOP3.LUT P6, RZ, R76, 0xff0000, RZ, 0xc0, !PT ;  /* 0x00ff00004cff1812 */ /* 0x000fe200078cc0ff */
[----:B------:R-:W-:Y:S01]  /*1f80*/  @P2 FADD.FTZ R46, R17, R46 ;  /* 0x0000002e112e2221 */ /* 0x000fe20000010000 */
[----:B------:R-:W-:Y:S01]  /*1f90*/  @P1 FSEL R186, R186, RZ, P3 ;  /* 0x000000ffbaba1208 */ /* 0x000fe20001800000 */
[----:B------:R-:W-:Y:S01]  /*1fa0*/  FMUL.FTZ R180, R45, UR14 ;  /* 0x0000000e2db47c20 */ /* 0x000fe20008410000 */
[----:B------:R-:W-:Y:S01]  /*1fb0*/  LOP3.LUT P3, RZ, R82, 0xff000000, RZ, 0xc0, !PT ;  /* 0xff00000052ff7812 */ /* 0x000fe2000786c0ff */
[----:B------:R-:W-:Y:S01]  /*1fc0*/  FMUL.FTZ R55, R170, R183 ;  /* 0x000000b7aa377220 */ /* 0x000fe20000410000 */
[----:B------:R-:W-:Y:S01]  /*1fd0*/  FSEL R82, R172, RZ, P4 ;  /* 0x000000ffac527208 */ /* 0x000fe20002000000 */
[----:B------:R-:W-:Y:S01]  /*1fe0*/  FMUL.FTZ R40, R46, UR14 ;  /* 0x0000000e2e287c20 */ /* 0x000fe20008410000 */
[----:B------:R-:W-:Y:S01]  /*1ff0*/  @P1 LOP3.LUT P4, RZ, R76, 0xff000000, RZ, 0xc0, !PT ;  /* 0xff0000004cff1812 */ /* 0x000fe2000788c0ff */
[----:B------:R-:W-:Y:S01]  /*2000*/  @P2 FADD.FTZ R55, R18, R55 ;  /* 0x0000003712372221 */ /* 0x000fe20000010000 */
[----:B------:R-:W-:Y:S01]  /*2010*/  @P1 FSEL R172, R172, RZ, P6 ;  /* 0x000000ffacac1208 */ /* 0x000fe20003000000 */
[-CC-:B------:R-:W-:Y:S01]  /*2020*/  FFMA.FTZ R47, R47, R185.reuse, R182.reuse ;  /* 0x000000b92f2f7223 */ /* 0x180fe200000100b6 */
[----:B------:R-:W-:Y:S01]  /*2030*/  LOP3.LUT P6, RZ, R83, 0xff, RZ, 0xc0, !PT ;  /* 0x000000ff53ff7812 */ /* 0x000fe200078cc0ff */
[----:B------:R-:W-:Y:S01]  /*2040*/  FMUL.FTZ R187, R55, UR14 ;  /* 0x0000000e37bb7c20 */ /* 0x000fe20008410000 */
[----:B------:R-:W-:Y:S01]  /*2050*/  FSEL R181, R178, RZ, P3 ;  /* 0x000000ffb2b57208 */ /* 0x000fe20001800000 */
[----:B------:R-:W-:Y:S01]  /*2060*/  FADD.FTZ R47, R48, -R47 ;  /* 0x8000002f302f7221 */ /* 0x000fe20000010000 */
[----:B------:R-:W-:Y:S01]  /*2070*/  @P1 FSEL R178, R178, RZ, P4 ;  /* 0x000000ffb2b21208 */ /* 0x000fe20002000000 */
[-CC-:B------:R-:W-:Y:S01]  /*2080*/  FFMA.FTZ R53, R53, R185.reuse, R182.reuse ;  /* 0x000000b935357223 */ /* 0x180fe200000100b6 */
[----:B------:R-:W-:Y:S01]  /*2090*/  @P1 LOP3.LUT P3, RZ, R77, 0xff, RZ, 0xc0, !PT ;  /* 0x000000ff4dff1812 */ /* 0x000fe2000786c0ff */
[--C-:B------:R-:W-:Y:S01]  /*20a0*/  FFMA.FTZ R67, R67, R185, R182.reuse ;  /* 0x000000b943437223 */ /* 0x100fe200000100b6 */
[----:B------:R-:W-:Y:S01]  /*20b0*/  LOP3.LUT P4, RZ, R83, 0xff00, RZ, 0xc0, !PT ;  /* 0x0000ff0053ff7812 */ /* 0x000fe2000788c0ff */
[----:B------:R-:W-:Y:S01]  /*20c0*/  FADD.FTZ R53, R174, -R53 ;  /* 0x80000035ae357221 */ /* 0x000fe20000010000 */
[----:B------:R-:W-:Y:S01]  /*20d0*/  FSEL R183, R180, RZ, P6 ;  /* 0x000000ffb4b77208 */ /* 0x000fe20003000000 */
[----:B------:R-:W-:Y:S01]  /*20e0*/  FADD.FTZ R67, R176, -R67 ;  /* 0x80000043b0437221 */ /* 0x000fe20000010000 */
[----:B------:R-:W-:Y:S01]  /*20f0*/  @P1 LOP3.LUT P6, RZ, R77, 0xff00, RZ, 0xc0, !PT ;  /* 0x0000ff004dff1812 */ /* 0x000fe200078cc0ff */
[----:B------:R-:W-:Y:S01]  /*2100*/  FMUL.FTZ R53, R170, R53 ;  /* 0x00000035aa357220 */ /* 0x000fe20000410000 */
[----:B------:R-:W-:Y:S01]  /*2110*/  @P1 FSEL R180, R180, RZ, P3 ;  /* 0x000000ffb4b41208 */ /* 0x000fe20001800000 */
[--C-:B------:R-:W-:Y:S01]  /*2120*/  FFMA.FTZ R66, R66, R185, R182.reuse ;  /* 0x000000b942427223 */ /* 0x100fe200000100b6 */
[----:B------:R-:W-:Y:S01]  /*2130*/  FSEL R92, R40, RZ, P4 ;  /* 0x000000ff285c7208 */ /* 0x000fe20002000000 */
[----:B------:R-:W-:Y:S01]  /*2140*/  @P2 FADD.FTZ R53, R20, R53 ;  /* 0x0000003514352221 */ /* 0x000fe20000010000 */
[C---:B------:R-:W-:Y:S01]  /*2150*/  LOP3.LUT P3, RZ, R83.reuse, 0xff0000, RZ, 0xc0, !PT ;  /* 0x00ff000053ff7812 */ /* 0x040fe2000786c0ff */
[----:B------:R-:W-:Y:S01]  /*2160*/  FMUL.FTZ R67, R170, R67 ;  /* 0x00000043aa437220 */ /* 0x000fe20000410000 */
[----:B------:R-:W-:Y:S01]  /*2170*/  LOP3.LUT P4, RZ, R83, 0xff000000, RZ, 0xc0, !PT ;  /* 0xff00000053ff7812 */ /* 0x000fe2000788c0ff */
[-CC-:B------:R-:W-:Y:S01]  /*2180*/  FFMA.FTZ R62, R62, R185.reuse, R182.reuse ;  /* 0x000000b93e3e7223 */ /* 0x180fe200000100b6 */
[----:B------:R-:W-:Y:S01]  /*2190*/  @P1 FSEL R83, R40, RZ, P6 ;  /* 0x000000ff28531208 */ /* 0x000fe20003000000 */
[-CC-:B------:R-:W-:Y:S01]  /*21a0*/  FFMA.FTZ R91, R91, R185.reuse, R182.reuse ;  /* 0x000000b95b5b7223 */ /* 0x180fe200000100b6 */
[----:B------:R-:W-:Y:S01]  /*21b0*/  MOV R40, R80 ;  /* 0x0000005000287202 */ /* 0x000fe20000000f00 */
[----:B------:R-:W-:Y:S01]  /*21c0*/  @P2 FADD.FTZ R67, R22, R67 ;  /* 0x0000004316432221 */ /* 0x000fe20000010000 */
[----:B------:R-:W-:Y:S01]  /*21d0*/  FSEL R188, R187, RZ, P3 ;  /* 0x000000ffbbbc7208 */ /* 0x000fe20001800000 */
[----:B------:R-:W-:Y:S01]  /*21e0*/  FADD.FTZ R51, R54, -R91 ;  /* 0x8000005b36337221 */ /* 0x000fe20000010000 */
[----:B------:R-:W-:Y:S01]  /*21f0*/  LOP3.LUT P3, RZ, R40, 0xff, RZ, 0xc0, !PT ;  /* 0x000000ff28ff7812 */ /* 0x000fe2000786c0ff */
[----:B------:R-:W-:Y:S01]  /*2200*/  FFMA.FTZ R40, R56, R185, R182 ;  /* 0x000000b938287223 */ /* 0x000fe200000100b6 */
[----:B------:R-:W-:Y:S01]  /*2210*/  FMUL.FTZ R56, R170, R47 ;  /* 0x0000002faa387220 */ /* 0x000fe20000410000 */
[----:B------:R-:W-:Y:S01]  /*2220*/  @P1 LOP3.LUT P6, RZ, R77, 0xff0000, RZ, 0xc0, !PT ;  /* 0x00ff00004dff1812 */ /* 0x000fe200078cc0ff */
[----:B------:R-:W-:Y:S01]  /*2230*/  FADD.FTZ R47, R175, -R62 ;  /* 0x8000003eaf2f7221 */ /* 0x000fe20000010000 */
[----:B------:R-:W-:Y:S01]  /*2240*/  @P1 MOV R49, R78 ;  /* 0x0000004e00311202 */ /* 0x000fe20000000f00 */
[----:B------:R-:W-:Y:S01]  /*2250*/  @P2 FADD.FTZ R56, R19, R56 ;  /* 0x0000003813382221 */ /* 0x000fe20000010000 */
[----:B------:R-:W-:Y:S01]  /*2260*/  @P1 FSEL R187, R187, RZ, P6 ;  /* 0x000000ffbbbb1208 */ /* 0x000fe20003000000 */
[----:B------:R-:W-:Y:S01]  /*2270*/  FADD.FTZ R93, R93, -R40 ;  /* 0x800000285d5d7221 */ /* 0x000fe20000010000 */
[----:B------:R-:W-:Y:S01]  /*2280*/  @P1 LOP3.LUT P6, RZ, R49, 0xff, RZ, 0xc0, !PT ;  /* 0x000000ff31ff1812 */ /* 0x000fe200078cc0ff */
[----:B------:R-:W-:Y:S01]  /*2290*/  FMUL.FTZ R197, R56, UR14 ;  /* 0x0000000e38c57c20 */ /* 0x000fe20008410000 */
[----:B------:R-:W-:Y:S01]  /*22a0*/  FADD.FTZ R49, R179, -R66 ;  /* 0x80000042b3317221 */ /* 0x000fe20000010000 */
[----:B------:R-:W-:Y:S01]  /*22b0*/  FMUL.FTZ R179, R53, UR14 ;  /* 0x0000000e35b37c20 */ /* 0x000fe20008410000 */
[----:B------:R-:W-:Y:S01]  /*22c0*/  FMUL.FTZ R50, R170, R93 ;  /* 0x0000005daa327220 */ /* 0x000fe20000410000 */
[-C--:B------:R-:W-:Y:S01]  /*22d0*/  FFMA.FTZ R69, R69, R185.reuse, R182 ;  /* 0x000000b945457223 */ /* 0x080fe200000100b6 */
[----:B------:R-:W-:Y:S01]  /*22e0*/  FSEL R195, R197, RZ, P4 ;  /* 0x000000ffc5c37208 */ /* 0x000fe20002000000 */
[----:B------:R-:W-:Y:S01]  /*22f0*/  FMUL.FTZ R176, R67, UR14 ;  /* 0x0000000e43b07c20 */ /* 0x000fe20008410000 */
[----:B------:R-:W-:Y:S01]  /*2300*/  @P1 LOP3.LUT P4, RZ, R77, 0xff000000, RZ, 0xc0, !PT ;  /* 0xff0000004dff1812 */ /* 0x000fe2000788c0ff */
[----:B------:R-:W-:Y:S01]  /*2310*/  @P2 FADD.FTZ R50, R21, R50 ;  /* 0x0000003215322221 */ /* 0x000fe20000010000 */
[----:B------:R-:W-:Y:S01]  /*2320*/  FSEL R91, R179, RZ, P3 ;  /* 0x000000ffb35b7208 */ /* 0x000fe20001800000 */
[----:B------:R-:W-:Y:S01]  /*2330*/  FFMA.FTZ R68, R68, R185, R182 ;  /* 0x000000b944447223 */ /* 0x000fe200000100b6 */
[----:B------:R-:W-:Y:S01]  /*2340*/  @P1 FSEL R197, R197, RZ, P4 ;  /* 0x000000ffc5c51208 */ /* 0x000fe20002000000 */
[----:B------:R-:W-:Y:S01]  /*2350*/  FMUL.FTZ R52, R170, R47 ;  /* 0x0000002faa347220 */ /* 0x000fe20000410000 */
[----:B------:R-:W-:Y:S01]  /*2360*/  ISETP.NE.U32.AND P4, PT, RZ, UR12, PT ;  /* 0x0000000cff007c0c */ /* 0x000fe2000bf85070 */
[----:B------:R-:W-:Y:S01]  /*2370*/  FADD.FTZ R69, R64, -R69 ;  /* 0x8000004540457221 */ /* 0x000fe20000010000 */
[----:B------:R-:W-:Y:S01]  /*2380*/  @P1 FSEL R179, R179, RZ, P6 ;  /* 0x000000ffb3b31208 */ /* 0x000fe20003000000 */
[----:B------:R-:W-:Y:S01]  /*2390*/  FMUL.FTZ R174, R50, UR14 ;  /* 0x0000000e32ae7c20 */ /* 0x000fe20008410000 */
[----:B------:R-:W-:Y:S01]  /*23a0*/  LOP3.LUT P6, RZ, R80, 0xff0000, RZ, 0xc0, !PT ;  /* 0x00ff000050ff7812 */ /* 0x000fe200078cc0ff */
[----:B------:R-:W-:Y:S01]  /*23b0*/  FADD.FTZ R177, R177, -R68 ;  /* 0x80000044b1b17221 */ /* 0x000fe20000010000 */
[----:B------:R-:W-:Y:S01]  /*23c0*/  @P1 LOP3.LUT P3, RZ, R78, 0xff00, RZ, 0xc0, !PT ;  /* 0x0000ff004eff1812 */ /* 0x000fe2000786c0ff */
[----:B------:R-:W-:Y:S01]  /*23d0*/  @P2 FADD.FTZ R52, R23, R52 ;  /* 0x0000003417342221 */ /* 0x000fe20000010000 */
[----:B------:R-:W-:Y:S01]  /*23e0*/  ISETP.NE.AND.EX P4, PT, RZ, UR13, PT, P4 ;  /* 0x0000000dff007c0c */ /* 0x000fe2000bf85340 */
[----:B------:R-:W-:Y:S01]  /*23f0*/  FMUL.FTZ R69, R170, R69 ;  /* 0x00000045aa457220 */ /* 0x000fe20000410000 */
[----:B------:R-:W-:Y:S01]  /*2400*/  FSEL R93, R176, RZ, P6 ;  /* 0x000000ffb05d7208 */ /* 0x000fe20003000000 */
[----:B------:R-:W-:Y:S01]  /*2410*/  FMUL.FTZ R54, R170, R177 ;  /* 0x000000b1aa367220 */ /* 0x000fe20000410000 */
[----:B------:R-:W-:Y:S01]  /*2420*/  @P1 LOP3.LUT P6, RZ, R78, 0xff0000, RZ, 0xc0, !PT ;  /* 0x00ff00004eff1812 */ /* 0x000fe200078cc0ff */
[----:B------:R-:W-:Y:S01]  /*2430*/  FMUL.FTZ R47, R170, R49 ;  /* 0x00000031aa2f7220 */ /* 0x000fe20000410000 */
[----:B------:R-:W-:Y:S01]  /*2440*/  @P1 FSEL R175, R174, RZ, P3 ;  /* 0x000000ffaeaf1208 */ /* 0x000fe20001800000 */
[----:B------:R-:W-:Y:S01]  /*2450*/  FMUL.FTZ R198, R170, R51 ;  /* 0x00000033aac67220 */ /* 0x000fe20000410000 */
[----:B------:R-:W-:Y:S01]  /*2460*/  ISETP.NE.U32.AND P3, PT, RZ, UR12, PT ;  /* 0x0000000cff007c0c */ /* 0x000fe2000bf65070 */
[----:B------:R-:W-:Y:S01]  /*2470*/  FMUL.FTZ R170, R52, UR14 ;  /* 0x0000000e34aa7c20 */ /* 0x000fe20008410000 */
[----:B------:R-:W-:Y:S01]  /*2480*/  @P1 FSEL R176, R176, RZ, P6 ;  /* 0x000000ffb0b01208 */ /* 0x000fe20003000000 */
[----:B------:R-:W-:Y:S01]  /*2490*/  @P2 FADD.FTZ R69, R24, R69 ;  /* 0x0000004518452221 */ /* 0x000fe20000010000 */
[----:B------:R-:W-:Y:S01]  /*24a0*/  @P1 LOP3.LUT P6, RZ, R78, 0xff000000, RZ, 0xc0, !PT ;  /* 0xff0000004eff1812 */ /* 0x000fe200078cc0ff */
[----:B------:R-:W-:Y:S01]  /*24b0*/  @P2 FADD.FTZ R54, R25, R54 ;  /* 0x0000003619362221 */ /* 0x000fe20000010000 */
[----:B------:R-:W-:Y:S01]  /*24c0*/  ISETP.NE.AND.EX P3, PT, RZ, UR13, PT, P3 ;  /* 0x0000000dff007c0c */ /* 0x000fe2000bf65330 */
[----:B------:R-:W-:Y:S01]  /*24d0*/  FMUL.FTZ R185, R69, UR14 ;  /* 0x0000000e45b97c20 */ /* 0x000fe20008410000 */
[----:B------:R-:W-:Y:S01]  /*24e0*/  @P1 FSEL R177, R170, RZ, P6 ;  /* 0x000000ffaab11208 */ /* 0x000fe20003000000 */
[----:B------:R-:W0:Y:S01]  /*24f0*/  @P4 LDC.64 R64, c[0x0][0x308] ;  /* 0x0000c200ff404b82 */ /* 0x000e220000000a00 */
[----:B------:R-:W-:Y:S01]  /*2500*/  LOP3.LUT P6, RZ, R81, 0xff, RZ, 0xc0, !PT ;  /* 0x000000ff51ff7812 */ /* 0x000fe200078cc0ff */
[----:B------:R-:W-:Y:S01]  /*2510*/  @P2 FADD.FTZ R47, R26, R47 ;  /* 0x0000002f1a2f2221 */ /* 0x000fe20000010000 */
[----:B------:R-:W-:Y:S01]  /*2520*/  @P4 SEL R48, R63, R28, P3 ;  /* 0x0000001c3f304207 */ /* 0x000fe20001800000 */
[----:B------:R-:W-:Y:S01]  /*2530*/  @P2 FADD.FTZ R198, R27, R198 ;  /* 0x000000c61bc62221 */ /* 0x000fe20000010000 */
[----:B------:R-:W-:-:S02]  /*2540*/  FSEL R182, R185, RZ, P6 ;  /* 0x000000ffb9b67208 */ /* 0x000fc40003000000 */
[----:B------:R-:W-:Y:S01]  /*2550*/  @P1 LOP3.LUT P6, RZ, R79, 0xff, RZ, 0xc0, !PT ;  /* 0x000000ff4fff1812 */ /* 0x000fe200078cc0ff */
[----:B------:R-:W1:Y:S01]  /*2560*/  @P1 LDC.64 R62, c[0x0][0x300] ;  /* 0x0000c000ff3e1b82 */ /* 0x000e620000000a00 */
[-C--:B------:R-:W-:Y:S02]  /*2570*/  SEL R40, R41, R28.reuse, P3 ;  /* 0x0000001c29287207 */ /* 0x080fe40001800000 */
[----:B------:R-:W-:Y:S01]  /*2580*/  SEL R28, R53, R28, P3 ;  /* 0x0000001c351c7207 */ /* 0x000fe20001800000 */
[----:B------:R-:W-:Y:S01]  /*2590*/  FMUL.FTZ R53, R54, UR14 ;  /* 0x0000000e36357c20 */ /* 0x000fe20008410000 */
[----:B------:R-:W-:Y:S02]  /*25a0*/  @P1 FSEL R185, R185, RZ, P6 ;  /* 0x000000ffb9b91208 */ /* 0x000fe40003000000 */
[----:B------:R-:W-:Y:S02]  /*25b0*/  LOP3.LUT P6, RZ, R81, 0xff00, RZ, 0xc0, !PT ;  /* 0x0000ff0051ff7812 */ /* 0x000fe400078cc0ff */
[----:B------:R-:W-:-:S02]  /*25c0*/  SEL R49, R190, R29, P3 ;  /* 0x0000001dbe317207 */ /* 0x000fc40001800000 */
[-C--:B------:R-:W-:Y:S02]  /*25d0*/  SEL R41, R42, R29.reuse, P3 ;  /* 0x0000001d2a297207 */ /* 0x080fe40001800000 */
[----:B------:R-:W-:Y:S02]  /*25e0*/  SEL R29, R50, R29, P3 ;  /* 0x0000001d321d7207 */ /* 0x000fe40001800000 */
[-C--:B------:R-:W-:Y:S01]  /*25f0*/  SEL R50, R191, R30.reuse, P3 ;  /* 0x0000001ebf327207 */ /* 0x080fe20001800000 */
[----:B0-----:R-:W-:Y:S01]  /*2600*/  @P4 IMAD.WIDE.U32 R64, R173, 0x20, R64 ;  /* 0x00000020ad404825 */ /* 0x001fe200078e0040 */
[----:B------:R-:W-:Y:S02]  /*2610*/  FSEL R191, R53, RZ, P6 ;  /* 0x000000ff35bf7208 */ /* 0x000fe40003000000 */
[----:B------:R-:W-:Y:S02]  /*2620*/  SEL R42, R43, R30, P3 ;  /* 0x0000001e2b2a7207 */ /* 0x000fe40001800000 */
[----:B------:R-:W-:-:S02]  /*2630*/  @P1 LOP3.LUT P6, RZ, R79, 0xff00, RZ, 0xc0, !PT ;  /* 0x0000ff004fff1812 */ /* 0x000fc400078cc0ff */
[-C--:B------:R-:W-:Y:S01]  /*2640*/  SEL R51, R192, R31.reuse, P3 ;  /* 0x0000001fc0337207 */ /* 0x080fe20001800000 */
[----:B------:R-:W-:Y:S01]  /*2650*/  FMUL.FTZ R192, R47, UR14 ;  /* 0x0000000e2fc07c20 */ /* 0x000fe20008410000 */
[-C--:B------:R-:W-:Y:S02]  /*2660*/  SEL R43, R44, R31.reuse, P3 ;  /* 0x0000001f2c2b7207 */ /* 0x080fe40001800000 */
[----:B------:R-:W-:Y:S01]  /*2670*/  SEL R31, R52, R31, P3 ;  /* 0x0000001f341f7207 */ /* 0x000fe20001800000 */
[----:B------:R-:W-:Y:S01]  /*2680*/  @P4 STG.E.128 desc[UR4][R64.64], R48 ;  /* 0x0000003040004986 */ /* 0x000fe2000c101d04 */
[-C--:B------:R-:W-:Y:S02]  /*2690*/  SEL R52, R189, R32.reuse, P3 ;  /* 0x00000020bd347207 */ /* 0x080fe40001800000 */
[----:B------:R-:W-:Y:S02]  /*26a0*/  SEL R44, R45, R32, P3 ;  /* 0x000000202d2c7207 */ /* 0x000fe40001800000 */
[----:B------:R-:W-:-:S02]  /*26b0*/  @P1 FSEL R189, R53, RZ, P6 ;  /* 0x000000ff35bd1208 */ /* 0x000fc40003000000 */
[-C--:B------:R-:W-:Y:S02]  /*26c0*/  SEL R53, R60, R33.reuse, P3 ;  /* 0x000000213c357207 */ /* 0x080fe40001800000 */
[-C--:B------:R-:W-:Y:S02]  /*26d0*/  SEL R45, R46, R33.reuse, P3 ;  /* 0x000000212e2d7207 */ /* 0x080fe40001800000 */
[----:B------:R-:W-:Y:S02]  /*26e0*/  SEL R33, R54, R33, P3 ;  /* 0x0000002136217207 */ /* 0x000fe40001800000 */
[----:B------:R-:W-:Y:S02]  /*26f0*/  SEL R54, R61, R34, P3 ;  /* 0x000000223d367207 */ /* 0x000fe40001800000 */
[----:B------:R-:W0:Y:S01]  /*2700*/  LDC.64 R60, c[0x0][0x2f8] ;  /* 0x0000be00ff3c7b82 */ /* 0x000e220000000a00 */
[----:B------:R-:W-:Y:S01]  /*2710*/  SEL R32, R69, R32, P3 ;  /* 0x0000002045207207 */ /* 0x000fe20001800000 */
[----:B-1----:R-:W-:Y:S01]  /*2720*/  @P1 IMAD.WIDE.U32 R68, R173, 0x10, R62 ;  /* 0x00000010ad441825 */ /* 0x002fe200078e003e */
[----:B------:R-:W-:-:S02]  /*2730*/  @P1 F2FP.F16.F32.PACK_AB R88, RZ, R88 ;  /* 0x00000058ff58123e */ /* 0x000fc400000000ff */
[----:B------:R-:W-:Y:S02]  /*2740*/  @P1 F2FP.F16.F32.PACK_AB R74, RZ, R74 ;  /* 0x0000004aff4a123e */ /* 0x000fe400000000ff */
[----:B------:R-:W-:Y:S01]  /*2750*/  @P1 F2FP.F16.F32.PACK_AB R75, RZ, R75 ;  /* 0x0000004bff4b123e */ /* 0x000fe200000000ff */
[----:B------:R-:W1:Y:S01]  /*2760*/  @P4 LDC.64 R62, c[0x0][0x308] ;  /* 0x0000c200ff3e4b82 */ /* 0x000e620000000a00 */
[----:B------:R-:W-:Y:S02]  /*2770*/  @P1 F2FP.F16.F32.PACK_AB R90, RZ, R90 ;  /* 0x0000005aff5a123e */ /* 0x000fe400000000ff */
[----:B------:R-:W-:Y:S02]  /*2780*/  SEL R46, R55, R34, P3 ;  /* 0x00000022372e7207 */ /* 0x000fe40001800000 */
[----:B------:R-:W-:Y:S02]  /*2790*/  F2FP.F16.F32.PACK_AB R58, R58, R73 ;  /* 0x000000493a3a723e */ /* 0x000fe400000000ff */
[----:B------:R-:W-:-:S02]  /*27a0*/  F2FP.F16.F32.PACK_AB R57, R72, R57 ;  /* 0x000000394839723e */ /* 0x000fc400000000ff */
[----:B------:R-:W-:Y:S01]  /*27b0*/  SEL R34, R47, R34, P3 ;  /* 0x000000222f227207 */ /* 0x000fe20001800000 */
[----:B------:R-:W2:Y:S01]  /*27c0*/  @P1 LDC.64 R72, c[0x0][0x300] ;  /* 0x0000c000ff481b82 */ /* 0x000ea20000000a00 */
[----:B------:R-:W-:Y:S02]  /*27d0*/  SEL R30, R67, R30, P3 ;  /* 0x0000001e431e7207 */ /* 0x000fe40001800000 */
[-C--:B------:R-:W-:Y:S02]  /*27e0*/  SEL R55, R194, R35.reuse, P3 ;  /* 0x00000023c2377207 */ /* 0x080fe40001800000 */
[----:B------:R-:W-:Y:S01]  /*27f0*/  SEL R47, R56, R35, P3 ;  /* 0x00000023382f7207 */ /* 0x000fe20001800000 */
[----:B0-----:R-:W-:Y:S01]  /*2800*/  IMAD.WIDE.U32 R66, R173, 0x10, R60 ;  /* 0x00000010ad427825 */ /* 0x001fe200078e003c */
[----:B------:R-:W-:Y:S01]  /*2810*/  @P1 F2FP.F16.F32.PACK_AB R89, RZ, R89 ;  /* 0x00000059ff59123e */ /* 0x000fe200000000ff */
[----:B------:R0:W-:Y:S01]  /*2820*/  @P4 STG.E.128 desc[UR4][R64.64+0x10], R52 ;  /* 0x0000103440004986 */ /* 0x0001e2000c101d04 */
[----:B------:R-:W-:-:S02]  /*2830*/  @P1 F2FP.F16.F32.PACK_AB R84, RZ, R84 ;  /* 0x00000054ff54123e */ /* 0x000fc400000000ff */
[----:B------:R-:W-:Y:S02]  /*2840*/  @P1 F2FP.F16.F32.PACK_AB R85, RZ, R85 ;  /* 0x00000055ff55123e */ /* 0x000fe400000000ff */
[----:B------:R-:W-:Y:S01]  /*2850*/  @P1 F2FP.F16.F32.PACK_AB R193, RZ, R193 ;  /* 0x000000c1ffc1123e */ /* 0x000fe200000000ff */
[----:B-1----:R-:W-:Y:S01]  /*2860*/  @P4 IMAD.WIDE.U32 R62, R169, 0x20, R62 ;  /* 0x00000020a93e4825 */ /* 0x002fe200078e003e */
[----:B------:R-:W-:Y:S02]  /*2870*/  @P1 PRMT R36, R88, 0x7610, R36 ;  /* 0x0000761058241816 */ /* 0x000fe40000000024 */
[----:B------:R-:W-:Y:S02]  /*2880*/  @P1 PRMT R37, R74, 0x7610, R37 ;  /* 0x000076104a251816 */ /* 0x000fe40000000025 */
[----:B------:R-:W-:Y:S02]  /*2890*/  @P1 PRMT R38, R75, 0x7610, R38 ;  /* 0x000076104b261816 */ /* 0x000fe40000000026 */
[----:B------:R-:W-:-:S02]  /*28a0*/  @P1 PRMT R39, R90, 0x7610, R39 ;  /* 0x000076105a271816 */ /* 0x000fc40000000027 */
[----:B------:R-:W-:Y:S01]  /*28b0*/  F2FP.F16.F32.PACK_AB R59, R196, R59 ;  /* 0x0000003bc43b723e */ /* 0x000fe200000000ff */
[----:B--2---:R-:W-:Y:S01]  /*28c0*/  @P1 IMAD.WIDE.U32 R72, R169, 0x10, R72 ;  /* 0x00000010a9481825 */ /* 0x004fe200078e0048 */
[----:B------:R-:W-:Y:S01]  /*28d0*/  F2FP.F16.F32.PACK_AB R56, R71, R0 ;  /* 0x000000004738723e */ /* 0x000fe200000000ff */
[----:B0-----:R-:W0:Y:S01]  /*28e0*/  @P1 LDC.64 R54, c[0x0][0x300] ;  /* 0x0000c000ff361b82 */ /* 0x001e220000000a00 */
[----:B------:R-:W-:Y:S01]  /*28f0*/  @P1 PRMT R36, R36, 0x5410, R89 ;  /* 0x0000541024241816 */ /* 0x000fe20000000059 */
[----:B------:R-:W-:Y:S01]  /*2900*/  FMUL.FTZ R0, R198, UR14 ;  /* 0x0000000ec6007c20 */ /* 0x000fe20008410000 */
[----:B------:R-:W-:Y:S01]  /*2910*/  @P1 PRMT R37, R37, 0x5410, R84 ;  /* 0x0000541025251816 */ /* 0x000fe20000000054 */
[----:B------:R1:W-:Y:S01]  /*2920*/  STG.E.128 desc[UR4][R66.64], R56 ;  /* 0x0000003842007986 */ /* 0x0003e2000c101d04 */
[----:B------:R-:W-:Y:S01]  /*2930*/  @P1 PRMT R38, R38, 0x5410, R85 ;  /* 0x0000541026261816 */ /* 0x000fe20000000055 */
[----:B------:R-:W-:Y:S01]  /*2940*/  IMAD.WIDE.U32 R52, R171, 0x10, R60 ;  /* 0x00000010ab347825 */ /* 0x000fe200078e003c */
[----:B------:R-:W-:-:S02]  /*2950*/  @P1 PRMT R39, R39, 0x5410, R193 ;  /* 0x0000541027271816 */ /* 0x000fc400000000c1 */
[----:B------:R-:W-:Y:S01]  /*2960*/  LOP3.LUT P6, RZ, R81, 0xff0000, RZ, 0xc0, !PT ;  /* 0x00ff000051ff7812 */ /* 0x000fe200078cc0ff */
[----:B------:R-:W-:Y:S01]  /*2970*/  IMAD.WIDE.U32 R60, R169, 0x10, R60 ;  /* 0x00000010a93c7825 */ /* 0x000fe200078e003c */
[----:B------:R-:W-:Y:S01]  /*2980*/  SEL R35, R198, R35, P3 ;  /* 0x00000023c6237207 */ /* 0x000fe20001800000 */
[----:B------:R-:W-:Y:S01]  /*2990*/  @P1 STG.E.128 desc[UR4][R68.64], R36 ;  /* 0x0000002444001986 */ /* 0x000fe2000c101d04 */
[----:B------:R-:W-:Y:S02]  /*29a0*/  @P1 F2FP.F16.F32.PACK_AB R184, RZ, R184 ;  /* 0x000000b8ffb8123e */ /* 0x000fe400000000ff */
[----:B------:R-:W-:Y:S01]  /*29b0*/  @P1 F2FP.F16.F32.PACK_AB R172, RZ, R172 ;  /* 0x000000acffac123e */ /* 0x000fe200000000ff */
[----:B------:R2:W-:Y:S01]  /*29c0*/  @P4 STG.E.128 desc[UR4][R62.64+0x10], R44 ;  /* 0x0000102c3e004986 */ /* 0x0005e2000c101d04 */
[----:B------:R-:W-:Y:S02]  /*29d0*/  @P1 F2FP.F16.F32.PACK_AB R180, RZ, R180 ;  /* 0x000000b4ffb4123e */ /* 0x000fe400000000ff */
[----:B------:R-:W-:Y:S01]  /*29e0*/  @P1 F2FP.F16.F32.PACK_AB R187, RZ, R187 ;  /* 0x000000bbffbb123e */ /* 0x000fe200000000ff */
[----:B------:R3:W-:Y:S01]  /*29f0*/  @P4 STG.E.128 desc[UR4][R62.64], R40 ;  /* 0x000000283e004986 */ /* 0x0007e2000c101d04 */
[----:B------:R-:W-:Y:S01]  /*2a00*/  FSEL R190, R192, RZ, P6 ;  /* 0x000000ffc0be7208 */ /* 0x000fe20003000000 */
[----:B-1----:R-:W1:Y:S01]  /*2a10*/  @P4 LDC.64 R56, c[0x0][0x308] ;  /* 0x0000c200ff384b82 */ /* 0x002e620000000a00 */
[----:B------:R-:W-:Y:S01]  /*2a20*/  LOP3.LUT P3, RZ, R81, 0xff000000, RZ, 0xc0, !PT ;  /* 0xff00000051ff7812 */ /* 0x000fe2000786c0ff */
[----:B0-----:R-:W-:Y:S01]  /*2a30*/  @P1 IMAD.WIDE.U32 R54, R153, 0x10, R54 ;  /* 0x0000001099361825 */ /* 0x001fe200078e0036 */
[----:B------:R-:W-:-:S02]  /*2a40*/  @P1 LOP3.LUT P6, RZ, R79, 0xff0000, RZ, 0xc0, !PT ;  /* 0x00ff00004fff1812 */ /* 0x000fc400078cc0ff */
[----:B------:R-:W-:Y:S02]  /*2a50*/  @P1 F2FP.F16.F32.PACK_AB R186, RZ, R186 ;  /* 0x000000baffba123e */ /* 0x000fe400000000ff */
[----:B------:R-:W-:Y:S02]  /*2a60*/  @P1 F2FP.F16.F32.PACK_AB R178, RZ, R178 ;  /* 0x000000b2ffb2123e */ /* 0x000fe400000000ff */
[----:B------:R-:W-:Y:S02]  /*2a70*/  @P1 F2FP.F16.F32.PACK_AB R83, RZ, R83 ;  /* 0x00000053ff53123e */ /* 0x000fe400000000ff */
[----:B------:R-:W-:Y:S01]  /*2a80*/  @P1 F2FP.F16.F32.PACK_AB R197, RZ, R197 ;  /* 0x000000c5ffc5123e */ /* 0x000fe200000000ff */
[----:B--2---:R-:W0:Y:S01]  /*2a90*/  LDC.64 R44, c[0x0][0x210] ;  /* 0x00008400ff2c7b82 */ /* 0x004e220000000a00 */
[----:B------:R-:W-:Y:S02]  /*2aa0*/  @P1 PRMT R36, R184, 0x7610, R36 ;  /* 0x00007610b8241816 */ /* 0x000fe40000000024 */
[----:B------:R-:W-:-:S02]  /*2ab0*/  @P1 PRMT R37, R172, 0x7610, R37 ;  /* 0x00007610ac251816 */ /* 0x000fc40000000025 */
[----:B------:R-:W-:Y:S02]  /*2ac0*/  @P1 PRMT R38, R180, 0x7610, R38 ;  /* 0x00007610b4261816 */ /* 0x000fe40000000026 */
[----:B------:R-:W-:Y:S02]  /*2ad0*/  @P1 PRMT R39, R187, 0x7610, R39 ;  /* 0x00007610bb271816 */ /* 0x000fe40000000027 */
[----:B------:R-:W-:Y:S02]  /*2ae0*/  FSEL R59, R0, RZ, P3 ;  /* 0x000000ff003b7208 */ /* 0x000fe40001800000 */
[----:B------:R-:W-:Y:S01]  /*2af0*/  @P1 FSEL R192, R192, RZ, P6 ;  /* 0x000000ffc0c01208 */ /* 0x000fe20003000000 */
[----:B-1----:R-:W-:Y:S01]  /*2b00*/  @P4 IMAD.WIDE.U32 R56, R153, 0x20, R56 ;  /* 0x0000002099384825 */ /* 0x002fe200078e0038 */
[----:B------:R-:W-:Y:S02]  /*2b10*/  @P1 LOP3.LUT P3, RZ, R79, 0xff000000, RZ, 0xc0, !PT ;  /* 0xff0000004fff1812 */ /* 0x000fe4000786c0ff */
[----:B------:R-:W-:-:S02]  /*2b20*/  F2FP.F16.F32.PACK_AB R51, R195, R188 ;  /* 0x000000bcc333723e */ /* 0x000fc400000000ff */
[----:B------:R-:W-:Y:S02]  /*2b30*/  F2FP.F16.F32.PACK_AB R50, R92, R183 ;  /* 0x000000b75c32723e */ /* 0x000fe400000000ff */
[----:B------:R-:W-:Y:S02]  /*2b40*/  F2FP.F16.F32.PACK_AB R49, R181, R82 ;  /* 0x00000052b531723e */ /* 0x000fe400000000ff */
[----:B------:R-:W-:Y:S02]  /*2b50*/  F2FP.F16.F32.PACK_AB R48, R86, R87 ;  /* 0x000000575630723e */ /* 0x000fe400000000ff */
        /* <DEDUP_REMOVED lines=8> */
[----:B------:R-:W-:Y:S02]  /*2be0*/  @P1 F2FP.F16.F32.PACK_AB R179, RZ, R179 ;  /* 0x000000b3ffb3123e */ /* 0x000fe400000000ff */
[----:B------:R-:W-:Y:S01]  /*2bf0*/  @P1 F2FP.F16.F32.PACK_AB R176, RZ, R176 ;  /* 0x000000b0ffb0123e */ /* 0x000fe200000000ff */
[----:B------:R2:W-:Y:S01]  /*2c00*/  @P4 STG.E.128 desc[UR4][R56.64], R28 ;  /* 0x0000001c38004986 */ /* 0x0005e2000c101d04 */
[----:B------:R-:W-:-:S02]  /*2c10*/  @P1 FSEL R0, R0, RZ, P3 ;  /* 0x000000ff00001208 */ /* 0x000fc40001800000 */
[----:B------:R-:W-:Y:S01]  /*2c20*/  @P1 F2FP.F16.F32.PACK_AB R185, RZ, R185 ;  /* 0x000000b9ffb9123e */ /* 0x000fe200000000ff */
[----:B------:R2:W-:Y:S01]  /*2c30*/  @P4 STG.E.128 desc[UR4][R56.64+0x10], R32 ;  /* 0x0000102038004986 */ /* 0x0005e2000c101d04 */
[----:B------:R-:W-:Y:S02]  /*2c40*/  @P1 F2FP.F16.F32.PACK_AB R192, RZ, R192 ;  /* 0x000000c0ffc0123e */ /* 0x000fe400000000ff */
[----:B------:R-:W-:Y:S02]  /*2c50*/  FSEL R170, R170, RZ, P2 ;  /* 0x000000ffaaaa7208 */ /* 0x000fe40001000000 */
[----:B---3--:R-:W-:Y:S02]  /*2c60*/  FSEL R40, R174, RZ, P6 ;  /* 0x000000ffae287208 */ /* 0x008fe40003000000 */
[----:B------:R-:W-:Y:S02]  /*2c70*/  @P1 F2FP.F16.F32.PACK_AB R175, RZ, R175 ;  /* 0x000000afffaf123e */ /* 0x000fe400000000ff */
[----:B------:R-:W-:-:S02]  /*2c80*/  @P1 F2FP.F16.F32.PACK_AB R177, RZ, R177 ;  /* 0x000000b1ffb1123e */ /* 0x000fc400000000ff */
[----:B------:R-:W-:Y:S02]  /*2c90*/  @P1 F2FP.F16.F32.PACK_AB R189, RZ, R189 ;  /* 0x000000bdffbd123e */ /* 0x000fe400000000ff */
[----:B------:R-:W-:Y:S02]  /*2ca0*/  @P1 F2FP.F16.F32.PACK_AB R0, RZ, R0 ;  /* 0x00000000ff00123e */ /* 0x000fe400000000ff */
[----:B-1----:R-:W-:Y:S02]  /*2cb0*/  @P1 PRMT R36, R179, 0x7610, R36 ;  /* 0x00007610b3241816 */ /* 0x002fe40000000024 */
[----:B------:R-:W-:Y:S02]  /*2cc0*/  @P1 PRMT R37, R176, 0x7610, R37 ;  /* 0x00007610b0251816 */ /* 0x000fe40000000025 */
[----:B------:R-:W-:Y:S02]  /*2cd0*/  @P1 PRMT R38, R185, 0x7610, R38 ;  /* 0x00007610b9261816 */ /* 0x000fe40000000026 */
[----:B------:R-:W-:-:S02]  /*2ce0*/  @P1 PRMT R39, R192, 0x7610, R39 ;  /* 0x00007610c0271816 */ /* 0x000fc40000000027 */
[----:B------:R-:W-:Y:S02]  /*2cf0*/  F2FP.F16.F32.PACK_AB R43, R59, R190 ;  /* 0x000000be3b2b723e */ /* 0x000fe400000000ff */
[----:B------:R-:W-:Y:S02]  /*2d00*/  F2FP.F16.F32.PACK_AB R42, R191, R182 ;  /* 0x000000b6bf2a723e */ /* 0x000fe400000000ff */
        /* <DEDUP_REMOVED lines=12> */
.L_x_2288:
        /* <DEDUP_REMOVED lines=45> */
.L_x_2287:
[----:B------:R-:W-:Y:S05]  /*30a0*/  BSYNC B0 ;  /* 0x0000000000007941 */ /* 0x000fea0003800000 */
.L_x_2285:
        /* <DEDUP_REMOVED lines=146> */
.L_x_2289:
        /* <DEDUP_REMOVED lines=8> */
.L_x_2292:
[----:B------:R-:W-:Y:S05]  /*3a50*/  BSYNC B2 ;  /* 0x0000000000027941 */ /* 0x000fea0003800000 */
.L_x_2291:
        /* <DEDUP_REMOVED lines=8> */
.L_x_2293:
[----:B------:R-:W-:Y:S01]  /*3ae0*/  FADD.FTZ R74, R157, R74 ;  /* 0x0000004a9d4a7221 */ /* 0x000fe20000010000 */
[----:B------:R-:W-:-:S04]  /*3af0*/  HFMA2.MMA R190, -RZ, RZ, 0, 1.1920928955078125e-07 ;  /* 0x00000002ffbe7435 */ /* 0x000fc800000001ff */
[----:B------:R-:W-:Y:S02]  /*3b00*/  MOV R189, R74 ;  /* 0x0000004a00bd7202 */ /* 0x000fe40000000f00 */
[----:B------:R-:W-:-:S07]  /*3b10*/  MOV R154, R187 ;  /* 0x000000bb009a7202 */ /* 0x000fce0000000f00 */
[----:B------:R-:W-:Y:S05]  /*3b20*/  WARPSYNC.COLLECTIVE R188, `(.L_x_2294) ;  /* 0x00000000bc087348 */ /* 0x000fea0003c00000 */
[----:B------:R0:W1:Y:S02]  /*3b30*/  SHFL.BFLY P2, R187, R189, R190, R191 ;  /* 0x0c0000bebdbb7389 */ /* 0x00006400000400bf */
[----:B01----:R-:W-:Y:S01]  /*3b40*/  ENDCOLLECTIVE ;  /* 0x000000000000791b */ /* 0x003fe20003800000 */
.L_x_2294:
[----:B------:R-:W-:-:S05]  /*3b50*/  FADD.FTZ R154, R155, R154 ;  /* 0x0000009a9b9a7221 */ /* 0x000fca0000010000 */
[----:B------:R-:W-:Y:S02]  /*3b60*/  MOV R189, R154 ;  /* 0x0000009a00bd7202 */ /* 0x000fe40000000f00 */
[----:B------:R-:W-:-:S07]  /*3b70*/  MOV R75, R187 ;  /* 0x000000bb004b7202 */ /* 0x000fce0000000f00 */
[----:B------:R-:W-:Y:S05]  /*3b80*/  WARPSYNC.COLLECTIVE R188, `(.L_x_2295) ;  /* 0x00000000bc087348 */ /* 0x000fea0003c00000 */
[----:B------:R0:W1:Y:S02]  /*3b90*/  SHFL.BFLY P2, R187, R189, R190, R191 ;  /* 0x0c0000bebdbb7389 */ /* 0x00006400000400bf */
[----:B01----:R-:W-:Y:S01]  /*3ba0*/  ENDCOLLECTIVE ;  /* 0x000000000000791b */ /* 0x003fe20003800000 */
.L_x_2295:
[----:B------:R-:W-:Y:S01]  /*3bb0*/  FADD.FTZ R75, R74, R75 ;  /* 0x0000004b4a4b7221 */ /* 0x000fe20000010000 */
[----:B------:R-:W-:-:S04]  /*3bc0*/  HFMA2.MMA R190, -RZ, RZ, 0, 2.384185791015625e-07 ;  /* 0x00000004ffbe7435 */ /* 0x000fc800000001ff */
[----:B------:R-:W-:Y:S02]  /*3bd0*/  MOV R189, R75 ;  /* 0x0000004b00bd7202 */ /* 0x000fe40000000f00 */
[----:B------:R-:W-:-:S07]  /*3be0*/  MOV R183, R187 ;  /* 0x000000bb00b77202 */ /* 0x000fce0000000f00 */
[----:B------:R-:W-:Y:S05]  /*3bf0*/  WARPSYNC.COLLECTIVE R188, `(.L_x_2296) ;  /* 0x00000000bc087348 */ /* 0x000fea0003c00000 */
[----:B------:R0:W1:Y:S02]  /*3c00*/  SHFL.BFLY P2, R187, R189, R190, R191 ;  /* 0x0c0000bebdbb7389 */ /* 0x00006400000400bf */
[----:B01----:R-:W-:Y:S01]  /*3c10*/  ENDCOLLECTIVE ;  /* 0x000000000000791b */ /* 0x003fe20003800000 */
.L_x_2296:
[----:B------:R-:W-:Y:S01]  /*3c20*/  FADD.FTZ R183, R154, R183 ;  /* 0x000000b79ab77221 */ /* 0x000fe20000010000 */
[----:B------:R-:W-:-:S04]  /*3c30*/  MOV R154, R178 ;  /* 0x000000b2009a7202 */ /* 0x000fc80000000f00 */
[----:B------:R-:W-:Y:S02]  /*3c40*/  MOV R189, R183 ;  /* 0x000000b700bd7202 */ /* 0x000fe40000000f00 */
[----:B------:R-:W-:-:S07]  /*3c50*/  MOV R182, R187 ;  /* 0x000000bb00b67202 */ /* 0x000fce0000000f00 */
[----:B------:R-:W-:Y:S05]  /*3c60*/  WARPSYNC.COLLECTIVE R188, `(.L_x_2297) ;  /* 0x00000000bc087348 */ /* 0x000fea0003c00000 */
[----:B------:R0:W1:Y:S02]  /*3c70*/  SHFL.BFLY P2, R187, R189, R190, R191 ;  /* 0x0c0000bebdbb7389 */ /* 0x00006400000400bf */
[----:B01----:R-:W-:Y:S01]  /*3c80*/  ENDCOLLECTIVE ;  /* 0x000000000000791b */ /* 0x003fe20003800000 */
.L_x_2297:
[----:B------:R-:W-:Y:S01]  /*3c90*/  FADD.FTZ R182, R75, R182 ;  /* 0x000000b64bb67221 */ /* 0x000fe20000010000 */
[----:B------:R-:W-:-:S04]  /*3ca0*/  HFMA2.MMA R190, -RZ, RZ, 0, 4.76837158203125e-07 ;  /* 0x00000008ffbe7435 */ /* 0x000fc800000001ff */
[----:B------:R-:W-:Y:S02]  /*3cb0*/  MOV R189, R182 ;  /* 0x000000b600bd7202 */ /* 0x000fe40000000f00 */
[----:B------:R-:W-:-:S07]  /*3cc0*/  MOV R184, R187 ;  /* 0x000000bb00b87202 */ /* 0x000fce0000000f00 */
[----:B------:R-:W-:Y:S05]  /*3cd0*/  WARPSYNC.COLLECTIVE R188, `(.L_x_2298) ;  /* 0x00000000bc087348 */ /* 0x000fea0003c00000 */
[----:B------:R0:W1:Y:S02]  /*3ce0*/  SHFL.BFLY P2, R187, R189, R190, R191 ;  /* 0x0c0000bebdbb7389 */ /* 0x00006400000400bf */
[----:B01----:R-:W-:Y:S01]  /*3cf0*/  ENDCOLLECTIVE ;  /* 0x000000000000791b */ /* 0x003fe20003800000 */
.L_x_2298:
[----:B------:R-:W-:-:S05]  /*3d00*/  FADD.FTZ R184, R183, R184 ;  /* 0x000000b8b7b87221 */ /* 0x000fca0000010000 */
[----:B------:R-:W-:Y:S02]  /*3d10*/  MOV R189, R184 ;  /* 0x000000b800bd7202 */ /* 0x000fe40000000f00 */
[----:B------:R-:W-:-:S07]  /*3d20*/  MOV R155, R187 ;  /* 0x000000bb009b7202 */ /* 0x000fce0000000f00 */
[----:B------:R-:W-:Y:S05]  /*3d30*/  WARPSYNC.COLLECTIVE R188, `(.L_x_2299) ;  /* 0x00000000bc087348 */ /* 0x000fea0003c00000 */
[----:B------:R0:W1:Y:S02]  /*3d40*/  SHFL.BFLY P2, R187, R189, R190, R191 ;  /* 0x0c0000bebdbb7389 */ /* 0x00006400000400bf */
[----:B01----:R-:W-:Y:S01]  /*3d50*/  ENDCOLLECTIVE ;  /* 0x000000000000791b */ /* 0x003fe20003800000 */
.L_x_2299:
        /* <DEDUP_REMOVED lines=9> */
.L_x_2300:
[----:B------:R-:W-:Y:S01]  /*3df0*/  FADD.FTZ R74, R184, R157 ;  /* 0x0000009db84a7221 */ /* 0x000fe20000010000 */
[----:B------:R-:W-:-:S04]  /*3e00*/  MOV R157, R181 ;  /* 0x000000b5009d7202 */ /* 0x000fc80000000f00 */
[----:B------:R-:W-:Y:S02]  /*3e10*/  MOV R189, R74 ;  /* 0x0000004a00bd7202 */ /* 0x000fe40000000f00 */
[----:B------:R-:W-:-:S07]  /*3e20*/  MOV R186, R187 ;  /* 0x000000bb00ba7202 */ /* 0x000fce0000000f00 */
[----:B------:R-:W-:Y:S05]  /*3e30*/  WARPSYNC.COLLECTIVE R188, `(.L_x_2301) ;  /* 0x00000000bc087348 */ /* 0x000fea0003c00000 */
[----:B------:R0:W1:Y:S02]  /*3e40*/  SHFL.BFLY P2, R187, R189, R190, R191 ;  /* 0x0c0000bebdbb7389 */ /* 0x00006400000400bf */
[----:B01----:R-:W-:Y:S01]  /*3e50*/  ENDCOLLECTIVE ;  /* 0x000000000000791b */ /* 0x003fe20003800000 */
.L_x_2301:
[----:B------:R-:W-:Y:S05]  /*3e60*/  BRA `(.L_x_2302) ;  /* 0xffffffd800607947 */ /* 0x000fea000383ffff */
.L_x_2303:
        /* <DEDUP_REMOVED lines=9> */
.L_x_3513:


//--------------------- .text._ZN10layer_norm31ln_parallel_residual_bwd_kernelINS_13Kernel_traitsIf6__halffS2_fjLj768ELj1ELj4ELj1ELj16ENS_18Kernel_traits_baseILj768EfS2_fS2_fjLj128EEEEELb0ELb0ELb0EEEvNS_9BwdParamsE --------------------------
	.section	.text._ZN10layer_norm31ln_parallel_residual_bwd_kernelINS_13Kernel_traitsIf6__halffS2_fjLj768ELj1ELj4ELj1ELj16ENS_18Kernel_traits_baseILj768EfS2_fS2_fjLj128EEEEELb0ELb0ELb0EEEvNS_9BwdParamsE,"ax",@progbits
	.align	128
        .global         _ZN10layer_norm31ln_parallel_residual_bwd_kernelINS_13Kernel_traitsIf6__halffS2_fjLj768ELj1ELj4ELj1ELj16ENS_18Kernel_traits_baseILj768EfS2_fS2_fjLj128EEEEELb0ELb0ELb0EEEvNS_9BwdParamsE
        .type           _ZN10layer_norm31ln_parallel_residual_bwd_kernelINS_13Kernel_traitsIf6__halffS2_fjLj768ELj1ELj4ELj1ELj16ENS_18Kernel_traits_baseILj768EfS2_fS2_fjLj128EEEEELb0ELb0ELb0EEEvNS_9BwdParamsE,@function
        .size           _ZN10layer_norm31ln_parallel_residual_bwd_kernelINS_13Kernel_traitsIf6__halffS2_fjLj768ELj1ELj4ELj1ELj16ENS_18Kernel_traits_baseILj768EfS2_fS2_fjLj128EEEEELb0ELb0ELb0EEEvNS_9BwdParamsE,(.L_x_3514 - _ZN10layer_norm31ln_parallel_residual_bwd_kernelINS_13Kernel_traitsIf6__halffS2_fjLj768ELj1ELj4ELj1ELj16ENS_18Kernel_traits_baseILj768EfS2_fS2_fjLj128EEEEELb0ELb0ELb0EEEvNS_9BwdParamsE)
        .other          _ZN10layer_norm31ln_parallel_residual_bwd_kernelINS_13Kernel_traitsIf6__halffS2_fjLj768ELj1ELj4ELj1ELj16ENS_18Kernel_traits_baseILj768EfS2_fS2_fjLj128EEEEELb0ELb0ELb0EEEvNS_9BwdParamsE,@"STO_CUDA_ENTRY STV_DEFAULT"
_ZN10layer_norm31ln_parallel_residual_bwd_kernelINS_13Kernel_traitsIf6__halffS2_fjLj768ELj1ELj4ELj1ELj16ENS_18Kernel_traits_baseILj768EfS2_fS2_fjLj128EEEEELb0ELb0ELb0EEEvNS_9BwdParamsE:
.text._ZN10layer_norm31ln_parallel_residual_bwd_kernelINS_13Kernel_traitsIf6__halffS2_fjLj768ELj1ELj4ELj1ELj16ENS_18Kernel_traits_baseILj768EfS2_fS2_fjLj128EEEEELb0ELb0ELb0EEEvNS_9BwdParamsE:
        /* <DEDUP_REMOVED lines=101> */
.L_x_2319:
        /* <DEDUP_REMOVED lines=41> */
[----:B------:R-:W-:Y:S02]  /*08e0*/  FADD.FTZ R215, R215, -R0 ;  /* 0x80000000d7d77221 */ /* 0x000fe40000010000 */
[----:B------:R-:W-:Y:S01]  /*08f0*/  FMUL.FTZ R8, R4, R225 ;  /* 0x000000e104087220 */ /* 0x000fe20000410000 */
[C---:B----4-:R-:W-:Y:S01]  /*0900*/  FADD.FTZ R13, -R0.reuse, R216 ;  /* 0x000000d8000d7221 */ /* 0x050fe20000010100 */
[C---:B------:R-:W-:Y:S01]  /*0910*/  FADD.FTZ R217, -R0.reuse, R217 ;  /* 0x000000d900d97221 */ /* 0x040fe20000010100 */
[C---:B------:R-:W-:Y:S01]  /*0920*/  FADD.FTZ R213, -R0.reuse, R218 ;  /* 0x000000da00d57221 */ /* 0x040fe20000010100 */
[----:B------:R-:W-:Y:S01]  /*0930*/  FADD.FTZ R219, -R0, R219 ;  /* 0x000000db00db7221 */ /* 0x000fe20000010100 */
[----:B------:R-:W-:Y:S01]  /*0940*/  FMUL.FTZ R0, R4, R5 ;  /* 0x0000000504007220 */ /* 0x000fe20000410000 */
[----:B0-----:R-:W-:-:S02]  /*0950*/  HADD2.F32 R221, -RZ, R196.H0_H0 ;  /* 0x200000c4ffdd7230 */ /* 0x001fc40000004100 */
[----:B------:R-:W-:Y:S02]  /*0960*/  HADD2.F32 R196, -RZ, R196.H1_H1 ;  /* 0x300000c4ffc47230 */ /* 0x000fe40000004100 */
[----:B------:R-:W-:Y:S02]  /*0970*/  HADD2.F32 R225, -RZ, R197.H0_H0 ;  /* 0x200000c5ffe17230 */ /* 0x000fe40000004100 */
[-C--:B------:R-:W-:Y:S01]  /*0980*/  FMUL.FTZ R5, R156, R221.reuse ;  /* 0x000000dd9c057220 */ /* 0x080fe20000410000 */
[--C-:B------:R-:W-:Y:S02]  /*0990*/  HADD2.F32 R7, -RZ, R200.reuse.H0_H0 ;  /* 0x200000c8ff077230 */ /* 0x100fe40000004100 */
[----:B------:R-:W-:Y:S01]  /*09a0*/  FADD.FTZ R44, R44, R221 ;  /* 0x000000dd2c2c7221 */ /* 0x000fe20000010000 */
[----:B------:R-:W-:Y:S01]  /*09b0*/  FFMA.FTZ R68, R0, R221, R68 ;  /* 0x000000dd00447223 */ /* 0x000fe20000010044 */
[----:B------:R-:W-:Y:S02]  /*09c0*/  HADD2.F32 R200, -RZ, R200.H1_H1 ;  /* 0x300000c8ffc87230 */ /* 0x000fe40000004100 */
[----:B------:R-:W-:Y:S01]  /*09d0*/  FMUL.FTZ R14, R157, R196 ;  /* 0x000000c49d0e7220 */ /* 0x000fe20000410000 */
[----:B------:R-:W-:Y:S01]  /*09e0*/  FADD.FTZ R92, R92, R7 ;  /* 0x000000075c5c7221 */ /* 0x000fe20000010000 */
[-C--:B------:R-:W-:Y:S01]  /*09f0*/  FFMA.FTZ R116, R0, R7.reuse, R116 ;  /* 0x0000000700747223 */ /* 0x080fe20000010074 */
[----:B------:R-:W-:Y:S01]  /*0a00*/  FFMA.FTZ R5, R164, R7, R5 ;  /* 0x00000007a4057223 */ /* 0x000fe20000010005 */
[----:B------:R-:W-:-:S02]  /*0a10*/  HADD2.F32 R221, -RZ, R201.H0_H0 ;  /* 0x200000c9ffdd7230 */ /* 0x000fc40000004100 */
[----:B------:R-:W-:Y:S01]  /*0a20*/  FMUL.FTZ R7, R4, R231 ;  /* 0x000000e704077220 */ /* 0x000fe20000410000 */
[----:B------:R-:W-:Y:S01]  /*0a30*/  FMUL.FTZ R231, R158, R225 ;  /* 0x000000e19ee77220 */ /* 0x000fe20000410000 */
[----:B------:R-:W-:Y:S01]  /*0a40*/  FADD.FTZ R45, R45, R196 ;  /* 0x000000c42d2d7221 */ /* 0x000fe20000010000 */
[----:B------:R-:W-:Y:S01]  /*0a50*/  FFMA.FTZ R69, R8, R196, R69 ;  /* 0x000000c408457223 */ /* 0x000fe20000010045 */
[----:B------:R-:W-:Y:S02]  /*0a60*/  HADD2.F32 R196, -RZ, R197.H1_H1 ;  /* 0x300000c5ffc47230 */ /* 0x000fe40000004100 */
[----:B------:R-:W-:Y:S01]  /*0a70*/  FFMA.FTZ R249, R165, R200, R14 ;  /* 0x000000c8a5f97223 */ /* 0x000fe2000001000e */
[--C-:B------:R-:W-:Y:S02]  /*0a80*/  HADD2.F32 R197, -RZ, R198.reuse.H0_H0 ;  /* 0x200000c6ffc57230 */ /* 0x100fe40000004100 */
[----:B------:R-:W-:Y:S01]  /*0a90*/  FADD.FTZ R94, R94, R221 ;  /* 0x000000dd5e5e7221 */ /* 0x000fe20000010000 */
[-C--:B------:R-:W-:Y:S01]  /*0aa0*/  FFMA.FTZ R118, R7, R221.reuse, R118 ;  /* 0x000000dd07767223 */ /* 0x080fe20000010076 */
[----:B------:R-:W-:Y:S01]  /*0ab0*/  FFMA.FTZ R248, R166, R221, R231 ;  /* 0x000000dda6f87223 */ /* 0x000fe200000100e7 */
[----:B------:R-:W-:Y:S01]  /*0ac0*/  FMUL.FTZ R14, R4, R215 ;  /* 0x000000d7040e7220 */ /* 0x000fe20000410000 */
[----:B------:R-:W-:-:S02]  /*0ad0*/  HADD2.F32 R198, -RZ, R198.H1_H1 ;  /* 0x300000c6ffc67230 */ /* 0x000fc40000004100 */
[----:B------:R-:W-:Y:S01]  /*0ae0*/  FMUL.FTZ R221, R4, R217 ;  /* 0x000000d904dd7220 */ /* 0x000fe20000410000 */
[----:B------:R-:W-:Y:S01]  /*0af0*/  FADD.FTZ R93, R93, R200 ;  /* 0x000000c85d5d7221 */ /* 0x000fe20000010000 */
[----:B------:R-:W-:Y:S01]  /*0b00*/  FFMA.FTZ R117, R8, R200, R117 ;  /* 0x000000c808757223 */ /* 0x000fe20000010075 */
[--C-:B------:R-:W-:Y:S02]  /*0b10*/  HADD2.F32 R243, -RZ, R202.reuse.H0_H0 ;  /* 0x200000cafff37230 */ /* 0x100fe40000004100 */
[-C--:B------:R-:W-:Y:S01]  /*0b20*/  FMUL.FTZ R200, R159, R196.reuse ;  /* 0x000000c49fc87220 */ /* 0x080fe20000410000 */
[----:B------:R-:W-:Y:S02]  /*0b30*/  HADD2.F32 R244, -RZ, R201.H1_H1 ;  /* 0x300000c9fff47230 */ /* 0x000fe40000004100 */
[----:B------:R-:W-:Y:S01]  /*0b40*/  FADD.FTZ R47, R47, R196 ;  /* 0x000000c42f2f7221 */ /* 0x000fe20000010000 */
[----:B------:R-:W-:Y:S01]  /*0b50*/  FFMA.FTZ R71, R14, R196, R71 ;  /* 0x000000c40e477223 */ /* 0x000fe20000010047 */
[----:B------:R-:W-:-:S02]  /*0b60*/  HADD2.F32 R202, -RZ, R202.H1_H1 ;  /* 0x300000caffca7230 */ /* 0x000fc40000004100 */
[-C--:B------:R-:W-:Y:S01]  /*0b70*/  FMUL.FTZ R196, R153, R198.reuse ;  /* 0x000000c699c47220 */ /* 0x080fe20000410000 */
[----:B------:R-:W-:Y:S01]  /*0b80*/  FADD.FTZ R41, R41, R198 ;  /* 0x000000c629297221 */ /* 0x000fe20000010000 */
[----:B------:R-:W-:Y:S01]  /*0b90*/  FFMA.FTZ R65, R221, R198, R65 ;  /* 0x000000c6dd417223 */ /* 0x000fe20000010041 */
[----:B------:R-:W-:Y:S01]  /*0ba0*/  FMUL.FTZ R13, R4, R13 ;  /* 0x0000000d040d7220 */ /* 0x000fe20000410000 */
[----:B------:R-:W-:Y:S02]  /*0bb0*/  HADD2.F32 R198, -RZ, R199.H1_H1 ;  /* 0x300000c7ffc67230 */ /* 0x000fe40000004100 */
[----:B------:R-:W-:Y:S01]  /*0bc0*/  FADD.FTZ R95, R95, R244 ;  /* 0x000000f45f5f7221 */ /* 0x000fe20000010000 */
[----:B------:R-:W-:Y:S01]  /*0bd0*/  FFMA.FTZ R119, R14, R244, R119 ;  /* 0x000000f40e777223 */ /* 0x000fe20000010077 */
[----:B------:R-:W-:Y:S01]  /*0be0*/  FFMA.FTZ R241, R161, R202, R196 ;  /* 0x000000caa1f17223 */ /* 0x000fe200000100c4 */
[----:B------:R-:W-:Y:S01]  /*0bf0*/  FADD.FTZ R46, R46, R225 ;  /* 0x000000e12e2e7221 */ /* 0x000fe20000010000 */
[----:B------:R-:W-:Y:S01]  /*0c00*/  FFMA.FTZ R70, R7, R225, R70 ;  /* 0x000000e107467223 */ /* 0x000fe20000010046 */
[----:B------:R-:W-:Y:S01]  /*0c10*/  FFMA.FTZ R244, R167, R244, R200 ;  /* 0x000000f4a7f47223 */ /* 0x000fe200000100c8 */
[-C--:B------:R-:W-:Y:S01]  /*0c20*/  FMUL.FTZ R201, R152, R197.reuse ;  /* 0x000000c598c97220 */ /* 0x080fe20000410000 */
[----:B------:R-:W-:Y:S01]  /*0c30*/  FADD.FTZ R40, R40, R197 ;  /* 0x000000c528287221 */ /* 0x000fe20000010000 */
[----:B------:R-:W-:Y:S01]  /*0c40*/  FFMA.FTZ R64, R13, R197, R64 ;  /* 0x000000c50d407223 */ /* 0x000fe20000010040 */
[----:B------:R-:W-:-:S02]  /*0c50*/  HADD2.F32 R196, -RZ, R203.H1_H1 ;  /* 0x300000cbffc47230 */ /* 0x000fc40000004100 */
[C---:B------:R-:W-:Y:S01]  /*0c60*/  FMUL.FTZ R225, R4.reuse, R219 ;  /* 0x000000db04e17220 */ /* 0x040fe20000410000 */
[----:B------:R-:W-:Y:S02]  /*0c70*/  HADD2.F32 R197, -RZ, R199.H0_H0 ;  /* 0x200000c7ffc57230 */ /* 0x000fe40000004100 */
        /* <DEDUP_REMOVED lines=21> */
[----:B------:R-:W-:Y:S02]  /*0dd0*/  HADD2.F32 R239, -RZ, R203.H0_H0 ;  /* 0x200000cbffef7230 */ /* 0x000fe40000004100 */
[----:B------:R-:W-:Y:S01]  /*0de0*/  FADD.FTZ R196, R196, R243 ;  /* 0x000000f3c4c47221 */ /* 0x000fe20000010000 */
[----:B------:R-:W-:Y:S02]  /*0df0*/  FFMA.FTZ R198, R13, R243, R198 ;  /* 0x000000f30dc67223 */ /* 0x000fe400000100c6 */
        /* <DEDUP_REMOVED lines=11> */
.L_x_2307:
[----:B------:R-:W-:Y:S05]  /*0eb0*/  BSYNC B1 ;  /* 0x0000000000017941 */ /* 0x000fea0003800000 */
.L_x_2306:
        /* <DEDUP_REMOVED lines=23> */
[----:B------:R-:W-:-:S03]  /*1030*/  FADD.FTZ R237, -R214, R197 ;  /* 0x000000c5d6ed7221 */ /* 0x000fc60000010100 */
[----:B------:R-:W-:Y:S01]  /*1040*/  FMUL.FTZ R15, R4, R15 ;  /* 0x0000000f040f7220 */ /* 0x000fe20000410000 */
[----:B------:R-:W-:Y:S01]  /*1050*/  FADD.FTZ R217, -R214, R198 ;  /* 0x000000c6d6d97221 */ /* 0x000fe20000010100 */
[--C-:B----4-:R-:W-:Y:S02]  /*1060*/  HADD2.F32 R213, -RZ, R204.reuse.H0_H0 ;  /* 0x200000ccffd57230 */ /* 0x110fe40000004100 */
[----:B------:R-:W-:-:S03]  /*1070*/  HADD2.F32 R196, -RZ, R204.H1_H1 ;  /* 0x300000ccffc47230 */ /* 0x000fc60000004100 */
[----:B------:R-:W-:Y:S01]  /*1080*/  FMUL.FTZ R219, R140, R213 ;  /* 0x000000d58cdb7220 */ /* 0x000fe20000410000 */
[--C-:B------:R-:W-:Y:S02]  /*1090*/  HADD2.F32 R251, -RZ, R208.reuse.H0_H0 ;  /* 0x200000d0fffb7230 */ /* 0x100fe40000004100 */
[----:B------:R-:W-:Y:S01]  /*10a0*/  FMUL.FTZ R204, R4, R237 ;  /* 0x000000ed04cc7220 */ /* 0x000fe20000410000 */
[----:B------:R-:W-:Y:S02]  /*10b0*/  HADD2.F32 R208, -RZ, R208.H1_H1 ;  /* 0x300000d0ffd07230 */ /* 0x000fe40000004100 */
        /* <DEDUP_REMOVED lines=8> */
[-C--:B------:R-:W-:Y:S01]  /*1140*/  FFMA.FTZ R109, R204, R208.reuse, R109 ;  /* 0x000000d0cc6d7223 */ /* 0x080fe2000001006d */
[----:B------:R-:W-:Y:S01]  /*1150*/  FFMA.FTZ R247, R149, R208, R198 ;  /* 0x000000d095f77223 */ /* 0x000fe200000100c6 */
[----:B------:R-:W-:Y:S02]  /*1160*/  HADD2.F32 R213, -RZ, R209.H0_H0 ;  /* 0x200000d1ffd57230 */ /* 0x000fe40000004100 */
[----:B------:R-:W-:Y:S01]  /*1170*/  FMUL.FTZ R208, R4, R217 ;  /* 0x000000d904d07220 */ /* 0x000fe20000410000 */
[----:B------:R-:W-:Y:S01]  /*1180*/  FMUL.FTZ R217, R142, R219 ;  /* 0x000000db8ed97220 */ /* 0x000fe20000410000 */
        /* <DEDUP_REMOVED lines=8> */
[C---:B------:R-:W-:Y:S01]  /*1210*/  FADD.FTZ R199, -R214.reuse, R200 ;  /* 0x000000c8d6c77221 */ /* 0x040fe20000010100 */
[--C-:B------:R-:W-:Y:S02]  /*1220*/  HADD2.F32 R213, -RZ, R206.reuse.H0_H0 ;  /* 0x200000ceffd57230 */ /* 0x100fe40000004100 */
[----:B------:R-:W-:Y:S01]  /*1230*/  FADD.FTZ R201, -R214, R201 ;  /* 0x000000c9d6c97221 */ /* 0x000fe20000010100 */
[----:B------:R-:W-:Y:S01]  /*1240*/  FMUL.FTZ R209, R4, R215 ;  /* 0x000000d704d17220 */ /* 0x000fe20000410000 */
[----:B------:R-:W-:-:S02]  /*1250*/  HADD2.F32 R206, -RZ, R206.H1_H1 ;  /* 0x300000ceffce7230 */ /* 0x000fc40000004100 */
[----:B------:R-:W-:Y:S01]  /*1260*/  FMUL.FTZ R198, R143, R196 ;  /* 0x000000c48fc67220 */ /* 0x000fe20000410000 */
[--C-:B------:R-:W-:Y:S02]  /*1270*/  HADD2.F32 R237, -RZ, R210.reuse.H0_H0 ;  /* 0x200000d2ffed7230 */ /* 0x100fe40000004100 */
[----:B------:R-:W-:Y:S01]  /*1280*/  FADD.FTZ R87, R87, R240 ;  /* 0x000000f057577221 */ /* 0x000fe20000010000 */
[----:B------:R-:W-:Y:S02]  /*1290*/  HADD2.F32 R234, -RZ, R210.H1_H1 ;  /* 0x300000d2ffea7230 */ /* 0x000fe40000004100 */
[----:B------:R-:W-:Y:S01]  /*12a0*/  FFMA.FTZ R111, R209, R240, R111 ;  /* 0x000000f0d16f7223 */ /* 0x000fe2000001006f */
[----:B------:R-:W-:Y:S01]  /*12b0*/  FADD.FTZ R39, R39, R196 ;  /* 0x000000c427277221 */ /* 0x000fe20000010000 */
[----:B------:R-:W-:Y:S01]  /*12c0*/  FFMA.FTZ R63, R209, R196, R63 ;  /* 0x000000c4d13f7223 */ /* 0x000fe2000001003f */
[C---:B------:R-:W-:Y:S01]  /*12d0*/  FMUL.FTZ R205, R4.reuse, R199 ;  /* 0x000000c704cd7220 */ /* 0x040fe20000410000 */
[----:B------:R-:W-:Y:S01]  /*12e0*/  FMUL.FTZ R210, R4, R201 ;  /* 0x000000c904d27220 */ /* 0x000fe20000410000 */
[----:B------:R-:W-:Y:S01]  /*12f0*/  FFMA.FTZ R240, R151, R240, R198 ;  /* 0x000000f097f07223 */ /* 0x000fe200000100c6 */
[----:B------:R-:W-:Y:S01]  /*1300*/  FMUL.FTZ R199, R136, R213 ;  /* 0x000000d588c77220 */ /* 0x000fe20000410000 */
[----:B------:R-:W-:Y:S01]  /*1310*/  FMUL.FTZ R196, R137, R206 ;  /* 0x000000ce89c47220 */ /* 0x000fe20000410000 */
[----:B------:R-:W-:Y:S01]  /*1320*/  FADD.FTZ R197, -R214, R202 ;  /* 0x000000cad6c57221 */ /* 0x000fe20000010100 */
[----:B------:R-:W-:-:S02]  /*1330*/  HADD2.F32 R201, -RZ, R207.H0_H0 ;  /* 0x200000cfffc97230 */ /* 0x000fc40000004100 */
[----:B------:R-:W-:Y:S01]  /*1340*/  FADD.FTZ R203, -R214, R203 ;  /* 0x000000cbd6cb7221 */ /* 0x000fe20000010100 */
[----:B------:R-:W-:Y:S02]  /*1350*/  HADD2.F32 R198, -RZ, R207.H1_H1 ;  /* 0x300000cfffc67230 */ /* 0x000fe40000004100 */
[----:B------:R-:W-:Y:S01]  /*1360*/  FADD.FTZ R80, R80, R237 ;  /* 0x000000ed50507221 */ /* 0x000fe20000010000 */
[-C--:B------:R-:W-:Y:S01]  /*1370*/  FFMA.FTZ R104, R205, R237.reuse, R104 ;  /* 0x000000edcd687223 */ /* 0x080fe20000010068 */
[----:B------:R-:W-:Y:S01]  /*1380*/  FADD.FTZ R81, R81, R234 ;  /* 0x000000ea51517221 */ /* 0x000fe20000010000 */
[-C--:B------:R-:W-:Y:S01]  /*1390*/  FFMA.FTZ R105, R210, R234.reuse, R105 ;  /* 0x000000ead2697223 */ /* 0x080fe20000010069 */
[----:B------:R-:W-:Y:S01]  /*13a0*/  FFMA.FTZ R237, R144, R237, R199 ;  /* 0x000000ed90ed7223 */ /* 0x000fe200000100c7 */
[----:B------:R-:W-:Y:S01]  /*13b0*/  FFMA.FTZ R234, R145, R234, R196 ;  /* 0x000000ea91ea7223 */ /* 0x000fe200000100c4 */
[----:B------:R-:W-:Y:S01]  /*13c0*/  FADD.FTZ R33, R33, R206 ;  /* 0x000000ce21217221 */ /* 0x000fe20000010000 */
[----:B------:R-:W-:Y:S01]  /*13d0*/  FFMA.FTZ R57, R210, R206, R57 ;  /* 0x000000ced2397223 */ /* 0x000fe20000010039 */
[----:B------:R-:W-:-:S02]  /*13e0*/  HADD2.F32 R199, -RZ, R211.H0_H0 ;  /* 0x200000d3ffc77230 */ /* 0x000fc40000004100 */
[----:B------:R-:W-:Y:S01]  /*13f0*/  FMUL.FTZ R206, R4, R197 ;  /* 0x000000c504ce7220 */ /* 0x000fe20000410000 */
[----:B------:R-:W-:Y:S02]  /*1400*/  HADD2.F32 R196, -RZ, R211.H1_H1 ;  /* 0x300000d3ffc47230 */ /* 0x000fe40000004100 */
[----:B------:R-:W-:Y:S01]  /*1410*/  FMUL.FTZ R197, R138, R201 ;  /* 0x000000c98ac57220 */ /* 0x000fe20000410000 */
[----:B------:R-:W-:Y:S01]  /*1420*/  FMUL.FTZ R207, R4, R203 ;  /* 0x000000cb04cf7220 */ /* 0x000fe20000410000 */
[----:B------:R-:W-:Y:S02]  /*1430*/  FMUL.FTZ R200, R139, R198 ;  /* 0x000000c68bc87220 */ /* 0x000fe40000410000 */
        /* <DEDUP_REMOVED lines=30> */
.L_x_2309:
[----:B------:R-:W-:Y:S05]  /*1620*/  BSYNC B1 ;  /* 0x0000000000017941 */ /* 0x000fea0003800000 */
.L_x_2308:
        /* <DEDUP_REMOVED lines=24> */
[C---:B------:R-:W-:Y:S02]  /*17b0*/  FADD.FTZ R215, -R229.reuse, R215 ;  /* 0x000000d7e5d77221 */ /* 0x040fe40000010100 */
[----:B------:R-:W-:Y:S01]  /*17c0*/  FMUL.FTZ R6, R4, R9 ;  /* 0x0000000904067220 */ /* 0x000fe20000410000 */
[C---:B----4-:R-:W-:Y:S01]  /*17d0*/  FADD.FTZ R213, -R229.reuse, R216 ;  /* 0x000000d8e5d57221 */ /* 0x050fe20000010100 */
[C---:B------:R-:W-:Y:S01]  /*17e0*/  FADD.FTZ R217, -R229.reuse, R217 ;  /* 0x000000d9e5d97221 */ /* 0x040fe20000010100 */
[C---:B------:R-:W-:Y:S01]  /*17f0*/  FADD.FTZ R223, -R229.reuse, R218 ;  /* 0x000000dae5df7221 */ /* 0x040fe20000010100 */
[----:B------:R-:W-:Y:S01]  /*1800*/  FADD.FTZ R219, -R229, R219 ;  /* 0x000000dbe5db7221 */ /* 0x000fe20000010100 */
[----:B------:R-:W-:-:S02]  /*1810*/  HADD2.F32 R229, -RZ, R196.H0_H0 ;  /* 0x200000c4ffe57230 */ /* 0x000fc40000004100 */
[----:B------:R-:W-:-:S03]  /*1820*/  HADD2.F32 R196, -RZ, R196.H1_H1 ;  /* 0x300000c4ffc47230 */ /* 0x000fc60000004100 */
[-C--:B------:R-:W-:Y:S01]  /*1830*/  FMUL.FTZ R9, R124, R229.reuse ;  /* 0x000000e57c097220 */ /* 0x080fe20000410000 */
[--C-:B0-----:R-:W-:Y:S02]  /*1840*/  HADD2.F32 R11, -RZ, R200.reuse.H0_H0 ;  /* 0x200000c8ff0b7230 */ /* 0x101fe40000004100 */
[----:B------:R-:W-:Y:S01]  /*1850*/  FADD.FTZ R28, R28, R229 ;  /* 0x000000e51c1c7221 */ /* 0x000fe20000010000 */
[----:B------:R-:W-:Y:S02]  /*1860*/  HADD2.F32 R200, -RZ, R200.H1_H1 ;  /* 0x300000c8ffc87230 */ /* 0x000fe40000004100 */
[----:B------:R-:W-:Y:S01]  /*1870*/  FFMA.FTZ R52, R6, R229, R52 ;  /* 0x000000e506347223 */ /* 0x000fe20000010034 */
[----:B------:R-:W-:Y:S01]  /*1880*/  FMUL.FTZ R10, R125, R196 ;  /* 0x000000c47d0a7220 */ /* 0x000fe20000410000 */
[----:B------:R-:W-:Y:S01]  /*1890*/  FFMA.FTZ R250, R132, R11, R9 ;  /* 0x0000000b84fa7223 */ /* 0x000fe20000010009 */
[----:B------:R-:W-:Y:S02]  /*18a0*/  HADD2.F32 R229, -RZ, R197.H0_H0 ;  /* 0x200000c5ffe57230 */ /* 0x000fe40000004100 */
[----:B------:R-:W-:Y:S01]  /*18b0*/  FMUL.FTZ R9, R4, R233 ;  /* 0x000000e904097220 */ /* 0x000fe20000410000 */
[----:B------:R-:W-:Y:S01]  /*18c0*/  FADD.FTZ R76, R76, R11 ;  /* 0x0000000b4c4c7221 */ /* 0x000fe20000010000 */
[----:B------:R-:W-:Y:S01]  /*18d0*/  FFMA.FTZ R100, R6, R11, R100 ;  /* 0x0000000b06647223 */ /* 0x000fe20000010064 */
[----:B------:R-:W-:Y:S01]  /*18e0*/  FFMA.FTZ R245, R133, R200, R10 ;  /* 0x000000c885f57223 */ /* 0x000fe2000001000a */
[----:B------:R-:W-:-:S02]  /*18f0*/  HADD2.F32 R11, -RZ, R201.H0_H0 ;  /* 0x200000c9ff0b7230 */ /* 0x000fc40000004100 */
[----:B------:R-:W-:Y:S01]  /*1900*/  FMUL.FTZ R10, R4, R227 ;  /* 0x000000e3040a7220 */ /* 0x000fe20000410000 */
[----:B------:R-:W-:Y:S01]  /*1910*/  FADD.FTZ R29, R29, R196 ;  /* 0x000000c41d1d7221 */ /* 0x000fe20000010000 */
[----:B------:R-:W-:Y:S01]  /*1920*/  FFMA.FTZ R53, R9, R196, R53 ;  /* 0x000000c409357223 */ /* 0x000fe20000010035 */
[----:B------:R-:W-:Y:S01]  /*1930*/  FMUL.FTZ R227, R126, R229 ;  /* 0x000000e57ee37220 */ /* 0x000fe20000410000 */
[----:B------:R-:W-:Y:S02]  /*1940*/  HADD2.F32 R238, -RZ, R201.H1_H1 ;  /* 0x300000c9ffee7230 */ /* 0x000fe40000004100 */
[----:B------:R-:W-:Y:S01]  /*1950*/  FMUL.FTZ R12, R4, R215 ;  /* 0x000000d7040c7220 */ /* 0x000fe20000410000 */
[----:B------:R-:W-:Y:S02]  /*1960*/  HADD2.F32 R196, -RZ, R197.H1_H1 ;  /* 0x300000c5ffc47230 */ /* 0x000fe40000004100 */
[----:B------:R-:W-:Y:S02]  /*1970*/  HADD2.F32 R201, -RZ, R198.H0_H0 ;  /* 0x200000c6ffc97230 */ /* 0x000fe40000004100 */
        /* <DEDUP_REMOVED lines=9> */
[----:B------:R-:W-:Y:S01]  /*1a10*/  FFMA.FTZ R55, R12, R196, R55 ;  /* 0x000000c40c377223 */ /* 0x000fe20000010037 */
[----:B------:R-:W-:Y:S01]  /*1a20*/  FMUL.FTZ R213, R120, R201 ;  /* 0x000000c978d57220 */ /* 0x000fe20000410000 */
[----:B------:R-:W-:Y:S02]  /*1a30*/  HADD2.F32 R198, -RZ, R198.H1_H1 ;  /* 0x300000c6ffc67230 */ /* 0x000fe40000004100 */
[C---:B------:R-:W-:Y:S01]  /*1a40*/  FMUL.FTZ R222, R4.reuse, R217 ;  /* 0x000000d904de7220 */ /* 0x040fe20000410000 */
[--C-:B------:R-:W-:Y:S02]  /*1a50*/  HADD2.F32 R196, -RZ, R199.reuse.H1_H1 ;  /* 0x300000c7ffc47230 */ /* 0x100fe40000004100 */
[----:B------:R-:W-:Y:S01]  /*1a60*/  FMUL.FTZ R224, R4, R219 ;  /* 0x000000db04e07220 */ /* 0x000fe20000410000 */
[----:B------:R-:W-:Y:S01]  /*1a70*/  FADD.FTZ R72, R72, R197 ;  /* 0x000000c548487221 */ /* 0x000fe20000010000 */
[-C--:B------:R-:W-:Y:S01]  /*1a80*/  FFMA.FTZ R96, R11, R197.reuse, R96 ;  /* 0x000000c50b607223 */ /* 0x080fe20000010060 */
[----:B------:R-:W-:Y:S01]  /*1a90*/  FFMA.FTZ R236, R128, R197, R213 ;  /* 0x000000c580ec7223 */ /* 0x000fe200000100d5 */
[-C--:B------:R-:W-:Y:S01]  /*1aa0*/  FMUL.FTZ R228, R121, R198.reuse ;  /* 0x000000c679e47220 */ /* 0x080fe20000410000 */
[----:B------:R-:W-:Y:S01]  /*1ab0*/  FADD.FTZ R25, R25, R198 ;  /* 0x000000c619197221 */ /* 0x000fe20000010000 */
[----:B------:R-:W-:Y:S01]  /*1ac0*/  FFMA.FTZ R49, R222, R198, R49 ;  /* 0x000000c6de317223 */ /* 0x000fe20000010031 */
[----:B------:R-:W-:-:S02]  /*1ad0*/  HADD2.F32 R197, -RZ, R199.H0_H0 ;  /* 0x200000c7ffc57230 */ /* 0x000fc40000004100 */
[----:B------:R-:W-:Y:S01]  /*1ae0*/  FMUL.FTZ R223, R4, R223 ;  /* 0x000000df04df7220 */ /* 0x000fe20000410000 */
        /* <DEDUP_REMOVED lines=20> */
[--C-:B------:R-:W-:Y:S02]  /*1c30*/  HADD2.F32 R226, -RZ, R203.reuse.H1_H1 ;  /* 0x300000cbffe27230 */ /* 0x100fe40000004100 */
[----:B------:R-:W-:Y:S02]  /*1c40*/  HADD2.F32 R227, -RZ, R203.H0_H0 ;  /* 0x200000cbffe37230 */ /* 0x000fe40000004100 */
        /* <DEDUP_REMOVED lines=19> */
.L_x_2311:
[----:B------:R-:W-:Y:S05]  /*1d80*/  BSYNC B1 ;  /* 0x0000000000017941 */ /* 0x000fea0003800000 */
.L_x_2310:
        /* <DEDUP_REMOVED lines=20> */
.L_x_2341:
        /* <DEDUP_REMOVED lines=86> */
.L_x_2314:
[----:B------:R-:W-:Y:S05]  /*2430*/  BSYNC B1 ;  /* 0x0000000000017941 */ /* 0x000fea0003800000 */
.L_x_2313:
        /* <DEDUP_REMOVED lines=79> */
.L_x_2316:
[----:B------:R-:W-:Y:S05]  /*2930*/  BSYNC B1 ;  /* 0x0000000000017941 */ /* 0x000fea0003800000 */
.L_x_2315:
        /* <DEDUP_REMOVED lines=78> */
.L_x_2318:
[----:B------:R-:W-:Y:S05]  /*2e20*/  BSYNC B1 ;  /* 0x0000000000017941 */ /* 0x000fea0003800000 */
.L_x_2317:
[----:B-123--:R-:W1:Y:S02]  /*2e30*/  LDC.64 R196, c[0x0][0x210] ;  /* 0x00008400ffc47b82 */ /* 0x00ee640000000a00 */
[----:B-1----:R-:W-:-:S04]  /*2e40*/  LEA R2, R196, R2, 0x2 ;  /* 0x00000002c4027211 */ /* 0x002fc800078e10ff */
[----:B------:R-:W-:-:S13]  /*2e50*/  ISETP.GE.AND P0, PT, R2, R197, PT ;  /* 0x000000c50200720c */ /* 0x000fda0003f06270 */
[----:B------:R-:W-:Y:S05]  /*2e60*/  @!P0 BRA `(.L_x_2319) ;  /* 0xffffffd400f88947 */ /* 0x000fea000383ffff */
.L_x_2305:
[----:B------:R-:W-:Y:S05]  /*2e70*/  BSYNC B0 ;  /* 0x0000000000007941 */ /* 0x000fea0003800000 */
.L_x_2304:
        /* <DEDUP_REMOVED lines=276> */
.L_x_2321:
[----:B------:R-:W-:Y:S05]  /*3fc0*/  BSYNC B0 ;  /* 0x0000000000007941 */ /* 0x000fea0003800000 */
.L_x_2320:
        /* <DEDUP_REMOVED lines=23> */
.L_x_2323:
[----:B------:R-:W-:Y:S05]  /*4140*/  BSYNC B0 ;  /* 0x0000000000007941 */ /* 0x000fea0003800000 */
.L_x_2322:
        /* <DEDUP_REMOVED lines=23> */
.L_x_2325:
[----:B------:R-:W-:Y:S05]  /*42c0*/  BSYNC B0 ;  /* 0x0000000000007941 */ /* 0x000fea0003800000 */
.L_x_2324:
        /* <DEDUP_REMOVED lines=23> */
.L_x_2327:
[----:B------:R-:W-:Y:S05]  /*4440*/  BSYNC B0 ;  /* 0x0000000000007941 */ /* 0x000fea0003800000 */
.L_x_2326:
        /* <DEDUP_REMOVED lines=23> */
.L_x_2329:
[----:B------:R-:W-:Y:S05]  /*45c0*/  BSYNC B0 ;  /* 0x0000000000007941 */ /* 0x000fea0003800000 */
.L_x_2328:
        /* <DEDUP_REMOVED lines=13> */
.L_x_2312:
[----:B------:R-:W-:Y:S01]  /*46a0*/  HFMA2.MMA R214, -RZ, RZ, 0, 5.9604644775390625e-08 ;  /* 0x00000001ffd67435 */ /* 0x000fe200000001ff */
[----:B------:R-:W-:Y:S01]  /*46b0*/  BSSY B1, `(.L_x_2330) ;  /* 0x0000006000017945 */ /* 0x000fe20003800000 */
[----:B------:R-:W-:Y:S02]  /*46c0*/  MOV R215, 0x1f ;  /* 0x0000001f00d77802 */ /* 0x000fe40000000f00 */
[----:B------:R-:W-:-:S07]  /*46d0*/  MOV R212, 0xffffffff ;  /* 0xffffffff00d47802 */ /* 0x000fce0000000f00 */
[----:B-----5:R-:W-:Y:S05]  /*46e0*/  WARPSYNC.COLLECTIVE R212, `(.L_x_2331) ;  /* 0x00000000d4087348 */ /* 0x020fea0003c00000 */
[----:B------:R0:W1:Y:S02]  /*46f0*/  SHFL.BFLY P0, R213, R231, R214, R215 ;  /* 0x0c0000d6e7d57389 */ /* 0x00006400000000d7 */
[----:B01---5:R-:W-:Y:S01]  /*4700*/  ENDCOLLECTIVE ;  /* 0x000000000000791b */ /* 0x023fe20003800000 */
.L_x_2331:
[----:B------:R-:W-:Y:S05]  /*4710*/  BSYNC B1 ;  /* 0x0000000000017941 */ /* 0x000fea0003800000 */
.L_x_2330:
        /* <DEDUP_REMOVED lines=9> */
.L_x_2332:
[----:B------:R-:W-:Y:S01]  /*47b0*/  HFMA2.MMA R214, -RZ, RZ, 0, 1.1920928955078125e-07 ;  /* 0x00000002ffd67435 */ /* 0x000fe200000001ff */
[----:B------:R-:W-:Y:S02]  /*47c0*/  MOV R231, R196 ;  /* 0x000000c400e77202 */ /* 0x000fe40000000f00 */
[----:B------:R-:W-:-:S08]  /*47d0*/  MOV R197, R213 ;  /* 0x000000d500c57202 */ /* 0x000fd00000000f00 */
[----:B------:R-:W-:Y:S05]  /*47e0*/  WARPSYNC.COLLECTIVE R212, `(.L_x_2333) ;  /* 0x00000000d4087348 */ /* 0x000fea0003c00000 */
[----:B------:R0:W1:Y:S02]  /*47f0*/  SHFL.BFLY P0, R213, R231, R214, R215 ;  /* 0x0c0000d6e7d57389 */ /* 0x00006400000000d7 */
[----:B01----:R-:W-:Y:S01]  /*4800*/  ENDCOLLECTIVE ;  /* 0x000000000000791b */ /* 0x003fe20003800000 */
.L_x_2333:
[----:B------:R-:W-:-:S05]  /*4810*/  FADD.FTZ R197, R197, R232 ;  /* 0x000000e8c5c57221 */ /* 0x000fca0000010000 */
[----:B------:R-:W-:Y:S02]  /*4820*/  MOV R231, R197 ;  /* 0x000000c500e77202 */ /* 0x000fe40000000f00 */
[----:B------:R-:W-:-:S07]  /*4830*/  MOV R199, R213 ;  /* 0x000000d500c77202 */ /* 0x000fce0000000f00 */
[----:B------:R-:W-:Y:S05]  /*4840*/  WARPSYNC.COLLECTIVE R212, `(.L_x_2334) ;  /* 0x00000000d4087348 */ /* 0x000fea0003c00000 */
[----:B------:R0:W1:Y:S02]  /*4850*/  SHFL.BFLY P0, R213, R231, R214, R215 ;  /* 0x0c0000d6e7d57389 */ /* 0x00006400000000d7 */
[----:B01----:R-:W-:Y:S01]  /*4860*/  ENDCOLLECTIVE ;  /* 0x000000000000791b */ /* 0x003fe20003800000 */
.L_x_2334:
[----:B------:R-:W-:Y:S01]  /*4870*/  FADD.FTZ R199, R196, R199 ;  /* 0x000000c7c4c77221 */ /* 0x000fe20000010000 */
[----:B------:R-:W-:-:S04]  /*4880*/  HFMA2.MMA R214, -RZ, RZ, 0, 2.384185791015625e-07 ;  /* 0x00000004ffd67435 */ /* 0x000fc800000001ff */
[----:B------:R-:W-:Y:S02]  /*4890*/  MOV R231, R199 ;  /* 0x000000c700e77202 */ /* 0x000fe40000000f00 */
[----:B------:R-:W-:-:S07]  /*48a0*/  MOV R198, R213 ;  /* 0x000000d500c67202 */ /* 0x000fce0000000f00 */
[----:B------:R-:W-:Y:S05]  /*48b0*/  WARPSYNC.COLLECTIVE R212, `(.L_x_2335) ;  /* 0x00000000d4087348 */ /* 0x000fea0003c00000 */
[----:B------:R0:W1:Y:S02]  /*48c0*/  SHFL.BFLY P0, R213, R231, R214, R215 ;  /* 0x0c0000d6e7d57389 */ /* 0x00006400000000d7 */
[----:B01----:R-:W-:Y:S01]  /*48d0*/  ENDCOLLECTIVE ;  /* 0x000000000000791b */ /* 0x003fe20003800000 */
.L_x_2335:
[----:B------:R-:W-:-:S05]  /*48e0*/  FADD.FTZ R198, R197, R198 ;  /* 0x000000c6c5c67221 */ /* 0x000fca0000010000 */
[----:B------:R-:W-:Y:S02]  /*48f0*/  MOV R231, R198 ;  /* 0x000000c600e77202 */ /* 0x000fe40000000f00 */
[----:B------:R-:W-:-:S07]  /*4900*/  MOV R200, R213 ;  /* 0x000000d500c87202 */ /* 0x000fce0000000f00 */
[----:B------:R-:W-:Y:S05]  /*4910*/  WARPSYNC.COLLECTIVE R212, `(.L_x_2336) ;  /* 0x00000000d4087348 */ /* 0x000fea0003c00000 */
[----:B------:R0:W1:Y:S02]  /*4920*/  SHFL.BFLY P0, R213, R231, R214, R215 ;  /* 0x0c0000d6e7d57389 */ /* 0x00006400000000d7 */
[----:B01----:R-:W-:Y:S01]  /*4930*/  ENDCOLLECTIVE ;  /* 0x000000000000791b */ /* 0x003fe20003800000 */
.L_x_2336:
[----:B------:R-:W-:Y:S01]  /*4940*/  FADD.FTZ R200, R199, R200 ;  /* 0x000000c8c7c87221 */ /* 0x000fe20000010000 */
[----:B------:R-:W-:-:S04]  /*4950*/  HFMA2.MMA R214, -RZ, RZ, 0, 4.76837158203125e-07 ;  /* 0x00000008ffd67435 */ /* 0x000fc800000001ff */
[----:B------:R-:W-:Y:S02]  /*4960*/  MOV R231, R200 ;  /* 0x000000c800e77202 */ /* 0x000fe40000000f00 */
[----:B------:R-:W-:-:S07]  /*4970*/  MOV R201, R213 ;  /* 0x000000d500c97202 */ /* 0x000fce0000000f00 */
[----:B------:R-:W-:Y:S05]  /*4980*/  WARPSYNC.COLLECTIVE R212, `(.L_x_2337) ;  /* 0x00000000d4087348 */ /* 0x000fea0003c00000 */
[----:B------:R0:W1:Y:S02]  /*4990*/  SHFL.BFLY P0, R213, R231, R214, R215 ;  /* 0x0c0000d6e7d57389 */ /* 0x00006400000000d7 */
[----:B01----:R-:W-:Y:S01]  /*49a0*/  ENDCOLLECTIVE ;  /* 0x000000000000791b */ /* 0x003fe20003800000 */
.L_x_2337:
[----:B------:R-:W-:-:S05]  /*49b0*/  FADD.FTZ R201, R198, R201 ;  /* 0x000000c9c6c97221 */ /* 0x000fca0000010000 */
[----:B------:R-:W-:Y:S02]  /*49c0*/  MOV R231, R201 ;  /* 0x000000c900e77202 */ /* 0x000fe40000000f00 */
[----:B------:R-:W-:-:S07]  /*49d0*/  MOV R203, R213 ;  /* 0x000000d500cb7202 */ /* 0x000fce0000000f00 */
[----:B------:R-:W-:Y:S05]  /*49e0*/  WARPSYNC.COLLECTIVE R212, `(.L_x_2338) ;  /* 0x00000000d4087348 */ /* 0x000fea0003c00000 */
[----:B------:R0:W1:Y:S02]  /*49f0*/  SHFL.BFLY P0, R213, R231, R214, R215 ;  /* 0x0c0000d6e7d57389 */ /* 0x00006400000000d7 */
[----:B01----:R-:W-:Y:S01]  /*4a00*/  ENDCOLLECTIVE ;  /* 0x000000000000791b */ /* 0x003fe20003800000 */
.L_x_2338:
[----:B------:R-:W-:Y:S01]  /*4a10*/  FADD.FTZ R203, R200, R203 ;  /* 0x000000cbc8cb7221 */ /* 0x000fe20000010000 */
[----:B------:R-:W-:-:S04]  /*4a20*/  HFMA2.MMA R214, -RZ, RZ, 0, 9.5367431640625e-07 ;  /* 0x00000010ffd67435 */ /* 0x000fc800000001ff */
[----:B------:R-:W-:Y:S02]  /*4a30*/  MOV R231, R203 ;  /* 0x000000cb00e77202 */ /* 0x000fe40000000f00 */
[----:B------:R-:W-:-:S07]  /*4a40*/  MOV R202, R213 ;  /* 0x000000d500ca7202 */ /* 0x000fce0000000f00 */
[----:B------:R-:W-:Y:S05]  /*4a50*/  WARPSYNC.COLLECTIVE R212, `(.L_x_2339) ;  /* 0x00000000d4087348 */ /* 0x000fea0003c00000 */
[----:B------:R0:W1:Y:S02]  /*4a60*/  SHFL.BFLY P0, R213, R231, R214, R215 ;  /* 0x0c0000d6e7d57389 */ /* 0x00006400000000d7 */
[----:B01----:R-:W-:Y:S01]  /*4a70*/  ENDCOLLECTIVE ;  /* 0x000000000000791b */ /* 0x003fe20003800000 */
.L_x_2339:
[----:B------:R-:W-:-:S05]  /*4a80*/  FADD.FTZ R202, R201, R202 ;  /* 0x000000cac9ca7221 */ /* 0x000fca0000010000 */
[----:B------:R-:W-:Y:S02]  /*4a90*/  MOV R231, R202 ;  /* 0x000000ca00e77202 */ /* 0x000fe40000000f00 */
[----:B------:R-:W-:-:S07]  /*4aa0*/  MOV R196, R213 ;  /* 0x000000d500c47202 */ /* 0x000fce0000000f00 */
[----:B------:R-:W-:Y:S05]  /*4ab0*/  WARPSYNC.COLLECTIVE R212, `(.L_x_2340) ;  /* 0x00000000d4087348 */ /* 0x000fea0003c00000 */
[----:B------:R0:W1:Y:S02]  /*4ac0*/  SHFL.BFLY P0, R213, R231, R214, R215 ;  /* 0x0c0000d6e7d57389 */ /* 0x00006400000000d7 */
[----:B01----:R-:W-:Y:S01]  /*4ad0*/  ENDCOLLECTIVE ;  /* 0x000000000000791b */ /* 0x003fe20003800000 */
.L_x_2340:
[----:B------:R-:W-:Y:S01]  /*4ae0*/  MOV R197, R213 ;  /* 0x000000d500c57202 */ /* 0x000fe20000000f00 */
[----:B------:R-:W-:Y:S06]  /*4af0*/  BRA `(.L_x_2341) ;  /* 0xffffffd000f47947 */ /* 0x000fec000383ffff */
.L_x_2342:
        /* <DEDUP_REMOVED lines=16> */
.L_x_3514:


//--------------------- .text._ZN10layer_norm31ln_parallel_residual_bwd_kernelINS_13Kernel_traitsIf6__halffS2_fjLj768ELj1ELj4ELj1ELj16ENS_18Kernel_traits_baseILj768EfS2_fS2_fjLj128EEEEELb0ELb0ELb1EEEvNS_9BwdParamsE --------------------------
	.section	.text._ZN10layer_norm31ln_parallel_residual_bwd_kernelINS_13Kernel_traitsIf6__halffS2_fjLj768ELj1ELj4ELj1ELj16ENS_18Kernel_traits_baseILj768EfS2_fS2_fjLj128EEEEELb0ELb0ELb1EEEvNS_9BwdParamsE,"ax",@progbits
	.align	128
        .global         _ZN10layer_norm31ln_parallel_residual_bwd_kernelINS_13Kernel_traitsIf6__halffS2_fjLj768ELj1ELj4ELj1ELj16ENS_18Kernel_traits_baseILj768EfS2_fS2_fjLj128EEEEELb0ELb0ELb1EEEvNS_9BwdParamsE
        .type           _ZN10layer_norm31ln_parallel_residual_bwd_kernelINS_13Kernel_traitsIf6__halffS2_fjLj768ELj1ELj4ELj1ELj16ENS_18Kernel_traits_baseILj768EfS2_fS2_fjLj128EEEEELb0ELb0ELb1EEEvNS_9BwdParamsE,@function
        .size           _ZN10layer_norm31ln_parallel_residual_bwd_kernelINS_13Kernel_traitsIf6__halffS2_fjLj768ELj1ELj4ELj1ELj16ENS_18Kernel_traits_baseILj768EfS2_fS2_fjLj128EEEEELb0ELb0ELb1EEEvNS_9BwdParamsE,(.L_x_3515 - _ZN10layer_norm31ln_parallel_residual_bwd_kernelINS_13Kernel_traitsIf6__halffS2_fjLj768ELj1ELj4ELj1ELj16ENS_18Kernel_traits_baseILj768EfS2_fS2_fjLj128EEEEELb0ELb0ELb1EEEvNS_9BwdParamsE)
        .other          _ZN10layer_norm31ln_parallel_residual_bwd_kernelINS_13Kernel_traitsIf6__halffS2_fjLj768ELj1ELj4ELj1ELj16ENS_18Kernel_traits_baseILj768EfS2_fS2_fjLj128EEEEELb0ELb0ELb1EEEvNS_9BwdParamsE,@"STO_CUDA_ENTRY STV_DEFAULT"
_ZN10layer_norm31ln_parallel_residual_bwd_kernelINS_13Kernel_traitsIf6__halffS2_fjLj768ELj1ELj4ELj1ELj16ENS_18Kernel_traits_baseILj768EfS2_fS2_fjLj128EEEEELb0ELb0ELb1EEEvNS_9BwdParamsE:
.text._ZN10layer_norm31ln_parallel_residual_bwd_kernelINS_13Kernel_traitsIf6__halffS2_fjLj768ELj1ELj4ELj1ELj16ENS_18Kernel_traits_baseILj768EfS2_fS2_fjLj128EEEEELb0ELb0ELb1EEEvNS_9BwdParamsE:
        /* <DEDUP_REMOVED lines=64> */
.L_x_2344:
        /* <DEDUP_REMOVED lines=75> */
.L_x_2348:
        /* <DEDUP_REMOVED lines=11> */
[----:B-1----:R-:W-:-:S05]  /*0960*/  IMAD.WIDE.U32 R148, R235, 0x20, R160 ;  /* 0x00000020eb947825 */ /* 0x002fca00078e00a0 */
[----:B------:R-:W4:Y:S01]  /*0970*/  LDG.E.128 R116, desc[UR4][R148.64] ;  /* 0x0000000494747981 */ /* 0x000f22000c1e1d00 */
[C---:B--2---:R-:W-:Y:S01]  /*0980*/  IMAD.WIDE.U32 R120, R235.reuse, 0x10, R152 ;  /* 0x00000010eb787825 */ /* 0x044fe200078e0098 */
[----:B------:R-:W1:Y:S02]  /*0990*/  @P0 LDC.64 R162, c[0x0][0x2c8] ;  /* 0x0000b200ffa20b82 */ /* 0x000e640000000a00 */
[----:B------:R-:W2:Y:S04]  /*09a0*/  LDG.E.128 R128, desc[UR4][R148.64+0x10] ;  /* 0x0000100494807981 */ /* 0x000ea8000c1e1d00 */
[----:B------:R-:W2:Y:S01]  /*09b0*/  LDG.E.128 R120, desc[UR4][R120.64] ;  /* 0x0000000478787981 */ /* 0x000ea2000c1e1d00 */
[----:B---3--:R-:W-:Y:S01]  /*09c0*/  IMAD.WIDE R150, R232, 0x4, R150 ;  /* 0x00000004e8967825 */ /* 0x008fe200078e0296 */
[----:B------:R-:W3:Y:S04]  /*09d0*/  @P0 LDC.64 R240, c[0x0][0x2c8] ;  /* 0x0000b200fff00b82 */ /* 0x000ee80000000a00 */
[----:B------:R-:W2:Y:S01]  /*09e0*/  LDG.E R236, desc[UR4][R150.64] ;  /* 0x0000000496ec7981 */ /* 0x000ea2000c1e1900 */
[----:B0-----:R-:W-:-:S06]  /*09f0*/  IMAD.WIDE.U32 R124, R235, 0x10, R156 ;  /* 0x00000010eb7c7825 */ /* 0x001fcc00078e009c */
        /* <DEDUP_REMOVED lines=9> */
[----:B------:R-:W-:-:S02]  /*0a90*/  IADD3 R234, R235, 0x40, RZ ;  /* 0x00000040ebea7810 */ /* 0x000fc40007ffe0ff */
[C---:B------:R-:W-:Y:S01]  /*0aa0*/  IADD3 R230, R235.reuse, 0x40, RZ ;  /* 0x00000040ebe67810 */ /* 0x040fe20007ffe0ff */
[----:B-1----:R-:W-:Y:S01]  /*0ab0*/  @P0 IMAD.WIDE.U32 R242, R235, 0x20, R162 ;  /* 0x00000020ebf20825 */ /* 0x002fe200078e00a2 */
[----:B0-----:R-:W0:Y:S03]  /*0ac0*/  @P0 LDC.64 R238, c[0x0][0x2c8] ;  /* 0x0000b200ffee0b82 */ /* 0x001e260000000a00 */
[----:B------:R-:W-:Y:S01]  /*0ad0*/  IMAD.WIDE.U32 R160, R234, 0x20, R160 ;  /* 0x00000020eaa07825 */ /* 0x000fe200078e00a0 */
[----:B------:R-:W-:Y:S01]  /*0ae0*/  ISETP.NE.AND P1, PT, R229, RZ, PT ;  /* 0x000000ffe500720c */ /* 0x000fe20003f25270 */
[----:B-----5:R-:W5:Y:S02]  /*0af0*/  @P0 LDG.E.128 R80, desc[UR4][R242.64] ;  /* 0x00000004f2500981 */ /* 0x020f64000c1e1d00 */
[C---:B------:R-:W-:Y:S02]  /*0b00*/  IMAD.WIDE.U32 R152, R230.reuse, 0x10, R152 ;  /* 0x00000010e6987825 */ /* 0x040fe400078e0098 */
[----:B------:R-:W2:Y:S02]  /*0b10*/  LDG.E.128 R148, desc[UR4][R160.64] ;  /* 0x00000004a0947981 */ /* 0x000ea4000c1e1d00 */
[----:B------:R-:W-:-:S02]  /*0b20*/  IMAD.WIDE.U32 R156, R230, 0x10, R156 ;  /* 0x00000010e69c7825 */ /* 0x000fc400078e009c */
[----:B------:R-:W2:Y:S04]  /*0b30*/  LDG.E.128 R152, desc[UR4][R152.64] ;  /* 0x0000000498987981 */ /* 0x000ea8000c1e1d00 */
[----:B------:R-:W2:Y:S04]  /*0b40*/  LDG.E.128 R156, desc[UR4][R156.64] ;  /* 0x000000049c9c7981 */ /* 0x000ea8000c1e1d00 */
[----:B------:R-:W2:Y:S01]  /*0b50*/  LDG.E.128 R160, desc[UR4][R160.64+0x10] ;  /* 0x00001004a0a07981 */ /* 0x000ea2000c1e1d00 */
[----:B0-----:R-:W-:-:S03]  /*0b60*/  @P0 IMAD.WIDE.U32 R238, R230, 0x20, R238 ;  /* 0x00000020e6ee0825 */ /* 0x001fc600078e00ee */
[----:B------:R-:W5:Y:S01]  /*0b70*/  @P0 LDG.E.128 R84, desc[UR4][R242.64+0x10] ;  /* 0x00001004f2540981 */ /* 0x000f62000c1e1d00 */
[----:B---3--:R-:W-:-:S03]  /*0b80*/  @P0 IMAD.WIDE.U32 R240, R233, 0x20, R240 ;  /* 0x00000020e9f00825 */ /* 0x008fc600078e00f0 */
[----:B------:R-:W5:Y:S04]  /*0b90*/  @P0 LDG.E.128 R96, desc[UR4][R238.64] ;  /* 0x00000004ee600981 */ /* 0x000f68000c1e1d00 */
[----:B------:R2:W5:Y:S04]  /*0ba0*/  @P0 LDG.E.128 R100, desc[UR4][R238.64+0x10] ;  /* 0x00001004ee640981 */ /* 0x000568000c1e1d00 */
[----:B------:R-:W5:Y:S04]  /*0bb0*/  @P0 LDG.E.128 R88, desc[UR4][R240.64] ;  /* 0x00000004f0580981 */ /* 0x000f68000c1e1d00 */
[----:B------:R0:W5:Y:S01]  /*0bc0*/  @P0 LDG.E.128 R92, desc[UR4][R240.64+0x10] ;  /* 0x00001004f05c0981 */ /* 0x000162000c1e1d00 */
[----:B----4-:R-:W-:-:S05]  /*0bd0*/  FSEL R237, R237, RZ, !P1 ;  /* 0x000000ffeded7208 */ /* 0x010fca0004800000 */
[--C-:B------:R-:W-:Y:S01]  /*0be0*/  FADD.FTZ R245, R116, -R237.reuse ;  /* 0x800000ed74f57221 */ /* 0x100fe20000010000 */
[----:B------:R-:W-:Y:S01]  /*0bf0*/  FADD.FTZ R117, R117, -R237 ;  /* 0x800000ed75757221 */ /* 0x000fe20000010000 */
[--C-:B--2---:R-:W-:Y:S02]  /*0c00*/  HADD2.F32 R238, -RZ, R120.reuse.H1_H1 ;  /* 0x30000078ffee7230 */ /* 0x104fe40000004100 */
[----:B------:R-:W-:Y:S02]  /*0c10*/  HADD2.F32 R243, -RZ, R120.H0_H0 ;  /* 0x20000078fff37230 */ /* 0x000fe40000004100 */
[C---:B------:R-:W-:Y:S01]  /*0c20*/  FMUL.FTZ R116, R236.reuse, R245 ;  /* 0x000000f5ec747220 */ /* 0x040fe20000410000 */
[----:B0-----:R-:W-:Y:S02]  /*0c30*/  FMUL.FTZ R240, R53, R238 ;  /* 0x000000ee35f07220 */ /* 0x001fe40000410000 */
[----:B------:R-:W-:Y:S01]  /*0c40*/  FADD.FTZ R226, R243, R226 ;  /* 0x000000e2f3e27221 */ /* 0x000fe20000010000 */
[----:B------:R-:W-:Y:S01]  /*0c50*/  FMUL.FTZ R120, R236, R117 ;  /* 0x00000075ec787220 */ /* 0x000fe20000410000 */
[-C--:B------:R-:W-:Y:S01]  /*0c60*/  FFMA.FTZ R227, R116, R243.reuse, R227 ;  /* 0x000000f374e37223 */ /* 0x080fe200000100e3 */
[----:B------:R-:W-:Y:S01]  /*0c70*/  FMUL.FTZ R243, R52, R243 ;  /* 0x000000f334f37220 */ /* 0x000fe20000410000 */
[----:B------:R-:W-:-:S02]  /*0c80*/  HADD2.F32 R242, -RZ, R124.H0_H0 ;  /* 0x2000007cfff27230 */ /* 0x000fc40000004100 */
[----:B------:R-:W-:Y:S02]  /*0c90*/  HADD2.F32 R124, -RZ, R124.H1_H1 ;  /* 0x3000007cff7c7230 */ /* 0x000fe40000004100 */
[----:B------:R-:W-:Y:S01]  /*0ca0*/  FADD.FTZ R119, R119, -R237 ;  /* 0x800000ed77777221 */ /* 0x000fe20000010000 */
[----:B------:R-:W-:Y:S01]  /*0cb0*/  FADD.FTZ R222, R238, R222 ;  /* 0x000000deeede7221 */ /* 0x000fe20000010000 */
[----:B------:R-:W-:Y:S01]  /*0cc0*/  FFMA.FTZ R223, R120, R238, R223 ;  /* 0x000000ee78df7223 */ /* 0x000fe200000100df */
[----:B------:R-:W-:Y:S01]  /*0cd0*/  FFMA.FTZ R117, R77, R124, R240 ;  /* 0x0000007c4d757223 */ /* 0x000fe200000100f0 */
[--C-:B------:R-:W-:Y:S02]  /*0ce0*/  HADD2.F32 R240, -RZ, R121.reuse.H1_H1 ;  /* 0x30000079fff07230 */ /* 0x100fe40000004100 */
[----:B------:R-:W-:Y:S01]  /*0cf0*/  FFMA.FTZ R239, R76, R242, R243 ;  /* 0x000000f24cef7223 */ /* 0x000fe200000100f3 */
[----:B------:R-:W-:Y:S01]  /*0d00*/  FMUL.FTZ R238, R236, R119 ;  /* 0x00000077ecee7220 */ /* 0x000fe20000410000 */
[----:B------:R-:W-:-:S02]  /*0d10*/  HADD2.F32 R243, -RZ, R121.H0_H0 ;  /* 0x20000079fff37230 */ /* 0x000fc40000004100 */
[----:B------:R-:W-:Y:S01]  /*0d20*/  FADD.FTZ R121, -R237, R128 ;  /* 0x00000080ed797221 */ /* 0x000fe20000010100 */
[----:B------:R-:W-:Y:S01]  /*0d30*/  FADD.FTZ R228, R242, R228 ;  /* 0x000000e4f2e47221 */ /* 0x000fe20000010000 */
[----:B------:R-:W-:Y:S01]  /*0d40*/  FFMA.FTZ R231, R116, R242, R231 ;  /* 0x000000f274e77223 */ /* 0x000fe200000100e7 */
[----:B------:R-:W-:Y:S01]  /*0d50*/  FADD.FTZ R241, R118, -R237 ;  /* 0x800000ed76f17221 */ /* 0x000fe20000010000 */
[-C--:B------:R-:W-:Y:S01]  /*0d60*/  FMUL.FTZ R242, R55, R240.reuse ;  /* 0x000000f037f27220 */ /* 0x080fe20000410000 */
[----:B------:R-:W-:Y:S01]  /*0d70*/  FADD.FTZ R214, R240, R214 ;  /* 0x000000d6f0d67221 */ /* 0x000fe20000010000 */
[----:B------:R-:W-:Y:S01]  /*0d80*/  FFMA.FTZ R215, R238, R240, R215 ;  /* 0x000000f0eed77223 */ /* 0x000fe200000100d7 */
[----:B------:R-:W-:Y:S02]  /*0d90*/  HADD2.F32 R118, -RZ, R125.H0_H0 ;  /* 0x2000007dff767230 */ /* 0x000fe40000004100 */
[----:B------:R-:W-:Y:S01]  /*0da0*/  FMUL.FTZ R128, R236, R121 ;  /* 0x00000079ec807220 */ /* 0x000fe20000410000 */
[----:B------:R-:W-:-:S02]  /*0db0*/  HADD2.F32 R240, -RZ, R122.H0_H0 ;  /* 0x2000007afff07230 */ /* 0x000fc40000004100 */
[----:B------:R-:W-:Y:S02]  /*0dc0*/  HADD2.F32 R125, -RZ, R125.H1_H1 ;  /* 0x3000007dff7d7230 */ /* 0x000fe40000004100 */
[----:B------:R-:W-:Y:S01]  /*0dd0*/  FADD.FTZ R129, -R237, R129 ;  /* 0x00000081ed817221 */ /* 0x000fe20000010100 */
[-C--:B------:R-:W-:Y:S01]  /*0de0*/  FMUL.FTZ R121, R48, R240.reuse ;  /* 0x000000f030797220 */ /* 0x080fe20000410000 */
[----:B------:R-:W-:Y:S01]  /*0df0*/  FADD.FTZ R210, R240, R210 ;  /* 0x000000d2f0d27221 */ /* 0x000fe20000010000 */
[----:B------:R-:W-:Y:S01]  /*0e00*/  FFMA.FTZ R211, R128, R240, R211 ;  /* 0x000000f080d37223 */ /* 0x000fe200000100d3 */
[----:B------:R-:W-:Y:S01]  /*0e10*/  FADD.FTZ R216, R125, R216 ;  /* 0x000000d87dd87221 */ /* 0x000fe20000010000 */
[-C--:B------:R-:W-:Y:S01]  /*0e20*/  FFMA.FTZ R217, R238, R125.reuse, R217 ;  /* 0x0000007deed97223 */ /* 0x080fe200000100d9 */
[----:B------:R-:W-:Y:S01]  /*0e30*/  FFMA.FTZ R119, R79, R125, R242 ;  /* 0x0000007d4f777223 */ /* 0x000fe200000100f2 */
[----:B------:R-:W-:Y:S02]  /*0e40*/  HADD2.F32 R240, -RZ, R122.H1_H1 ;  /* 0x3000007afff07230 */ /* 0x000fe40000004100 */
[----:B------:R-:W-:-:S02]  /*0e50*/  HADD2.F32 R125, -RZ, R126.H0_H0 ;  /* 0x2000007eff7d7230 */ /* 0x000fc40000004100 */
[----:B------:R-:W-:Y:S02]  /*0e60*/  HADD2.F32 R122, -RZ, R126.H1_H1 ;  /* 0x3000007eff7a7230 */ /* 0x000fe40000004100 */
[----:B------:R-:W-:Y:S01]  /*0e70*/  FMUL.FTZ R126, R236, R129 ;  /* 0x00000081ec7e7220 */ /* 0x000fe20000410000 */
[-C--:B------:R-:W-:Y:S01]  /*0e80*/  FMUL.FTZ R242, R49, R240.reuse ;  /* 0x000000f031f27220 */ /* 0x080fe20000410000 */
[----:B------:R-:W-:Y:S01]  /*0e90*/  FADD.FTZ R212, R125, R212 ;  /* 0x000000d47dd47221 */ /* 0x000fe20000010000 */
[-C--:B------:R-:W-:Y:S01]  /*0ea0*/  FFMA.FTZ R213, R128, R125.reuse, R213 ;  /* 0x0000007d80d57223 */ /* 0x080fe200000100d5 */
[----:B------:R-:W-:Y:S01]  /*0eb0*/  FFMA.FTZ R121, R72, R125, R121 ;  /* 0x0000007d48797223 */ /* 0x000fe20000010079 */
        /* <DEDUP_REMOVED lines=11> */
[----:B------:R-:W-:Y:S01]  /*0f70*/  FADD.FTZ R131, -R237, R131 ;  /* 0x00000083ed837221 */ /* 0x000fe20000010100 */
[----:B------:R-:W-:-:S02]  /*0f80*/  HADD2.F32 R123, -RZ, R127.H1_H1 ;  /* 0x3000007fff7b7230 */ /* 0x000fc40000004100 */
[----:B------:R-:W-:Y:S01]  /*0f90*/  FADD.FTZ R127, -R237, R132 ;  /* 0x00000084ed7f7221 */ /* 0x000fe20000010100 */
[----:B------:R-:W-:Y:S01]  /*0fa0*/  FADD.FTZ R204, R129, R204 ;  /* 0x000000cc81cc7221 */ /* 0x000fe20000010000 */
[-C--:B------:R-:W-:Y:S01]  /*0fb0*/  FFMA.FTZ R205, R130, R129.reuse, R205 ;  /* 0x0000008182cd7223 */ /* 0x080fe200000100cd */
[----:B------:R-:W-:Y:S01]  /*0fc0*/  FFMA.FTZ R125, R74, R129, R125 ;  /* 0x000000814a7d7223 */ /* 0x000fe2000001007d */
[----:B------:R-:W-:Y:S01]  /*0fd0*/  FADD.FTZ R202, R240, R202 ;  /* 0x000000caf0ca7221 */ /* 0x000fe20000010000 */
[----:B------:R-:W-:Y:S01]  /*0fe0*/  FFMA.FTZ R203, R130, R240, R203 ;  /* 0x000000f082cb7223 */ /* 0x000fe200000100cb */
[C---:B------:R-:W-:Y:S01]  /*0ff0*/  FMUL.FTZ R240, R236.reuse, R131 ;  /* 0x00000083ecf07220 */ /* 0x040fe20000410000 */
[----:B------:R-:W-:Y:S02]  /*1000*/  HADD2.F32 R129, -RZ, R136.H0_H0 ;  /* 0x20000088ff817230 */ /* 0x000fe40000004100 */
[----:B------:R-:W-:Y:S01]  /*1010*/  FMUL.FTZ R132, R236, R127 ;  /* 0x0000007fec847220 */ /* 0x000fe20000410000 */
[-C--:B------:R-:W-:Y:S01]  /*1020*/  FMUL.FTZ R244, R51, R242.reuse ;  /* 0x000000f233f47220 */ /* 0x080fe20000410000 */
[----:B------:R-:W-:Y:S01]  /*1030*/  FADD.FTZ R198, R242, R198 ;  /* 0x000000c6f2c67221 */ /* 0x000fe20000010000 */
[----:B------:R-:W-:Y:S01]  /*1040*/  FFMA.FTZ R199, R240, R242, R199 ;  /* 0x000000f2f0c77223 */ /* 0x000fe200000100c7 */
[----:B------:R-:W-:-:S02]  /*1050*/  HADD2.F32 R127, -RZ, R140.H0_H0 ;  /* 0x2000008cff7f7230 */ /* 0x000fc40000004100 */
[----:B------:R-:W-:Y:S01]  /*1060*/  FADD.FTZ R194, R129, R194 ;  /* 0x000000c281c27221 */ /* 0x000fe20000010000 */
[-C--:B------:R-:W-:Y:S01]  /*1070*/  FFMA.FTZ R195, R132, R129.reuse, R195 ;  /* 0x0000008184c37223 */ /* 0x080fe200000100c3 */
[----:B------:R-:W-:Y:S01]  /*1080*/  FADD.FTZ R133, -R237, R133 ;  /* 0x00000085ed857221 */ /* 0x000fe20000010100 */
[----:B------:R-:W-:Y:S02]  /*1090*/  HADD2.F32 R242, -RZ, R136.H1_H1 ;  /* 0x30000088fff27230 */ /* 0x000fe40000004100 */
[----:B------:R-:W-:Y:S01]  /*10a0*/  FMUL.FTZ R129, R44, R129 ;  /* 0x000000812c817220 */ /* 0x000fe20000410000 */
[----:B------:R-:W-:Y:S02]  /*10b0*/  HADD2.F32 R131, -RZ, R140.H1_H1 ;  /* 0x3000008cff837230 */ /* 0x000fe40000004100 */
[----:B------:R-:W-:Y:S01]  /*10c0*/  FADD.FTZ R196, R127, R196 ;  /* 0x000000c47fc47221 */ /* 0x000fe20000010000 */
[----:B------:R-:W-:Y:S01]  /*10d0*/  FFMA.FTZ R197, R132, R127, R197 ;  /* 0x0000007f84c57223 */ /* 0x000fe200000100c5 */
[----:B------:R-:W-:Y:S01]  /*10e0*/  FMUL.FTZ R136, R236, R133 ;  /* 0x00000085ec887220 */ /* 0x000fe20000410000 */
[----:B------:R-:W-:Y:S01]  /*10f0*/  FFMA.FTZ R127, R68, R127, R129 ;  /* 0x0000007f447f7223 */ /* 0x000fe20000010081 */
[----:B------:R-:W-:Y:S01]  /*1100*/  FMUL.FTZ R140, R45, R242 ;  /* 0x000000f22d8c7220 */ /* 0x000fe20000410000 */
[----:B------:R-:W-:Y:S01]  /*1110*/  FADD.FTZ R224, R124, R224 ;  /* 0x000000e07ce07221 */ /* 0x000fe20000010000 */
[----:B------:R-:W-:Y:S01]  /*1120*/  FFMA.FTZ R225, R120, R124, R225 ;  /* 0x0000007c78e17223 */ /* 0x000fe200000100e1 */
[C---:B------:R-:W-:Y:S01]  /*1130*/  FADD.FTZ R129, -R237.reuse, R134 ;  /* 0x00000086ed817221 */ /* 0x040fe20000010100 */
[----:B------:R-:W-:Y:S01]  /*1140*/  FADD.FTZ R135, -R237, R135 ;  /* 0x00000087ed877221 */ /* 0x000fe20000010100 */
[----:B------:R-:W-:Y:S01]  /*1150*/  FMUL.FTZ R124, R236, R241 ;  /* 0x000000f1ec7c7220 */ /* 0x000fe20000410000 */
[----:B------:R-:W-:Y:S01]  /*1160*/  FADD.FTZ R192, R131, R192 ;  /* 0x000000c083c07221 */ /* 0x000fe20000010000 */
[----:B------:R-:W-:Y:S01]  /*1170*/  FFMA.FTZ R193, R136, R131, R193 ;  /* 0x0000008388c17223 */ /* 0x000fe200000100c1 */
[----:B------:R-:W-:-:S02]  /*1180*/  HADD2.F32 R241, -RZ, R137.H0_H0 ;  /* 0x20000089fff17230 */ /* 0x000fc40000004100 */
[----:B------:R-:W-:Y:S01]  /*1190*/  FFMA.FTZ R131, R69, R131, R140 ;  /* 0x0000008345837223 */ /* 0x000fe2000001008c */
[----:B------:R-:W-:Y:S02]  /*11a0*/  HADD2.F32 R137, -RZ, R137.H1_H1 ;  /* 0x30000089ff897230 */ /* 0x000fe40000004100 */
[----:B------:R-:W-:Y:S01]  /*11b0*/  FADD.FTZ R190, R242, R190 ;  /* 0x000000bef2be7221 */ /* 0x000fe20000010000 */
[----:B------:R-:W-:Y:S01]  /*11c0*/  FFMA.FTZ R191, R136, R242, R191 ;  /* 0x000000f288bf7223 */ /* 0x000fe200000100bf */
[C---:B------:R-:W-:Y:S01]  /*11d0*/  FMUL.FTZ R134, R236.reuse, R129 ;  /* 0x00000081ec867220 */ /* 0x040fe20000410000 */
[----:B------:R-:W-:Y:S01]  /*11e0*/  FMUL.FTZ R140, R236, R135 ;  /* 0x00000087ec8c7220 */ /* 0x000fe20000410000 */
[--C-:B------:R-:W-:Y:S02]  /*11f0*/  HADD2.F32 R133, -RZ, R141.reuse.H0_H0 ;  /* 0x2000008dff857230 */ /* 0x100fe40000004100 */
[----:B------:R-:W-:Y:S01]  /*1200*/  FADD.FTZ R129, -R237, R144 ;  /* 0x00000090ed817221 */ /* 0x000fe20000010100 */
[----:B------:R-:W-:-:S02]  /*1210*/  HADD2.F32 R242, -RZ, R141.H1_H1 ;  /* 0x3000008dfff27230 */ /* 0x000fc40000004100 */
[----:B------:R-:W-:Y:S01]  /*1220*/  FADD.FTZ R200, R123, R200 ;  /* 0x000000c87bc87221 */ /* 0x000fe20000010000 */
[-C--:B------:R-:W-:Y:S01]  /*1230*/  FFMA.FTZ R201, R240, R123.reuse, R201 ;  /* 0x0000007bf0c97223 */ /* 0x080fe200000100c9 */
[----:B------:R-:W-:Y:S02]  /*1240*/  HADD2.F32 R141, -RZ, R138.H0_H0 ;  /* 0x2000008aff8d7230 */ /* 0x000fe40000004100 */
[----:B------:R-:W-:Y:S01]  /*1250*/  FFMA.FTZ R123, R75, R123, R244 ;  /* 0x0000007b4b7b7223 */ /* 0x000fe200000100f4 */
[----:B------:R-:W-:Y:S01]  /*1260*/  FADD.FTZ R14, R137, R14 ;  /* 0x0000000e890e7221 */ /* 0x000fe20000010000 */
[-C--:B------:R-:W-:Y:S01]  /*1270*/  FFMA.FTZ R183, R140, R137.reuse, R183 ;  /* 0x000000898cb77223 */ /* 0x080fe200000100b7 */
[----:B------:R-:W-:Y:S01]  /*1280*/  FMUL.FTZ R244, R47, R137 ;  /* 0x000000892ff47220 */ /* 0x000fe20000410000 */
[----:B------:R-:W-:Y:S02]  /*1290*/  HADD2.F32 R137, -RZ, R142.H0_H0 ;  /* 0x2000008eff897230 */ /* 0x000fe40000004100 */
[----:B------:R-:W-:Y:S01]  /*12a0*/  FMUL.FTZ R144, R236, R129 ;  /* 0x00000081ec907220 */ /* 0x000fe20000410000 */
[----:B------:R-:W-:Y:S01]  /*12b0*/  FMUL.FTZ R129, R40, R141 ;  /* 0x0000008d28817220 */ /* 0x000fe20000410000 */
[----:B------:R-:W-:-:S02]  /*12c0*/  FADD.FTZ R12, R141, R12 ;  /* 0x0000000c8d0c7221 */ /* 0x000fc40000010000 */
[C---:B------:R-:W-:Y:S01]  /*12d0*/  FFMA.FTZ R25, R144.reuse, R141, R25 ;  /* 0x0000008d90197223 */ /* 0x040fe20000010019 */
[----:B------:R-:W-:Y:S01]  /*12e0*/  FADD.FTZ R169, R137, R169 ;  /* 0x000000a989a97221 */ /* 0x000fe20000010000 */
[-C--:B------:R-:W-:Y:S01]  /*12f0*/  FFMA.FTZ R181, R144, R137.reuse, R181 ;  /* 0x0000008990b57223 */ /* 0x080fe200000100b5 */
[----:B------:R-:W-:Y:S01]  /*1300*/  FADD.FTZ R141, -R237, R145 ;  /* 0x00000091ed8d7221 */ /* 0x000fe20000010100 */
[----:B------:R-:W-:Y:S01]  /*1310*/  FFMA.FTZ R137, R64, R137, R129 ;  /* 0x0000008940897223 */ /* 0x000fe20000010081 */
[----:B------:R-:W-:Y:S02]  /*1320*/  HADD2.F32 R129, -RZ, R138.H1_H1 ;  /* 0x3000008aff817230 */ /* 0x000fe40000004100 */
[----:B------:R-:W-:Y:S01]  /*1330*/  FMUL.FTZ R141, R236, R141 ;  /* 0x0000008dec8d7220 */ /* 0x000fe20000410000 */
[----:B------:R-:W-:Y:S02]  /*1340*/  HADD2.F32 R138, -RZ, R142.H1_H1 ;  /* 0x3000008eff8a7230 */ /* 0x000fe40000004100 */
        /* <DEDUP_REMOVED lines=11> */
[----:B------:R-:W-:Y:S01]  /*1400*/  FADD.FTZ R147, -R237, R147 ;  /* 0x00000093ed937221 */ /* 0x000fe20000010100 */
[----:B------:R-:W-:Y:S01]  /*1410*/  FADD.FTZ R167, R142, R167 ;  /* 0x000000a78ea77221 */ /* 0x000fe20000010000 */
[-C--:B------:R-:W-:Y:S01]  /*1420*/  FFMA.FTZ R179, R146, R142.reuse, R179 ;  /* 0x0000008e92b37223 */ /* 0x080fe200000100b3 */
[----:B------:R-:W-:Y:S01]  /*1430*/  FFMA.FTZ R142, R66, R142, R129 ;  /* 0x0000008e428e7223 */ /* 0x000fe20000010081 */
[----:B------:R-:W-:-:S02]  /*1440*/  HADD2.F32 R129, -RZ, R139.H1_H1 ;  /* 0x3000008bff817230 */ /* 0x000fc40000004100 */
[----:B------:R-:W-:Y:S02]  /*1450*/  HADD2.F32 R139, -RZ, R143.H1_H1 ;  /* 0x3000008fff8b7230 */ /* 0x000fe40000004100 */
[----:B------:R-:W-:Y:S01]  /*1460*/  FMUL.FTZ R143, R236, R147 ;  /* 0x00000093ec8f7220 */ /* 0x000fe20000410000 */
[----:B------:R-:W-:Y:S01]  /*1470*/  FADD.FTZ R184, R242, R184 ;  /* 0x000000b8f2b87221 */ /* 0x000fe20000010000 */
[-C--:B------:R-:W-:Y:S01]  /*1480*/  FFMA.FTZ R185, R140, R242.reuse, R185 ;  /* 0x000000f28cb97223 */ /* 0x080fe200000100b9 */
[----:B------:R-:W-:Y:S01]  /*1490*/  FFMA.FTZ R135, R71, R242, R244 ;  /* 0x000000f247877223 */ /* 0x000fe200000100f4 */
[-C--:B------:R-:W-:Y:S01]  /*14a0*/  FMUL.FTZ R242, R43, R129.reuse ;  /* 0x000000812bf27220 */ /* 0x080fe20000410000 */
[----:B------:R-:W-:Y:S01]  /*14b0*/  FADD.FTZ R11, R129, R11 ;  /* 0x0000000b810b7221 */ /* 0x000fe20000010000 */
[----:B------:R-:W-:Y:S01]  /*14c0*/  FFMA.FTZ R24, R143, R129, R24 ;  /* 0x000000818f187223 */ /* 0x000fe20000010018 */
[C---:B------:R-:W-:Y:S01]  /*14d0*/  FADD.FTZ R129, -R237.reuse, R148 ;  /* 0x00000094ed817221 */ /* 0x040fe20000010100 */
[----:B------:R-:W-:Y:S01]  /*14e0*/  FADD.FTZ R149, -R237, R149 ;  /* 0x00000095ed957221 */ /* 0x000fe20000010100 */
[----:B------:R-:W-:Y:S01]  /*14f0*/  FADD.FTZ R10, R145, R10 ;  /* 0x0000000a910a7221 */ /* 0x000fe20000010000 */
[----:B------:R-:W-:Y:S01]  /*1500*/  FFMA.FTZ R23, R146, R145, R23 ;  /* 0x0000009192177223 */ /* 0x000fe20000010017 */
[----:B------:R-:W-:Y:S01]  /*1510*/  FADD.FTZ R186, R241, R186 ;  /* 0x000000baf1ba7221 */ /* 0x000fe20000010000 */
[----:B------:R-:W-:Y:S01]  /*1520*/  FFMA.FTZ R187, R134, R241, R187 ;  /* 0x000000f186bb7223 */ /* 0x000fe200000100bb */
[----:B------:R-:W-:-:S02]  /*1530*/  HADD2.F32 R145, -RZ, R152.H0_H0 ;  /* 0x20000098ff917230 */ /* 0x000fc40000004100 */
[----:B------:R-:W-:Y:S01]  /*1540*/  FMUL.FTZ R241, R46, R241 ;  /* 0x000000f12ef17220 */ /* 0x000fe20000410000 */
[----:B------:R-:W-:Y:S02]  /*1550*/  HADD2.F32 R152, -RZ, R152.H1_H1 ;  /* 0x30000098ff987230 */ /* 0x000fe40000004100 */
[C---:B------:R-:W-:Y:S01]  /*1560*/  FMUL.FTZ R148, R236.reuse, R129 ;  /* 0x00000081ec947220 */ /* 0x040fe20000410000 */
[----:B------:R-:W-:Y:S01]  /*1570*/  FMUL.FTZ R149, R236, R149 ;  /* 0x00000095ec957220 */ /* 0x000fe20000410000 */
[----:B------:R-:W-:Y:S01]  /*1580*/  FADD.FTZ R168, R139, R168 ;  /* 0x000000a88ba87221 */ /* 0x000fe20000010000 */
[----:B------:R-:W-:Y:S01]  /*1590*/  FFMA.FTZ R180, R143, R139, R180 ;  /* 0x0000008b8fb47223 */ /* 0x000fe200000100b4 */
[----:B------:R-:W-:Y:S01]  /*15a0*/  FADD.FTZ R129, -R237, R150 ;  /* 0x00000096ed817221 */ /* 0x000fe20000010100 */
[----:B------:R-:W-:Y:S01]  /*15b0*/  FADD.FTZ R188, R133, R188 ;  /* 0x000000bc85bc7221 */ /* 0x000fe20000010000 */
[----:B------:R-:W-:Y:S01]  /*15c0*/  FFMA.FTZ R189, R134, R133, R189 ;  /* 0x0000008586bd7223 */ /* 0x000fe200000100bd */
[----:B------:R-:W-:Y:S01]  /*15d0*/  FFMA.FTZ R139, R67, R139, R242 ;  /* 0x0000008b438b7223 */ /* 0x000fe200000100f2 */
[----:B------:R-:W-:-:S02]  /*15e0*/  HADD2.F32 R147, -RZ, R156.H1_H1 ;  /* 0x3000009cff937230 */ /* 0x000fc40000004100 */
[----:B------:R-:W-:Y:S01]  /*15f0*/  FFMA.FTZ R133, R70, R133, R241 ;  /* 0x0000008546857223 */ /* 0x000fe200000100f1 */
[----:B------:R-:W-:Y:S02]  /*1600*/  HADD2.F32 R242, -RZ, R156.H0_H0 ;  /* 0x2000009cfff27230 */ /* 0x000fe40000004100 */
[-C--:B------:R-:W-:Y:S01]  /*1610*/  FMUL.FTZ R156, R37, R152.reuse ;  /* 0x00000098259c7220 */ /* 0x080fe20000410000 */
[----:B------:R-:W-:Y:S01]  /*1620*/  FADD.FTZ R9, R152, R9 ;  /* 0x0000000998097221 */ /* 0x000fe20000010000 */
[----:B------:R-:W-:Y:S01]  /*1630*/  FFMA.FTZ R22, R149, R152, R22 ;  /* 0x0000009895167223 */ /* 0x000fe20000010016 */
[----:B------:R-:W-:Y:S02]  /*1640*/  HADD2.F32 R241, -RZ, R153.H0_H0 ;  /* 0x20000099fff17230 */ /* 0x000fe40000004100 */
[----:B------:R-:W-:Y:S01]  /*1650*/  FMUL.FTZ R152, R236, R129 ;  /* 0x00000081ec987220 */ /* 0x000fe20000410000 */
[----:B------:R-:W-:Y:S01]  /*1660*/  FADD.FTZ R151, -R237, R151 ;  /* 0x00000097ed977221 */ /* 0x000fe20000010100 */
[----:B------:R-:W-:Y:S01]  /*1670*/  FADD.FTZ R166, R147, R166 ;  /* 0x000000a693a67221 */ /* 0x000fe20000010000 */
[-C--:B------:R-:W-:Y:S01]  /*1680*/  FFMA.FTZ R178, R149, R147.reuse, R178 ;  /* 0x0000009395b27223 */ /* 0x080fe200000100b2 */
[----:B------:R-:W-:Y:S01]  /*1690*/  FFMA.FTZ R147, R61, R147, R156 ;  /* 0x000000933d937223 */ /* 0x000fe2000001009c */
[----:B------:R-:W-:-:S02]  /*16a0*/  HADD2.F32 R150, -RZ, R157.H0_H0 ;  /* 0x2000009dff967230 */ /* 0x000fc40000004100 */
[----:B------:R-:W-:Y:S01]  /*16b0*/  FADD.FTZ R6, R241, R6 ;  /* 0x00000006f1067221 */ /* 0x000fe20000010000 */
[-C--:B------:R-:W-:Y:S01]  /*16c0*/  FFMA.FTZ R19, R152, R241.reuse, R19 ;  /* 0x000000f198137223 */ /* 0x080fe20000010013 */
[----:B------:R-:W-:Y:S02]  /*16d0*/  HADD2.F32 R156, -RZ, R153.H1_H1 ;  /* 0x30000099ff9c7230 */ /* 0x000fe40000004100 */
        /* <DEDUP_REMOVED lines=8> */
[----:B------:R-:W-:Y:S01]  /*1760*/  FMUL.FTZ R156, R39, R156 ;  /* 0x0000009c279c7220 */ /* 0x000fe20000410000 */
[C---:B------:R-:W-:Y:S01]  /*1770*/  FADD.FTZ R241, -R237.reuse, R161 ;  /* 0x000000a1edf17221 */ /* 0x040fe20000010100 */
        /* <DEDUP_REMOVED lines=9> */
[----:B------:R-:W-:Y:S01]  /*1810*/  FADD.FTZ R4, R161, R4 ;  /* 0x00000004a1047221 */ /* 0x000fe20000010000 */
[----:B------:R-:W-:Y:S01]  /*1820*/  FADD.FTZ R29, R157, R29 ;  /* 0x0000001d9d1d7221 */ /* 0x000fe20000010000 */
[-C--:B------:R-:W-:Y:S01]  /*1830*/  FFMA.FTZ R173, R160, R157.reuse, R173 ;  /* 0x0000009da0ad7223 */ /* 0x080fe200000100ad */
[----:B------:R-:W-:Y:S01]  /*1840*/  FFMA.FTZ R153, R56, R157, R153 ;  /* 0x0000009d38997223 */ /* 0x000fe20000010099 */
[----:B------:R-:W-:Y:S01]  /*1850*/  FFMA.FTZ R17, R160, R161, R17 ;  /* 0x000000a1a0117223 */ /* 0x000fe20000010011 */
[----:B------:R-:W-:-:S02]  /*1860*/  HADD2.F32 R157, -RZ, R158.H1_H1 ;  /* 0x3000009eff9d7230 */ /* 0x000fc40000004100 */
[----:B------:R-:W-:Y:S01]  /*1870*/  FMUL.FTZ R161, R236, R241 ;  /* 0x000000f1eca17220 */ /* 0x000fe20000410000 */
[----:B------:R-:W-:Y:S01]  /*1880*/  FADD.FTZ R129, -R237, R162 ;  /* 0x000000a2ed817221 */ /* 0x000fe20000010100 */
[-C--:B------:R-:W-:Y:S01]  /*1890*/  FMUL.FTZ R158, R33, R154.reuse ;  /* 0x0000009a219e7220 */ /* 0x080fe20000410000 */
[----:B------:R-:W-:Y:S02]  /*18a0*/  HADD2.F32 R162, -RZ, R155.H0_H0 ;  /* 0x2000009bffa27230 */ /* 0x000fe40000004100 */
[----:B------:R-:W-:Y:S01]  /*18b0*/  FADD.FTZ R30, R157, R30 ;  /* 0x0000001e9d1e7221 */ /* 0x000fe20000010000 */
[CC--:B------:R-:W-:Y:S01]  /*18c0*/  FFMA.FTZ R174, R161.reuse, R157.reuse, R174 ;  /* 0x0000009da1ae7223 */ /* 0x0c0fe200000100ae */
[----:B------:R-:W-:Y:S01]  /*18d0*/  FADD.FTZ R5, R154, R5 ;  /* 0x000000059a057221 */ /* 0x000fe20000010000 */
[----:B------:R-:W-:Y:S01]  /*18e0*/  FFMA.FTZ R18, R161, R154, R18 ;  /* 0x0000009aa1127223 */ /* 0x000fe20000010012 */
[----:B------:R-:W-:Y:S01]  /*18f0*/  FFMA.FTZ R157, R57, R157, R158 ;  /* 0x0000009d399d7223 */ /* 0x000fe2000001009e */
[----:B------:R-:W-:-:S02]  /*1900*/  HADD2.F32 R154, -RZ, R159.H0_H0 ;  /* 0x2000009fff9a7230 */ /* 0x000fc40000004100 */
[----:B------:R-:W-:Y:S01]  /*1910*/  FMUL.FTZ R158, R236, R129 ;  /* 0x00000081ec9e7220 */ /* 0x000fe20000410000 */
[----:B------:R-:W-:Y:S01]  /*1920*/  FMUL.FTZ R129, R34, R162 ;  /* 0x000000a222817220 */ /* 0x000fe20000410000 */
[----:B------:R-:W-:Y:S01]  /*1930*/  FADD.FTZ R163, -R237, R163 ;  /* 0x000000a3eda37221 */ /* 0x000fe20000010100 */
[----:B------:R-:W-:Y:S01]  /*1940*/  FADD.FTZ R27, R154, R27 ;  /* 0x0000001b9a1b7221 */ /* 0x000fe20000010000 */
[-C--:B------:R-:W-:Y:S01]  /*1950*/  FFMA.FTZ R171, R158, R154.reuse, R171 ;  /* 0x0000009a9eab7223 */ /* 0x080fe200000100ab */
[----:B------:R-:W-:Y:S01]  /*1960*/  FFMA.FTZ R154, R58, R154, R129 ;  /* 0x0000009a3a9a7223 */ /* 0x000fe20000010081 */
[----:B------:R-:W-:Y:S02]  /*1970*/  HADD2.F32 R129, -RZ, R155.H1_H1 ;  /* 0x3000009bff817230 */ /* 0x000fe40000004100 */
[----:B------:R-:W-:Y:S01]  /*1980*/  FADD.FTZ R2, R162, R2 ;  /* 0x00000002a2027221 */ /* 0x000fe20000010000 */
[----:B------:R-:W-:Y:S02]  /*1990*/  HADD2.F32 R155, -RZ, R159.H1_H1 ;  /* 0x3000009fff9b7230 */ /* 0x000fe40000004100 */
[----:B------:R-:W-:Y:S01]  /*19a0*/  FFMA.FTZ R15, R158, R162, R15 ;  /* 0x000000a29e0f7223 */ /* 0x000fe2000001000f */
[----:B------:R-:W-:Y:S01]  /*19b0*/  FMUL.FTZ R159, R236, R163 ;  /* 0x000000a3ec9f7220 */ /* 0x000fe20000410000 */
[----:B------:R-:W-:Y:S01]  /*19c0*/  FMUL.FTZ R162, R35, R129 ;  /* 0x0000008123a27220 */ /* 0x000fe20000410000 */
[----:B------:R-:W-:Y:S01]  /*19d0*/  FADD.FTZ R218, R243, R218 ;  /* 0x000000daf3da7221 */ /* 0x000fe20000010000 */
[----:B------:R-:W-:Y:S01]  /*19e0*/  FADD.FTZ R28, R155, R28 ;  /* 0x0000001c9b1c7221 */ /* 0x000fe20000010000 */
[----:B------:R-:W-:Y:S01]  /*19f0*/  FFMA.FTZ R172, R159, R155, R172 ;  /* 0x0000009b9fac7223 */ /* 0x000fe200000100ac */
[----:B------:R-:W-:Y:S01]  /*1a00*/  FFMA.FTZ R219, R124, R243, R219 ;  /* 0x000000f37cdb7223 */ /* 0x000fe200000100db */
[----:B------:R-:W-:Y:S01]  /*1a10*/  FFMA.FTZ R155, R59, R155, R162 ;  /* 0x0000009b3b9b7223 */ /* 0x000fe200000100a2 */
[----:B------:R-:W-:Y:S01]  /*1a20*/  FMUL.FTZ R243, R54, R243 ;  /* 0x000000f336f37220 */ /* 0x000fe20000410000 */
[----:B------:R-:W-:Y:S01]  /*1a30*/  FADD.FTZ R3, R129, R3 ;  /* 0x0000000381037221 */ /* 0x000fe20000010000 */
[----:B------:R-:W-:Y:S01]  /*1a40*/  FFMA.FTZ R16, R159, R129, R16 ;  /* 0x000000819f107223 */ /* 0x000fe20000010010 */
        /* <DEDUP_REMOVED lines=78> */
.L_x_2360:
        /* <DEDUP_REMOVED lines=93> */
[----:B------:R-:W-:Y:S01]  /*2500*/  FADD.FTZ R247, R156, -R151 ;  /* 0x800000979cf77221 */ /* 0x000fe20000010000 */
[C---:B------:R-:W-:Y:S01]  /*2510*/  SEL R125, R122.reuse, R113, P4 ;  /* 0x000000717a7d7207 */ /* 0x040fe20002000000 */
[----:B--2---:R-:W-:Y:S01]  /*2520*/  @P3 IMAD.WIDE.U32 R132, R235, 0x10, R132 ;  /* 0x00000010eb843825 */ /* 0x004fe200078e0084 */
[----:B------:R-:W-:-:S03]  /*2530*/  F2FP.F16.F32.PACK_AB R122, R122, R123 ;  /* 0x0000007b7a7a723e */ /* 0x000fc600000000ff */
[----:B------:R-:W-:Y:S01]  /*2540*/  FMUL.FTZ R151, R236, R163 ;  /* 0x000000a3ec977220 */ /* 0x000fe20000410000 */
[----:B------:R-:W-:Y:S01]  /*2550*/  SEL R124, R123, R112, P4 ;  /* 0x000000707b7c7207 */ /* 0x000fe20002000000 */
[----:B------:R-:W-:Y:S01]  /*2560*/  @P2 FADD.FTZ R149, R94, R149 ;  /* 0x000000955e952221 */ /* 0x000fe20000010000 */
[C---:B------:R-:W-:Y:S01]  /*2570*/  SEL R127, R126.reuse, R115, P4 ;  /* 0x000000737e7f7207 */ /* 0x040fe20002000000 */
[----:B------:R-:W-:Y:S01]  /*2580*/  FADD.FTZ R157, R157, -R146 ;  /* 0x800000929d9d7221 */ /* 0x000fe20000010000 */
[----:B------:R-:W-:Y:S01]  /*2590*/  F2FP.F16.F32.PACK_AB R123, R126, R137 ;  /* 0x000000897e7b723e */ /* 0x000fe200000000ff */
[----:B------:R-:W-:Y:S01]  /*25a0*/  FMUL.FTZ R146, R236, R141 ;  /* 0x0000008dec927220 */ /* 0x000fe20000410000 */
        /* <DEDUP_REMOVED lines=9> */
[----:B------:R-:W-:Y:S01]  /*2640*/  FADD.FTZ R145, R145, -R148 ;  /* 0x8000009491917221 */ /* 0x000fe20000010000 */
[C---:B------:R-:W-:Y:S01]  /*2650*/  SEL R119, R118.reuse, R111, P4 ;  /* 0x0000006f76777207 */ /* 0x040fe20002000000 */
[----:B------:R-:W-:Y:S01]  /*2660*/  @P2 FADD.FTZ R146, R93, R146 ;  /* 0x000000925d922221 */ /* 0x000fe20000010000 */
[----:B------:R-:W-:Y:S01]  /*2670*/  F2FP.F16.F32.PACK_AB R121, R118, R237 ;  /* 0x000000ed7679723e */ /* 0x000fe200000000ff */
        /* <DEDUP_REMOVED lines=109> */
.L_x_2346:
        /* <DEDUP_REMOVED lines=92> */
.L_x_2345:
[----:B------:R-:W-:Y:S05]  /*3310*/  BSYNC B0 ;  /* 0x0000000000007941 */ /* 0x000fea0003800000 */
.L_x_2343:
        /* <DEDUP_REMOVED lines=276> */
.L_x_2347:
[----:B------:R-:W-:Y:S01]  /*4460*/  HFMA2.MMA R242, -RZ, RZ, 0, 5.9604644775390625e-08 ;  /* 0x00000001fff27435 */ /* 0x000fe200000001ff */
[----:B------:R-:W-:Y:S01]  /*4470*/  BSSY B2, `(.L_x_2349) ;  /* 0x0000006000027945 */ /* 0x000fe20003800000 */
[----:B------:R-:W-:Y:S02]  /*4480*/  MOV R237, 0x1f ;  /* 0x0000001f00ed7802 */ /* 0x000fe40000000f00 */
[----:B------:R-:W-:-:S07]  /*4490*/  MOV R244, 0xffffffff ;  /* 0xffffffff00f47802 */ /* 0x000fce0000000f00 */
[----:B-----5:R-:W-:Y:S05]  /*44a0*/  WARPSYNC.COLLECTIVE R244, `(.L_x_2350) ;  /* 0x00000000f4087348 */ /* 0x020fea0003c00000 */
[----:B------:R0:W1:Y:S02]  /*44b0*/  SHFL.BFLY P2, R243, R241, R242, R237 ;  /* 0x0c0000f2f1f37389 */ /* 0x00006400000400ed */
[----:B01---5:R-:W-:Y:S01]  /*44c0*/  ENDCOLLECTIVE ;  /* 0x000000000000791b */ /* 0x023fe20003800000 */
.L_x_2350:
[----:B------:R-:W-:Y:S05]  /*44d0*/  BSYNC B2 ;  /* 0x0000000000027941 */ /* 0x000fea0003800000 */
.L_x_2349:
        /* <DEDUP_REMOVED lines=8> */
.L_x_2351:
[----:B------:R-:W-:Y:S01]  /*4560*/  HFMA2.MMA R242, -RZ, RZ, 0, 1.1920928955078125e-07 ;  /* 0x00000002fff27435 */ /* 0x000fe200000001ff */
[----:B------:R-:W-:Y:S02]  /*4570*/  MOV R241, R245 ;  /* 0x000000f500f17202 */ /* 0x000fe40000000f00 */
[----:B------:R-:W-:-:S08]  /*4580*/  MOV R163, R243 ;  /* 0x000000f300a37202 */ /* 0x000fd00000000f00 */
[----:B------:R-:W-:Y:S05]  /*4590*/  WARPSYNC.COLLECTIVE R244, `(.L_x_2352) ;  /* 0x00000000f4087348 */ /* 0x000fea0003c00000 */
[----:B------:R0:W1:Y:S02]  /*45a0*/  SHFL.BFLY P2, R243, R241, R242, R237 ;  /* 0x0c0000f2f1f37389 */ /* 0x00006400000400ed */
[----:B01----:R-:W-:Y:S01]  /*45b0*/  ENDCOLLECTIVE ;  /* 0x000000000000791b */ /* 0x003fe20003800000 */
.L_x_2352:
[----:B------:R-:W-:-:S05]  /*45c0*/  FADD.FTZ R246, R162, R163 ;  /* 0x000000a3a2f67221 */ /* 0x000fca0000010000 */
[----:B------:R-:W-:Y:S01]  /*45d0*/  MOV R241, R246 ;  /* 0x000000f600f17202 */ /* 0x000fe20000000f00 */
[----:B------:R-:W-:-:S07]  /*45e0*/  FADD.FTZ R247, R245, R243 ;  /* 0x000000f3f5f77221 */ /* 0x000fce0000010000 */
[----:B------:R-:W-:Y:S05]  /*45f0*/  WARPSYNC.COLLECTIVE R244, `(.L_x_2353) ;  /* 0x00000000f4087348 */ /* 0x000fea0003c00000 */
[----:B------:R0:W1:Y:S02]  /*4600*/  SHFL.BFLY P2, R243, R241, R242, R237 ;  /* 0x0c0000f2f1f37389 */ /* 0x00006400000400ed */
[----:B01----:R-:W-:Y:S01]  /*4610*/  ENDCOLLECTIVE ;  /* 0x000000000000791b */ /* 0x003fe20003800000 */
.L_x_2353:
[----:B------:R-:W-:Y:S01]  /*4620*/  HFMA2.MMA R242, -RZ, RZ, 0, 2.384185791015625e-07 ;  /* 0x00000004fff27435 */ /* 0x000fe200000001ff */
[----:B------:R-:W-:Y:S02]  /*4630*/  MOV R241, R247 ;  /* 0x000000f700f17202 */ /* 0x000fe40000000f00 */
[----:B------:R-:W-:-:S08]  /*4640*/  MOV R163, R243 ;  /* 0x000000f300a37202 */ /* 0x000fd00000000f00 */
[----:B------:R-:W-:Y:S05]  /*4650*/  WARPSYNC.COLLECTIVE R244, `(.L_x_2354) ;  /* 0x00000000f4087348 */ /* 0x000fea0003c00000 */
[----:B------:R0:W1:Y:S02]  /*4660*/  SHFL.BFLY P2, R243, R241, R242, R237 ;  /* 0x0c0000f2f1f37389 */ /* 0x00006400000400ed */
[----:B01----:R-:W-:Y:S01]  /*4670*/  ENDCOLLECTIVE ;  /* 0x000000000000791b */ /* 0x003fe20003800000 */
.L_x_2354:
[----:B------:R-:W-:-:S05]  /*4680*/  FADD.FTZ R248, R246, R163 ;  /* 0x000000a3f6f87221 */ /* 0x000fca0000010000 */
[----:B------:R-:W-:Y:S01]  /*4690*/  MOV R241, R248 ;  /* 0x000000f800f17202 */ /* 0x000fe20000000f00 */
[----:B------:R-:W-:-:S07]  /*46a0*/  FADD.FTZ R249, R247, R243 ;  /* 0x000000f3f7f97221 */ /* 0x000fce0000010000 */
[----:B------:R-:W-:Y:S05]  /*46b0*/  WARPSYNC.COLLECTIVE R244, `(.L_x_2355) ;  /* 0x00000000f4087348 */ /* 0x000fea0003c00000 */
[----:B------:R0:W1:Y:S02]  /*46c0*/  SHFL.BFLY P2, R243, R241, R242, R237 ;  /* 0x0c0000f2f1f37389 */ /* 0x00006400000400ed */
[----:B01----:R-:W-:Y:S01]  /*46d0*/  ENDCOLLECTIVE ;  /* 0x000000000000791b */ /* 0x003fe20003800000 */
.L_x_2355:
[----:B------:R-:W-:Y:S01]  /*46e0*/  HFMA2.MMA R242, -RZ, RZ, 0, 4.76837158203125e-07 ;  /* 0x00000008fff27435 */ /* 0x000fe200000001ff */
[----:B------:R-:W-:Y:S02]  /*46f0*/  MOV R241, R249 ;  /* 0x000000f900f17202 */ /* 0x000fe40000000f00 */
[----:B------:R-:W-:-:S08]  /*4700*/  MOV R163, R243 ;  /* 0x000000f300a37202 */ /* 0x000fd00000000f00 */
[----:B------:R-:W-:Y:S05]  /*4710*/  WARPSYNC.COLLECTIVE R244, `(.L_x_2356) ;  /* 0x00000000f4087348 */ /* 0x000fea0003c00000 */
[----:B------:R0:W1:Y:S02]  /*4720*/  SHFL.BFLY P2, R243, R241, R242, R237 ;  /* 0x0c0000f2f1f37389 */ /* 0x00006400000400ed */
[----:B01----:R-:W-:Y:S01]  /*4730*/  ENDCOLLECTIVE ;  /* 0x000000000000791b */ /* 0x003fe20003800000 */
.L_x_2356:
[----:B------:R-:W-:-:S05]  /*4740*/  FADD.FTZ R250, R248, R163 ;  /* 0x000000a3f8fa7221 */ /* 0x000fca0000010000 */
[----:B------:R-:W-:Y:S01]  /*4750*/  MOV R241, R250 ;  /* 0x000000fa00f17202 */ /* 0x000fe20000000f00 */
[----:B------:R-:W-:-:S07]  /*4760*/  FADD.FTZ R163, R249, R243 ;  /* 0x000000f3f9a37221 */ /* 0x000fce0000010000 */
[----:B------:R-:W-:Y:S05]  /*4770*/  WARPSYNC.COLLECTIVE R244, `(.L_x_2357) ;  /* 0x00000000f4087348 */ /* 0x000fea0003c00000 */
[----:B------:R0:W1:Y:S02]  /*4780*/  SHFL.BFLY P2, R243, R241, R242, R237 ;  /* 0x0c0000f2f1f37389 */ /* 0x00006400000400ed */
[----:B01----:R-:W-:Y:S01]  /*4790*/  ENDCOLLECTIVE ;  /* 0x000000000000791b */ /* 0x003fe20003800000 */
.L_x_2357:
[----:B------:R-:W-:Y:S01]  /*47a0*/  HFMA2.MMA R242, -RZ, RZ, 0, 9.5367431640625e-07 ;  /* 0x00000010fff27435 */ /* 0x000fe200000001ff */
[----:B------:R-:W-:Y:S02]  /*47b0*/  MOV R241, R163 ;  /* 0x000000a300f17202 */ /* 0x000fe40000000f00 */
[----:B------:R-:W-:-:S08]  /*47c0*/  MOV R251, R243 ;  /* 0x000000f300fb7202 */ /* 0x000fd00000000f00 */
[----:B------:R-:W-:Y:S05]  /*47d0*/  WARPSYNC.COLLECTIVE R244, `(.L_x_2358) ;  /* 0x00000000f4087348 */ /* 0x000fea0003c00000 */
[----:B------:R0:W1:Y:S02]  /*47e0*/  SHFL.BFLY P2, R243, R241, R242, R237 ;  /* 0x0c0000f2f1f37389 */ /* 0x00006400000400ed */
[----:B01----:R-:W-:Y:S01]  /*47f0*/  ENDCOLLECTIVE ;  /* 0x000000000000791b */ /* 0x003fe20003800000 */
.L_x_2358:
[----:B------:R-:W-:-:S05]  /*4800*/  FADD.FTZ R162, R250, R251 ;  /* 0x000000fbfaa27221 */ /* 0x000fca0000010000 */
[----:B------:R-:W-:Y:S02]  /*4810*/  MOV R241, R162 ;  /* 0x000000a200f17202 */ /* 0x000fe40000000f00 */
[----:B------:R-:W-:-:S07]  /*4820*/  MOV R246, R243 ;  /* 0x000000f300f67202 */ /* 0x000fce0000000f00 */
[----:B------:R-:W-:Y:S05]  /*4830*/  WARPSYNC.COLLECTIVE R244, `(.L_x_2359) ;  /* 0x00000000f4087348 */ /* 0x000fea0003c00000 */
[----:B------:R0:W1:Y:S02]  /*4840*/  SHFL.BFLY P2, R243, R241, R242, R237 ;  /* 0x0c0000f2f1f37389 */ /* 0x00006400000400ed */
[----:B01----:R-:W-:Y:S01]  /*4850*/  ENDCOLLECTIVE ;  /* 0x000000000000791b */ /* 0x003fe20003800000 */
.L_x_2359:
[----:B------:R-:W-:Y:S05]  /*4860*/  BRA `(.L_x_2360) ;  /* 0xffffffd400b07947 */ /* 0x000fea000383ffff */
.L_x_2361:
        /* <DEDUP_REMOVED lines=9> */
.L_x_3515:


//--------------------- .text._ZN10layer_norm31ln_parallel_residual_bwd_kernelINS_13Kernel_traitsIf6__halffS2_fjLj768ELj1ELj4ELj1ELj16ENS_18Kernel_traits_baseILj768EfS2_fS2_fjLj128EEEEELb0ELb1ELb0EEEvNS_9BwdParamsE --------------------------
	.section	.text._ZN10layer_norm31ln_parallel_residual_bwd_kernelINS_13Kernel_traitsIf6__halffS2_fjLj768ELj1ELj4ELj1ELj16ENS_18Kernel_traits_baseILj768EfS2_fS2_fjLj128EEEEELb0ELb1ELb0EEEvNS_9BwdParamsE,"ax",@progbits
	.align	128
        .global         _ZN10layer_norm31ln_parallel_residual_bwd_kernelINS_13Kernel_traitsIf6__halffS2_fjLj768ELj1ELj4ELj1ELj16ENS_18Kernel_traits_baseILj768EfS2_fS2_fjLj128EEEEELb0ELb1ELb0EEEvNS_9BwdParamsE
        .type           _ZN10layer_norm31ln_parallel_residual_bwd_kernelINS_13Kernel_traitsIf6__halffS2_fjLj768ELj1ELj4ELj1ELj16ENS_18Kernel_traits_baseILj768EfS2_fS2_fjLj128EEEEELb0ELb1ELb0EEEvNS_9BwdParamsE,@function
        .size           _ZN10layer_norm31ln_parallel_residual_bwd_kernelINS_13Kernel_traitsIf6__halffS2_fjLj768ELj1ELj4ELj1ELj16ENS_18Kernel_traits_baseILj768EfS2_fS2_fjLj128EEEEELb0ELb1ELb0EEEvNS_9BwdParamsE,(.L_x_3516 - _ZN10layer_norm31ln_parallel_residual_bwd_kernelINS_13Kernel_traitsIf6__halffS2_fjLj768ELj1ELj4ELj1ELj16ENS_18Kernel_traits_baseILj768EfS2_fS2_fjLj128EEEEELb0ELb1ELb0EEEvNS_9BwdParamsE)
        .other          _ZN10layer_norm31ln_parallel_residual_bwd_kernelINS_13Kernel_traitsIf6__halffS2_fjLj768ELj1ELj4ELj1ELj16ENS_18Kernel_traits_baseILj768EfS2_fS2_fjLj128EEEEELb0ELb1ELb0EEEvNS_9BwdParamsE,@"STO_CUDA_ENTRY STV_DEFAULT"
_ZN10layer_norm31ln_parallel_residual_bwd_kernelINS_13Kernel_traitsIf6__halffS2_fjLj768ELj1ELj4ELj1ELj16ENS_18Kernel_traits_baseILj768EfS2_fS2_fjLj128EEEEELb0ELb1ELb0EEEvNS_9BwdParamsE:
.text._ZN10layer_norm31ln_parallel_residual_bwd_kernelINS_13Kernel_traitsIf6__halffS2_fjLj768ELj1ELj4ELj1ELj16ENS_18Kernel_traits_baseILj768EfS2_fS2_fjLj128EEEEELb0ELb1ELb0EEEvNS_9BwdParamsE:
        /* <DEDUP_REMOVED lines=68> */
.L_x_2377:
        /* <DEDUP_REMOVED lines=34> */
[----:B---3--:R-:W-:Y:S02]  /*0660*/  FADD.FTZ R112, -R173, R112 ;  /* 0x00000070ad707221 */ /* 0x008fe40000010100 */
[----:B-----5:R-:W-:Y:S01]  /*0670*/  FMUL.FTZ R3, R171, R116 ;  /* 0x00000074ab037220 */ /* 0x020fe20000410000 */
[----:B------:R-:W-:Y:S01]  /*0680*/  FADD.FTZ R118, -R173, R118 ;  /* 0x00000076ad767221 */ /* 0x000fe20000010100 */
[C---:B------:R-:W-:Y:S01]  /*0690*/  FMUL.FTZ R137, R171.reuse, R112 ;  /* 0x00000070ab897220 */ /* 0x040fe20000410000 */
[----:B------:R-:W-:Y:S01]  /*06a0*/  FMUL.FTZ R126, R171, R126 ;  /* 0x0000007eab7e7220 */ /* 0x000fe20000410000 */
[----:B----4-:R-:W-:-:S02]  /*06b0*/  HADD2.F32 R117, -RZ, R120.H0_H0 ;  /* 0x20000078ff757230 */ /* 0x010fc40000004100 */
[----:B------:R-:W-:-:S03]  /*06c0*/  HADD2.F32 R120, -RZ, R120.H1_H1 ;  /* 0x30000078ff787230 */ /* 0x000fc60000004100 */
[----:B------:R-:W-:Y:S01]  /*06d0*/  FMUL.FTZ R128, R88, R117 ;  /* 0x0000007558807220 */ /* 0x000fe20000410000 */
[--C-:B------:R-:W-:Y:S02]  /*06e0*/  HADD2.F32 R119, -RZ, R121.reuse.H0_H0 ;  /* 0x20000079ff777230 */ /* 0x100fe40000004100 */
[----:B------:R-:W-:Y:S02]  /*06f0*/  HADD2.F32 R136, -RZ, R121.H1_H1 ;  /* 0x30000079ff887230 */ /* 0x000fe40000004100 */
[----:B------:R-:W-:Y:S01]  /*0700*/  FMUL.FTZ R133, R89, R120 ;  /* 0x0000007859857220 */ /* 0x000fe20000410000 */
[--C-:B------:R-:W-:Y:S02]  /*0710*/  HADD2.F32 R121, -RZ, R122.reuse.H0_H0 ;  /* 0x2000007aff797230 */ /* 0x100fe40000004100 */
[----:B------:R-:W-:Y:S01]  /*0720*/  FADD.FTZ R112, RZ, R128 ;  /* 0x00000080ff707221 */ /* 0x000fe20000010000 */
[----:B------:R-:W-:Y:S02]  /*0730*/  HADD2.F32 R138, -RZ, R122.H1_H1 ;  /* 0x3000007aff8a7230 */ /* 0x000fe40000004100 */
[----:B------:R-:W-:Y:S01]  /*0740*/  FADD.FTZ R122, -R173, R113 ;  /* 0x00000071ad7a7221 */ /* 0x000fe20000010100 */
[----:B------:R-:W-:Y:S01]  /*0750*/  FFMA.FTZ R113, R3, R128, RZ ;  /* 0x0000008003717223 */ /* 0x000fe200000100ff */
[----:B------:R-:W-:Y:S01]  /*0760*/  FADD.FTZ R142, -R173, R115 ;  /* 0x00000073ad8e7221 */ /* 0x000fe20000010100 */
[----:B------:R-:W-:Y:S01]  /*0770*/  FADD.FTZ R115, R112, R133 ;  /* 0x0000008570737221 */ /* 0x000fe20000010000 */
[----:B0-----:R-:W-:Y:S01]  /*0780*/  FMUL.FTZ R131, R171, R118 ;  /* 0x00000076ab837220 */ /* 0x001fe20000410000 */
[----:B------:R-:W-:Y:S01]  /*0790*/  FMUL.FTZ R132, R90, R119 ;  /* 0x000000775a847220 */ /* 0x000fe20000410000 */
[----:B------:R-:W-:Y:S01]  /*07a0*/  FFMA.FTZ R112, R126, R133, R113 ;  /* 0x000000857e707223 */ /* 0x000fe20000010071 */
[----:B------:R-:W-:Y:S01]  /*07b0*/  FADD.FTZ R140, -R173, R114 ;  /* 0x00000072ad8c7221 */ /* 0x000fe20000010100 */
[----:B------:R-:W-:Y:S01]  /*07c0*/  FMUL.FTZ R130, R171, R134 ;  /* 0x00000086ab827220 */ /* 0x000fe20000410000 */
[----:B------:R-:W-:Y:S01]  /*07d0*/  FMUL.FTZ R135, R91, R136 ;  /* 0x000000885b877220 */ /* 0x000fe20000410000 */
[----:B------:R-:W-:Y:S01]  /*07e0*/  FADD.FTZ R114, R115, R132 ;  /* 0x0000008473727221 */ /* 0x000fe20000010000 */
[----:B------:R-:W-:Y:S01]  /*07f0*/  FFMA.FTZ R113, R131, R132, R112 ;  /* 0x0000008483717223 */ /* 0x000fe20000010070 */
[----:B------:R-:W-:-:S02]  /*0800*/  FMUL.FTZ R134, R84, R121 ;  /* 0x0000007954867220 */ /* 0x000fc40000410000 */
[----:B------:R-:W-:Y:S01]  /*0810*/  FADD.FTZ R115, R114, R135 ;  /* 0x0000008772737221 */ /* 0x000fe20000010000 */
[C---:B------:R-:W-:Y:S01]  /*0820*/  FFMA.FTZ R112, R130.reuse, R135, R113 ;  /* 0x0000008782707223 */ /* 0x040fe20000010071 */
[----:B------:R-:W-:Y:S01]  /*0830*/  FADD.FTZ R43, R43, R136 ;  /* 0x000000882b2b7221 */ /* 0x000fe20000010000 */
[----:B------:R-:W-:Y:S01]  /*0840*/  FFMA.FTZ R67, R130, R136, R67 ;  /* 0x0000008882437223 */ /* 0x000fe20000010043 */
[--C-:B------:R-:W-:Y:S02]  /*0850*/  HADD2.F32 R175, -RZ, R123.reuse.H0_H0 ;  /* 0x2000007bffaf7230 */ /* 0x100fe40000004100 */
[----:B------:R-:W-:Y:S01]  /*0860*/  FMUL.FTZ R136, R171, R122 ;  /* 0x0000007aab887220 */ /* 0x000fe20000410000 */
[----:B------:R-:W-:Y:S01]  /*0870*/  FMUL.FTZ R139, R85, R138 ;  /* 0x0000008a558b7220 */ /* 0x000fe20000410000 */
[----:B------:R-:W-:Y:S01]  /*0880*/  FADD.FTZ R114, R115, R134 ;  /* 0x0000008673727221 */ /* 0x000fe20000010000 */
[----:B------:R-:W-:Y:S01]  /*0890*/  FFMA.FTZ R113, R137, R134, R112 ;  /* 0x0000008689717223 */ /* 0x000fe20000010070 */
[----:B------:R-:W-:-:S02]  /*08a0*/  HADD2.F32 R176, -RZ, R123.H1_H1 ;  /* 0x3000007bffb07230 */ /* 0x000fc40000004100 */
[----:B------:R-:W-:Y:S01]  /*08b0*/  FADD.FTZ R37, R37, R138 ;  /* 0x0000008a25257221 */ /* 0x000fe20000010000 */
[----:B------:R-:W-:Y:S01]  /*08c0*/  FFMA.FTZ R61, R136, R138, R61 ;  /* 0x0000008a883d7223 */ /* 0x000fe2000001003d */
        /* <DEDUP_REMOVED lines=22> */
.L_x_2365:
[----:B------:R-:W-:Y:S05]  /*0a30*/  BSYNC B1 ;  /* 0x0000000000017941 */ /* 0x000fea0003800000 */
.L_x_2364:
        /* <DEDUP_REMOVED lines=80> */
.L_x_2367:
[----:B------:R-:W-:Y:S05]  /*0f40*/  BSYNC B1 ;  /* 0x0000000000017941 */ /* 0x000fea0003800000 */
.L_x_2366:
        /* <DEDUP_REMOVED lines=79> */
.L_x_2369:
[----:B------:R-:W-:Y:S05]  /*1440*/  BSYNC B1 ;  /* 0x0000000000017941 */ /* 0x000fea0003800000 */
.L_x_2368:
        /* <DEDUP_REMOVED lines=20> */
.L_x_2389:
        /* <DEDUP_REMOVED lines=44> */
[----:B------:R-:W-:Y:S01]  /*1850*/  @P0 F2FP.F16.F32.PACK_AB R122, RZ, R113 ;  /* 0x00000071ff7a023e */ /* 0x000fe200000000ff */
[----:B------:R-:W-:Y:S01]  /*1860*/  @P1 FADD.FTZ R114, R19, R114 ;  /* 0x0000007213721221 */ /* 0x000fe20000010000 */
[----:B------:R-:W-:Y:S01]  /*1870*/  @P1 FADD.FTZ R178, R13, R178 ;  /* 0x000000b20db21221 */ /* 0x000fe20000010000 */
[----:B------:R-:W-:Y:S01]  /*1880*/  @P1 FADD.FTZ R182, R15, R182 ;  /* 0x000000b60fb61221 */ /* 0x000fe20000010000 */
[----:B------:R-:W-:-:S02]  /*1890*/  @P0 F2FP.F16.F32.PACK_AB R173, RZ, R115 ;  /* 0x00000073ffad023e */ /* 0x000fc400000000ff */
[----:B------:R-:W-:Y:S01]  /*18a0*/  @P0 F2FP.F16.F32.PACK_AB R176, RZ, R177 ;  /* 0x000000b1ffb0023e */ /* 0x000fe200000000ff */
[----:B0-----:R-:W-:Y:S01]  /*18b0*/  @P2 IMAD.WIDE.U32 R118, R124, 0x20, R118 ;  /* 0x000000207c762825 */ /* 0x001fe200078e0076 */
[----:B------:R-:W-:Y:S02]  /*18c0*/  @P0 F2FP.F16.F32.PACK_AB R180, RZ, R181 ;  /* 0x000000b5ffb4023e */ /* 0x000fe400000000ff */
[----:B------:R-:W-:Y:S02]  /*18d0*/  @P0 F2FP.F16.F32.PACK_AB R123, RZ, R112 ;  /* 0x00000070ff7b023e */ /* 0x000fe400000000ff */
[----:B------:R-:W-:Y:S02]  /*18e0*/  @P0 PRMT R108, R122, 0x7610, R108 ;  /* 0x000076107a6c0816 */ /* 0x000fe4000000006c */
[----:B------:R-:W-:Y:S01]  /*18f0*/  @P0 F2FP.F16.F32.PACK_AB R175, RZ, R114 ;  /* 0x00000072ffaf023e */ /* 0x000fe200000000ff */
[----:B-1----:R-:W-:Y:S01]  /*1900*/  IMAD.WIDE.U32 R116, R124, 0x10, R116 ;  /* 0x000000107c747825 */ /* 0x002fe200078e0074 */
[----:B------:R-:W-:-:S02]  /*1910*/  @P0 F2FP.F16.F32.PACK_AB R179, RZ, R178 ;  /* 0x000000b2ffb3023e */ /* 0x000fc400000000ff */
[----:B------:R-:W-:Y:S02]  /*1920*/  @P0 F2FP.F16.F32.PACK_AB R183, RZ, R182 ;  /* 0x000000b6ffb7023e */ /* 0x000fe400000000ff */
[----:B------:R-:W-:Y:S02]  /*1930*/  SEL R101, R112, R101, P2 ;  /* 0x0000006570657207 */ /* 0x000fe40001000000 */
[----:B------:R-:W-:Y:S02]  /*1940*/  @P0 PRMT R109, R173, 0x7610, R109 ;  /* 0x00007610ad6d0816 */ /* 0x000fe4000000006d */
[----:B------:R-:W-:Y:S02]  /*1950*/  @P0 PRMT R110, R176, 0x7610, R110 ;  /* 0x00007610b06e0816 */ /* 0x000fe4000000006e */
[----:B------:R-:W-:Y:S02]  /*1960*/  @P0 PRMT R111, R180, 0x7610, R111 ;  /* 0x00007610b46f0816 */ /* 0x000fe4000000006f */
[----:B------:R-:W-:-:S02]  /*1970*/  @P0 LEA R122, P1, R124, UR14, 0x4 ;  /* 0x0000000e7c7a0c11 */ /* 0x000fc4000f8220ff */
[----:B------:R-:W-:Y:S02]  /*1980*/  SEL R100, R113, R100, P2 ;  /* 0x0000006471647207 */ /* 0x000fe40001000000 */
        /* <DEDUP_REMOVED lines=20> */
.L_x_2372:
[----:B------:R-:W-:Y:S05]  /*1ad0*/  BSYNC B1 ;  /* 0x0000000000017941 */ /* 0x000fea0003800000 */
.L_x_2371:
        /* <DEDUP_REMOVED lines=79> */
.L_x_2374:
[----:B------:R-:W-:Y:S05]  /*1fd0*/  BSYNC B1 ;  /* 0x0000000000017941 */ /* 0x000fea0003800000 */
.L_x_2373:
        /* <DEDUP_REMOVED lines=46> */
[----:B0-----:R-:W-:Y:S01]  /*22c0*/  @P0 IMAD.WIDE.U32 R118, R124, 0x20, R118 ;  /* 0x000000207c760825 */ /* 0x001fe200078e0076 */
        /* <DEDUP_REMOVED lines=31> */
.L_x_2376:
[----:B------:R-:W-:Y:S05]  /*24c0*/  BSYNC B1 ;  /* 0x0000000000017941 */ /* 0x000fea0003800000 */
.L_x_2375:
[----:B-123--:R-:W1:Y:S02]  /*24d0*/  LDC.64 R112, c[0x0][0x210] ;  /* 0x00008400ff707b82 */ /* 0x00ee640000000a00 */
[----:B-1----:R-:W-:-:S04]  /*24e0*/  LEA R125, R112, R125, 0x2 ;  /* 0x0000007d707d7211 */ /* 0x002fc800078e10ff */
[----:B------:R-:W-:-:S13]  /*24f0*/  ISETP.GE.AND P0, PT, R125, R113, PT ;  /* 0x000000717d00720c */ /* 0x000fda0003f06270 */
[----:B------:R-:W-:Y:S05]  /*2500*/  @!P0 BRA `(.L_x_2377) ;  /* 0xffffffdc00cc8947 */ /* 0x000fea000383ffff */
.L_x_2363:
[----:B------:R-:W-:Y:S05]  /*2510*/  BSYNC B0 ;  /* 0x0000000000007941 */ /* 0x000fea0003800000 */
.L_x_2362:
        /* <DEDUP_REMOVED lines=198> */
.L_x_2370:
        /* <DEDUP_REMOVED lines=8> */
.L_x_2379:
[----:B------:R-:W-:Y:S05]  /*3200*/  BSYNC B1 ;  /* 0x0000000000017941 */ /* 0x000fea0003800000 */
.L_x_2378:
        /* <DEDUP_REMOVED lines=8> */
.L_x_2380:
[----:B------:R-:W-:Y:S01]  /*3290*/  FADD.FTZ R112, R112, R175 ;  /* 0x000000af70707221 */ /* 0x000fe20000010000 */
[----:B------:R-:W-:-:S04]  /*32a0*/  HFMA2.MMA R122, -RZ, RZ, 0, 1.1920928955078125e-07 ;  /* 0x00000002ff7a7435 */ /* 0x000fc800000001ff */
[----:B------:R-:W-:Y:S02]  /*32b0*/  MOV R123, R112 ;  /* 0x00000070007b7202 */ /* 0x000fe40000000f00 */
[----:B------:R-:W-:-:S07]  /*32c0*/  MOV R113, R121 ;  /* 0x0000007900717202 */ /* 0x000fce0000000f00 */
[----:B------:R-:W-:Y:S05]  /*32d0*/  WARPSYNC.COLLECTIVE R120, `(.L_x_2381) ;  /* 0x0000000078087348 */ /* 0x000fea0003c00000 */
[----:B------:R0:W1:Y:S02]  /*32e0*/  SHFL.BFLY P0, R121, R123, R122, R173 ;  /* 0x0c00007a7b797389 */ /* 0x00006400000000ad */
[----:B01----:R-:W-:Y:S01]  /*32f0*/  ENDCOLLECTIVE ;  /* 0x000000000000791b */ /* 0x003fe20003800000 */
.L_x_2381:
[----:B------:R-:W-:-:S05]  /*3300*/  FADD.FTZ R113, R113, R176 ;  /* 0x000000b071717221 */ /* 0x000fca0000010000 */
[----:B------:R-:W-:Y:S02]  /*3310*/  MOV R123, R113 ;  /* 0x00000071007b7202 */ /* 0x000fe40000000f00 */
[----:B------:R-:W-:-:S07]  /*3320*/  MOV R115, R121 ;  /* 0x0000007900737202 */ /* 0x000fce0000000f00 */
[----:B------:R-:W-:Y:S05]  /*3330*/  WARPSYNC.COLLECTIVE R120, `(.L_x_2382) ;  /* 0x0000000078087348 */ /* 0x000fea0003c00000 */
[----:B------:R0:W1:Y:S02]  /*3340*/  SHFL.BFLY P0, R121, R123, R122, R173 ;  /* 0x0c00007a7b797389 */ /* 0x00006400000000ad */
[----:B01----:R-:W-:Y:S01]  /*3350*/  ENDCOLLECTIVE ;  /* 0x000000000000791b */ /* 0x003fe20003800000 */
.L_x_2382:
[----:B------:R-:W-:Y:S01]  /*3360*/  FADD.FTZ R115, R112, R115 ;  /* 0x0000007370737221 */ /* 0x000fe20000010000 */
[----:B------:R-:W-:-:S04]  /*3370*/  HFMA2.MMA R122, -RZ, RZ, 0, 2.384185791015625e-07 ;  /* 0x00000004ff7a7435 */ /* 0x000fc800000001ff */
[----:B------:R-:W-:Y:S02]  /*3380*/  MOV R123, R115 ;  /* 0x00000073007b7202 */ /* 0x000fe40000000f00 */
[----:B------:R-:W-:-:S07]  /*3390*/  MOV R114, R121 ;  /* 0x0000007900727202 */ /* 0x000fce0000000f00 */
[----:B------:R-:W-:Y:S05]  /*33a0*/  WARPSYNC.COLLECTIVE R120, `(.L_x_2383) ;  /* 0x0000000078087348 */ /* 0x000fea0003c00000 */
[----:B------:R0:W1:Y:S02]  /*33b0*/  SHFL.BFLY P0, R121, R123, R122, R173 ;  /* 0x0c00007a7b797389 */ /* 0x00006400000000ad */
[----:B01----:R-:W-:Y:S01]  /*33c0*/  ENDCOLLECTIVE ;  /* 0x000000000000791b */ /* 0x003fe20003800000 */
.L_x_2383:
[----:B------:R-:W-:-:S05]  /*33d0*/  FADD.FTZ R114, R113, R114 ;  /* 0x0000007271727221 */ /* 0x000fca0000010000 */
[----:B------:R-:W-:Y:S02]  /*33e0*/  MOV R123, R114 ;  /* 0x00000072007b7202 */ /* 0x000fe40000000f00 */
[----:B------:R-:W-:-:S07]  /*33f0*/  MOV R116, R121 ;  /* 0x0000007900747202 */ /* 0x000fce0000000f00 */
[----:B------:R-:W-:Y:S05]  /*3400*/  WARPSYNC.COLLECTIVE R120, `(.L_x_2384) ;  /* 0x0000000078087348 */ /* 0x000fea0003c00000 */
[----:B------:R0:W1:Y:S02]  /*3410*/  SHFL.BFLY P0, R121, R123, R122, R173 ;  /* 0x0c00007a7b797389 */ /* 0x00006400000000ad */
[----:B01----:R-:W-:Y:S01]  /*3420*/  ENDCOLLECTIVE ;  /* 0x000000000000791b */ /* 0x003fe20003800000 */
.L_x_2384:
[----:B------:R-:W-:Y:S01]  /*3430*/  FADD.FTZ R116, R115, R116 ;  /* 0x0000007473747221 */ /* 0x000fe20000010000 */
[----:B------:R-:W-:-:S04]  /*3440*/  HFMA2.MMA R122, -RZ, RZ, 0, 4.76837158203125e-07 ;  /* 0x00000008ff7a7435 */ /* 0x000fc800000001ff */
[----:B------:R-:W-:Y:S02]  /*3450*/  MOV R123, R116 ;  /* 0x00000074007b7202 */ /* 0x000fe40000000f00 */
[----:B------:R-:W-:-:S07]  /*3460*/  MOV R117, R121 ;  /* 0x0000007900757202 */ /* 0x000fce0000000f00 */
[----:B------:R-:W-:Y:S05]  /*3470*/  WARPSYNC.COLLECTIVE R120, `(.L_x_2385) ;  /* 0x0000000078087348 */ /* 0x000fea0003c00000 */
[----:B------:R0:W1:Y:S02]  /*3480*/  SHFL.BFLY P0, R121, R123, R122, R173 ;  /* 0x0c00007a7b797389 */ /* 0x00006400000000ad */
[----:B01----:R-:W-:Y:S01]  /*3490*/  ENDCOLLECTIVE ;  /* 0x000000000000791b */ /* 0x003fe20003800000 */
.L_x_2385:
[----:B------:R-:W-:-:S05]  /*34a0*/  FADD.FTZ R117, R114, R117 ;  /* 0x0000007572757221 */ /* 0x000fca0000010000 */
[----:B------:R-:W-:Y:S02]  /*34b0*/  MOV R123, R117 ;  /* 0x00000075007b7202 */ /* 0x000fe40000000f00 */
[----:B------:R-:W-:-:S07]  /*34c0*/  MOV R119, R121 ;  /* 0x0000007900777202 */ /* 0x000fce0000000f00 */
[----:B------:R-:W-:Y:S05]  /*34d0*/  WARPSYNC.COLLECTIVE R120, `(.L_x_2386) ;  /* 0x0000000078087348 */ /* 0x000fea0003c00000 */
[----:B------:R0:W1:Y:S02]  /*34e0*/  SHFL.BFLY P0, R121, R123, R122, R173 ;  /* 0x0c00007a7b797389 */ /* 0x00006400000000ad */
[----:B01----:R-:W-:Y:S01]  /*34f0*/  ENDCOLLECTIVE ;  /* 0x000000000000791b */ /* 0x003fe20003800000 */
.L_x_2386:
[----:B------:R-:W-:Y:S01]  /*3500*/  FADD.FTZ R119, R116, R119 ;  /* 0x0000007774777221 */ /* 0x000fe20000010000 */
[----:B------:R-:W-:-:S04]  /*3510*/  HFMA2.MMA R122, -RZ, RZ, 0, 9.5367431640625e-07 ;  /* 0x00000010ff7a7435 */ /* 0x000fc800000001ff */
[----:B------:R-:W-:Y:S02]  /*3520*/  MOV R123, R119 ;  /* 0x00000077007b7202 */ /* 0x000fe40000000f00 */
[----:B------:R-:W-:-:S07]  /*3530*/  MOV R118, R121 ;  /* 0x0000007900767202 */ /* 0x000fce0000000f00 */
[----:B------:R-:W-:Y:S05]  /*3540*/  WARPSYNC.COLLECTIVE R120, `(.L_x_2387) ;  /* 0x0000000078087348 */ /* 0x000fea0003c00000 */
[----:B------:R0:W1:Y:S02]  /*3550*/  SHFL.BFLY P0, R121, R123, R122, R173 ;  /* 0x0c00007a7b797389 */ /* 0x00006400000000ad */
[----:B01----:R-:W-:Y:S01]  /*3560*/  ENDCOLLECTIVE ;  /* 0x000000000000791b */ /* 0x003fe20003800000 */
.L_x_2387:
[----:B------:R-:W-:-:S05]  /*3570*/  FADD.FTZ R118, R117, R118 ;  /* 0x0000007675767221 */ /* 0x000fca0000010000 */
[----:B------:R-:W-:Y:S02]  /*3580*/  MOV R123, R118 ;  /* 0x00000076007b7202 */ /* 0x000fe40000000f00 */
[----:B------:R-:W-:-:S07]  /*3590*/  MOV R112, R121 ;  /* 0x0000007900707202 */ /* 0x000fce0000000f00 */
[----:B------:R-:W-:Y:S05]  /*35a0*/  WARPSYNC.COLLECTIVE R120, `(.L_x_2388) ;  /* 0x0000000078087348 */ /* 0x000fea0003c00000 */
[----:B------:R0:W1:Y:S02]  /*35b0*/  SHFL.BFLY P0, R121, R123, R122, R173 ;  /* 0x0c00007a7b797389 */ /* 0x00006400000000ad */
[----:B01----:R-:W-:Y:S01]  /*35c0*/  ENDCOLLECTIVE ;  /* 0x000000000000791b */ /* 0x003fe20003800000 */
.L_x_2388:
[----:B------:R-:W-:Y:S01]  /*35d0*/  MOV R113, R121 ;  /* 0x0000007900717202 */ /* 0x000fe20000000f00 */
[----:B------:R-:W-:Y:S06]  /*35e0*/  BRA `(.L_x_2389) ;  /* 0xffffffdc00e87947 */ /* 0x000fec000383ffff */
.L_x_2390:
        /* <DEDUP_REMOVED lines=9> */
.L_x_3516:


//--------------------- .text._ZN10layer_norm31ln_parallel_residual_bwd_kernelINS_13Kernel_traitsIf6__halffS2_fjLj768ELj1ELj4ELj1ELj16ENS_18Kernel_traits_baseILj768EfS2_fS2_fjLj128EEEEELb0ELb1ELb1EEEvNS_9BwdParamsE --------------------------
	.section	.text._ZN10layer_norm31ln_parallel_residual_bwd_kernelINS_13Kernel_traitsIf6__halffS2_fjLj768ELj1ELj4ELj1ELj16ENS_18Kernel_traits_baseILj768EfS2_fS2_fjLj128EEEEELb0ELb1ELb1EEEvNS_9BwdParamsE,"ax",@progbits
	.align	128
        .global         _ZN10layer_norm31ln_parallel_residual_bwd_kernelINS_13Kernel_traitsIf6__halffS2_fjLj768ELj1ELj4ELj1ELj16ENS_18Kernel_traits_baseILj768EfS2_fS2_fjLj128EEEEELb0ELb1ELb1EEEvNS_9BwdParamsE
        .type           _ZN10layer_norm31ln_parallel_residual_bwd_kernelINS_13Kernel_traitsIf6__halffS2_fjLj768ELj1ELj4ELj1ELj16ENS_18Kernel_traits_baseILj768EfS2_fS2_fjLj128EEEEELb0ELb1ELb1EEEvNS_9BwdParamsE,@function
        .size           _ZN10layer_norm31ln_parallel_residual_bwd_kernelINS_13Kernel_traitsIf6__halffS2_fjLj768ELj1ELj4ELj1ELj16ENS_18Kernel_traits_baseILj768EfS2_fS2_fjLj128EEEEELb0ELb1ELb1EEEvNS_9BwdParamsE,(.L_x_3517 - _ZN10layer_norm31ln_parallel_residual_bwd_kernelINS_13Kernel_traitsIf6__halffS2_fjLj768ELj1ELj4ELj1ELj16ENS_18Kernel_traits_baseILj768EfS2_fS2_fjLj128EEEEELb0ELb1ELb1EEEvNS_9BwdParamsE)
        .other          _ZN10layer_norm31ln_parallel_residual_bwd_kernelINS_13Kernel_traitsIf6__halffS2_fjLj768ELj1ELj4ELj1ELj16ENS_18Kernel_traits_baseILj768EfS2_fS2_fjLj128EEEEELb0ELb1ELb1EEEvNS_9BwdParamsE,@"STO_CUDA_ENTRY STV_DEFAULT"
_ZN10layer_norm31ln_parallel_residual_bwd_kernelINS_13Kernel_traitsIf6__halffS2_fjLj768ELj1ELj4ELj1ELj16ENS_18Kernel_traits_baseILj768EfS2_fS2_fjLj128EEEEELb0ELb1ELb1EEEvNS_9BwdParamsE:
.text._ZN10layer_norm31ln_parallel_residual_bwd_kernelINS_13Kernel_traitsIf6__halffS2_fjLj768ELj1ELj4ELj1ELj16ENS_18Kernel_traits_baseILj768EfS2_fS2_fjLj128EEEEELb0ELb1ELb1EEEvNS_9BwdParamsE:
        /* <DEDUP_REMOVED lines=40> */
.L_x_2392:
        /* <DEDUP_REMOVED lines=43> */
.L_x_2396:
[----:B0-----:R-:W0:Y:S01]  /*0530*/  LDC.64 R82, c[0x0][0x250] ;  /* 0x00009400ff527b82 */ /* 0x001e220000000a00 */
        /* <DEDUP_REMOVED lines=34> */
[----:B-----5:R-:W5:Y:S03]  /*0760*/  @P0 LDG.E.128 R36, desc[UR4][R156.64] ;  /* 0x000000049c240981 */ /* 0x020f66000c1e1d00 */
[----:B------:R-:W-:Y:S01]  /*0770*/  @P0 IMAD.WIDE.U32 R154, R150, 0x20, R154 ;  /* 0x00000020969a0825 */ /* 0x000fe200078e009a */
[----:B------:R-:W5:Y:S04]  /*0780*/  @P0 LDG.E.128 R44, desc[UR4][R158.64] ;  /* 0x000000049e2c0981 */ /* 0x000f68000c1e1d00 */
[----:B------:R0:W5:Y:S04]  /*0790*/  @P0 LDG.E.128 R48, desc[UR4][R158.64+0x10] ;  /* 0x000010049e300981 */ /* 0x000168000c1e1d00 */
[----:B------:R1:W5:Y:S04]  /*07a0*/  @P0 LDG.E.128 R40, desc[UR4][R156.64+0x10] ;  /* 0x000010049c280981 */ /* 0x000368000c1e1d00 */
[----:B------:R-:W5:Y:S04]  /*07b0*/  @P0 LDG.E.128 R28, desc[UR4][R154.64] ;  /* 0x000000049a1c0981 */ /* 0x000f68000c1e1d00 */
[----:B------:R1:W5:Y:S01]  /*07c0*/  @P0 LDG.E.128 R32, desc[UR4][R154.64+0x10] ;  /* 0x000010049a200981 */ /* 0x000362000c1e1d00 */
[----:B------:R-:W-:Y:S01]  /*07d0*/  UMOV UR6, 0xffffffff ;  /* 0xffffffff00067882 */ /* 0x000fe20000000000 */
[----:B----4-:R-:W-:Y:S01]  /*07e0*/  FSEL R0, R0, RZ, !P5 ;  /* 0x000000ff00007208 */ /* 0x010fe20006800000 */
[----:B------:R-:W-:-:S02]  /*07f0*/  HADD2.F32 R161, -RZ, R68.H0_H0 ;  /* 0x20000044ffa17230 */ /* 0x000fc40000004100 */
[----:B------:R-:W-:Y:S02]  /*0800*/  HADD2.F32 R68, -RZ, R68.H1_H1 ;  /* 0x30000044ff447230 */ /* 0x000fe40000004100 */
[C---:B--2---:R-:W-:Y:S01]  /*0810*/  FADD.FTZ R165, -R0.reuse, R65 ;  /* 0x0000004100a57221 */ /* 0x044fe20000010100 */
[C---:B------:R-:W-:Y:S01]  /*0820*/  FADD.FTZ R153, -R0.reuse, R64 ;  /* 0x0000004000997221 */ /* 0x040fe20000010100 */
[C---:B------:R-:W-:Y:S01]  /*0830*/  FADD.FTZ R169, -R0.reuse, R67 ;  /* 0x0000004300a97221 */ /* 0x040fe20000010100 */
[--C-:B------:R-:W-:Y:S02]  /*0840*/  HADD2.F32 R175, -RZ, R71.reuse.H0_H0 ;  /* 0x20000047ffaf7230 */ /* 0x100fe40000004100 */
[C---:B---3--:R-:W-:Y:S01]  /*0850*/  FADD.FTZ R177, -R0.reuse, R75 ;  /* 0x0000004b00b17221 */ /* 0x048fe20000010100 */
[----:B0-----:R-:W-:Y:S02]  /*0860*/  HADD2.F32 R158, -RZ, R71.H1_H1 ;  /* 0x30000047ff9e7230 */ /* 0x001fe40000004100 */
[C---:B------:R-:W-:Y:S01]  /*0870*/  FADD.FTZ R167, -R0.reuse, R66 ;  /* 0x0000004200a77221 */ /* 0x040fe20000010100 */
[C---:B-1----:R-:W-:Y:S01]  /*0880*/  FADD.FTZ R157, -R0.reuse, R72 ;  /* 0x00000048009d7221 */ /* 0x042fe20000010100 */
[C---:B------:R-:W-:Y:S01]  /*0890*/  FADD.FTZ R159, -R0.reuse, R73 ;  /* 0x00000049009f7221 */ /* 0x040fe20000010100 */
[C---:B------:R-:W-:Y:S01]  /*08a0*/  FADD.FTZ R173, -R0.reuse, R74 ;  /* 0x0000004a00ad7221 */ /* 0x040fe20000010100 */
[C---:B------:R-:W-:Y:S01]  /*08b0*/  FADD.FTZ R179, -R0.reuse, R76 ;  /* 0x0000004c00b37221 */ /* 0x040fe20000010100 */
[----:B------:R-:W-:Y:S01]  /*08c0*/  FADD.FTZ R181, -R0, R77 ;  /* 0x0000004d00b57221 */ /* 0x000fe20000010100 */
[----:B------:R-:W-:Y:S01]  /*08d0*/  FMUL.FTZ R67, R152, R165 ;  /* 0x000000a598437220 */ /* 0x000fe20000410000 */
        /* <DEDUP_REMOVED lines=17> */
[----:B------:R-:W-:Y:S01]  /*09f0*/  FADD.FTZ R145, R68, R145 ;  /* 0x0000009144917221 */ /* 0x000fe20000010000 */
[-C--:B------:R-:W-:Y:S01]  /*0a00*/  FFMA.FTZ R144, R67, R68.reuse, R144 ;  /* 0x0000004443907223 */ /* 0x080fe20000010090 */
[--C-:B------:R-:W-:Y:S02]  /*0a10*/  HADD2.F32 R160, -RZ, R80.reuse.H0_H0 ;  /* 0x20000050ffa07230 */ /* 0x100fe40000004100 */
[----:B------:R-:W-:Y:S01]  /*0a20*/  FMUL.FTZ R68, R25, R68 ;  /* 0x0000004419447220 */ /* 0x000fe20000410000 */
[----:B------:R-:W-:Y:S02]  /*0a30*/  HADD2.F32 R162, -RZ, R80.H1_H1 ;  /* 0x30000050ffa27230 */ /* 0x000fe40000004100 */
[----:B------:R-:W-:Y:S01]  /*0a40*/  FADD.FTZ R97, RZ, R71 ;  /* 0x00000047ff617221 */ /* 0x000fe20000010000 */
[----:B------:R-:W-:Y:S01]  /*0a50*/  FFMA.FTZ R80, R0, R71, RZ ;  /* 0x0000004700507223 */ /* 0x000fe200000100ff */
[----:B------:R-:W-:Y:S02]  /*0a60*/  HADD2.F32 R154, -RZ, R69.H1_H1 ;  /* 0x30000045ff9a7230 */ /* 0x000fe40000004100 */
[----:B------:R-:W-:Y:S01]  /*0a70*/  FMUL.FTZ R73, R26, R155 ;  /* 0x0000009b1a497220 */ /* 0x000fe20000410000 */
[----:B------:R-:W-:-:S02]  /*0a80*/  HADD2.F32 R172, -RZ, R92.H0_H0 ;  /* 0x2000005cffac7230 */ /* 0x000fc40000004100 */
[----:B------:R-:W-:Y:S02]  /*0a90*/  HADD2.F32 R174, -RZ, R92.H1_H1 ;  /* 0x3000005cffae7230 */ /* 0x000fe40000004100 */
[----:B------:R-:W-:Y:S01]  /*0aa0*/  FADD.FTZ R92, R97, R68 ;  /* 0x00000044615c7221 */ /* 0x000fe20000010000 */
[----:B------:R-:W-:Y:S01]  /*0ab0*/  FMUL.FTZ R66, R152, R167 ;  /* 0x000000a798427220 */ /* 0x000fe20000410000 */
[----:B------:R-:W-:Y:S01]  /*0ac0*/  FFMA.FTZ R97, R67, R68, R80 ;  /* 0x0000004443617223 */ /* 0x000fe20000010050 */
[--C-:B------:R-:W-:Y:S02]  /*0ad0*/  HADD2.F32 R171, -RZ, R70.reuse.H0_H0 ;  /* 0x20000046ffab7230 */ /* 0x100fe40000004100 */
[----:B------:R-:W-:Y:S01]  /*0ae0*/  FMUL.FTZ R72, R27, R154 ;  /* 0x0000009a1b487220 */ /* 0x000fe20000410000 */
[----:B------:R-:W-:Y:S01]  /*0af0*/  FADD.FTZ R153, R92, R73 ;  /* 0x000000495c997221 */ /* 0x000fe20000010000 */
[----:B------:R-:W-:Y:S01]  /*0b00*/  FMUL.FTZ R69, R152, R169 ;  /* 0x000000a998457220 */ /* 0x000fe20000410000 */
[----:B------:R-:W-:Y:S01]  /*0b10*/  FFMA.FTZ R80, R66, R73, R97 ;  /* 0x0000004942507223 */ /* 0x000fe20000010061 */
[----:B------:R-:W-:-:S02]  /*0b20*/  HADD2.F32 R156, -RZ, R70.H1_H1 ;  /* 0x30000046ff9c7230 */ /* 0x000fc40000004100 */
        /* <DEDUP_REMOVED lines=10> */
[----:B------:R-:W-:-:S02]  /*0bd0*/  HADD2.F32 R195, -RZ, R83.H0_H0 ;  /* 0x20000053ffc37230 */ /* 0x000fc40000004100 */
[----:B------:R-:W-:Y:S01]  /*0be0*/  FADD.FTZ R139, R154, R139 ;  /* 0x0000008b9a8b7221 */ /* 0x000fe20000010000 */
[----:B------:R-:W-:Y:S02]  /*0bf0*/  HADD2.F32 R170, -RZ, R83.H1_H1 ;  /* 0x30000053ffaa7230 */ /* 0x000fe40000004100 */
[----:B------:R-:W-:Y:S01]  /*0c00*/  FFMA.FTZ R140, R69, R154, R140 ;  /* 0x0000009a458c7223 */ /* 0x000fe2000001008c */
[----:B------:R-:W-:Y:S01]  /*0c10*/  FMUL.FTZ R83, R22, R175 ;  /* 0x000000af16537220 */ /* 0x000fe20000410000 */
[----:B------:R-:W-:Y:S01]  /*0c20*/  FADD.FTZ R154, R155, R76 ;  /* 0x0000004c9b9a7221 */ /* 0x000fe20000010000 */
[----:B------:R-:W-:Y:S01]  /*0c30*/  FMUL.FTZ R74, R152, R173 ;  /* 0x000000ad984a7220 */ /* 0x000fe20000410000 */
[----:B------:R-:W-:Y:S01]  /*0c40*/  FFMA.FTZ R153, R77, R76, R80 ;  /* 0x0000004c4d997223 */ /* 0x000fe20000010050 */
[--C-:B------:R-:W-:Y:S02]  /*0c50*/  HADD2.F32 R185, -RZ, R81.reuse.H0_H0 ;  /* 0x20000051ffb97230 */ /* 0x100fe40000004100 */
[----:B------:R-:W-:Y:S01]  /*0c60*/  FMUL.FTZ R78, R23, R158 ;  /* 0x0000009e174e7220 */ /* 0x000fe20000410000 */
[----:B------:R-:W-:-:S02]  /*0c70*/  HADD2.F32 R164, -RZ, R81.H1_H1 ;  /* 0x30000051ffa47230 */ /* 0x000fc40000004100 */
[----:B------:R-:W-:Y:S01]  /*0c80*/  FADD.FTZ R157, R154, R83 ;  /* 0x000000539a9d7221 */ /* 0x000fe20000010000 */
[----:B------:R-:W-:Y:S01]  /*0c90*/  FMUL.FTZ R81, R152, R177 ;  /* 0x000000b198517220 */ /* 0x000fe20000410000 */
[----:B------:R-:W-:Y:S01]  /*0ca0*/  FFMA.FTZ R80, R74, R83, R153 ;  /* 0x000000534a507223 */ /* 0x000fe20000010099 */
[----:B------:R-:W-:Y:S01]  /*0cb0*/  FMUL.FTZ R86, R16, R160 ;  /* 0x000000a010567220 */ /* 0x000fe20000410000 */
[----:B------:R-:W-:Y:S01]  /*0cc0*/  FADD.FTZ R157, R157, R78 ;  /* 0x0000004e9d9d7221 */ /* 0x000fe20000010000 */
[--C-:B------:R-:W-:Y:S02]  /*0cd0*/  HADD2.F32 R166, -RZ, R82.reuse.H0_H0 ;  /* 0x20000052ffa67230 */ /* 0x100fe40000004100 */
[C---:B------:R-:W-:Y:S01]  /*0ce0*/  FMUL.FTZ R85, R152.reuse, R179 ;  /* 0x000000b398557220 */ /* 0x040fe20000410000 */
[----:B------:R-:W-:Y:S01]  /*0cf0*/  FFMA.FTZ R154, R81, R78, R80 ;  /* 0x0000004e519a7223 */ /* 0x000fe20000010050 */
[----:B------:R-:W-:Y:S01]  /*0d00*/  FMUL.FTZ R91, R152, R189 ;  /* 0x000000bd985b7220 */ /* 0x000fe20000410000 */
[----:B------:R-:W-:-:S02]  /*0d10*/  HADD2.F32 R168, -RZ, R82.H1_H1 ;  /* 0x30000052ffa87230 */ /* 0x000fc40000004100 */
[----:B------:R-:W-:Y:S01]  /*0d20*/  FMUL.FTZ R89, R17, R162 ;  /* 0x000000a211597220 */ /* 0x000fe20000410000 */
[----:B------:R-:W-:Y:S01]  /*0d30*/  FADD.FTZ R80, R157, R86 ;  /* 0x000000569d507221 */ /* 0x000fe20000010000 */
[C---:B------:R-:W-:Y:S01]  /*0d40*/  FMUL.FTZ R82, R152.reuse, R181 ;  /* 0x000000b598527220 */ /* 0x040fe20000410000 */
[----:B------:R-:W-:Y:S01]  /*0d50*/  FFMA.FTZ R157, R85, R86, R154 ;  /* 0x00000056559d7223 */ /* 0x000fe2000001009a */
[----:B------:R-:W-:Y:S01]  /*0d60*/  FMUL.FTZ R84, R152, R187 ;  /* 0x000000bb98547220 */ /* 0x000fe20000410000 */
[----:B------:R-:W-:Y:S01]  /*0d70*/  FADD.FTZ R121, R166, R121 ;  /* 0x00000079a6797221 */ /* 0x000fe20000010000 */
[-C--:B------:R-:W-:Y:S01]  /*0d80*/  FFMA.FTZ R122, R91, R166.reuse, R122 ;  /* 0x000000a65b7a7223 */ /* 0x080fe2000001007a */
[----:B------:R-:W-:Y:S01]  /*0d90*/  FMUL.FTZ R90, R12, R166 ;  /* 0x000000a60c5a7220 */ /* 0x000fe20000410000 */
[----:B------:R-:W-:Y:S01]  /*0da0*/  FMUL.FTZ R155, R152, R199 ;  /* 0x000000c7989b7220 */ /* 0x000fe20000410000 */
[----:B------:R-:W-:Y:S01]  /*0db0*/  FADD.FTZ R166, R172, R105 ;  /* 0x00000069aca67221 */ /* 0x000fe20000010000 */
[----:B------:R-:W-:Y:S01]  /*0dc0*/  FMUL.FTZ R88, R18, R185 ;  /* 0x000000b912587220 */ /* 0x000fe20000410000 */
[----:B------:R-:W-:Y:S01]  /*0dd0*/  FADD.FTZ R105, R80, R89 ;  /* 0x0000005950697221 */ /* 0x000fe20000010000 */
[----:B------:R-:W-:-:S02]  /*0de0*/  HADD2.F32 R176, -RZ, R93.H0_H0 ;  /* 0x2000005dffb07230 */ /* 0x000fc40000004100 */
[----:B------:R-:W-:Y:S01]  /*0df0*/  FMUL.FTZ R87, R152, R183 ;  /* 0x000000b798577220 */ /* 0x000fe20000410000 */
[----:B------:R-:W-:Y:S02]  /*0e00*/  HADD2.F32 R178, -RZ, R93.H1_H1 ;  /* 0x3000005dffb27230 */ /* 0x000fe40000004100 */
[----:B------:R-:W-:Y:S01]  /*0e10*/  FFMA.FTZ R80, R82, R89, R157 ;  /* 0x0000005952507223 */ /* 0x000fe2000001009d */
[----:B------:R-:W-:Y:S01]  /*0e20*/  FADD.FTZ R133, R156, R133 ;  /* 0x000000859c857221 */ /* 0x000fe20000010000 */
[----:B------:R-:W-:Y:S01]  /*0e30*/  FFMA.FTZ R138, R77, R156, R138 ;  /* 0x0000009c4d8a7223 */ /* 0x000fe2000001008a */
[----:B------:R-:W-:Y:S01]  /*0e40*/  FADD.FTZ R123, R164, R123 ;  /* 0x0000007ba47b7221 */ /* 0x000fe20000010000 */
[-C--:B------:R-:W-:Y:S01]  /*0e50*/  FFMA.FTZ R127, R84, R164.reuse, R127 ;  /* 0x000000a4547f7223 */ /* 0x080fe2000001007f */
[----:B------:R-:W-:Y:S01]  /*0e60*/  FMUL.FTZ R93, R19, R164 ;  /* 0x000000a4135d7220 */ /* 0x000fe20000410000 */
        /* <DEDUP_REMOVED lines=8> */
[----:B------:R-:W-:-:S02]  /*0ef0*/  HADD2.F32 R65, -RZ, R95.H0_H0 ;  /* 0x2000005fff417230 */ /* 0x000fc40000004100 */
[----:B------:R-:W-:Y:S01]  /*0f00*/  FMUL.FTZ R92, R13, R168 ;  /* 0x000000a80d5c7220 */ /* 0x000fe20000410000 */
[----:B------:R-:W-:Y:S02]  /*0f10*/  HADD2.F32 R64, -RZ, R95.H1_H1 ;  /* 0x3000005fff407230 */ /* 0x000fe40000004100 */
[----:B------:R-:W-:Y:S01]  /*0f20*/  FADD.FTZ R115, R115, R90 ;  /* 0x0000005a73737221 */ /* 0x000fe20000010000 */
[----:B------:R-:W-:Y:S01]  /*0f30*/  FMUL.FTZ R95, R152, R191 ;  /* 0x000000bf985f7220 */ /* 0x000fe20000410000 */
[----:B------:R-:W-:Y:S01]  /*0f40*/  FFMA.FTZ R80, R91, R90, R80 ;  /* 0x0000005a5b507223 */ /* 0x000fe20000010050 */
[----:B------:R-:W-:Y:S01]  /*0f50*/  FMUL.FTZ R96, R14, R195 ;  /* 0x000000c30e607220 */ /* 0x000fe20000410000 */
[----:B------:R-:W-:Y:S01]  /*0f60*/  FADD.FTZ R115, R115, R92 ;  /* 0x0000005c73737221 */ /* 0x000fe20000010000 */
[----:B------:R-:W-:Y:S01]  /*0f70*/  FMUL.FTZ R97, R152, R193 ;  /* 0x000000c198617220 */ /* 0x000fe20000410000 */
[C---:B------:R-:W-:Y:S01]  /*0f80*/  FFMA.FTZ R80, R95.reuse, R92, R80 ;  /* 0x0000005c5f507223 */ /* 0x040fe20000010050 */
[----:B------:R-:W-:Y:S01]  /*0f90*/  FADD.FTZ R119, R168, R119 ;  /* 0x00000077a8777221 */ /* 0x000fe20000010000 */
[----:B------:R-:W-:Y:S01]  /*0fa0*/  FFMA.FTZ R120, R95, R168, R120 ;  /* 0x000000a85f787223 */ /* 0x000fe20000010078 */
[----:B------:R-:W-:Y:S01]  /*0fb0*/  FADD.FTZ R169, R178, R104 ;  /* 0x00000068b2a97221 */ /* 0x000fe20000010000 */
[----:B------:R-:W-:Y:S01]  /*0fc0*/  FMUL.FTZ R153, R15, R170 ;  /* 0x000000aa0f997220 */ /* 0x000fe20000410000 */
[----:B------:R-:W-:Y:S01]  /*0fd0*/  FADD.FTZ R168, R176, R103 ;  /* 0x00000067b0a87221 */ /* 0x000fe20000010000 */
        /* <DEDUP_REMOVED lines=15> */
[----:B------:R-:W-:Y:S01]  /*10d0*/  FADD.FTZ R130, R158, R130 ;  /* 0x000000829e827221 */ /* 0x000fe20000010000 */
[----:B------:R-:W-:Y:S01]  /*10e0*/  FFMA.FTZ R132, R81, R158, R132 ;  /* 0x0000009e51847223 */ /* 0x000fe20000010084 */
[----:B------:R-:W-:Y:S01]  /*10f0*/  FADD.FTZ R103, R80, R157 ;  /* 0x0000009d50677221 */ /* 0x000fe20000010000 */
[----:B------:R-:W-:Y:S01]  /*1100*/  FMUL.FTZ R159, R152, R203 ;  /* 0x000000cb989f7220 */ /* 0x000fe20000410000 */
[----:B------:R-:W-:Y:S01]  /*1110*/  FMUL.FTZ R158, R10, R176 ;  /* 0x000000b00a9e7220 */ /* 0x000fe20000410000 */
[----:B------:R-:W-:Y:S01]  /*1120*/  FFMA.FTZ R80, R156, R157, R101 ;  /* 0x0000009d9c507223 */ /* 0x000fe20000010065 */
[----:B------:R-:W-:Y:S01]  /*1130*/  FADD.FTZ R131, R160, R131 ;  /* 0x00000083a0837221 */ /* 0x000fe20000010000 */
[----:B------:R-:W-:Y:S01]  /*1140*/  FFMA.FTZ R128, R85, R160, R128 ;  /* 0x000000a055807223 */ /* 0x000fe20000010080 */
[----:B------:R-:W-:Y:S01]  /*1150*/  FADD.FTZ R125, R162, R125 ;  /* 0x0000007da27d7221 */ /* 0x000fe20000010000 */
[----:B------:R-:W-:Y:S01]  /*1160*/  FFMA.FTZ R129, R82, R162, R129 ;  /* 0x000000a252817223 */ /* 0x000fe20000010081 */
[----:B------:R-:W-:Y:S01]  /*1170*/  FMUL.FTZ R160, R152, R205 ;  /* 0x000000cd98a07220 */ /* 0x000fe20000410000 */
[-C--:B------:R-:W-:Y:S01]  /*1180*/  FFMA.FTZ R110, R165, R163.reuse, R110 ;  /* 0x000000a3a56e7223 */ /* 0x080fe2000001006e */
[----:B------:R-:W-:Y:S01]  /*1190*/  FMUL.FTZ R162, R4, R163 ;  /* 0x000000a304a27220 */ /* 0x000fe20000410000 */
[----:B------:R-:W-:Y:S01]  /*11a0*/  FADD.FTZ R146, R161, R146 ;  /* 0x00000092a1927221 */ /* 0x000fe20000010000 */
[----:B------:R-:W-:Y:S01]  /*11b0*/  FFMA.FTZ R147, R0, R161, R147 ;  /* 0x000000a100937223 */ /* 0x000fe20000010093 */
[----:B------:R-:W-:Y:S01]  /*11c0*/  FADD.FTZ R163, R94, R102 ;  /* 0x000000665ea37221 */ /* 0x000fe20000010000 */
[----:B------:R-:W-:Y:S01]  /*11d0*/  FMUL.FTZ R161, R11, R178 ;  /* 0x000000b20ba17220 */ /* 0x000fe20000410000 */
[----:B------:R-:W-:Y:S01]  /*11e0*/  FADD.FTZ R102, R103, R158 ;  /* 0x0000009e67667221 */ /* 0x000fe20000010000 */
[----:B------:R-:W-:Y:S01]  /*11f0*/  FFMA.FTZ R101, R159, R158, R80 ;  /* 0x0000009e9f657223 */ /* 0x000fe20000010050 */
[----:B------:R-:W-:Y:S01]  /*1200*/  FADD.FTZ R134, R175, R134 ;  /* 0x00000086af867221 */ /* 0x000fe20000010000 */
[----:B------:R-:W-:Y:S01]  /*1210*/  FFMA.FTZ R135, R74, R175, R135 ;  /* 0x000000af4a877223 */ /* 0x000fe20000010087 */
[----:B------:R-:W-:Y:S01]  /*1220*/  FFMA.FTZ R113, R160, R178, R113 ;  /* 0x000000b2a0717223 */ /* 0x000fe20000010071 */
[C---:B------:R-:W-:Y:S01]  /*1230*/  FMUL.FTZ R178, R152.reuse, R209 ;  /* 0x000000d198b27220 */ /* 0x040fe20000410000 */
        /* <DEDUP_REMOVED lines=33> */
[----:B------:R-:W-:Y:S02]  /*1450*/  MOV R105, R166 ;  /* 0x000000a600697202 */ /* 0x000fe40000000f00 */
        /* <DEDUP_REMOVED lines=23> */
.L_x_2408:
        /* <DEDUP_REMOVED lines=37> */
[----:B------:R-:W1:Y:S01]  /*1820*/  @P1 LDC.64 R64, c[0x0][0x308] ;  /* 0x0000c200ff401b82 */ /* 0x000e620000000a00 */
[----:B------:R-:W-:Y:S01]  /*1830*/  FADD.FTZ R83, R83, -R74 ;  /* 0x8000004a53537221 */ /* 0x000fe20000010000 */
[----:B------:R-:W-:Y:S01]  /*1840*/  FADD.FTZ R85, R86, -R85 ;  /* 0x8000005556557221 */ /* 0x000fe20000010000 */
[----:B------:R-:W-:Y:S01]  /*1850*/  FADD.FTZ R69, R72, -R69 ;  /* 0x8000004548457221 */ /* 0x000fe20000010000 */
[----:B------:R-:W-:Y:S01]  /*1860*/  FADD.FTZ R95, R88, -R87 ;  /* 0x80000057585f7221 */ /* 0x000fe20000010000 */
[----:B------:R-:W-:Y:S01]  /*1870*/  FADD.FTZ R73, R73, -R66 ;  /* 0x8000004249497221 */ /* 0x000fe20000010000 */
[----:B------:R-:W-:Y:S01]  /*1880*/  FADD.FTZ R79, R79, -R70 ;  /* 0x800000464f4f7221 */ /* 0x000fe20000010000 */
[----:B------:R-:W-:Y:S01]  /*1890*/  FADD.FTZ R81, R78, -R81 ;  /* 0x800000514e517221 */ /* 0x000fe20000010000 */
[----:B------:R-:W-:Y:S01]  /*18a0*/  FADD.FTZ R91, R89, -R82 ;  /* 0x80000052595b7221 */ /* 0x000fe20000010000 */
[C---:B------:R-:W-:Y:S01]  /*18b0*/  FMUL.FTZ R72, R152.reuse, R77 ;  /* 0x0000004d98487220 */ /* 0x040fe20000410000 */
[C---:B------:R-:W-:Y:S01]  /*18c0*/  FMUL.FTZ R87, R152.reuse, R83 ;  /* 0x0000005398577220 */ /* 0x040fe20000410000 */
[----:B------:R-:W-:Y:S01]  /*18d0*/  FADD.FTZ R93, R93, -R84 ;  /* 0x800000545d5d7221 */ /* 0x000fe20000010000 */
[C---:B------:R-:W-:Y:S01]  /*18e0*/  FMUL.FTZ R89, R152.reuse, R85 ;  /* 0x0000005598597220 */ /* 0x040fe20000410000 */
[----:B------:R-:W2:Y:S01]  /*18f0*/  LDC.64 R76, c[0x0][0x2f8] ;  /* 0x0000be00ff4c7b82 */ /* 0x000ea20000000a00 */
[----:B------:R-:W-:Y:S01]  /*1900*/  FADD.FTZ R171, R75, -R164 ;  /* 0x800000a44bab7221 */ /* 0x000fe20000010000 */
[C---:B------:R-:W-:Y:S01]  /*1910*/  FMUL.FTZ R73, R152.reuse, R73 ;  /* 0x0000004998497220 */ /* 0x040fe20000410000 */
[C---:B------:R-:W-:Y:S01]  /*1920*/  FMUL.FTZ R75, R152.reuse, R79 ;  /* 0x0000004f984b7220 */ /* 0x040fe20000410000 */
[----:B------:R-:W-:Y:S01]  /*1930*/  FMUL.FTZ R74, R152, R81 ;  /* 0x00000051984a7220 */ /* 0x000fe20000410000 */
[----:B-----5:R-:W-:Y:S01]  /*1940*/  @P2 FADD.FTZ R87, R34, R87 ;  /* 0x0000005722572221 */ /* 0x020fe20000010000 */
[----:B------:R-:W-:Y:S01]  /*1950*/  FADD.FTZ R71, R71, -R0 ;  /* 0x8000000047477221 */ /* 0x000fe20000010000 */
[----:B------:R-:W-:Y:S01]  /*1960*/  FADD.FTZ R67, R68, -R67 ;  /* 0x8000004344437221 */ /* 0x000fe20000010000 */
[----:B------:R-:W3:Y:S01]  /*1970*/  @P3 LDC.64 R84, c[0x0][0x300] ;  /* 0x0000c000ff543b82 */ /* 0x000ee20000000a00 */
[----:B------:R-:W-:Y:S01]  /*1980*/  FMUL.FTZ R70, R152, R69 ;  /* 0x0000004598467220 */ /* 0x000fe20000410000 */
[----:B------:R-:W-:Y:S01]  /*1990*/  @P2 FADD.FTZ R74, R35, R74 ;  /* 0x0000004a234a2221 */ /* 0x000fe20000010000 */
[----:B------:R-:W-:Y:S01]  /*19a0*/  @P2 FADD.FTZ R75, R32, R75 ;  /* 0x0000004b204b2221 */ /* 0x000fe20000010000 */
[----:B------:R-:W-:Y:S01]  /*19b0*/  @P2 FADD.FTZ R73, R30, R73 ;  /* 0x000000491e492221 */ /* 0x000fe20000010000 */
[C---:B------:R-:W-:Y:S01]  /*19c0*/  FMUL.FTZ R71, R152.reuse, R71 ;  /* 0x0000004798477220 */ /* 0x040fe20000410000 */
[----:B------:R-:W-:Y:S01]  /*19d0*/  @P3 F2FP.F16.F32.PACK_AB R69, RZ, R87 ;  /* 0x00000057ff45323e */ /* 0x000fe200000000ff */
[----:B------:R-:W-:Y:S01]  /*19e0*/  FMUL.FTZ R68, R152, R67 ;  /* 0x0000004398447220 */ /* 0x000fe20000410000 */
[----:B------:R-:W-:Y:S01]  /*19f0*/  ISETP.NE.U32.AND P4, PT, RZ, UR12, PT ;  /* 0x0000000cff007c0c */ /* 0x000fe2000bf85070 */
[----:B------:R-:W-:Y:S01]  /*1a00*/  @P2 FADD.FTZ R70, R31, R70 ;  /* 0x000000461f462221 */ /* 0x000fe20000010000 */
[----:B------:R-:W-:Y:S01]  /*1a10*/  @P3 F2FP.F16.F32.PACK_AB R78, RZ, R74 ;  /* 0x0000004aff4e323e */ /* 0x000fe200000000ff */
[----:B------:R-:W-:Y:S01]  /*1a20*/  @P2 FADD.FTZ R71, R28, R71 ;  /* 0x000000471c472221 */ /* 0x000fe20000010000 */
[----:B------:R-:W-:Y:S01]  /*1a30*/  @P3 F2FP.F16.F32.PACK_AB R67, RZ, R75 ;  /* 0x0000004bff43323e */ /* 0x000fe200000000ff */
[----:B------:R-:W-:Y:S01]  /*1a40*/  @P2 FADD.FTZ R72, R33, R72 ;  /* 0x0000004821482221 */ /* 0x000fe20000010000 */
[----:B------:R-:W-:Y:S01]  /*1a50*/  @P3 F2FP.F16.F32.PACK_AB R66, RZ, R73 ;  /* 0x00000049ff42323e */ /* 0x000fe200000000ff */
[----:B------:R-:W-:Y:S01]  /*1a60*/  @P2 FADD.FTZ R68, R29, R68 ;  /* 0x000000441d442221 */ /* 0x000fe20000010000 */
[----:B------:R-:W-:Y:S01]  /*1a70*/  @P3 PRMT R55, R69, 0x7610, R55 ;  /* 0x0000761045373816 */ /* 0x000fe20000000037 */
[----:B------:R-:W-:Y:S01]  /*1a80*/  FADD.FTZ R99, R90, -R99 ;  /* 0x800000635a637221 */ /* 0x000fe20000010000 */
[----:B------:R-:W-:Y:S01]  /*1a90*/  ISETP.NE.AND.EX P4, PT, RZ, UR13, PT, P4 ;  /* 0x0000000dff007c0c */ /* 0x000fe2000bf85340 */
[----:B------:R-:W-:Y:S01]  /*1aa0*/  FADD.FTZ R97, R96, -R97 ;  /* 0x8000006160617221 */ /* 0x000fe20000010000 */
[----:B------:R-:W-:Y:S01]  /*1ab0*/  @P3 PRMT R54, R67, 0x7610, R54 ;  /* 0x0000761043363816 */ /* 0x000fe20000000036 */
[----:B------:R-:W-:Y:S01]  /*1ac0*/  FADD.FTZ R163, R92, -R163 ;  /* 0x800000a35ca37221 */ /* 0x000fe20000010000 */
[----:B------:R-:W-:Y:S01]  /*1ad0*/  @P3 PRMT R53, R66, 0x7610, R53 ;  /* 0x0000761042353816 */ /* 0x000fe20000000035 */
[----:B------:R-:W-:Y:S01]  /*1ae0*/  FADD.FTZ R153, R153, -R98 ;  /* 0x8000006299997221 */ /* 0x000fe20000010000 */
[----:B------:R-:W-:Y:S01]  /*1af0*/  @P3 PRMT R55, R55, 0x5410, R78 ;  /* 0x0000541037373816 */ /* 0x000fe2000000004e */
[----:B-1----:R-:W-:Y:S01]  /*1b00*/  @P1 IMAD.WIDE.U32 R78, R150, 0x20, R64 ;  /* 0x00000020964e1825 */ /* 0x002fe200078e0040 */
[----:B------:R-:W-:-:S03]  /*1b10*/  @P3 F2FP.F16.F32.PACK_AB R82, RZ, R70 ;  /* 0x00000046ff52323e */ /* 0x000fc600000000ff */
[----:B------:R-:W-:Y:S01]  /*1b20*/  FMUL.FTZ R99, R152, R99 ;  /* 0x0000006398637220 */ /* 0x000fe20000410000 */
[----:B------:R-:W-:Y:S01]  /*1b30*/  @P3 F2FP.F16.F32.PACK_AB R0, RZ, R71 ;  /* 0x00000047ff00323e */ /* 0x000fe200000000ff */
[----:B---3--:R-:W-:Y:S01]  /*1b40*/  @P3 IMAD.WIDE.U32 R84, R150, 0x10, R84 ;  /* 0x0000001096543825 */ /* 0x008fe200078e0054 */
[----:B------:R-:W-:-:S03]  /*1b50*/  SEL R67, R70, R59, P4 ;  /* 0x0000003b46437207 */ /* 0x000fc60002000000 */
[----:B------:R-:W-:Y:S01]  /*1b60*/  FMUL.FTZ R97, R152, R97 ;  /* 0x0000006198617220 */ /* 0x000fe20000410000 */
[----:B------:R-:W-:Y:S01]  /*1b70*/  F2FP.F16.F32.PACK_AB R69, R70, R73 ;  /* 0x000000494645723e */ /* 0x000fe200000000ff */
[----:B------:R-:W-:Y:S01]  /*1b80*/  FADD.FTZ R167, R94, -R167 ;  /* 0x800000a75ea77221 */ /* 0x000fe20000010000 */
[----:B------:R-:W-:Y:S01]  /*1b90*/  SEL R66, R73, R58, P4 ;  /* 0x0000003a49427207 */ /* 0x000fe20002000000 */
[C---:B------:R-:W-:Y:S01]  /*1ba0*/  FMUL.FTZ R95, R152.reuse, R95 ;  /* 0x0000005f985f7220 */ /* 0x040fe20000410000 */
[----:B------:R-:W-:Y:S01]  /*1bb0*/  @P3 F2FP.F16.F32.PACK_AB R83, RZ, R72 ;  /* 0x00000048ff53323e */ /* 0x000fe200000000ff */
[C---:B------:R-:W-:Y:S01]  /*1bc0*/  FMUL.FTZ R92, R152.reuse, R163 ;  /* 0x000000a3985c7220 */ /* 0x040fe20000410000 */
[----:B------:R-:W-:Y:S01]  /*1bd0*/  @P3 F2FP.F16.F32.PACK_AB R81, RZ, R68 ;  /* 0x00000044ff51323e */ /* 0x000fe200000000ff */
[----:B------:R-:W-:Y:S01]  /*1be0*/  FMUL.FTZ R94, R152, R153 ;  /* 0x00000099985e7220 */ /* 0x000fe20000410000 */
[----:B------:R-:W-:Y:S01]  /*1bf0*/  SEL R65, R68, R57, P4 ;  /* 0x0000003944417207 */ /* 0x000fe20002000000 */
[----:B------:R-:W-:Y:S01]  /*1c00*/  @P2 FADD.FTZ R97, R42, R97 ;  /* 0x000000612a612221 */ /* 0x000fe20000010000 */
[----:B------:R-:W-:Y:S01]  /*1c10*/  SEL R73, R72, R61, P4 ;  /* 0x0000003d48497207 */ /* 0x000fe20002000000 */
[----:B------:R-:W-:Y:S01]  /*1c20*/  @P2 FADD.FTZ R99, R40, R99 ;  /* 0x0000006328632221 */ /* 0x000fe20000010000 */
[----:B------:R-:W-:Y:S01]  /*1c30*/  F2FP.F16.F32.PACK_AB R70, R72, R75 ;  /* 0x0000004b4846723e */ /* 0x000fe200000000ff */
[----:B------:R-:W-:Y:S01]  /*1c40*/  @P2 FADD.FTZ R94, R43, R94 ;  /* 0x0000005e2b5e2221 */ /* 0x000fe20000010000 */
[----:B------:R-:W-:Y:S01]  /*1c50*/  F2FP.F16.F32.PACK_AB R68, R68, R71 ;  /* 0x000000474444723e */ /* 0x000fe200000000ff */
[----:B------:R-:W-:Y:S01]  /*1c60*/  @P2 FADD.FTZ R92, R41, R92 ;  /* 0x0000005c295c2221 */ /* 0x000fe20000010000 */
[----:B------:R-:W-:Y:S01]  /*1c70*/  SEL R64, R71, R56, P4 ;  /* 0x0000003847407207 */ /* 0x000fe20002000000 */
[----:B------:R-:W-:Y:S01]  /*1c80*/  @P2 FADD.FTZ R95, R38, R95 ;  /* 0x0000005f265f2221 */ /* 0x000fe20000010000 */
[----:B------:R-:W-:Y:S01]  /*1c90*/  SEL R72, R75, R60, P4 ;  /* 0x0000003c4b487207 */ /* 0x000fe20002000000 */
[----:B------:R-:W-:Y:S01]  /*1ca0*/  FMUL.FTZ R88, R152, R91 ;  /* 0x0000005b98587220 */ /* 0x000fe20000410000 */
[C---:B------:R-:W-:Y:S01]  /*1cb0*/  SEL R75, R74.reuse, R63, P4 ;  /* 0x0000003f4a4b7207 */ /* 0x040fe20002000000 */
[----:B------:R1:W-:Y:S01]  /*1cc0*/  @P1 STG.E.128 desc[UR4][R78.64], R64 ;  /* 0x000000404e001986 */ /* 0x0003e2000c101d04 */
[----:B------:R-:W-:Y:S01]  /*1cd0*/  F2FP.F16.F32.PACK_AB R71, R74, R87 ;  /* 0x000000574a47723e */ /* 0x000fe200000000ff */
[----:B------:R-:W-:Y:S01]  /*1ce0*/  FMUL.FTZ R90, R152, R93 ;  /* 0x0000005d985a7220 */ /* 0x000fe20000410000 */
[----:B------:R-:W-:Y:S01]  /*1cf0*/  @P3 PRMT R52, R0, 0x7610, R52 ;  /* 0x0000761000343816 */ /* 0x000fe20000000034 */
[----:B------:R-:W-:Y:S01]  /*1d00*/  @P2 FADD.FTZ R89, R36, R89 ;  /* 0x0000005924592221 */ /* 0x000fe20000010000 */
[----:B------:R-:W-:Y:S01]  /*1d10*/  SEL R74, R87, R62, P4 ;  /* 0x0000003e574a7207 */ /* 0x000fe20002000000 */
[----:B------:R-:W-:Y:S01]  /*1d20*/  @P2 FADD.FTZ R90, R39, R90 ;  /* 0x0000005a275a2221 */ /* 0x000fe20000010000 */
[----:B------:R-:W3:Y:S01]  /*1d30*/  @P1 LDC.64 R86, c[0x0][0x308] ;  /* 0x0000c200ff561b82 */ /* 0x000ee20000000a00 */
[----:B------:R-:W-:Y:S01]  /*1d40*/  @P3 PRMT R54, R54, 0x5410, R83 ;  /* 0x0000541036363816 */ /* 0x000fe20000000053 */
[----:B------:R-:W-:Y:S01]  /*1d50*/  @P2 FADD.FTZ R88, R37, R88 ;  /* 0x0000005825582221 */ /* 0x000fe20000010000 */
[----:B------:R-:W-:Y:S01]  /*1d60*/  @P3 PRMT R53, R53, 0x5410, R82 ;  /* 0x0000541035353816 */ /* 0x000fe20000000052 */
[----:B--2---:R-:W-:Y:S01]  /*1d70*/  IMAD.WIDE.U32 R82, R150, 0x10, R76 ;  /* 0x0000001096527825 */ /* 0x004fe200078e004c */
[----:B------:R-:W-:Y:S01]  /*1d80*/  @P3 PRMT R52, R52, 0x5410, R81 ;  /* 0x0000541034343816 */ /* 0x000fe20000000051 */
[----:B------:R2:W-:Y:S01]  /*1d90*/  @P1 STG.E.128 desc[UR4][R78.64+0x10], R72 ;  /* 0x000010484e001986 */ /* 0x0005e2000c101d04 */
[----:B------:R-:W-:Y:S01]  /*1da0*/  @P3 F2FP.F16.F32.PACK_AB R0, RZ, R89 ;  /* 0x00000059ff00323e */ /* 0x000fe200000000ff */
[----:B------:R-:W-:Y:S01]  /*1db0*/  FADD.FTZ R155, R154, -R155 ;  /* 0x8000009b9a9b7221 */ /* 0x000fe20000010000 */
[----:B------:R-:W-:Y:S01]  /*1dc0*/  @P3 F2FP.F16.F32.PACK_AB R91, RZ, R90 ;  /* 0x0000005aff5b323e */ /* 0x000fe200000000ff */
[----:B------:R3:W-:Y:S01]  /*1dd0*/  STG.E.128 desc[UR4][R82.64], R68 ;  /* 0x0000004452007986 */ /* 0x0007e2000c101d04 */
[----:B-1----:R-:W-:Y:S01]  /*1de0*/  @P3 F2FP.F16.F32.PACK_AB R65, RZ, R99 ;  /* 0x00000063ff41323e */ /* 0x002fe200000000ff */
[----:B------:R-:W-:Y:S01]  /*1df0*/  FADD.FTZ R159, R158, -R159 ;  /* 0x8000009f9e9f7221 */ /* 0x000fe20000010000 */
[----:B------:R-:W-:Y:S01]  /*1e00*/  @P3 F2FP.F16.F32.PACK_AB R67, RZ, R94 ;  /* 0x0000005eff43323e */ /* 0x000fe200000000ff */
[----:B------:R1:W-:Y:S01]  /*1e10*/  @P3 STG.E.128 desc[UR4][R84.64], R52 ;  /* 0x0000003454003986 */ /* 0x0003e2000c101d04 */
[----:B------:R-:W-:Y:S01]  /*1e20*/  @P3 F2FP.F16.F32.PACK_AB R66, RZ, R92 ;  /* 0x0000005cff42323e */ /* 0x000fe200000000ff */
[----:B------:R-:W-:Y:S01]  /*1e30*/  FADD.FTZ R165, R162, -R165 ;  /* 0x800000a5a2a57221 */ /* 0x000fe20000010000 */
[----:B------:R-:W-:Y:S01]  /*1e40*/  @P3 F2FP.F16.F32.PACK_AB R64, RZ, R95 ;  /* 0x0000005fff40323e */ /* 0x000fe200000000ff */
[----:B------:R-:W-:Y:S01]  /*1e50*/  FADD.FTZ R157, R157, -R156 ;  /* 0x8000009c9d9d7221 */ /* 0x000fe20000010000 */
[----:B------:R-:W-:Y:S01]  /*1e60*/  @P3 F2FP.F16.F32.PACK_AB R81, RZ, R88 ;  /* 0x00000058ff51323e */ /* 0x000fe200000000ff */
[----:B------:R-:W-:Y:S01]  /*1e70*/  FADD.FTZ R161, R161, -R160 ;  /* 0x800000a0a1a17221 */ /* 0x000fe20000010000 */
[C---:B------:R-:W-:Y:S01]  /*1e80*/  FMUL.FTZ R155, R152.reuse, R155 ;  /* 0x0000009b989b7220 */ /* 0x040fe20000410000 */
[C---:B------:R-:W-:Y:S01]  /*1e90*/  FMUL.FTZ R159, R152.reuse, R159 ;  /* 0x0000009f989f7220 */ /* 0x040fe20000410000 */
[C---:B------:R-:W-:Y:S01]  /*1ea0*/  FMUL.FTZ R165, R152.reuse, R165 ;  /* 0x000000a598a57220 */ /* 0x040fe20000410000 */
[----:B--2---:R-:W-:Y:S01]  /*1eb0*/  @P3 F2FP.F16.F32.PACK_AB R79, RZ, R97 ;  /* 0x00000061ff4f323e */ /* 0x004fe200000000ff */
[----:B------:R-:W-:Y:S01]  /*1ec0*/  FMUL.FTZ R169, R152, R169 ;  /* 0x000000a998a97220 */ /* 0x000fe20000410000 */
[----:B------:R-:W-:Y:S01]  /*1ed0*/  SEL R73, R92, R61, P4 ;  /* 0x0000003d5c497207 */ /* 0x000fe20002000000 */
[----:B------:R-:W-:Y:S01]  /*1ee0*/  FMUL.FTZ R96, R152, R157 ;  /* 0x0000009d98607220 */ /* 0x000fe20000410000 */
[----:B---3--:R-:W-:Y:S01]  /*1ef0*/  @P1 IMAD.WIDE.U32 R82, R149, 0x20, R86 ;  /* 0x0000002095521825 */ /* 0x008fe200078e0056 */
[----:B------:R-:W-:-:S03]  /*1f00*/  SEL R72, R99, R60, P4 ;  /* 0x0000003c63487207 */ /* 0x000fc60002000000 */
[----:B------:R-:W-:Y:S01]  /*1f10*/  FMUL.FTZ R98, R152, R161 ;  /* 0x000000a198627220 */ /* 0x000fe20000410000 */
[----:B------:R-:W-:Y:S01]  /*1f20*/  SEL R75, R94, R63, P4 ;  /* 0x0000003f5e4b7207 */ /* 0x000fe20002000000 */
[----:B-1----:R-:W1:Y:S01]  /*1f30*/  @P3 LDC.64 R84, c[0x0][0x300] ;  /* 0x0000c000ff543b82 */ /* 0x002e620000000a00 */
[----:B------:R-:W-:Y:S01]  /*1f40*/  @P3 PRMT R55, R79, 0x7610, R55 ;  /* 0x000076104f373816 */ /* 0x000fe20000000037 */
[----:B------:R-:W-:Y:S01]  /*1f50*/  IMAD.WIDE.U32 R78, R151, 0x10, R76 ;  /* 0x00000010974e7825 */ /* 0x000fe200078e004c */
[----:B------:R-:W-:-:S03]  /*1f60*/  @P3 PRMT R54, R65, 0x7610, R54 ;  /* 0x0000761041363816 */ /* 0x000fc60000000036 */
[----:B------:R-:W-:Y:S01]  /*1f70*/  FMUL.FTZ R154, R152, R167 ;  /* 0x000000a7989a7220 */ /* 0x000fe20000410000 */
[----:B------:R-:W-:Y:S01]  /*1f80*/  @P3 PRMT R53, R64, 0x7610, R53 ;  /* 0x0000761040353816 */ /* 0x000fe20000000035 */
[----:B------:R-:W-:Y:S01]  /*1f90*/  IMAD.WIDE.U32 R76, R149, 0x10, R76 ;  /* 0x00000010954c7825 */ /* 0x000fe200078e004c */
[----:B------:R-:W-:-:S03]  /*1fa0*/  @P3 PRMT R55, R55, 0x5410, R67 ;  /* 0x0000541037373816 */ /* 0x000fc60000000043 */
[----:B------:R-:W-:Y:S01]  /*1fb0*/  FMUL.FTZ R152, R152, R171 ;  /* 0x000000ab98987220 */ /* 0x000fe20000410000 */
[----:B------:R-:W-:Y:S01]  /*1fc0*/  @P3 PRMT R54, R54, 0x5410, R66 ;  /* 0x0000541036363816 */ /* 0x000fe20000000042 */
[----:B------:R-:W-:Y:S01]  /*1fd0*/  @P2 FADD.FTZ R169, R50, R169 ;  /* 0x000000a932a92221 */ /* 0x000fe20000010000 */
[----:B------:R-:W-:Y:S01]  /*1fe0*/  SEL R65, R88, R57, P4 ;  /* 0x0000003958417207 */ /* 0x000fe20002000000 */
        /* <DEDUP_REMOVED lines=9> */
[----:B------:R-:W-:Y:S01]  /*2080*/  F2FP.F16.F32.PACK_AB R68, R88, R89 ;  /* 0x000000595844723e */ /* 0x000fe200000000ff */
[----:B------:R-:W-:Y:S01]  /*2090*/  @P1 STG.E.128 desc[UR4][R82.64], R64 ;  /* 0x0000004052001986 */ /* 0x000fe2000c101d04 */
[----:B------:R-:W-:Y:S01]  /*20a0*/  F2FP.F16.F32.PACK_AB R69, R90, R95 ;  /* 0x0000005f5a45723e */ /* 0x000fe200000000ff */
[----:B-1----:R-:W-:Y:S01]  /*20b0*/  @P3 IMAD.WIDE.U32 R84, R149, 0x10, R84 ;  /* 0x0000001095543825 */ /* 0x002fe200078e0054 */
[----:B------:R-:W-:Y:S01]  /*20c0*/  F2FP.F16.F32.PACK_AB R70, R92, R99 ;  /* 0x000000635c46723e */ /* 0x000fe200000000ff */
[----:B------:R1:W-:Y:S01]  /*20d0*/  @P1 STG.E.128 desc[UR4][R82.64+0x10], R72 ;  /* 0x0000104852001986 */ /* 0x0003e2000c101d04 */
[----:B------:R-:W-:Y:S01]  /*20e0*/  F2FP.F16.F32.PACK_AB R71, R94, R97 ;  /* 0x000000615e47723e */ /* 0x000fe200000000ff */
[----:B------:R-:W-:Y:S01]  /*20f0*/  @P2 FADD.FTZ R98, R47, R98 ;  /* 0x000000622f622221 */ /* 0x000fe20000010000 */
[----:B------:R-:W-:Y:S01]  /*2100*/  @P3 PRMT R52, R0, 0x7610, R52 ;  /* 0x0000761000343816 */ /* 0x000fe20000000034 */
[----:B------:R-:W-:Y:S01]  /*2110*/  @P2 FADD.FTZ R96, R45, R96 ;  /* 0x000000602d602221 */ /* 0x000fe20000010000 */
[----:B------:R-:W-:Y:S01]  /*2120*/  @P3 PRMT R53, R53, 0x5410, R91 ;  /* 0x0000541035353816 */ /* 0x000fe2000000005b */
[----:B------:R2:W-:Y:S01]  /*2130*/  STG.E.128 desc[UR4][R76.64], R68 ;  /* 0x000000444c007986 */ /* 0x0005e2000c101d04 */
[----:B------:R-:W-:-:S02]  /*2140*/  @P3 PRMT R52, R52, 0x5410, R81 ;  /* 0x0000541034343816 */ /* 0x000fc40000000051 */
[----:B------:R-:W-:Y:S02]  /*2150*/  @P3 F2FP.F16.F32.PACK_AB R81, RZ, R169 ;  /* 0x000000a9ff51323e */ /* 0x000fe400000000ff */
[----:B------:R-:W-:Y:S01]  /*2160*/  @P3 F2FP.F16.F32.PACK_AB R0, RZ, R155 ;  /* 0x0000009bff00323e */ /* 0x000fe200000000ff */
[----:B------:R3:W-:Y:S01]  /*2170*/  @P3 STG.E.128 desc[UR4][R84.64], R52 ;  /* 0x0000003454003986 */ /* 0x0007e2000c101d04 */
[----:B------:R-:W-:Y:S02]  /*2180*/  SEL R56, R155, R56, P4 ;  /* 0x000000389b387207 */ /* 0x000fe40002000000 */
[----:B------:R-:W-:Y:S02]  /*2190*/  SEL R57, R96, R57, P4 ;  /* 0x0000003960397207 */ /* 0x000fe40002000000 */
[----:B------:R-:W-:Y:S02]  /*21a0*/  SEL R58, R159, R58, P4 ;  /* 0x0000003a9f3a7207 */ /* 0x000fe40002000000 */
[----:B-1----:R-:W-:-:S02]  /*21b0*/  @P3 F2FP.F16.F32.PACK_AB R73, RZ, R159 ;  /* 0x0000009fff49323e */ /* 0x002fc400000000ff */
[----:B------:R-:W-:Y:S02]  /*21c0*/  @P3 F2FP.F16.F32.PACK_AB R83, RZ, R152 ;  /* 0x00000098ff53323e */ /* 0x000fe400000000ff */
[----:B------:R-:W-:Y:S01]  /*21d0*/  @P3 F2FP.F16.F32.PACK_AB R75, RZ, R154 ;  /* 0x0000009aff4b323e */ /* 0x000fe200000000ff */
[----:B--2---:R-:W1:Y:S01]  /*21e0*/  @P1 LDC.64 R68, c[0x0][0x308] ;  /* 0x0000c200ff441b82 */ /* 0x004e620000000a00 */
[----:B------:R-:W-:Y:S02]  /*21f0*/  @P3 F2FP.F16.F32.PACK_AB R77, RZ, R165 ;  /* 0x000000a5ff4d323e */ /* 0x000fe400000000ff */
[----:B------:R-:W-:Y:S02]  /*2200*/  @P3 F2FP.F16.F32.PACK_AB R74, RZ, R98 ;  /* 0x00000062ff4a323e */ /* 0x000fe400000000ff */
[----:B------:R-:W-:Y:S02]  /*2210*/  @P3 F2FP.F16.F32.PACK_AB R72, RZ, R96 ;  /* 0x00000060ff48323e */ /* 0x000fe400000000ff */
[----:B---3--:R-:W-:Y:S01]  /*2220*/  @P3 PRMT R55, R81, 0x7610, R55 ;  /* 0x0000761051373816 */ /* 0x008fe20000000037 */
[----:B------:R-:W2:Y:S01]  /*2230*/  @P3 LDC.64 R70, c[0x0][0x300] ;  /* 0x0000c000ff463b82 */ /* 0x000ea20000000a00 */
[----:B------:R-:W-:-:S02]  /*2240*/  @P3 PRMT R54, R77, 0x7610, R54 ;  /* 0x000076104d363816 */ /* 0x000fc40000000036 */
[----:B------:R-:W-:Y:S02]  /*2250*/  @P3 PRMT R53, R73, 0x7610, R53 ;  /* 0x0000761049353816 */ /* 0x000fe40000000035 */
[----:B------:R-:W-:Y:S02]  /*2260*/  @P3 PRMT R52, R0, 0x7610, R52 ;  /* 0x0000761000343816 */ /* 0x000fe40000000034 */
[----:B------:R-:W-:Y:S01]  /*2270*/  SEL R59, R98, R59, P4 ;  /* 0x0000003b623b7207 */ /* 0x000fe20002000000 */
[----:B------:R-:W3:Y:S01]  /*2280*/  LDC.64 R84, c[0x0][0x210] ;  /* 0x00008400ff547b82 */ /* 0x000ee20000000a00 */
[----:B------:R-:W-:Y:S02]  /*2290*/  SEL R60, R165, R60, P4 ;  /* 0x0000003ca53c7207 */ /* 0x000fe40002000000 */
[----:B------:R-:W-:Y:S02]  /*22a0*/  SEL R61, R154, R61, P4 ;  /* 0x0000003d9a3d7207 */ /* 0x000fe40002000000 */
[----:B------:R-:W-:-:S02]  /*22b0*/  SEL R62, R169, R62, P4 ;  /* 0x0000003ea93e7207 */ /* 0x000fc40002000000 */
[----:B------:R-:W-:Y:S01]  /*22c0*/  SEL R63, R152, R63, P4 ;  /* 0x0000003f983f7207 */ /* 0x000fe20002000000 */
[----:B-1----:R-:W-:Y:S01]  /*22d0*/  @P1 IMAD.WIDE.U32 R68, R148, 0x20, R68 ;  /* 0x0000002094441825 */ /* 0x002fe200078e0044 */
[----:B------:R-:W-:Y:S02]  /*22e0*/  F2FP.F16.F32.PACK_AB R64, R96, R155 ;  /* 0x0000009b6040723e */ /* 0x000fe400000000ff */
[----:B------:R-:W-:Y:S02]  /*22f0*/  F2FP.F16.F32.PACK_AB R65, R98, R159 ;  /* 0x0000009f6241723e */ /* 0x000fe400000000ff */
[----:B------:R-:W-:Y:S01]  /*2300*/  F2FP.F16.F32.PACK_AB R66, R154, R165 ;  /* 0x000000a59a42723e */ /* 0x000fe200000000ff */
[----:B------:R1:W-:Y:S01]  /*2310*/  @P1 STG.E.128 desc[UR4][R68.64], R56 ;  /* 0x0000003844001986 */ /* 0x0003e2000c101d04 */
[----:B------:R-:W-:Y:S01]  /*2320*/  F2FP.F16.F32.PACK_AB R67, R152, R169 ;  /* 0x000000a99843723e */ /* 0x000fe200000000ff */
[----:B--2---:R-:W-:Y:S01]  /*2330*/  @P3 IMAD.WIDE.U32 R148, R148, 0x10, R70 ;  /* 0x0000001094943825 */ /* 0x004fe200078e0046 */
[----:B------:R-:W-:Y:S01]  /*2340*/  @P3 PRMT R55, R55, 0x5410, R83 ;  /* 0x0000541037373816 */ /* 0x000fe20000000053 */
[----:B------:R1:W-:Y:S01]  /*2350*/  @P1 STG.E.128 desc[UR4][R68.64+0x10], R60 ;  /* 0x0000103c44001986 */ /* 0x0003e2000c101d04 */
[----:B------:R-:W-:-:S02]  /*2360*/  @P3 PRMT R54, R54, 0x5410, R75 ;  /* 0x0000541036363816 */ /* 0x000fc4000000004b */
[----:B------:R-:W-:Y:S01]  /*2370*/  @P3 PRMT R53, R53, 0x5410, R74 ;  /* 0x0000541035353816 */ /* 0x000fe2000000004a */
[----:B------:R1:W-:Y:S01]  /*2380*/  STG.E.128 desc[UR4][R78.64], R64 ;  /* 0x000000404e007986 */ /* 0x0003e2000c101d04 */
[----:B------:R-:W-:Y:S02]  /*2390*/  @P3 PRMT R52, R52, 0x5410, R72 ;  /* 0x0000541034343816 */ /* 0x000fe40000000048 */
[----:B---3--:R-:W-:-:S03]  /*23a0*/  LEA R143, R84, R143, 0x2 ;  /* 0x0000008f548f7211 */ /* 0x008fc600078e10ff */
[----:B------:R1:W-:Y:S01]  /*23b0*/  @P3 STG.E.128 desc[UR4][R148.64], R52 ;  /* 0x0000003494003986 */ /* 0x0003e2000c101d04 */
[----:B------:R-:W-:-:S13]  /*23c0*/  ISETP.GE.AND P1, PT, R143, R85, PT ;  /* 0x000000558f00720c */ /* 0x000fda0003f26270 */
[----:B------:R-:W-:Y:S05]  /*23d0*/  @!P1 BRA `(.L_x_2396) ;  /* 0xffffffe000549947 */ /* 0x000fea000383ffff */
[----:B------:R-:W-:Y:S05]  /*23e0*/  BSYNC B1 ;  /* 0x0000000000017941 */ /* 0x000fea0003800000 */
.L_x_2394:
        /* <DEDUP_REMOVED lines=45> */
.L_x_2393:
[----:B------:R-:W-:Y:S05]  /*26c0*/  BSYNC B0 ;  /* 0x0000000000007941 */ /* 0x000fea0003800000 */
.L_x_2391:
[----:B------:R-:W2:Y:S01]  /*26d0*/  S2R R44, SR_CgaCtaId ;  /* 0x00000000002c7919 */ /* 0x000ea20000008800 */
[----:B------:R-:W-:Y:S01]  /*26e0*/  SHF.R.U32.HI R0, RZ, 0x5, R2 ;  /* 0x00000005ff007819 */ /* 0x000fe20000011602 */
[----:B------:R-:W-:Y:S05]  /*26f0*/  WARPSYNC.ALL ;  /* 0x0000000000007948 */ /* 0x000fea0003800000 */
[----:B------:R-:W-:Y:S01]  /*2700*/  LOP3.LUT R45, R2, 0x1f, RZ, 0xc0, !PT ;  /* 0x0000001f022d7812 */ /* 0x000fe200078ec0ff */
[----:B------:R-:W-:Y:S01]  /*2710*/  ULDC UR6, c[0x0][0x218] ;  /* 0x0000860000067ab9 */ /* 0x000fe20000000800 */
[----:B------:R-:W-:Y:S01]  /*2720*/  MOV R3, 0x400 ;  /* 0x0000040000037802 */ /* 0x000fe20000000f00 */
[----:B------:R-:W-:-:S02]  /*2730*/  ULDC.64 UR14, c[0x0][0x2d0] ;  /* 0x0000b400000e7ab9 */ /* 0x000fc40000000a00 */
[----:B------:R-:W-:Y:S02]  /*2740*/  IMAD R0, R0, 0x60, R45 ;  /* 0x0000006000007824 */ /* 0x000fe400078e022d */
[----:B------:R-:W3:Y:S01]  /*2750*/  S2R R45, SR_CTAID.X ;  /* 0x00000000002d7919 */ /* 0x000ee20000002500 */
[----:B--2---:R-:W-:-:S04]  /*2760*/  LEA R3, R44, R3, 0x18 ;  /* 0x000000032c037211 */ /* 0x004fc800078ec0ff */
[-C--:B------:R-:W-:Y:S02]  /*2770*/  LEA R0, R0, R3.reuse, 0x5 ;  /* 0x0000000300007211 */ /* 0x080fe400078e28ff */
[----:B------:R-:W-:-:S03]  /*2780*/  LEA R44, R2, R3, 0x2 ;  /* 0x00000003022c7211 */ /* 0x000fc600078e10ff */
[----:B------:R-:W-:Y:S04]  /*2790*/  STS.128 [R0], R8 ;  /* 0x0000000800007388 */ /* 0x000fe80000000c00 */
[----:B------:R-:W-:Y:S01]  /*27a0*/  STS.128 [R0+0x10], R136 ;  /* 0x0000108800007388 */ /* 0x000fe20000000c00 */
[----:B---3--:R-:W-:Y:S01]  /*27b0*/  IMAD R45, R45, UR6, RZ ;  /* 0x000000062d2d7c24 */ /* 0x008fe2000f8e02ff */
[----:B------:R-:W-:Y:S02]  /*27c0*/  ULDC.64 UR6, c[0x0][0x2d8] ;  /* 0x0000b60000067ab9 */ /* 0x000fe40000000a00 */
[----:B------:R-:W-:Y:S02]  /*27d0*/  STS.128 [R0+0x400], R24 ;  /* 0x0004001800007388 */ /* 0x000fe40000000c00 */
[----:B------:R-:W-:-:S02]  /*27e0*/  IADD3 R46, P0, R45, R2, RZ ;  /* 0x000000022d2e7210 */ /* 0x000fc40007f1e0ff */
[----:B------:R-:W-:Y:S04]  /*27f0*/  STS.128 [R0+0x410], R28 ;  /* 0x0004101c00007388 */ /* 0x000fe80000000c00 */
[----:B------:R-:W-:Y:S04]  /*2800*/  STS.128 [R0+0x800], R32 ;  /* 0x0008002000007388 */ /* 0x000fe80000000c00 */
[----:B------:R-:W-:Y:S01]  /*2810*/  STS.128 [R0+0x810], R40 ;  /* 0x0008102800007388 */ /* 0x000fe20000000c00 */
[----:B------:R-:W-:Y:S06]  /*2820*/  BAR.SYNC.DEFER_BLOCKING 0x0 ;  /* 0x0000000000007b1d */ /* 0x000fec0000010000 */
[----:B------:R-:W2:Y:S04]  /*2830*/  LDS R3, [R44] ;  /* 0x000000002c037984 */ /* 0x000ea80000000800 */
[----:B------:R-:W3:Y:S04]  /*2840*/  LDS R8, [R44+0x200] ;  /* 0x000200002c087984 */ /* 0x000ee80000000800 */
[----:B------:R-:W4:Y:S04]  /*2850*/  LDS R26, [R44+0xc00] ;  /* 0x000c00002c1a7984 */ /* 0x000f280000000800 */
[----:B------:R-:W5:Y:S04]  /*2860*/  LDS R25, [R44+0xe00] ;  /* 0x000e00002c197984 */ /* 0x000f680000000800 */
[----:B------:R-:W0:Y:S04]  /*2870*/  LDS R9, [R44+0x400] ;  /* 0x000400002c097984 */ /* 0x000e280000000800 */
[----:B------:R-:W1:Y:S04]  /*2880*/  LDS R28, [R44+0x1000] ;  /* 0x001000002c1c7984 */ /* 0x000e680000000800 */
[----:B------:R-:W1:Y:S04]  /*2890*/  LDS R10, [R44+0x600] ;  /* 0x000600002c0a7984 */ /* 0x000e680000000800 */
[----:B------:R-:W1:Y:S04]  /*28a0*/  LDS R11, [R44+0x800] ;  /* 0x000800002c0b7984 */ /* 0x000e680000000800 */
[----:B------:R-:W1:Y:S04]  /*28b0*/  LDS R24, [R44+0xa00] ;  /* 0x000a00002c187984 */ /* 0x000e680000000800 */
        /* <DEDUP_REMOVED lines=9> */
[----:B0-----:R-:W-:-:S03]  /*2950*/  FADD.FTZ R9, RZ, R9 ;  /* 0x00000009ff097221 */ /* 0x001fc60000010000 */
[----:B------:R-:W0:Y:S01]  /*2960*/  LDS R34, [R44+0x1c00] ;  /* 0x001c00002c227984 */ /* 0x000e220000000800 */
        /* <DEDUP_REMOVED lines=11> */
[----:B--2---:R-:W-:-:S03]  /*2a20*/  FADD.FTZ R11, R11, R30 ;  /* 0x0000001e0b0b7221 */ /* 0x004fc60000010000 */
[----:B------:R-:W2:Y:S01]  /*2a30*/  LDS R43, [R44+0x2a00] ;  /* 0x002a00002c2b7984 */ /* 0x000ea20000000800 */
[----:B---3--:R-:W-:-:S03]  /*2a40*/  FADD.FTZ R24, R24, R29 ;  /* 0x0000001d18187221 */ /* 0x008fc60000010000 */
[----:B------:R-:W3:Y:S01]  /*2a50*/  LDS R26, [R44+0x2c00] ;  /* 0x002c00002c1a7984 */ /* 0x000ee20000000800 */
[----:B----4-:R-:W-:-:S03]  /*2a60*/  FADD.FTZ R3, R3, R32 ;  /* 0x0000002003037221 */ /* 0x010fc60000010000 */
[----:B------:R-:W4:Y:S01]  /*2a70*/  LDS R25, [R44+0x2e00] ;  /* 0x002e00002c197984 */ /* 0x000f220000000800 */
[----:B-----5:R-:W-:Y:S01]  /*2a80*/  FADD.FTZ R8, R8, R31 ;  /* 0x0000001f08087221 */ /* 0x020fe20000010000 */
[----:B------:R-:W-:Y:S01]  /*2a90*/  BAR.SYNC.DEFER_BLOCKING 0x0 ;  /* 0x0000000000007b1d */ /* 0x000fe20000010000 */
[----:B0-----:R-:W-:Y:S01]  /*2aa0*/  FADD.FTZ R9, R9, R34 ;  /* 0x0000002209097221 */ /* 0x001fe20000010000 */
[----:B-1----:R-:W-:Y:S01]  /*2ab0*/  FADD.FTZ R10, R10, R33 ;  /* 0x000000210a0a7221 */ /* 0x002fe20000010000 */
[----:B------:R-:W-:Y:S01]  /*2ac0*/  FADD.FTZ R11, R11, R40 ;  /* 0x000000280b0b7221 */ /* 0x000fe20000010000 */
[----:B------:R-:W-:Y:S01]  /*2ad0*/  FADD.FTZ R24, R24, R35 ;  /* 0x0000002318187221 */ /* 0x000fe20000010000 */
[----:B------:R-:W-:Y:S01]  /*2ae0*/  FADD.FTZ R41, R8, R41 ;  /* 0x0000002908297221 */ /* 0x000fe20000010000 */
[----:B------:R0:W-:Y:S01]  /*2af0*/  STS.128 [R0], R4 ;  /* 0x0000000400007388 */ /* 0x0001e20000000c00 */
[----:B------:R-:W-:-:S03]  /*2b00*/  FADD.FTZ R9, R9, R42 ;  /* 0x0000002a09097221 */ /* 0x000fc60000010000 */
[----:B------:R-:W-:Y:S01]  /*2b10*/  STS.128 [R0+0x10], R12 ;  /* 0x0000100c00007388 */ /* 0x000fe20000000c00 */
[----:B--2---:R-:W-:-:S03]  /*2b20*/  FADD.FTZ R43, R10, R43 ;  /* 0x0000002b0a2b7221 */ /* 0x004fc60000010000 */
[----:B------:R-:W-:Y:S01]  /*2b30*/  STS.128 [R0+0x400], R128 ;  /* 0x0004008000007388 */ /* 0x000fe20000000c00 */
[----:B---3--:R-:W-:-:S03]  /*2b40*/  FADD.FTZ R11, R11, R26 ;  /* 0x0000001a0b0b7221 */ /* 0x008fc60000010000 */
[----:B------:R-:W-:Y:S01]  /*2b50*/  STS.128 [R0+0x410], R16 ;  /* 0x0004101000007388 */ /* 0x000fe20000000c00 */
[----:B----4-:R-:W-:-:S03]  /*2b60*/  FADD.FTZ R25, R24, R25 ;  /* 0x0000001918197221 */ /* 0x010fc60000010000 */
[----:B------:R1:W-:Y:S01]  /*2b70*/  STS.128 [R0+0x800], R20 ;  /* 0x0008001400007388 */ /* 0x0003e20000000c00 */
        /* <DEDUP_REMOVED lines=71> */
.L_x_2395:
        /* <DEDUP_REMOVED lines=8> */
.L_x_2398:
[----:B------:R-:W-:Y:S05]  /*3070*/  BSYNC B2 ;  /* 0x0000000000027941 */ /* 0x000fea0003800000 */
.L_x_2397:
        /* <DEDUP_REMOVED lines=9> */
.L_x_2399:
[----:B------:R-:W-:Y:S01]  /*3110*/  MOV R114, R164 ;  /* 0x000000a400727202 */ /* 0x000fe20000000f00 */
[----:B------:R-:W-:Y:S01]  /*3120*/  FADD.FTZ R3, R102, R3 ;  /* 0x0000000366037221 */ /* 0x000fe20000010000 */
[----:B------:R-:W-:Y:S02]  /*3130*/  MOV R105, R166 ;  /* 0x000000a600697202 */ /* 0x000fe40000000f00 */
[----:B------:R-:W-:Y:S01]  /*3140*/  MOV R106, R167 ;  /* 0x000000a7006a7202 */ /* 0x000fe20000000f00 */
[----:B------:R-:W-:Y:S01]  /*3150*/  HFMA2.MMA R179, -RZ, RZ, 0, 1.1920928955078125e-07 ;  /* 0x00000002ffb37435 */ /* 0x000fe200000001ff */
[----:B------:R-:W-:Y:S02]  /*3160*/  MOV R182, R3 ;  /* 0x0000000300b67202 */ /* 0x000fe40000000f00 */
[----:B------:R-:W-:-:S08]  /*3170*/  MOV R99, R103 ;  /* 0x0000006700637202 */ /* 0x000fd00000000f00 */
[----:B------:R-:W-:Y:S05]  /*3180*/  WARPSYNC.COLLECTIVE R177, `(.L_x_2400) ;  /* 0x00000000b1087348 */ /* 0x000fea0003c00000 */
[----:B------:R0:W1:Y:S02]  /*3190*/  SHFL.BFLY P1, R103, R182, R179, R184 ;  /* 0x0c0000b3b6677389 */ /* 0x00006400000200b8 */
[----:B01----:R-:W-:Y:S01]  /*31a0*/  ENDCOLLECTIVE ;  /* 0x000000000000791b */ /* 0x003fe20003800000 */
.L_x_2400:
[----:B------:R-:W-:-:S05]  /*31b0*/  FADD.FTZ R99, R100, R99 ;  /* 0x0000006364637221 */ /* 0x000fca0000010000 */
[----:B------:R-:W-:Y:S02]  /*31c0*/  MOV R182, R99 ;  /* 0x0000006300b67202 */ /* 0x000fe40000000f00 */
[----:B------:R-:W-:-:S07]  /*31d0*/  MOV R64, R103 ;  /* 0x0000006700407202 */ /* 0x000fce0000000f00 */
[----:B------:R-:W-:Y:S05]  /*31e0*/  WARPSYNC.COLLECTIVE R177, `(.L_x_2401) ;  /* 0x00000000b1087348 */ /* 0x000fea0003c00000 */
[----:B------:R0:W1:Y:S02]  /*31f0*/  SHFL.BFLY P1, R103, R182, R179, R184 ;  /* 0x0c0000b3b6677389 */ /* 0x00006400000200b8 */
[----:B01----:R-:W-:Y:S01]  /*3200*/  ENDCOLLECTIVE ;  /* 0x000000000000791b */ /* 0x003fe20003800000 */
.L_x_2401:
        /* <DEDUP_REMOVED lines=8> */
.L_x_2402:
[----:B------:R-:W-:-:S05]  /*3290*/  FADD.FTZ R104, R99, R104 ;  /* 0x0000006863687221 */ /* 0x000fca0000010000 */
[----:B------:R-:W-:Y:S02]  /*32a0*/  MOV R182, R104 ;  /* 0x0000006800b67202 */ /* 0x000fe40000000f00 */
[----:B------:R-:W-:-:S07]  /*32b0*/  MOV R101, R103 ;  /* 0x0000006700657202 */ /* 0x000fce0000000f00 */
[----:B------:R-:W-:Y:S05]  /*32c0*/  WARPSYNC.COLLECTIVE R177, `(.L_x_2403) ;  /* 0x00000000b1087348 */ /* 0x000fea0003c00000 */
[----:B------:R0:W1:Y:S02]  /*32d0*/  SHFL.BFLY P1, R103, R182, R179, R184 ;  /* 0x0c0000b3b6677389 */ /* 0x00006400000200b8 */
[----:B01----:R-:W-:Y:S01]  /*32e0*/  ENDCOLLECTIVE ;  /* 0x000000000000791b */ /* 0x003fe20003800000 */
.L_x_2403:
        /* <DEDUP_REMOVED lines=8> */
.L_x_2404:
[----:B------:R-:W-:Y:S02]  /*3370*/  MOV R182, R102 ;  /* 0x0000006600b67202 */ /* 0x000fe40000000f00 */
[----:B------:R-:W-:-:S07]  /*3380*/  MOV R100, R103 ;  /* 0x0000006700647202 */ /* 0x000fce0000000f00 */
[----:B------:R-:W-:Y:S05]  /*3390*/  WARPSYNC.COLLECTIVE R177, `(.L_x_2405) ;  /* 0x00000000b1087348 */ /* 0x000fea0003c00000 */
[----:B------:R0:W1:Y:S02]  /*33a0*/  SHFL.BFLY P1, R103, R182, R179, R184 ;  /* 0x0c0000b3b6677389 */ /* 0x00006400000200b8 */
[----:B01----:R-:W-:Y:S01]  /*33b0*/  ENDCOLLECTIVE ;  /* 0x000000000000791b */ /* 0x003fe20003800000 */
.L_x_2405:
        /* <DEDUP_REMOVED lines=10> */
.L_x_2406:
[----:B------:R-:W-:Y:S02]  /*3460*/  MOV R182, R174 ;  /* 0x000000ae00b67202 */ /* 0x000fe40000000f00 */
[----:B------:R-:W-:-:S07]  /*3470*/  MOV R176, R103 ;  /* 0x0000006700b07202 */ /* 0x000fce0000000f00 */
[----:B------:R-:W-:Y:S05]  /*3480*/  WARPSYNC.COLLECTIVE R177, `(.L_x_2407) ;  /* 0x00000000b1087348 */ /* 0x000fea0003c00000 */
[----:B------:R0:W1:Y:S02]  /*3490*/  SHFL.BFLY P1, R103, R182, R179, R184 ;  /* 0x0c0000b3b6677389 */ /* 0x00006400000200b8 */
[----:B01----:R-:W-:Y:S01]  /*34a0*/  ENDCOLLECTIVE ;  /* 0x000000000000791b */ /* 0x003fe20003800000 */
.L_x_2407:
[----:B------:R-:W-:Y:S02]  /*34b0*/  MOV R99, R103 ;  /* 0x0000006700637202 */ /* 0x000fe40000000f00 */
[----:B------:R-:W-:Y:S01]  /*34c0*/  MOV R103, R168 ;  /* 0x000000a800677202 */ /* 0x000fe20000000f00 */
[----:B------:R-:W-:Y:S06]  /*34d0*/  BRA `(.L_x_2408) ;  /* 0xffffffe0003c7947 */ /* 0x000fec000383ffff */
.L_x_2409:
        /* <DEDUP_REMOVED lines=10> */
.L_x_3517:


//--------------------- .text._ZN10layer_norm31ln_parallel_residual_bwd_kernelINS_13Kernel_traitsIf6__halffS2_fjLj768ELj1ELj4ELj1ELj16ENS_18Kernel_traits_baseILj768EfS2_fS2_fjLj128EEEEELb1ELb0ELb0EEEvNS_9BwdParamsE --------------------------
	.section	.text._ZN10layer_norm31ln_parallel_residual_bwd_kernelINS_13Kernel_traitsIf6__halffS2_fjLj768ELj1ELj4ELj1ELj16ENS_18Kernel_traits_baseILj768EfS2_fS2_fjLj128EEEEELb1ELb0ELb0EEEvNS_9BwdParamsE,"ax",@progbits
	.align	128
        .global         _ZN10layer_norm31ln_parallel_residual_bwd_kernelINS_13Kernel_traitsIf6__halffS2_fjLj768ELj1ELj4ELj1ELj16ENS_18Kernel_traits_baseILj768EfS2_fS2_fjLj128EEEEELb1ELb0ELb0EEEvNS_9BwdParamsE
        .type           _ZN10layer_norm31ln_parallel_residual_bwd_kernelINS_13Kernel_traitsIf6__halffS2_fjLj768ELj1ELj4ELj1ELj16ENS_18Kernel_traits_baseILj768EfS2_fS2_fjLj128EEEEELb1ELb0ELb0EEEvNS_9BwdParamsE,@function
        .size           _ZN10layer_norm31ln_parallel_residual_bwd_kernelINS_13Kernel_traitsIf6__halffS2_fjLj768ELj1ELj4ELj1ELj16ENS_18Kernel_traits_baseILj768EfS2_fS2_fjLj128EEEEELb1ELb0ELb0EEEvNS_9BwdParamsE,(.L_x_3518 - _ZN10layer_norm31ln_parallel_residual_bwd_kernelINS_13Kernel_traitsIf6__halffS2_fjLj768ELj1ELj4ELj1ELj16ENS_18Kernel_traits_baseILj768EfS2_fS2_fjLj128EEEEELb1ELb0ELb0EEEvNS_9BwdParamsE)
        .other          _ZN10layer_norm31ln_parallel_residual_bwd_kernelINS_13Kernel_traitsIf6__halffS2_fjLj768ELj1ELj4ELj1ELj16ENS_18Kernel_traits_baseILj768EfS2_fS2_fjLj128EEEEELb1ELb0ELb0EEEvNS_9BwdParamsE,@"STO_CUDA_ENTRY STV_DEFAULT"
_ZN10layer_norm31ln_parallel_residual_bwd_kernelINS_13Kernel_traitsIf6__halffS2_fjLj768ELj1ELj4ELj1ELj16ENS_18Kernel_traits_baseILj768EfS2_fS2_fjLj128EEEEELb1ELb0ELb0EEEvNS_9BwdParamsE:
.text._ZN10layer_norm31ln_parallel_residual_bwd_kernelINS_13Kernel_traitsIf6__halffS2_fjLj768ELj1ELj4ELj1ELj16ENS_18Kernel_traits_baseILj768EfS2_fS2_fjLj128EEEEELb1ELb0ELb0EEEvNS_9BwdParamsE:
        /* <DEDUP_REMOVED lines=107> */
.L_x_2425:
[----:B0-----:R-:W0:Y:S08]  /*06b0*/  LDC.64 R200, c[0x0][0x250] ;  /* 0x00009400ffc87b82 */ /* 0x001e300000000a00 */
[----:B------:R-:W1:Y:S01]  /*06c0*/  LDC.64 R2, c[0x0][0x258] ;  /* 0x00009600ff027b82 */ /* 0x000e620000000a00 */
[----:B0-----:R-:W-:-:S05]  /*06d0*/  IMAD.WIDE R200, R0, 0x4, R200 ;  /* 0x0000000400c87825 */ /* 0x001fca00078e02c8 */
[----:B-----5:R-:W5:Y:S01]  /*06e0*/  LDG.E R241, desc[UR4][R200.64] ;  /* 0x00000004c8f17981 */ /* 0x020f62000c1e1900 */
[----:B------:R-:W0:Y:S01]  /*06f0*/  S2R R204, SR_TID.X ;  /* 0x0000000000cc7919 */ /* 0x000e220000002100 */
[----:B------:R-:W-:Y:S01]  /*0700*/  MOV R202, UR22 ;  /* 0x0000001600ca7c02 */ /* 0x000fe20008000f00 */
[----:B-1----:R-:W-:-:S04]  /*0710*/  IMAD.WIDE R2, R0, 0x4, R2 ;  /* 0x0000000400027825 */ /* 0x002fc800078e0202 */
        /* <DEDUP_REMOVED lines=42> */
[--C-:B--2---:R-:W-:Y:S01]  /*09c0*/  FADD.FTZ R200, R200, -R218.reuse ;  /* 0x800000dac8c87221 */ /* 0x104fe20000010000 */
[----:B------:R-:W-:-:S03]  /*09d0*/  FADD.FTZ R201, R201, -R218 ;  /* 0x800000dac9c97221 */ /* 0x000fc60000010000 */
[----:B------:R-:W-:Y:S01]  /*09e0*/  FMUL.FTZ R227, R2, R200 ;  /* 0x000000c802e37220 */ /* 0x000fe20000410000 */
[----:B------:R-:W-:Y:S01]  /*09f0*/  FADD.FTZ R202, R202, -R218 ;  /* 0x800000dacaca7221 */ /* 0x000fe20000010000 */
[--C-:B----4-:R-:W-:Y:S02]  /*0a00*/  HADD2.F32 R225, -RZ, R208.reuse.H0_H0 ;  /* 0x200000d0ffe17230 */ /* 0x110fe40000004100 */
[----:B------:R-:W-:-:S03]  /*0a10*/  HADD2.F32 R208, -RZ, R208.H1_H1 ;  /* 0x300000d0ffd07230 */ /* 0x000fc60000004100 */
[----:B------:R-:W-:Y:S01]  /*0a20*/  FMUL.FTZ R235, R168, R225 ;  /* 0x000000e1a8eb7220 */ /* 0x000fe20000410000 */
[--C-:B------:R-:W-:Y:S02]  /*0a30*/  HADD2.F32 R219, -RZ, R212.reuse.H0_H0 ;  /* 0x200000d4ffdb7230 */ /* 0x100fe40000004100 */
[----:B------:R-:W-:Y:S01]  /*0a40*/  FMUL.FTZ R238, R2, R201 ;  /* 0x000000c902ee7220 */ /* 0x000fe20000410000 */
[----:B------:R-:W-:Y:S02]  /*0a50*/  HADD2.F32 R212, -RZ, R212.H1_H1 ;  /* 0x300000d4ffd47230 */ /* 0x000fe40000004100 */
[----:B------:R-:W-:Y:S01]  /*0a60*/  FADD.FTZ R104, R104, R219 ;  /* 0x000000db68687221 */ /* 0x000fe20000010000 */
[-C--:B------:R-:W-:Y:S01]  /*0a70*/  FFMA.FTZ R128, R227, R219.reuse, R128 ;  /* 0x000000dbe3807223 */ /* 0x080fe20000010080 */
[----:B------:R-:W-:Y:S01]  /*0a80*/  FFMA.FTZ R242, R176, R219, R235 ;  /* 0x000000dbb0f27223 */ /* 0x000fe200000100eb */
[----:B------:R-:W-:Y:S02]  /*0a90*/  HADD2.F32 R219, -RZ, R209.H0_H0 ;  /* 0x200000d1ffdb7230 */ /* 0x000fe40000004100 */
[----:B------:R-:W-:Y:S01]  /*0aa0*/  FADD.FTZ R203, R203, -R218 ;  /* 0x800000dacbcb7221 */ /* 0x000fe20000010000 */
[----:B------:R-:W-:Y:S01]  /*0ab0*/  FMUL.FTZ R200, R169, R208 ;  /* 0x000000d0a9c87220 */ /* 0x000fe20000410000 */
[----:B------:R-:W-:Y:S01]  /*0ac0*/  FMUL.FTZ R237, R2, R202 ;  /* 0x000000ca02ed7220 */ /* 0x000fe20000410000 */
[----:B------:R-:W-:Y:S01]  /*0ad0*/  FADD.FTZ R56, R56, R225 ;  /* 0x000000e138387221 */ /* 0x000fe20000010000 */
[----:B------:R-:W-:Y:S01]  /*0ae0*/  FFMA.FTZ R80, R227, R225, R80 ;  /* 0x000000e1e3507223 */ /* 0x000fe20000010050 */
[----:B------:R-:W-:-:S02]  /*0af0*/  HADD2.F32 R201, -RZ, R213.H0_H0 ;  /* 0x200000d5ffc97230 */ /* 0x000fc40000004100 */
[----:B------:R-:W-:Y:S01]  /*0b00*/  FMUL.FTZ R225, R170, R219 ;  /* 0x000000dbaae17220 */ /* 0x000fe20000410000 */
[----:B------:R-:W-:Y:S02]  /*0b10*/  HADD2.F32 R202, -RZ, R209.H1_H1 ;  /* 0x300000d1ffca7230 */ /* 0x000fe40000004100 */
[----:B------:R-:W-:Y:S01]  /*0b20*/  FADD.FTZ R204, R204, -R218 ;  /* 0x800000dacccc7221 */ /* 0x000fe20000010000 */
[----:B------:R-:W-:Y:S01]  /*0b30*/  FADD.FTZ R105, R105, R212 ;  /* 0x000000d469697221 */ /* 0x000fe20000010000 */
[-C--:B------:R-:W-:Y:S01]  /*0b40*/  FFMA.FTZ R129, R238, R212.reuse, R129 ;  /* 0x000000d4ee817223 */ /* 0x080fe20000010081 */
[----:B------:R-:W-:Y:S01]  /*0b50*/  FFMA.FTZ R212, R177, R212, R200 ;  /* 0x000000d4b1d47223 */ /* 0x000fe200000100c8 */
[----:B------:R-:W-:Y:S01]  /*0b60*/  FMUL.FTZ R226, R2, R203 ;  /* 0x000000cb02e27220 */ /* 0x000fe20000410000 */
[----:B------:R-:W-:Y:S01]  /*0b70*/  FADD.FTZ R57, R57, R208 ;  /* 0x000000d039397221 */ /* 0x000fe20000010000 */
[----:B------:R-:W-:Y:S01]  /*0b80*/  FFMA.FTZ R81, R238, R208, R81 ;  /* 0x000000d0ee517223 */ /* 0x000fe20000010051 */
[----:B------:R-:W-:-:S02]  /*0b90*/  HADD2.F32 R200, -RZ, R213.H1_H1 ;  /* 0x300000d5ffc87230 */ /* 0x000fc40000004100 */
[-C--:B------:R-:W-:Y:S01]  /*0ba0*/  FFMA.FTZ R235, R178, R201.reuse, R225 ;  /* 0x000000c9b2eb7223 */ /* 0x080fe200000100e1 */
[--C-:B------:R-:W-:Y:S02]  /*0bb0*/  HADD2.F32 R203, -RZ, R210.reuse.H0_H0 ;  /* 0x200000d2ffcb7230 */ /* 0x100fe40000004100 */
[----:B------:R-:W-:Y:S01]  /*0bc0*/  FMUL.FTZ R208, R171, R202 ;  /* 0x000000caabd07220 */ /* 0x000fe20000410000 */
[----:B------:R-:W-:Y:S02]  /*0bd0*/  HADD2.F32 R210, -RZ, R210.H1_H1 ;  /* 0x300000d2ffd27230 */ /* 0x000fe40000004100 */
[----:B------:R-:W-:Y:S01]  /*0be0*/  FMUL.FTZ R225, R2, R204 ;  /* 0x000000cc02e17220 */ /* 0x000fe20000410000 */
[----:B------:R-:W-:Y:S01]  /*0bf0*/  FADD.FTZ R106, R106, R201 ;  /* 0x000000c96a6a7221 */ /* 0x000fe20000010000 */
[----:B------:R-:W-:Y:S01]  /*0c00*/  FFMA.FTZ R130, R237, R201, R130 ;  /* 0x000000c9ed827223 */ /* 0x000fe20000010082 */
[--C-:B------:R-:W-:Y:S02]  /*0c10*/  HADD2.F32 R201, -RZ, R214.reuse.H0_H0 ;  /* 0x200000d6ffc97230 */ /* 0x100fe40000004100 */
[----:B------:R-:W-:Y:S01]  /*0c20*/  FADD.FTZ R107, R107, R200 ;  /* 0x000000c86b6b7221 */ /* 0x000fe20000010000 */
[-C--:B------:R-:W-:Y:S01]  /*0c30*/  FFMA.FTZ R131, R226, R200.reuse, R131 ;  /* 0x000000c8e2837223 */ /* 0x080fe20000010083 */
[----:B------:R-:W-:Y:S01]  /*0c40*/  FFMA.FTZ R236, R179, R200, R208 ;  /* 0x000000c8b3ec7223 */ /* 0x000fe200000100d0 */
[----:B------:R-:W-:-:S02]  /*0c50*/  HADD2.F32 R214, -RZ, R214.H1_H1 ;  /* 0x300000d6ffd67230 */ /* 0x000fc40000004100 */
[-C--:B------:R-:W-:Y:S01]  /*0c60*/  FMUL.FTZ R209, R164, R203.reuse ;  /* 0x000000cba4d17220 */ /* 0x080fe20000410000 */
[----:B------:R-:W-:Y:S01]  /*0c70*/  FADD.FTZ R52, R52, R203 ;  /* 0x000000cb34347221 */ /* 0x000fe20000010000 */
[----:B------:R-:W-:Y:S01]  /*0c80*/  FFMA.FTZ R76, R225, R203, R76 ;  /* 0x000000cbe14c7223 */ /* 0x000fe2000001004c */
[----:B------:R-:W-:Y:S01]  /*0c90*/  FMUL.FTZ R200, R165, R210 ;  /* 0x000000d2a5c87220 */ /* 0x000fe20000410000 */
[--C-:B------:R-:W-:Y:S01]  /*0ca0*/  FADD.FTZ R205, R205, -R218.reuse ;  /* 0x800000dacdcd7221 */ /* 0x100fe20000010000 */
[----:B------:R-:W-:Y:S02]  /*0cb0*/  HADD2.F32 R203, -RZ, R211.H0_H0 ;  /* 0x200000d3ffcb7230 */ /* 0x000fe40000004100 */
[--C-:B------:R-:W-:Y:S01]  /*0cc0*/  FADD.FTZ R206, R206, -R218.reuse ;  /* 0x800000dacece7221 */ /* 0x100fe20000010000 */
[----:B------:R-:W-:Y:S01]  /*0cd0*/  FADD.FTZ R207, R207, -R218 ;  /* 0x800000dacfcf7221 */ /* 0x000fe20000010000 */
[----:B------:R-:W-:Y:S01]  /*0ce0*/  FADD.FTZ R58, R58, R219 ;  /* 0x000000db3a3a7221 */ /* 0x000fe20000010000 */
[----:B------:R-:W-:Y:S01]  /*0cf0*/  FFMA.FTZ R82, R237, R219, R82 ;  /* 0x000000dbed527223 */ /* 0x000fe20000010052 */
[----:B------:R-:W-:Y:S01]  /*0d00*/  FADD.FTZ R100, R100, R201 ;  /* 0x000000c964647221 */ /* 0x000fe20000010000 */
[-C--:B------:R-:W-:Y:S01]  /*0d10*/  FFMA.FTZ R124, R225, R201.reuse, R124 ;  /* 0x000000c9e17c7223 */ /* 0x080fe2000001007c */
[----:B------:R-:W-:Y:S01]  /*0d20*/  FFMA.FTZ R234, R172, R201, R209 ;  /* 0x000000c9acea7223 */ /* 0x000fe200000100d1 */
[----:B------:R-:W-:Y:S01]  /*0d30*/  FFMA.FTZ R249, R173, R214, R200 ;  /* 0x000000d6adf97223 */ /* 0x000fe200000100c8 */
[----:B------:R-:W-:Y:S01]  /*0d40*/  FMUL.FTZ R219, R2, R205 ;  /* 0x000000cd02db7220 */ /* 0x000fe20000410000 */
[----:B------:R-:W-:-:S02]  /*0d50*/  HADD2.F32 R201, -RZ, R215.H0_H0 ;  /* 0x200000d7ffc97230 */ /* 0x000fc40000004100 */
[----:B------:R-:W-:Y:S01]  /*0d60*/  FMUL.FTZ R218, R2, R206 ;  /* 0x000000ce02da7220 */ /* 0x000fe20000410000 */
[----:B------:R-:W-:Y:S02]  /*0d70*/  HADD2.F32 R200, -RZ, R211.H1_H1 ;  /* 0x300000d3ffc87230 */ /* 0x000fe40000004100 */
[----:B------:R-:W-:Y:S01]  /*0d80*/  FMUL.FTZ R205, R166, R203 ;  /* 0x000000cba6cd7220 */ /* 0x000fe20000410000 */
[----:B------:R-:W-:Y:S01]  /*0d90*/  FMUL.FTZ R222, R2, R207 ;  /* 0x000000cf02de7220 */ /* 0x000fe20000410000 */
[----:B------:R-:W-:Y:S02]  /*0da0*/  HADD2.F32 R246, -RZ, R215.H1_H1 ;  /* 0x300000d7fff67230 */ /* 0x000fe40000004100 */
        /* <DEDUP_REMOVED lines=38> */
.L_x_2413:
[----:B------:R-:W-:Y:S05]  /*1010*/  BSYNC B1 ;  /* 0x0000000000017941 */ /* 0x000fea0003800000 */
.L_x_2412:
[----:B------:R-:W-:Y:S04]  /*1020*/  BSSY B1, `(.L_x_2414) ;  /* 0x0000085000017945 */ /* 0x000fe80003800000 */
[----:B------:R-:W-:Y:S05]  /*1030*/  @!P1 BRA `(.L_x_2415) ;  /* 0x00000008000c9947 */ /* 0x000fea0003800000 */
[----:B------:R-:W0:Y:S01]  /*1040*/  LDC.64 R200, c[0x0][0x2c0] ;  /* 0x0000b000ffc87b82 */ /* 0x000e220000000a00 */
[----:B------:R-:W-:-:S04]  /*1050*/  LEA R212, P2, R235, UR10, 0x5 ;  /* 0x0000000aebd47c11 */ /* 0x000fc8000f8428ff */
[----:B------:R-:W-:-:S03]  /*1060*/  LEA.HI.X R213, R235, UR11, RZ, 0x5, P2 ;  /* 0x0000000bebd57c11 */ /* 0x000fc600090f2cff */
[----:B------:R-:W1:Y:S02]  /*1070*/  LDC.64 R204, c[0x0][0x2b8] ;  /* 0x0000ae00ffcc7b82 */ /* 0x000e640000000a00 */
[----:B------:R-:W2:Y:S01]  /*1080*/  LDG.E.128 R208, desc[UR4][R212.64] ;  /* 0x00000004d4d07981 */ /* 0x000ea2000c1e1d00 */
[----:B------:R-:W-:Y:S02]  /*1090*/  ISETP.NE.U32.AND P2, PT, RZ, UR12, PT ;  /* 0x0000000cff007c0c */ /* 0x000fe4000bf45070 */
[C---:B------:R-:W-:Y:S02]  /*10a0*/  SHF.L.U32 R16, R235.reuse, 0x3, RZ ;  /* 0x00000003eb107819 */ /* 0x040fe400000006ff */
[C---:B------:R-:W-:Y:S01]  /*10b0*/  SHF.L.U64.HI R8, R235.reuse, 0x3, RZ ;  /* 0x00000003eb087819 */ /* 0x040fe200000102ff */
[----:B------:R-:W3:Y:S01]  /*10c0*/  LDC.U8 R240, c[0x0][0x2a0] ;  /* 0x0000a800fff07b82 */ /* 0x000ee20000000000 */
[----:B------:R-:W4:Y:S01]  /*10d0*/  LDG.E.128 R212, desc[UR4][R212.64+0x10] ;  /* 0x00001004d4d47981 */ /* 0x000f22000c1e1d00 */
[----:B0-----:R-:W-:-:S06]  /*10e0*/  IMAD.WIDE.U32 R200, R235, 0x10, R200 ;  /* 0x00000010ebc87825 */ /* 0x001fcc00078e00c8 */
[----:B------:R-:W4:Y:S01]  /*10f0*/  LDG.E.128 R200, desc[UR4][R200.64] ;  /* 0x00000004c8c87981 */ /* 0x000f22000c1e1d00 */
[----:B-1----:R-:W-:Y:S01]  /*1100*/  IMAD.WIDE.U32 R204, R235, 0x10, R204 ;  /* 0x00000010ebcc7825 */ /* 0x002fe200078e00cc */
[----:B------:R-:W-:-:S05]  /*1110*/  ISETP.NE.AND.EX P3, PT, RZ, UR13, PT, P2 ;  /* 0x0000000dff007c0c */ /* 0x000fca000bf65320 */
[----:B------:R-:W4:Y:S08]  /*1120*/  LDG.E.128 R204, desc[UR4][R204.64] ;  /* 0x00000004cccc7981 */ /* 0x000f30000c1e1d00 */
        /* <DEDUP_REMOVED lines=25> */
[--C-:B------:R-:W-:Y:S02]  /*12c0*/  HADD2.F32 R8, -RZ, R200.reuse.H0_H0 ;  /* 0x200000c8ff087230 */ /* 0x100fe40000004100 */
[----:B------:R-:W-:-:S03]  /*12d0*/  HADD2.F32 R200, -RZ, R200.H1_H1 ;  /* 0x300000c8ffc87230 */ /* 0x000fc60000004100 */
[-C--:B------:R-:W-:Y:S01]  /*12e0*/  FMUL.FTZ R208, R152, R8.reuse ;  /* 0x0000000898d07220 */ /* 0x080fe20000410000 */
[----:B------:R-:W-:Y:S01]  /*12f0*/  FADD.FTZ R48, R48, R8 ;  /* 0x0000000830307221 */ /* 0x000fe20000010000 */
[--C-:B------:R-:W-:Y:S02]  /*1300*/  HADD2.F32 R211, -RZ, R204.reuse.H0_H0 ;  /* 0x200000ccffd37230 */ /* 0x100fe40000004100 */
[----:B------:R-:W-:Y:S01]  /*1310*/  FFMA.FTZ R72, R233, R8, R72 ;  /* 0x00000008e9487223 */ /* 0x000fe20000010048 */
[----:B------:R-:W-:Y:S02]  /*1320*/  HADD2.F32 R204, -RZ, R204.H1_H1 ;  /* 0x300000ccffcc7230 */ /* 0x000fe40000004100 */
[----:B------:R-:W-:Y:S01]  /*1330*/  FMUL.FTZ R8, R153, R200 ;  /* 0x000000c899087220 */ /* 0x000fe20000410000 */
[----:B------:R-:W-:Y:S01]  /*1340*/  FADD.FTZ R96, R96, R211 ;  /* 0x000000d360607221 */ /* 0x000fe20000010000 */
[-C--:B------:R-:W-:Y:S01]  /*1350*/  FFMA.FTZ R120, R233, R211.reuse, R120 ;  /* 0x000000d3e9787223 */ /* 0x080fe20000010078 */
[----:B------:R-:W-:Y:S01]  /*1360*/  FFMA.FTZ R211, R160, R211, R208 ;  /* 0x000000d3a0d37223 */ /* 0x000fe200000100d0 */
[----:B------:R-:W-:Y:S01]  /*1370*/  FMUL.FTZ R231, R2, R209 ;  /* 0x000000d102e77220 */ /* 0x000fe20000410000 */
[----:B------:R-:W-:Y:S01]  /*1380*/  FFMA.FTZ R208, R161, R204, R8 ;  /* 0x000000cca1d07223 */ /* 0x000fe20000010008 */
[----:B------:R-:W-:-:S02]  /*1390*/  HADD2.F32 R8, -RZ, R201.H0_H0 ;  /* 0x200000c9ff087230 */ /* 0x000fc40000004100 */
[----:B------:R-:W-:Y:S01]  /*13a0*/  FADD.FTZ R49, R49, R200 ;  /* 0x000000c831317221 */ /* 0x000fe20000010000 */
[----:B------:R-:W-:Y:S01]  /*13b0*/  FFMA.FTZ R73, R231, R200, R73 ;  /* 0x000000c8e7497223 */ /* 0x000fe20000010049 */
[----:B------:R-:W-:Y:S01]  /*13c0*/  FADD.FTZ R97, R97, R204 ;  /* 0x000000cc61617221 */ /* 0x000fe20000010000 */
[----:B------:R-:W-:Y:S01]  /*13d0*/  FFMA.FTZ R121, R231, R204, R121 ;  /* 0x000000cce7797223 */ /* 0x000fe20000010079 */
[----:B------:R-:W-:Y:S02]  /*13e0*/  HADD2.F32 R200, -RZ, R205.H0_H0 ;  /* 0x200000cdffc87230 */ /* 0x000fe40000004100 */
[----:B------:R-:W-:Y:S01]  /*13f0*/  FMUL.FTZ R230, R2, R210 ;  /* 0x000000d202e67220 */ /* 0x000fe20000410000 */
[-C--:B------:R-:W-:Y:S01]  /*1400*/  FMUL.FTZ R204, R154, R8.reuse ;  /* 0x000000089acc7220 */ /* 0x080fe20000410000 */
[----:B------:R-:W-:Y:S02]  /*1410*/  HADD2.F32 R201, -RZ, R201.H1_H1 ;  /* 0x300000c9ffc97230 */ /* 0x000fe40000004100 */
[----:B------:R-:W-:Y:S01]  /*1420*/  FADD.FTZ R50, R50, R8 ;  /* 0x0000000832327221 */ /* 0x000fe20000010000 */
[----:B------:R-:W-:Y:S01]  /*1430*/  FFMA.FTZ R74, R230, R8, R74 ;  /* 0x00000008e64a7223 */ /* 0x000fe2000001004a */
[----:B------:R-:W-:Y:S01]  /*1440*/  FADD.FTZ R98, R98, R200 ;  /* 0x000000c862627221 */ /* 0x000fe20000010000 */
[-C--:B------:R-:W-:Y:S01]  /*1450*/  FFMA.FTZ R122, R230, R200.reuse, R122 ;  /* 0x000000c8e67a7223 */ /* 0x080fe2000001007a */
[----:B------:R-:W-:Y:S01]  /*1460*/  FFMA.FTZ R213, R162, R200, R204 ;  /* 0x000000c8a2d57223 */ /* 0x000fe200000100cc */
[----:B------:R-:W-:-:S02]  /*1470*/  HADD2.F32 R8, -RZ, R205.H1_H1 ;  /* 0x300000cdff087230 */ /* 0x000fc40000004100 */
[C---:B------:R-:W-:Y:S01]  /*1480*/  FMUL.FTZ R7, R2.reuse, R7 ;  /* 0x0000000702077220 */ /* 0x040fe20000410000 */
[----:B------:R-:W-:Y:S02]  /*1490*/  FMUL.FTZ R200, R155, R201 ;  /* 0x000000c99bc87220 */ /* 0x000fe40000410000 */
[----:B------:R-:W-:Y:S01]  /*14a0*/  FADD.FTZ R99, R99, R8 ;  /* 0x0000000863637221 */ /* 0x000fe20000010000 */
[-C--:B------:R-:W-:Y:S01]  /*14b0*/  FFMA.FTZ R123, R7, R8.reuse, R123 ;  /* 0x00000008077b7223 */ /* 0x080fe2000001007b */
[----:B------:R-:W-:Y:S01]  /*14c0*/  FFMA.FTZ R212, R163, R8, R200 ;  /* 0x00000008a3d47223 */ /* 0x000fe200000100c8 */
[----:B------:R-:W-:Y:S02]  /*14d0*/  HADD2.F32 R8, -RZ, R202.H0_H0 ;  /* 0x200000caff087230 */ /* 0x000fe40000004100 */
[----:B------:R-:W-:Y:S01]  /*14e0*/  FMUL.FTZ R6, R2, R6 ;  /* 0x0000000602067220 */ /* 0x000fe20000410000 */
[----:B------:R-:W-:Y:S02]  /*14f0*/  HADD2.F32 R252, -RZ, R206.H0_H0 ;  /* 0x200000cefffc7230 */ /* 0x000fe40000004100 */
[----:B------:R-:W-:-:S02]  /*1500*/  HADD2.F32 R202, -RZ, R202.H1_H1 ;  /* 0x300000caffca7230 */ /* 0x000fc40000004100 */
[----:B------:R-:W-:Y:S01]  /*1510*/  FMUL.FTZ R200, R148, R8 ;  /* 0x0000000894c87220 */ /* 0x000fe20000410000 */
[----:B------:R-:W-:Y:S01]  /*1520*/  FADD.FTZ R44, R44, R8 ;  /* 0x000000082c2c7221 */ /* 0x000fe20000010000 */
[----:B------:R-:W-:Y:S01]  /*1530*/  FADD.FTZ R92, R92, R252 ;  /* 0x000000fc5c5c7221 */ /* 0x000fe20000010000 */
[C---:B------:R-:W-:Y:S01]  /*1540*/  FFMA.FTZ R116, R6.reuse, R252, R116 ;  /* 0x000000fc06747223 */ /* 0x040fe20000010074 */
[----:B------:R-:W-:Y:S01]  /*1550*/  FFMA.FTZ R68, R6, R8, R68 ;  /* 0x0000000806447223 */ /* 0x000fe20000010044 */
[----:B------:R-:W-:Y:S02]  /*1560*/  HADD2.F32 R206, -RZ, R206.H1_H1 ;  /* 0x300000ceffce7230 */ /* 0x000fe40000004100 */
[----:B------:R-:W-:Y:S01]  /*1570*/  FFMA.FTZ R252, R156, R252, R200 ;  /* 0x000000fc9cfc7223 */ /* 0x000fe200000100c8 */
[----:B------:R-:W-:Y:S01]  /*1580*/  FMUL.FTZ R8, R149, R202 ;  /* 0x000000ca95087220 */ /* 0x000fe20000410000 */
[----:B------:R-:W-:Y:S02]  /*1590*/  HADD2.F32 R200, -RZ, R203.H0_H0 ;  /* 0x200000cbffc87230 */ /* 0x000fe40000004100 */
[----:B------:R-:W-:Y:S01]  /*15a0*/  FADD.FTZ R51, R51, R201 ;  /* 0x000000c933337221 */ /* 0x000fe20000010000 */
[----:B------:R-:W-:-:S02]  /*15b0*/  HADD2.F32 R245, -RZ, R207.H0_H0 ;  /* 0x200000cffff57230 */ /* 0x000fc40000004100 */
[----:B------:R-:W-:Y:S01]  /*15c0*/  FFMA.FTZ R247, R157, R206, R8 ;  /* 0x000000ce9df77223 */ /* 0x000fe20000010008 */
[----:B------:R-:W-:Y:S01]  /*15d0*/  FFMA.FTZ R75, R7, R201, R75 ;  /* 0x000000c9074b7223 */ /* 0x000fe2000001004b */
[----:B------:R-:W-:Y:S01]  /*15e0*/  FMUL.FTZ R8, R2, R214 ;  /* 0x000000d602087220 */ /* 0x000fe20000410000 */
[----:B------:R-:W-:Y:S02]  /*15f0*/  HADD2.F32 R203, -RZ, R203.H1_H1 ;  /* 0x300000cbffcb7230 */ /* 0x000fe40000004100 */
[-C--:B------:R-:W-:Y:S01]  /*1600*/  FMUL.FTZ R201, R150, R200.reuse ;  /* 0x000000c896c97220 */ /* 0x080fe20000410000 */
[----:B------:R-:W-:Y:S01]  /*1610*/  FADD.FTZ R234, R234, R211 ;  /* 0x000000d3eaea7221 */ /* 0x000fe20000010000 */
[----:B------:R-:W-:Y:S01]  /*1620*/  FFMA.FTZ R236, R233, R211, R236 ;  /* 0x000000d3e9ec7223 */ /* 0x000fe200000100ec */
[----:B------:R-:W-:Y:S02]  /*1630*/  HADD2.F32 R240, -RZ, R207.H1_H1 ;  /* 0x300000cffff07230 */ /* 0x000fe40000004100 */
[----:B------:R-:W-:Y:S01]  /*1640*/  FADD.FTZ R94, R94, R245 ;  /* 0x000000f55e5e7221 */ /* 0x000fe20000010000 */
[----:B------:R-:W-:Y:S01]  /*1650*/  FFMA.FTZ R118, R8, R245, R118 ;  /* 0x000000f508767223 */ /* 0x000fe20000010076 */
[----:B------:R-:W-:Y:S01]  /*1660*/  FADD.FTZ R46, R46, R200 ;  /* 0x000000c82e2e7221 */ /* 0x000fe20000010000 */
[----:B------:R-:W-:Y:S01]  /*1670*/  FFMA.FTZ R70, R8, R200, R70 ;  /* 0x000000c808467223 */ /* 0x000fe20000010046 */
[----:B------:R-:W-:Y:S01]  /*1680*/  FMUL.FTZ R223, R2, R215 ;  /* 0x000000d702df7220 */ /* 0x000fe20000410000 */
        /* <DEDUP_REMOVED lines=9> */
[----:B------:R-:W-:Y:S01]  /*1720*/  FADD.FTZ R234, R234, R213 ;  /* 0x000000d5eaea7221 */ /* 0x000fe20000010000 */
[----:B------:R-:W-:-:S02]  /*1730*/  FFMA.FTZ R200, R230, R213, R201 ;  /* 0x000000d5e6c87223 */ /* 0x000fc400000100c9 */
[----:B------:R0:W-:Y:S01]  /*1740*/  STL [R1+0x14], R213 ;  /* 0x000014d501007387 */ /* 0x0001e20000100800 */
[----:B------:R-:W-:-:S03]  /*1750*/  FMUL.FTZ R9, R2, R9 ;  /* 0x0000000902097220 */ /* 0x000fc60000410000 */
[----:B------:R0:W-:Y:S01]  /*1760*/  STL [R1], R212 ;  /* 0x000000d401007387 */ /* 0x0001e20000100800 */
        /* <DEDUP_REMOVED lines=15> */
[----:B0-----:R-:W-:-:S07]  /*1860*/  FFMA.FTZ R236, R223, R240, R236 ;  /* 0x000000f0dfec7223 */ /* 0x001fce00000100ec */
.L_x_2415:
[----:B------:R-:W-:Y:S05]  /*1870*/  BSYNC B1 ;  /* 0x0000000000017941 */ /* 0x000fea0003800000 */
.L_x_2414:
        /* <DEDUP_REMOVED lines=37> */
[----:B------:R-:W-:-:S03]  /*1ad0*/  FADD.FTZ R210, -R241, R210 ;  /* 0x000000d2f1d27221 */ /* 0x000fc60000010100 */
[----:B------:R-:W-:Y:S01]  /*1ae0*/  FMUL.FTZ R232, R2, R208 ;  /* 0x000000d002e87220 */ /* 0x000fe20000410000 */
[C---:B----4-:R-:W-:Y:S01]  /*1af0*/  FADD.FTZ R4, -R241.reuse, R212 ;  /* 0x000000d4f1047221 */ /* 0x050fe20000010100 */
[C---:B------:R-:W-:Y:S01]  /*1b00*/  FADD.FTZ R213, -R241.reuse, R213 ;  /* 0x000000d5f1d57221 */ /* 0x040fe20000010100 */
[C---:B------:R-:W-:Y:S01]  /*1b10*/  FADD.FTZ R214, -R241.reuse, R214 ;  /* 0x000000d6f1d67221 */ /* 0x040fe20000010100 */
[----:B------:R-:W-:Y:S02]  /*1b20*/  HADD2.F32 R211, -RZ, R200.H0_H0 ;  /* 0x200000c8ffd37230 */ /* 0x000fe40000004100 */
[----:B------:R-:W-:-:S03]  /*1b30*/  FADD.FTZ R215, -R241, R215 ;  /* 0x000000d7f1d77221 */ /* 0x000fc60000010100 */
[----:B------:R-:W-:Y:S01]  /*1b40*/  FMUL.FTZ R229, R136, R211 ;  /* 0x000000d388e57220 */ /* 0x000fe20000410000 */
[----:B------:R-:W-:Y:S02]  /*1b50*/  HADD2.F32 R221, -RZ, R204.H0_H0 ;  /* 0x200000ccffdd7230 */ /* 0x000fe40000004100 */
[----:B------:R-:W-:-:S03]  /*1b60*/  HADD2.F32 R200, -RZ, R200.H1_H1 ;  /* 0x300000c8ffc87230 */ /* 0x000fc60000004100 */
[----:B------:R-:W-:Y:S01]  /*1b70*/  FFMA.FTZ R241, R144, R221, R229 ;  /* 0x000000dd90f17223 */ /* 0x000fe200000100e5 */
[----:B------:R-:W-:Y:S01]  /*1b80*/  FMUL.FTZ R229, R2, R209 ;  /* 0x000000d102e57220 */ /* 0x000fe20000410000 */
[--C-:B------:R-:W-:Y:S02]  /*1b90*/  HADD2.F32 R209, -RZ, R201.reuse.H0_H0 ;  /* 0x200000c9ffd17230 */ /* 0x100fe40000004100 */
[-C--:B------:R-:W-:Y:S01]  /*1ba0*/  FMUL.FTZ R208, R137, R200.reuse ;  /* 0x000000c889d07220 */ /* 0x080fe20000410000 */
[----:B------:R-:W-:Y:S02]  /*1bb0*/  HADD2.F32 R204, -RZ, R204.H1_H1 ;  /* 0x300000ccffcc7230 */ /* 0x000fe40000004100 */
[----:B------:R-:W-:Y:S01]  /*1bc0*/  FADD.FTZ R41, R41, R200 ;  /* 0x000000c829297221 */ /* 0x000fe20000010000 */
[----:B------:R-:W-:Y:S01]  /*1bd0*/  FFMA.FTZ R65, R229, R200, R65 ;  /* 0x000000c8e5417223 */ /* 0x000fe20000010041 */
[----:B------:R-:W-:Y:S02]  /*1be0*/  HADD2.F32 R200, -RZ, R201.H1_H1 ;  /* 0x300000c9ffc87230 */ /* 0x000fe40000004100 */
[----:B------:R-:W-:Y:S01]  /*1bf0*/  FADD.FTZ R40, R40, R211 ;  /* 0x000000d328287221 */ /* 0x000fe20000010000 */
[----:B------:R-:W-:Y:S01]  /*1c00*/  FFMA.FTZ R64, R232, R211, R64 ;  /* 0x000000d3e8407223 */ /* 0x000fe20000010040 */
[----:B------:R-:W-:Y:S01]  /*1c10*/  FMUL.FTZ R228, R2, R210 ;  /* 0x000000d202e47220 */ /* 0x000fe20000410000 */
[----:B------:R-:W-:-:S02]  /*1c20*/  HADD2.F32 R201, -RZ, R202.H0_H0 ;  /* 0x200000caffc97230 */ /* 0x000fc40000004100 */
[----:B------:R-:W-:Y:S01]  /*1c30*/  FADD.FTZ R88, R88, R221 ;  /* 0x000000dd58587221 */ /* 0x000fe20000010000 */
[----:B------:R-:W-:Y:S01]  /*1c40*/  FFMA.FTZ R112, R232, R221, R112 ;  /* 0x000000dde8707223 */ /* 0x000fe20000010070 */
[--C-:B------:R-:W-:Y:S02]  /*1c50*/  HADD2.F32 R211, -RZ, R205.reuse.H0_H0 ;  /* 0x200000cdffd37230 */ /* 0x100fe40000004100 */
[----:B------:R-:W-:Y:S01]  /*1c60*/  FMUL.FTZ R4, R2, R4 ;  /* 0x0000000402047220 */ /* 0x000fe20000410000 */
[-C--:B------:R-:W-:Y:S01]  /*1c70*/  FMUL.FTZ R221, R138, R209.reuse ;  /* 0x000000d18add7220 */ /* 0x080fe20000410000 */
[----:B------:R-:W-:Y:S01]  /*1c80*/  FADD.FTZ R89, R89, R204 ;  /* 0x000000cc59597221 */ /* 0x000fe20000010000 */
[-C--:B------:R-:W-:Y:S01]  /*1c90*/  FFMA.FTZ R113, R229, R204.reuse, R113 ;  /* 0x000000cce5717223 */ /* 0x080fe20000010071 */
[----:B------:R-:W-:Y:S01]  /*1ca0*/  FFMA.FTZ R212, R145, R204, R208 ;  /* 0x000000cc91d47223 */ /* 0x000fe200000100d0 */
[----:B------:R-:W-:Y:S01]  /*1cb0*/  FADD.FTZ R42, R42, R209 ;  /* 0x000000d12a2a7221 */ /* 0x000fe20000010000 */
[----:B------:R-:W-:Y:S01]  /*1cc0*/  FFMA.FTZ R66, R228, R209, R66 ;  /* 0x000000d1e4427223 */ /* 0x000fe20000010042 */
[----:B------:R-:W-:-:S02]  /*1cd0*/  HADD2.F32 R204, -RZ, R205.H1_H1 ;  /* 0x300000cdffcc7230 */ /* 0x000fc40000004100 */
[----:B------:R-:W-:Y:S01]  /*1ce0*/  FMUL.FTZ R5, R2, R5 ;  /* 0x0000000502057220 */ /* 0x000fe20000410000 */
[----:B------:R-:W-:Y:S02]  /*1cf0*/  HADD2.F32 R205, -RZ, R206.H0_H0 ;  /* 0x200000ceffcd7230 */ /* 0x000fe40000004100 */
[-C--:B------:R-:W-:Y:S01]  /*1d00*/  FMUL.FTZ R209, R132, R201.reuse ;  /* 0x000000c984d17220 */ /* 0x080fe20000410000 */
[----:B------:R-:W-:Y:S01]  /*1d10*/  FADD.FTZ R36, R36, R201 ;  /* 0x000000c924247221 */ /* 0x000fe20000010000 */
[----:B------:R-:W-:Y:S01]  /*1d20*/  FFMA.FTZ R60, R4, R201, R60 ;  /* 0x000000c9043c7223 */ /* 0x000fe2000001003c */
[----:B------:R-:W-:Y:S01]  /*1d30*/  FFMA.FTZ R235, R146, R211, R221 ;  /* 0x000000d392eb7223 */ /* 0x000fe200000100dd */
[--C-:B------:R-:W-:Y:S02]  /*1d40*/  HADD2.F32 R201, -RZ, R203.reuse.H0_H0 ;  /* 0x200000cbffc97230 */ /* 0x100fe40000004100 */
[----:B------:R-:W-:Y:S01]  /*1d50*/  FMUL.FTZ R221, R2, R214 ;  /* 0x000000d602dd7220 */ /* 0x000fe20000410000 */
[----:B------:R-:W-:Y:S01]  /*1d60*/  FADD.FTZ R234, R234, R241 ;  /* 0x000000f1eaea7221 */ /* 0x000fe20000010000 */
[----:B------:R-:W-:Y:S01]  /*1d70*/  FFMA.FTZ R236, R232, R241, R236 ;  /* 0x000000f1e8ec7223 */ /* 0x000fe200000100ec */
[-C--:B------:R-:W-:Y:S01]  /*1d80*/  FMUL.FTZ R208, R139, R200.reuse ;  /* 0x000000c88bd07220 */ /* 0x080fe20000410000 */
[----:B------:R-:W-:Y:S01]  /*1d90*/  FADD.FTZ R43, R43, R200 ;  /* 0x000000c82b2b7221 */ /* 0x000fe20000010000 */
[----:B------:R-:W-:Y:S01]  /*1da0*/  FFMA.FTZ R67, R5, R200, R67 ;  /* 0x000000c805437223 */ /* 0x000fe20000010043 */
        /* <DEDUP_REMOVED lines=15> */
[----:B------:R-:W-:-:S02]  /*1ea0*/  HADD2.F32 R202, -RZ, R202.H1_H1 ;  /* 0x300000caffca7230 */ /* 0x000fc40000004100 */
[-C--:B------:R-:W-:Y:S01]  /*1eb0*/  FMUL.FTZ R204, R135, R200.reuse ;  /* 0x000000c887cc7220 */ /* 0x080fe20000410000 */
[----:B------:R-:W-:Y:S01]  /*1ec0*/  FADD.FTZ R39, R39, R200 ;  /* 0x000000c827277221 */ /* 0x000fe20000010000 */
[----:B------:R-:W-:Y:S01]  /*1ed0*/  FFMA.FTZ R63, R224, R200, R63 ;  /* 0x000000c8e03f7223 */ /* 0x000fe2000001003f */
[----:B------:R0:W-:Y:S01]  /*1ee0*/  STL [R1+0xc], R235 ;  /* 0x00000ceb01007387 */ /* 0x0001e20000100800 */
[----:B------:R-:W-:Y:S01]  /*1ef0*/  FADD.FTZ R234, R234, R235 ;  /* 0x000000ebeaea7221 */ /* 0x000fe20000010000 */
[----:B------:R-:W-:Y:S01]  /*1f00*/  FFMA.FTZ R200, R228, R235, R201 ;  /* 0x000000ebe4c87223 */ /* 0x000fe200000100c9 */
[----:B------:R-:W-:Y:S01]  /*1f10*/  FMUL.FTZ R220, R2, R213 ;  /* 0x000000d502dc7220 */ /* 0x000fe20000410000 */
[----:B------:R-:W-:Y:S02]  /*1f20*/  HADD2.F32 R206, -RZ, R206.H1_H1 ;  /* 0x300000ceffce7230 */ /* 0x000fe40000004100 */
[-C--:B------:R-:W-:Y:S01]  /*1f30*/  FMUL.FTZ R244, R133, R202.reuse ;  /* 0x000000ca85f47220 */ /* 0x080fe20000410000 */
[----:B------:R-:W-:Y:S01]  /*1f40*/  FADD.FTZ R201, R234, R251 ;  /* 0x000000fbeac97221 */ /* 0x000fe20000010000 */
[----:B------:R-:W-:Y:S01]  /*1f50*/  FFMA.FTZ R203, R5, R251, R200 ;  /* 0x000000fb05cb7223 */ /* 0x000fe200000100c8 */
[----:B------:R-:W-:Y:S01]  /*1f60*/  FADD.FTZ R37, R37, R202 ;  /* 0x000000ca25257221 */ /* 0x000fe20000010000 */
[----:B------:R-:W-:Y:S01]  /*1f70*/  FFMA.FTZ R61, R220, R202, R61 ;  /* 0x000000cadc3d7223 */ /* 0x000fe2000001003d */
[----:B------:R-:W-:-:S02]  /*1f80*/  HADD2.F32 R243, -RZ, R207.H0_H0 ;  /* 0x200000cffff37230 */ /* 0x000fc40000004100 */
[----:B------:R-:W-:Y:S02]  /*1f90*/  HADD2.F32 R202, -RZ, R207.H1_H1 ;  /* 0x300000cfffca7230 */ /* 0x000fe40000004100 */
        /* <DEDUP_REMOVED lines=19> */
.L_x_2417:
[----:B------:R-:W-:Y:S05]  /*20d0*/  BSYNC B1 ;  /* 0x0000000000017941 */ /* 0x000fea0003800000 */
.L_x_2416:
        /* <DEDUP_REMOVED lines=20> */
.L_x_2447:
        /* <DEDUP_REMOVED lines=50> */
[----:B------:R-:W-:Y:S01]  /*2540*/  @P2 F2FP.F16.F32.PACK_AB R202, RZ, R202 ;  /* 0x000000caffca223e */ /* 0x000fe200000000ff */
        /* <DEDUP_REMOVED lines=16> */
[----:B------:R-:W-:-:S03]  /*2650*/  @P5 FADD.FTZ R202, R28, R202 ;  /* 0x000000ca1cca5221 */ /* 0x000fc60000010000 */
[----:B------:R-:W-:Y:S02]  /*2660*/  @P2 F2FP.F16.F32.PACK_AB R201, RZ, R201 ;  /* 0x000000c9ffc9223e */ /* 0x000fe400000000ff */
[C---:B------:R-:W-:Y:S01]  /*2670*/  SEL R196, R202.reuse, R196, P4 ;  /* 0x000000c4cac47207 */ /* 0x040fe20002000000 */
[----:B------:R-:W-:Y:S01]  /*2680*/  FMUL.FTZ R202, R202, UR15 ;  /* 0x0000000fcaca7c20 */ /* 0x000fe20008410000 */
[----:B------:R-:W-:Y:S02]  /*2690*/  @P2 PRMT R193, R193, 0x5410, R201 ;  /* 0x00005410c1c12816 */ /* 0x000fe400000000c9 */
[----:B------:R-:W-:-:S04]  /*26a0*/  MOV R201, R10 ;  /* 0x0000000a00c97202 */ /* 0x000fc80000000f00 */
[----:B------:R-:W-:Y:S02]  /*26b0*/  LOP3.LUT P3, RZ, R201, 0xff, RZ, 0xc0, !PT ;  /* 0x000000ffc9ff7812 */ /* 0x000fe4000786c0ff */
[----:B------:R-:W-:-:S04]  /*26c0*/  @P2 FSEL R201, R202, RZ, P6 ;  /* 0x000000ffcac92208 */ /* 0x000fc80003000000 */
[----:B------:R-:W-:-:S04]  /*26d0*/  @P2 F2FP.F16.F32.PACK_AB R201, RZ, R201 ;  /* 0x000000c9ffc9223e */ /* 0x000fc800000000ff */
[----:B------:R-:W-:Y:S01]  /*26e0*/  @P2 PRMT R194, R201, 0x7610, R194 ;  /* 0x00007610c9c22816 */ /* 0x000fe200000000c2 */
[----:B------:R-:W-:Y:S01]  /*26f0*/  FFMA.FTZ R201, R219, R207, R200 ;  /* 0x000000cfdbc97223 */ /* 0x000fe200000100c8 */
[----:B------:R-:W-:-:S03]  /*2700*/  @P2 F2FP.F16.F32.PACK_AB R203, RZ, R203 ;  /* 0x000000cbffcb223e */ /* 0x000fc600000000ff */
        /* <DEDUP_REMOVED lines=14> */
[----:B------:R-:W-:Y:S02]  /*27f0*/  @P2 F2FP.F16.F32.PACK_AB R201, RZ, R201 ;  /* 0x000000c9ffc9223e */ /* 0x000fe400000000ff */
[----:B------:R-:W-:Y:S02]  /*2800*/  @P2 LOP3.LUT P6, RZ, R13, 0xff0000, RZ, 0xc0, !PT ;  /* 0x00ff00000dff2812 */ /* 0x000fe400078cc0ff */
[----:B------:R-:W-:Y:S02]  /*2810*/  @P2 PRMT R194, R194, 0x5410, R201 ;  /* 0x00005410c2c22816 */ /* 0x000fe400000000c9 */
[----:B------:R-:W-:-:S04]  /*2820*/  @P2 FSEL R201, R203, RZ, P6 ;  /* 0x000000ffcbc92208 */ /* 0x000fc80003000000 */
[----:B------:R-:W-:-:S04]  /*2830*/  @P2 F2FP.F16.F32.PACK_AB R201, RZ, R201 ;  /* 0x000000c9ffc9223e */ /* 0x000fc800000000ff */
        /* <DEDUP_REMOVED lines=11> */
[----:B------:R-:W-:Y:S02]  /*28f0*/  F2FP.F16.F32.PACK_AB R202, R202, R200 ;  /* 0x000000c8caca723e */ /* 0x000fe400000000ff */
[----:B------:R-:W-:Y:S02]  /*2900*/  FSEL R200, R205, RZ, P3 ;  /* 0x000000ffcdc87208 */ /* 0x000fe40001800000 */
[----:B------:R-:W-:Y:S02]  /*2910*/  FSEL R201, R209, RZ, P4 ;  /* 0x000000ffd1c97208 */ /* 0x000fe40002000000 */
[----:B------:R-:W-:Y:S01]  /*2920*/  F2FP.F16.F32.PACK_AB R200, R200, R208 ;  /* 0x000000d0c8c8723e */ /* 0x000fe200000000ff */
[----:B------:R-:W-:Y:S01]  /*2930*/  FMUL.FTZ R208, R204, UR15 ;  /* 0x0000000fccd07c20 */ /* 0x000fe20008410000 */
[----:B------:R-:W-:-:S02]  /*2940*/  LOP3.LUT P4, RZ, R11, 0xff000000, RZ, 0xc0, !PT ;  /* 0xff0000000bff7812 */ /* 0x000fc4000788c0ff */
[----:B------:R-:W-:Y:S02]  /*2950*/  LOP3.LUT P3, RZ, R11, 0xff0000, RZ, 0xc0, !PT ;  /* 0x00ff00000bff7812 */ /* 0x000fe4000786c0ff */
[----:B------:R-:W-:Y:S02]  /*2960*/  FSEL R204, R208, RZ, P4 ;  /* 0x000000ffd0cc7208 */ /* 0x000fe40002000000 */
[----:B------:R-:W-:-:S04]  /*2970*/  FSEL R203, R203, RZ, P3 ;  /* 0x000000ffcbcb7208 */ /* 0x000fc80001800000 */
[----:B------:R-:W-:Y:S02]  /*2980*/  F2FP.F16.F32.PACK_AB R203, R204, R203 ;  /* 0x000000cbcccb723e */ /* 0x000fe400000000ff */
[----:B------:R-:W1:Y:S01]  /*2990*/  LDC.64 R204, c[0x0][0x2f8] ;  /* 0x0000be00ffcc7b82 */ /* 0x000e620000000a00 */
[----:B------:R-:W-:Y:S02]  /*29a0*/  LOP3.LUT P5, RZ, R10, 0xff000000, RZ, 0xc0, !PT ;  /* 0xff0000000aff7812 */ /* 0x000fe400078ac0ff */
[----:B------:R-:W-:Y:S02]  /*29b0*/  @P2 LOP3.LUT P3, RZ, R13, 0xff000000, RZ, 0xc0, !PT ;  /* 0xff0000000dff2812 */ /* 0x000fe4000786c0ff */
[----:B------:R-:W-:Y:S02]  /*29c0*/  FSEL R210, R210, RZ, P5 ;  /* 0x000000ffd2d27208 */ /* 0x000fe40002800000 */
[----:B------:R-:W-:Y:S02]  /*29d0*/  @P2 FSEL R208, R208, RZ, P3 ;  /* 0x000000ffd0d02208 */ /* 0x000fe40001800000 */
[----:B------:R-:W-:-:S02]  /*29e0*/  F2FP.F16.F32.PACK_AB R201, R210, R201 ;  /* 0x000000c9d2c9723e */ /* 0x000fc400000000ff */
[----:B------:R-:W-:Y:S01]  /*29f0*/  @P2 F2FP.F16.F32.PACK_AB R208, RZ, R208 ;  /* 0x000000d0ffd0223e */ /* 0x000fe200000000ff */
[----:B-1----:R-:W-:-:S05]  /*2a00*/  IMAD.WIDE.U32 R204, R3, 0x10, R204 ;  /* 0x0000001003cc7825 */ /* 0x002fca00078e00cc */
[----:B------:R1:W-:Y:S01]  /*2a10*/  STG.E.128 desc[UR4][R204.64], R200 ;  /* 0x000000c8cc007986 */ /* 0x0003e2000c101d04 */
[----:B------:R-:W-:Y:S02]  /*2a20*/  @P2 PRMT R195, R195, 0x5410, R208 ;  /* 0x00005410c3c32816 */ /* 0x000fe400000000d0 */
[----:B-1----:R-:W-:-:S04]  /*2a30*/  @P2 LEA R200, P3, R3, UR12, 0x4 ;  /* 0x0000000c03c82c11 */ /* 0x002fc8000f8620ff */
[----:B------:R-:W-:-:S05]  /*2a40*/  @P2 LEA.HI.X R201, R3, UR13, RZ, 0x4, P3 ;  /* 0x0000000d03c92c11 */ /* 0x000fca00098f24ff */
[----:B------:R1:W-:Y:S01]  /*2a50*/  @P2 STG.E.128 desc[UR4][R200.64], R192 ;  /* 0x000000c0c8002986 */ /* 0x0003e2000c101d04 */
[----:B------:R-:W-:-:S07]  /*2a60*/  IADD3 R3, R3, 0x20, RZ ;  /* 0x0000002003037810 */ /* 0x000fce0007ffe0ff */
.L_x_2420:
[----:B------:R-:W-:Y:S05]  /*2a70*/  BSYNC B1 ;  /* 0x0000000000017941 */ /* 0x000fea0003800000 */
.L_x_2419:
        /* <DEDUP_REMOVED lines=42> */
[----:B------:R-:W-:Y:S01]  /*2d20*/  @P2 F2FP.F16.F32.PACK_AB R202, RZ, R202 ;  /* 0x000000caffca223e */ /* 0x000fe200000000ff */
[----:B------:R-:W-:Y:S01]  /*2d30*/  FMUL.FTZ R204, R2, R204 ;  /* 0x000000cc02cc7220 */ /* 0x000fe20000410000 */
[C---:B------:R-:W-:Y:S01]  /*2d40*/  SEL R189, R205.reuse, R189, P4 ;  /* 0x000000bdcdbd7207 */ /* 0x040fe20002000000 */
[----:B------:R-:W-:Y:S01]  /*2d50*/  FMUL.FTZ R205, R205, UR15 ;  /* 0x0000000fcdcd7c20 */ /* 0x000fe20008410000 */
[----:B------:R-:W-:Y:S01]  /*2d60*/  @P2 FSEL R201, R209, RZ, P3 ;  /* 0x000000ffd1c92208 */ /* 0x000fe20001800000 */
[----:B------:R-:W-:Y:S01]  /*2d70*/  @P5 FADD.FTZ R204, R23, R204 ;  /* 0x000000cc17cc5221 */ /* 0x000fe20000010000 */
[----:B------:R-:W-:Y:S01]  /*2d80*/  @P2 PRMT R192, R202, 0x7610, R192 ;  /* 0x00007610cac02816 */ /* 0x000fe200000000c0 */
[----:B------:R-:W-:Y:S01]  /*2d90*/  FFMA.FTZ R202, R6, R207, R200 ;  /* 0x000000cf06ca7223 */ /* 0x000fe200000100c8 */
[----:B------:R-:W-:-:S02]  /*2da0*/  @P2 LOP3.LUT P3, RZ, R14, 0xff00, RZ, 0xc0, !PT ;  /* 0x0000ff000eff2812 */ /* 0x000fc4000786c0ff */
[C---:B------:R-:W-:Y:S01]  /*2db0*/  SEL R191, R210.reuse, R191, P4 ;  /* 0x000000bfd2bf7207 */ /* 0x040fe20002000000 */
[----:B------:R-:W-:Y:S01]  /*2dc0*/  FMUL.FTZ R210, R210, UR15 ;  /* 0x0000000fd2d27c20 */ /* 0x000fe20008410000 */
[----:B------:R-:W-:Y:S01]  /*2dd0*/  @P2 F2FP.F16.F32.PACK_AB R201, RZ, R201 ;  /* 0x000000c9ffc9223e */ /* 0x000fe200000000ff */
[----:B------:R-:W-:Y:S01]  /*2de0*/  FADD.FTZ R202, R252, -R202 ;  /* 0x800000cafcca7221 */ /* 0x000fe20000010000 */
[----:B------:R-:W-:Y:S02]  /*2df0*/  @P2 FSEL R203, R205, RZ, P3 ;  /* 0x000000ffcdcb2208 */ /* 0x000fe40001800000 */
[----:B------:R-:W-:Y:S01]  /*2e00*/  @P2 LOP3.LUT P3, RZ, R14, 0xff000000, RZ, 0xc0, !PT ;  /* 0xff0000000eff2812 */ /* 0x000fe2000786c0ff */
[----:B------:R-:W-:Y:S01]  /*2e10*/  FMUL.FTZ R202, R2, R202 ;  /* 0x000000ca02ca7220 */ /* 0x000fe20000410000 */
[----:B------:R-:W-:Y:S02]  /*2e20*/  @P2 PRMT R193, R201, 0x7610, R193 ;  /* 0x00007610c9c12816 */ /* 0x000fe400000000c1 */
[----:B------:R-:W-:Y:S01]  /*2e30*/  @P2 FSEL R201, R210, RZ, P3 ;  /* 0x000000ffd2c92208 */ /* 0x000fe20001800000 */
[----:B------:R-:W-:Y:S01]  /*2e40*/  @P5 FADD.FTZ R202, R20, R202 ;  /* 0x000000ca14ca5221 */ /* 0x000fe20000010000 */
[----:B------:R-:W-:-:S02]  /*2e50*/  @P2 F2FP.F16.F32.PACK_AB R203, RZ, R203 ;  /* 0x000000cbffcb223e */ /* 0x000fc400000000ff */
[----:B------:R-:W-:Y:S02]  /*2e60*/  @P2 F2FP.F16.F32.PACK_AB R201, RZ, R201 ;  /* 0x000000c9ffc9223e */ /* 0x000fe400000000ff */
[C---:B------:R-:W-:Y:S01]  /*2e70*/  SEL R196, R202.reuse, R196, P4 ;  /* 0x000000c4cac47207 */ /* 0x040fe20002000000 */
[----:B------:R-:W-:Y:S01]  /*2e80*/  FMUL.FTZ R202, R202, UR15 ;  /* 0x0000000fcaca7c20 */ /* 0x000fe20008410000 */
[----:B------:R-:W-:Y:S02]  /*2e90*/  @P2 PRMT R193, R193, 0x5410, R201 ;  /* 0x00005410c1c12816 */ /* 0x000fe400000000c9 */
[----:B------:R-:W-:Y:S02]  /*2ea0*/  MOV R201, R16 ;  /* 0x0000001000c97202 */ /* 0x000fe40000000f00 */
[----:B------:R-:W-:Y:S01]  /*2eb0*/  @P2 PRMT R192, R192, 0x5410, R203 ;  /* 0x00005410c0c02816 */ /* 0x000fe200000000cb */
[----:B------:R-:W-:Y:S01]  /*2ec0*/  FFMA.FTZ R203, R8, R207, R200 ;  /* 0x000000cf08cb7223 */ /* 0x000fe200000100c8 */
[----:B------:R-:W-:-:S02]  /*2ed0*/  LOP3.LUT P3, RZ, R201, 0xff, RZ, 0xc0, !PT ;  /* 0x000000ffc9ff7812 */ /* 0x000fc4000786c0ff */
[----:B------:R-:W-:Y:S01]  /*2ee0*/  @P2 FSEL R201, R202, RZ, P6 ;  /* 0x000000ffcac92208 */ /* 0x000fe20003000000 */
[----:B------:R-:W-:Y:S01]  /*2ef0*/  FADD.FTZ R203, R245, -R203 ;  /* 0x800000cbf5cb7221 */ /* 0x000fe20000010000 */
[----:B------:R-:W-:Y:S02]  /*2f00*/  @P2 LOP3.LUT P6, RZ, R15, 0xff00, RZ, 0xc0, !PT ;  /* 0x0000ff000fff2812 */ /* 0x000fe400078cc0ff */
[----:B------:R-:W-:Y:S01]  /*2f10*/  @P2 F2FP.F16.F32.PACK_AB R201, RZ, R201 ;  /* 0x000000c9ffc9223e */ /* 0x000fe200000000ff */
[----:B------:R-:W-:Y:S01]  /*2f20*/  FMUL.FTZ R203, R2, R203 ;  /* 0x000000cb02cb7220 */ /* 0x000fe20000410000 */
[----:B------:R-:W-:Y:S02]  /*2f30*/  SEL R199, R204, R199, P4 ;  /* 0x000000c7ccc77207 */ /* 0x000fe40002000000 */
[----:B------:R-:W-:Y:S01]  /*2f40*/  @P2 PRMT R194, R201, 0x7610, R194 ;  /* 0x00007610c9c22816 */ /* 0x000fe200000000c2 */
[----:B------:R-:W-:Y:S01]  /*2f50*/  FFMA.FTZ R201, R9, R207, R200 ;  /* 0x000000cf09c97223 */ /* 0x000fe200000100c8 */
[----:B------:R-:W-:Y:S01]  /*2f60*/  @P5 FADD.FTZ R203, R22, R203 ;  /* 0x000000cb16cb5221 */ /* 0x000fe20000010000 */
[----:B------:R-:W-:-:S02]  /*2f70*/  FSEL R208, R208, RZ, P3 ;  /* 0x000000ffd0d07208 */ /* 0x000fc40001800000 */
[----:B------:R-:W-:Y:S01]  /*2f80*/  FADD.FTZ R201, R247, -R201 ;  /* 0x800000c9f7c97221 */ /* 0x000fe20000010000 */
[----:B------:R-:W-:Y:S02]  /*2f90*/  LOP3.LUT P3, RZ, R16, 0xff00, RZ, 0xc0, !PT ;  /* 0x0000ff0010ff7812 */ /* 0x000fe4000786c0ff */
[C---:B------:R-:W-:Y:S01]  /*2fa0*/  SEL R198, R203.reuse, R198, P4 ;  /* 0x000000c6cbc67207 */ /* 0x040fe20002000000 */
[----:B------:R-:W-:Y:S01]  /*2fb0*/  FMUL.FTZ R201, R2, R201 ;  /* 0x000000c902c97220 */ /* 0x000fe20000410000 */
[----:B------:R-:W-:-:S03]  /*2fc0*/  FMUL.FTZ R203, R203, UR15 ;  /* 0x0000000fcbcb7c20 */ /* 0x000fc60008410000 */
[----:B------:R-:W-:Y:S01]  /*2fd0*/  @P5 FADD.FTZ R201, R21, R201 ;  /* 0x000000c915c95221 */ /* 0x000fe20000010000 */
[----:B------:R-:W-:-:S03]  /*2fe0*/  LOP3.LUT P5, RZ, R16, 0xff000000, RZ, 0xc0, !PT ;  /* 0xff00000010ff7812 */ /* 0x000fc600078ac0ff */
[C---:B------:R-:W-:Y:S01]  /*2ff0*/  FMUL.FTZ R211, R201.reuse, UR15 ;  /* 0x0000000fc9d37c20 */ /* 0x040fe20008410000 */
[----:B------:R-:W-:Y:S02]  /*3000*/  SEL R197, R201, R197, P4 ;  /* 0x000000c5c9c57207 */ /* 0x000fe40002000000 */
[----:B------:R-:W-:Y:S02]  /*3010*/  FSEL R210, R210, RZ, P5 ;  /* 0x000000ffd2d27208 */ /* 0x000fe40002800000 */
[----:B------:R-:W-:Y:S02]  /*3020*/  @P2 FSEL R201, R211, RZ, P6 ;  /* 0x000000ffd3c92208 */ /* 0x000fe40003000000 */
[----:B------:R-:W-:Y:S02]  /*3030*/  @P2 LOP3.LUT P6, RZ, R15, 0xff0000, RZ, 0xc0, !PT ;  /* 0x00ff00000fff2812 */ /* 0x000fe400078cc0ff */
[----:B------:R-:W-:-:S04]  /*3040*/  @P2 F2FP.F16.F32.PACK_AB R201, RZ, R201 ;  /* 0x000000c9ffc9223e */ /* 0x000fc800000000ff */
[----:B------:R-:W-:Y:S02]  /*3050*/  @P2 PRMT R194, R194, 0x5410, R201 ;  /* 0x00005410c2c22816 */ /* 0x000fe400000000c9 */
[----:B------:R-:W-:-:S04]  /*3060*/  @P2 FSEL R201, R203, RZ, P6 ;  /* 0x000000ffcbc92208 */ /* 0x000fc80003000000 */
[----:B------:R-:W-:-:S04]  /*3070*/  @P2 F2FP.F16.F32.PACK_AB R201, RZ, R201 ;  /* 0x000000c9ffc9223e */ /* 0x000fc800000000ff */
        /* <DEDUP_REMOVED lines=17> */
[----:B------:R-:W-:Y:S02]  /*3190*/  FSEL R203, R203, RZ, P3 ;  /* 0x000000ffcbcb7208 */ /* 0x000fe40001800000 */
[----:B------:R-:W-:Y:S02]  /*31a0*/  @P2 LOP3.LUT P3, RZ, R15, 0xff000000, RZ, 0xc0, !PT ;  /* 0xff0000000fff2812 */ /* 0x000fe4000786c0ff */
[----:B------:R-:W-:Y:S02]  /*31b0*/  F2FP.F16.F32.PACK_AB R203, R204, R203 ;  /* 0x000000cbcccb723e */ /* 0x000fe400000000ff */
[----:B------:R-:W1:Y:S01]  /*31c0*/  LDC.64 R204, c[0x0][0x2f8] ;  /* 0x0000be00ffcc7b82 */ /* 0x000e620000000a00 */
[----:B------:R-:W-:-:S02]  /*31d0*/  F2FP.F16.F32.PACK_AB R201, R210, R201 ;  /* 0x000000c9d2c9723e */ /* 0x000fc400000000ff */
        /* <DEDUP_REMOVED lines=9> */
.L_x_2422:
[----:B------:R-:W-:Y:S05]  /*3270*/  BSYNC B1 ;  /* 0x0000000000017941 */ /* 0x000fea0003800000 */
.L_x_2421:
        /* <DEDUP_REMOVED lines=44> */
[----:B------:R-:W-:Y:S02]  /*3540*/  @P2 F2FP.F16.F32.PACK_AB R201, RZ, R201 ;  /* 0x000000c9ffc9223e */ /* 0x000fe400000000ff */
[----:B------:R-:W-:Y:S02]  /*3550*/  @P2 FSEL R203, R204, RZ, P3 ;  /* 0x000000ffcccb2208 */ /* 0x000fe40001800000 */
[----:B------:R-:W-:Y:S02]  /*3560*/  @P2 LOP3.LUT P3, RZ, R18, 0xff0000, RZ, 0xc0, !PT ;  /* 0x00ff000012ff2812 */ /* 0x000fe4000786c0ff */
[----:B------:R-:W-:Y:S02]  /*3570*/  @P2 PRMT R192, R201, 0x7610, R192 ;  /* 0x00007610c9c02816 */ /* 0x000fe400000000c0 */
[----:B------:R-:W-:Y:S02]  /*3580*/  @P2 FSEL R201, R202, RZ, P3 ;  /* 0x000000ffcac92208 */ /* 0x000fe40001800000 */
[----:B------:R-:W-:-:S02]  /*3590*/  @P2 F2FP.F16.F32.PACK_AB R203, RZ, R203 ;  /* 0x000000cbffcb223e */ /* 0x000fc400000000ff */
        /* <DEDUP_REMOVED lines=68> */
[----:B------:R-:W-:Y:S01]  /*39e0*/  F2FP.F16.F32.PACK_AB R202, R209, R202 ;  /* 0x000000cad1ca723e */ /* 0x000fe200000000ff */
[C---:B-1----:R-:W-:Y:S01]  /*39f0*/  IMAD.WIDE.U32 R204, R3.reuse, 0x10, R206 ;  /* 0x0000001003cc7825 */ /* 0x042fe200078e00ce */
[----:B------:R-:W-:Y:S02]  /*3a00*/  @P2 FSEL R206, R2, RZ, P3 ;  /* 0x000000ff02ce2208 */ /* 0x000fe40001800000 */
[C---:B------:R-:W-:Y:S02]  /*3a10*/  @P2 LEA R2, P3, R3.reuse, UR12, 0x4 ;  /* 0x0000000c03022c11 */ /* 0x040fe4000f8620ff */
[----:B------:R-:W-:Y:S01]  /*3a20*/  @P2 F2FP.F16.F32.PACK_AB R206, RZ, R206 ;  /* 0x000000ceffce223e */ /* 0x000fe200000000ff */
[----:B------:R1:W-:Y:S01]  /*3a30*/  STG.E.128 desc[UR4][R204.64], R200 ;  /* 0x000000c8cc007986 */ /* 0x0003e2000c101d04 */
[----:B------:R-:W-:Y:S02]  /*3a40*/  @P2 LEA.HI.X R3, R3, UR13, RZ, 0x4, P3 ;  /* 0x0000000d03032c11 */ /* 0x000fe400098f24ff */
[----:B------:R-:W-:-:S05]  /*3a50*/  @P2 PRMT R195, R195, 0x5410, R206 ;  /* 0x00005410c3c32816 */ /* 0x000fca00000000ce */
[----:B------:R1:W-:Y:S02]  /*3a60*/  @P2 STG.E.128 desc[UR4][R2.64], R192 ;  /* 0x000000c002002986 */ /* 0x0003e4000c101d04 */
.L_x_2424:
[----:B------:R-:W-:Y:S05]  /*3a70*/  BSYNC B1 ;  /* 0x0000000000017941 */ /* 0x000fea0003800000 */
.L_x_2423:
[----:B-1---5:R-:W1:Y:S02]  /*3a80*/  LDC.64 R2, c[0x0][0x210] ;  /* 0x00008400ff027b82 */ /* 0x022e640000000a00 */
[----:B-1----:R-:W-:-:S04]  /*3a90*/  LEA R0, R2, R0, 0x2 ;  /* 0x0000000002007211 */ /* 0x002fc800078e10ff */
[----:B------:R-:W-:-:S13]  /*3aa0*/  ISETP.GE.AND P2, PT, R0, R3, PT ;  /* 0x000000030000720c */ /* 0x000fda0003f46270 */
[----:B------:R-:W-:Y:S05]  /*3ab0*/  @!P2 BRA `(.L_x_2425) ;  /* 0xffffffc800fca947 */ /* 0x000fea000383ffff */
.L_x_2411:
[----:B------:R-:W-:Y:S05]  /*3ac0*/  BSYNC B0 ;  /* 0x0000000000007941 */ /* 0x000fea0003800000 */
.L_x_2410:
        /* <DEDUP_REMOVED lines=14> */
[-C--:B------:R-:W-:Y:S02]  /*3bb0*/  LEA R4, R0, R3.reuse, 0x5 ;  /* 0x0000000300047211 */ /* 0x080fe400078e28ff */
[----:B------:R-:W-:Y:S02]  /*3bc0*/  IADD3 R6, R200, 0x7f, -R8 ;  /* 0x0000007fc8067810 */ /* 0x000fe40007ffe808 */
[----:B------:R-:W-:Y:S01]  /*3bd0*/  LEA R0, R8, R3, 0x2 ;  /* 0x0000000308007211 */ /* 0x000fe200078e10ff */
        /* <DEDUP_REMOVED lines=260> */
.L_x_2427:
[----:B------:R-:W-:Y:S05]  /*4c20*/  BSYNC B0 ;  /* 0x0000000000007941 */ /* 0x000fea0003800000 */
.L_x_2426:
        /* <DEDUP_REMOVED lines=23> */
.L_x_2429:
[----:B------:R-:W-:Y:S05]  /*4da0*/  BSYNC B0 ;  /* 0x0000000000007941 */ /* 0x000fea0003800000 */
.L_x_2428:
        /* <DEDUP_REMOVED lines=23> */
.L_x_2431:
[----:B------:R-:W-:Y:S05]  /*4f20*/  BSYNC B0 ;  /* 0x0000000000007941 */ /* 0x000fea0003800000 */
.L_x_2430:
        /* <DEDUP_REMOVED lines=23> */
.L_x_2433:
[----:B------:R-:W-:Y:S05]  /*50a0*/  BSYNC B0 ;  /* 0x0000000000007941 */ /* 0x000fea0003800000 */
.L_x_2432:
        /* <DEDUP_REMOVED lines=23> */
.L_x_2435:
[----:B------:R-:W-:Y:S05]  /*5220*/  BSYNC B0 ;  /* 0x0000000000007941 */ /* 0x000fea0003800000 */
.L_x_2434:
        /* <DEDUP_REMOVED lines=14> */
.L_x_2418:
        /* <DEDUP_REMOVED lines=8> */
.L_x_2437:
[----:B------:R-:W-:Y:S05]  /*5390*/  BSYNC B1 ;  /* 0x0000000000017941 */ /* 0x000fea0003800000 */
.L_x_2436:
        /* <DEDUP_REMOVED lines=8> */
.L_x_2438:
[----:B------:R-:W-:Y:S01]  /*5420*/  HFMA2.MMA R202, -RZ, RZ, 0, 1.1920928955078125e-07 ;  /* 0x00000002ffca7435 */ /* 0x000fe200000001ff */
[----:B------:R-:W-:Y:S02]  /*5430*/  MOV R203, R234 ;  /* 0x000000ea00cb7202 */ /* 0x000fe40000000f00 */
[----:B------:R-:W-:-:S08]  /*5440*/  MOV R205, R204 ;  /* 0x000000cc00cd7202 */ /* 0x000fd00000000f00 */
[----:B------:R-:W-:Y:S05]  /*5450*/  WARPSYNC.COLLECTIVE R200, `(.L_x_2439) ;  /* 0x00000000c8087348 */ /* 0x000fea0003c00000 */
[----:B------:R0:W1:Y:S02]  /*5460*/  SHFL.BFLY P2, R204, R203, R202, R201 ;  /* 0x0c0000cacbcc7389 */ /* 0x00006400000400c9 */
[----:B01----:R-:W-:Y:S01]  /*5470*/  ENDCOLLECTIVE ;  /* 0x000000000000791b */ /* 0x003fe20003800000 */
.L_x_2439:
[----:B------:R-:W-:-:S05]  /*5480*/  FADD.FTZ R236, R205, R236 ;  /* 0x000000eccdec7221 */ /* 0x000fca0000010000 */
[----:B------:R-:W-:Y:S01]  /*5490*/  MOV R203, R236 ;  /* 0x000000ec00cb7202 */ /* 0x000fe20000000f00 */
[----:B------:R-:W-:-:S07]  /*54a0*/  FADD.FTZ R234, R234, R204 ;  /* 0x000000cceaea7221 */ /* 0x000fce0000010000 */
[----:B------:R-:W-:Y:S05]  /*54b0*/  WARPSYNC.COLLECTIVE R200, `(.L_x_2440) ;  /* 0x00000000c8087348 */ /* 0x000fea0003c00000 */
[----:B------:R0:W1:Y:S02]  /*54c0*/  SHFL.BFLY P2, R204, R203, R202, R201 ;  /* 0x0c0000cacbcc7389 */ /* 0x00006400000400c9 */
[----:B01----:R-:W-:Y:S01]  /*54d0*/  ENDCOLLECTIVE ;  /* 0x000000000000791b */ /* 0x003fe20003800000 */
.L_x_2440:
[----:B------:R-:W-:Y:S01]  /*54e0*/  HFMA2.MMA R202, -RZ, RZ, 0, 2.384185791015625e-07 ;  /* 0x00000004ffca7435 */ /* 0x000fe200000001ff */
[----:B------:R-:W-:Y:S02]  /*54f0*/  MOV R203, R234 ;  /* 0x000000ea00cb7202 */ /* 0x000fe40000000f00 */
[----:B------:R-:W-:-:S08]  /*5500*/  MOV R205, R204 ;  /* 0x000000cc00cd7202 */ /* 0x000fd00000000f00 */
[----:B------:R-:W-:Y:S05]  /*5510*/  WARPSYNC.COLLECTIVE R200, `(.L_x_2441) ;  /* 0x00000000c8087348 */ /* 0x000fea0003c00000 */
[----:B------:R0:W1:Y:S02]  /*5520*/  SHFL.BFLY P2, R204, R203, R202, R201 ;  /* 0x0c0000cacbcc7389 */ /* 0x00006400000400c9 */
[----:B01----:R-:W-:Y:S01]  /*5530*/  ENDCOLLECTIVE ;  /* 0x000000000000791b */ /* 0x003fe20003800000 */
.L_x_2441:
[----:B------:R-:W-:-:S05]  /*5540*/  FADD.FTZ R236, R236, R205 ;  /* 0x000000cdecec7221 */ /* 0x000fca0000010000 */
[----:B------:R-:W-:Y:S01]  /*5550*/  MOV R203, R236 ;  /* 0x000000ec00cb7202 */ /* 0x000fe20000000f00 */
[----:B------:R-:W-:-:S07]  /*5560*/  FADD.FTZ R234, R234, R204 ;  /* 0x000000cceaea7221 */ /* 0x000fce0000010000 */
[----:B------:R-:W-:Y:S05]  /*5570*/  WARPSYNC.COLLECTIVE R200, `(.L_x_2442) ;  /* 0x00000000c8087348 */ /* 0x000fea0003c00000 */
[----:B------:R0:W1:Y:S02]  /*5580*/  SHFL.BFLY P2, R204, R203, R202, R201 ;  /* 0x0c0000cacbcc7389 */ /* 0x00006400000400c9 */
[----:B01----:R-:W-:Y:S01]  /*5590*/  ENDCOLLECTIVE ;  /* 0x000000000000791b */ /* 0x003fe20003800000 */
.L_x_2442:
[----:B------:R-:W-:Y:S01]  /*55a0*/  HFMA2.MMA R202, -RZ, RZ, 0, 4.76837158203125e-07 ;  /* 0x00000008ffca7435 */ /* 0x000fe200000001ff */
[----:B------:R-:W-:Y:S02]  /*55b0*/  MOV R203, R234 ;  /* 0x000000ea00cb7202 */ /* 0x000fe40000000f00 */
[----:B------:R-:W-:-:S08]  /*55c0*/  MOV R205, R204 ;  /* 0x000000cc00cd7202 */ /* 0x000fd00000000f00 */
[----:B------:R-:W-:Y:S05]  /*55d0*/  WARPSYNC.COLLECTIVE R200, `(.L_x_2443) ;  /* 0x00000000c8087348 */ /* 0x000fea0003c00000 */
[----:B------:R0:W1:Y:S02]  /*55e0*/  SHFL.BFLY P2, R204, R203, R202, R201 ;  /* 0x0c0000cacbcc7389 */ /* 0x00006400000400c9 */
[----:B01----:R-:W-:Y:S01]  /*55f0*/  ENDCOLLECTIVE ;  /* 0x000000000000791b */ /* 0x003fe20003800000 */
.L_x_2443:
[----:B------:R-:W-:-:S05]  /*5600*/  FADD.FTZ R236, R236, R205 ;  /* 0x000000cdecec7221 */ /* 0x000fca0000010000 */
[----:B------:R-:W-:Y:S01]  /*5610*/  MOV R203, R236 ;  /* 0x000000ec00cb7202 */ /* 0x000fe20000000f00 */
[----:B------:R-:W-:-:S07]  /*5620*/  FADD.FTZ R234, R234, R204 ;  /* 0x000000cceaea7221 */ /* 0x000fce0000010000 */
[----:B------:R-:W-:Y:S05]  /*5630*/  WARPSYNC.COLLECTIVE R200, `(.L_x_2444) ;  /* 0x00000000c8087348 */ /* 0x000fea0003c00000 */
[----:B------:R0:W1:Y:S02]  /*5640*/  SHFL.BFLY P2, R204, R203, R202, R201 ;  /* 0x0c0000cacbcc7389 */ /* 0x00006400000400c9 */
[----:B01----:R-:W-:Y:S01]  /*5650*/  ENDCOLLECTIVE ;  /* 0x000000000000791b */ /* 0x003fe20003800000 */
.L_x_2444:
[----:B------:R-:W-:Y:S01]  /*5660*/  HFMA2.MMA R202, -RZ, RZ, 0, 9.5367431640625e-07 ;  /* 0x00000010ffca7435 */ /* 0x000fe200000001ff */
[----:B------:R-:W-:Y:S02]  /*5670*/  MOV R203, R234 ;  /* 0x000000ea00cb7202 */ /* 0x000fe40000000f00 */
[----:B------:R-:W-:-:S08]  /*5680*/  MOV R205, R204 ;  /* 0x000000cc00cd7202 */ /* 0x000fd00000000f00 */
[----:B------:R-:W-:Y:S05]  /*5690*/  WARPSYNC.COLLECTIVE R200, `(.L_x_2445) ;  /* 0x00000000c8087348 */ /* 0x000fea0003c00000 */
[----:B------:R0:W1:Y:S02]  /*56a0*/  SHFL.BFLY P2, R204, R203, R202, R201 ;  /* 0x0c0000cacbcc7389 */ /* 0x00006400000400c9 */
[----:B01----:R-:W-:Y:S01]  /*56b0*/  ENDCOLLECTIVE ;  /* 0x000000000000791b */ /* 0x003fe20003800000 */
.L_x_2445:
[----:B------:R-:W-:-:S05]  /*56c0*/  FADD.FTZ R236, R236, R205 ;  /* 0x000000cdecec7221 */ /* 0x000fca0000010000 */
[----:B------:R-:W-:Y:S02]  /*56d0*/  MOV R203, R236 ;  /* 0x000000ec00cb7202 */ /* 0x000fe40000000f00 */
[----:B------:R-:W-:-:S07]  /*56e0*/  MOV R205, R204 ;  /* 0x000000cc00cd7202 */ /* 0x000fce0000000f00 */
[----:B------:R-:W-:Y:S05]  /*56f0*/  WARPSYNC.COLLECTIVE R200, `(.L_x_2446) ;  /* 0x00000000c8087348 */ /* 0x000fea0003c00000 */
[----:B------:R0:W1:Y:S02]  /*5700*/  SHFL.BFLY P2, R204, R203, R202, R201 ;  /* 0x0c0000cacbcc7389 */ /* 0x00006400000400c9 */
[----:B01----:R-:W-:Y:S01]  /*5710*/  ENDCOLLECTIVE ;  /* 0x000000000000791b */ /* 0x003fe20003800000 */
.L_x_2446:
[----:B------:R-:W-:Y:S05]  /*5720*/  BRA `(.L_x_2447) ;  /* 0xffffffc800bc7947 */ /* 0x000fea000383ffff */
.L_x_2448:
        /* <DEDUP_REMOVED lines=13> */
.L_x_3518:


//--------------------- .text._ZN10layer_norm31ln_parallel_residual_bwd_kernelINS_13Kernel_traitsIf6__halffS2_fjLj768ELj1ELj4ELj1ELj16ENS_18Kernel_traits_baseILj768EfS2_fS2_fjLj128EEEEELb1ELb0ELb1EEEvNS_9BwdParamsE --------------------------
	.section	.text._ZN10layer_norm31ln_parallel_residual_bwd_kernelINS_13Kernel_traitsIf6__halffS2_fjLj768ELj1ELj4ELj1ELj16ENS_18Kernel_traits_baseILj768EfS2_fS2_fjLj128EEEEELb1ELb0ELb1EEEvNS_9BwdParamsE,"ax",@progbits
	.align	128
        .global         _ZN10layer_norm31ln_parallel_residual_bwd_kernelINS_13Kernel_traitsIf6__halffS2_fjLj768ELj1ELj4ELj1ELj16ENS_18Kernel_traits_baseILj768EfS2_fS2_fjLj128EEEEELb1ELb0ELb1EEEvNS_9BwdParamsE
        .type           _ZN10layer_norm31ln_parallel_residual_bwd_kernelINS_13Kernel_traitsIf6__halffS2_fjLj768ELj1ELj4ELj1ELj16ENS_18Kernel_traits_baseILj768EfS2_fS2_fjLj128EEEEELb1ELb0ELb1EEEvNS_9BwdParamsE,@function
        .size           _ZN10layer_norm31ln_parallel_residual_bwd_kernelINS_13Kernel_traitsIf6__halffS2_fjLj768ELj1ELj4ELj1ELj16ENS_18Kernel_traits_baseILj768EfS2_fS2_fjLj128EEEEELb1ELb0ELb1EEEvNS_9BwdParamsE,(.L_x_3519 - _ZN10layer_norm31ln_parallel_residual_bwd_kernelINS_13Kernel_traitsIf6__halffS2_fjLj768ELj1ELj4ELj1ELj16ENS_18Kernel_traits_baseILj768EfS2_fS2_fjLj128EEEEELb1ELb0ELb1EEEvNS_9BwdParamsE)
        .other          _ZN10layer_norm31ln_parallel_residual_bwd_kernelINS_13Kernel_traitsIf6__halffS2_fjLj768ELj1ELj4ELj1ELj16ENS_18Kernel_traits_baseILj768EfS2_fS2_fjLj128EEEEELb1ELb0ELb1EEEvNS_9BwdParamsE,@"STO_CUDA_ENTRY STV_DEFAULT"
_ZN10layer_norm31ln_parallel_residual_bwd_kernelINS_13Kernel_traitsIf6__halffS2_fjLj768ELj1ELj4ELj1ELj16ENS_18Kernel_traits_baseILj768EfS2_fS2_fjLj128EEEEELb1ELb0ELb1EEEvNS_9BwdParamsE:
.text._ZN10layer_norm31ln_parallel_residual_bwd_kernelINS_13Kernel_traitsIf6__halffS2_fjLj768ELj1ELj4ELj1ELj16ENS_18Kernel_traits_baseILj768EfS2_fS2_fjLj128EEEEELb1ELb0ELb1EEEvNS_9BwdParamsE:
        /* <DEDUP_REMOVED lines=65> */
.L_x_2450:
        /* <DEDUP_REMOVED lines=50> */
[----:B------:R-:W-:Y:S02]  /*0730*/  CS2R R232, SRZ ;  /* 0x0000000000e87805 */ /* 0x000fe4000001ff00 */
[----:B------:R-:W-:Y:S02]  /*0740*/  MOV R221, RZ ;  /* 0x000000ff00dd7202 */ /* 0x000fe40000000f00 */
        /* <DEDUP_REMOVED lines=24> */
.L_x_2454:
        /* <DEDUP_REMOVED lines=19> */
[----:B------:R-:W1:Y:S03]  /*0a00*/  @P0 LDC.64 R216, c[0x0][0x2c8] ;  /* 0x0000b200ffd80b82 */ /* 0x000e660000000a00 */
[----:B------:R-:W3:Y:S01]  /*0a10*/  LDG.E R211, desc[UR4][R126.64] ;  /* 0x000000047ed37981 */ /* 0x000ee2000c1e1900 */
[----:B0-----:R-:W-:-:S04]  /*0a20*/  IMAD.WIDE.U32 R124, R166, 0x10, R156 ;  /* 0x00000010a67c7825 */ /* 0x001fc800078e009c */
[----:B------:R-:W0:Y:S02]  /*0a30*/  LDC.U8 R235, c[0x0][0x2a0] ;  /* 0x0000a800ffeb7b82 */ /* 0x000e240000000000 */
[----:B------:R-:W3:Y:S01]  /*0a40*/  LDG.E.128 R124, desc[UR4][R124.64] ;  /* 0x000000047c7c7981 */ /* 0x000ee2000c1e1d00 */
[----:B------:R-:W-:Y:S02]  /*0a50*/  IADD3 R218, R166, 0x20, RZ ;  /* 0x00000020a6da7810 */ /* 0x000fe40007ffe0ff */
[----:B------:R-:W-:-:S03]  /*0a60*/  ISETP.NE.AND.EX P1, PT, RZ, UR13, PT, P1 ;  /* 0x0000000dff007c0c */ /* 0x000fc6000bf25310 */
[----:B------:R-:W-:-:S04]  /*0a70*/  IMAD.WIDE.U32 R144, R218, 0x20, R160 ;  /* 0x00000020da907825 */ /* 0x000fc800078e00a0 */
[C---:B------:R-:W-:Y:S01]  /*0a80*/  IMAD.WIDE.U32 R136, R218.reuse, 0x10, R148 ;  /* 0x00000010da887825 */ /* 0x040fe200078e0094 */
[----:B------:R-:W3:Y:S03]  /*0a90*/  LDG.E.128 R132, desc[UR4][R144.64] ;  /* 0x0000000490847981 */ /* 0x000ee6000c1e1d00 */
[----:B------:R-:W-:Y:S02]  /*0aa0*/  IMAD.WIDE.U32 R140, R218, 0x10, R156 ;  /* 0x00000010da8c7825 */ /* 0x000fe400078e009c */
[----:B------:R-:W3:Y:S01]  /*0ab0*/  LDG.E.128 R136, desc[UR4][R136.64] ;  /* 0x0000000488887981 */ /* 0x000ee2000c1e1d00 */
[----:B------:R-:W1:Y:S03]  /*0ac0*/  @P1 LDC.64 R162, c[0x0][0x248] ;  /* 0x00009200ffa21b82 */ /* 0x000e660000000a00 */
[----:B------:R-:W3:Y:S01]  /*0ad0*/  LDG.E.128 R140, desc[UR4][R140.64] ;  /* 0x000000048c8c7981 */ /* 0x000ee2000c1e1d00 */
[----:B------:R-:W-:-:S03]  /*0ae0*/  IADD3 R219, R166, 0x40, RZ ;  /* 0x00000040a6db7810 */ /* 0x000fc60007ffe0ff */
[----:B------:R-:W3:Y:S01]  /*0af0*/  LDG.E.128 R144, desc[UR4][R144.64+0x10] ;  /* 0x0000100490907981 */ /* 0x000ee2000c1e1d00 */
[----:B------:R-:W0:Y:S01]  /*0b00*/  @P1 LDC.64 R212, c[0x0][0x248] ;  /* 0x00009200ffd41b82 */ /* 0x000e220000000a00 */
[----:B------:R-:W-:Y:S01]  /*0b10*/  IADD3 R234, R166, 0x40, RZ ;  /* 0x00000040a6ea7810 */ /* 0x000fe20007ffe0ff */
[----:B------:R-:W-:-:S06]  /*0b20*/  IMAD.WIDE.U32 R160, R219, 0x20, R160 ;  /* 0x00000020dba07825 */ /* 0x000fcc00078e00a0 */
[----:B------:R-:W0:Y:S01]  /*0b30*/  @P1 LDC.64 R214, c[0x0][0x248] ;  /* 0x00009200ffd61b82 */ /* 0x000e220000000a00 */
[C---:B------:R-:W-:Y:S01]  /*0b40*/  IMAD.WIDE.U32 R148, R234.reuse, 0x10, R148 ;  /* 0x00000010ea947825 */ /* 0x040fe200078e0094 */
[----:B------:R-:W3:Y:S03]  /*0b50*/  LDG.E.128 R152, desc[UR4][R160.64] ;  /* 0x00000004a0987981 */ /* 0x000ee6000c1e1d00 */
[----:B------:R-:W-:Y:S02]  /*0b60*/  IMAD.WIDE.U32 R156, R234, 0x10, R156 ;  /* 0x00000010ea9c7825 */ /* 0x000fe400078e009c */
[----:B------:R-:W3:Y:S02]  /*0b70*/  LDG.E.128 R148, desc[UR4][R148.64] ;  /* 0x0000000494947981 */ /* 0x000ee4000c1e1d00 */
[----:B-1----:R-:W-:Y:S02]  /*0b80*/  @P1 IMAD.WIDE.U32 R162, R218, 0x8, R162 ;  /* 0x00000008daa21825 */ /* 0x002fe400078e00a2 */
[----:B------:R-:W3:Y:S04]  /*0b90*/  LDG.E.128 R156, desc[UR4][R156.64] ;  /* 0x000000049c9c7981 */ /* 0x000ee8000c1e1d00 */
[----:B-----5:R0:W5:Y:S02]  /*0ba0*/  @P1 LDG.E.64 R176, desc[UR4][R162.64] ;  /* 0x00000004a2b01981 */ /* 0x020164000c1e1b00 */
        /* <DEDUP_REMOVED lines=9> */
[----:B------:R-:W-:Y:S01]  /*0c40*/  @P0 IMAD.WIDE.U32 R194, R234, 0x20, R216 ;  /* 0x00000020eac20825 */ /* 0x000fe200078e00d8 */
[----:B------:R-:W-:-:S04]  /*0c50*/  ISETP.NE.AND P2, PT, R235, RZ, PT ;  /* 0x000000ffeb00720c */ /* 0x000fc80003f45270 */
[----:B------:R-:W5:Y:S04]  /*0c60*/  @P0 LDG.E.128 R88, desc[UR4][R194.64] ;  /* 0x00000004c2580981 */ /* 0x000f68000c1e1d00 */
[----:B------:R0:W5:Y:S02]  /*0c70*/  @P0 LDG.E.128 R92, desc[UR4][R194.64+0x10] ;  /* 0x00001004c25c0981 */ /* 0x000164000c1e1d00 */
[----:B0-----:R-:W-:-:S05]  /*0c80*/  @P0 IMAD.WIDE.U32 R194, R166, 0x20, R212 ;  /* 0x00000020a6c20825 */ /* 0x001fca00078e00d4 */
[----:B------:R-:W5:Y:S04]  /*0c90*/  @P0 LDG.E.128 R96, desc[UR4][R194.64] ;  /* 0x00000004c2600981 */ /* 0x000f68000c1e1d00 */
[----:B------:R0:W5:Y:S01]  /*0ca0*/  @P0 LDG.E.128 R100, desc[UR4][R194.64+0x10] ;  /* 0x00001004c2640981 */ /* 0x000162000c1e1d00 */
[----:B----4-:R-:W-:-:S05]  /*0cb0*/  FSEL R213, R220, RZ, !P2 ;  /* 0x000000ffdcd57208 */ /* 0x010fca0005000000 */
[--C-:B--2---:R-:W-:Y:S01]  /*0cc0*/  FADD.FTZ R116, R116, -R213.reuse ;  /* 0x800000d574747221 */ /* 0x104fe20000010000 */
[--C-:B------:R-:W-:Y:S01]  /*0cd0*/  FADD.FTZ R212, R117, -R213.reuse ;  /* 0x800000d575d47221 */ /* 0x100fe20000010000 */
[--C-:B------:R-:W-:Y:S02]  /*0ce0*/  HADD2.F32 R217, -RZ, R120.reuse.H0_H0 ;  /* 0x20000078ffd97230 */ /* 0x100fe40000004100 */
[----:B------:R-:W-:Y:S02]  /*0cf0*/  HADD2.F32 R214, -RZ, R120.H1_H1 ;  /* 0x30000078ffd67230 */ /* 0x000fe40000004100 */
[----:B------:R-:W-:Y:S01]  /*0d00*/  FADD.FTZ R118, R118, -R213 ;  /* 0x800000d576767221 */ /* 0x000fe20000010000 */
[----:B------:R-:W-:Y:S01]  /*0d10*/  FADD.FTZ R224, R217, R224 ;  /* 0x000000e0d9e07221 */ /* 0x000fe20000010000 */
[C---:B---3--:R-:W-:Y:S01]  /*0d20*/  FMUL.FTZ R116, R211.reuse, R116 ;  /* 0x00000074d3747220 */ /* 0x048fe20000410000 */
[----:B------:R-:W-:-:S03]  /*0d30*/  FMUL.FTZ R117, R211, R212 ;  /* 0x000000d4d3757220 */ /* 0x000fc60000410000 */
[-C--:B------:R-:W-:Y:S01]  /*0d40*/  FFMA.FTZ R2, R116, R217.reuse, R2 ;  /* 0x000000d974027223 */ /* 0x080fe20000010002 */
[----:B------:R-:W-:Y:S01]  /*0d50*/  FMUL.FTZ R217, R52, R217 ;  /* 0x000000d934d97220 */ /* 0x000fe20000410000 */
[--C-:B------:R-:W-:Y:S02]  /*0d60*/  HADD2.F32 R215, -RZ, R124.reuse.H0_H0 ;  /* 0x2000007cffd77230 */ /* 0x100fe40000004100 */
[----:B------:R-:W-:Y:S02]  /*0d70*/  HADD2.F32 R120, -RZ, R124.H1_H1 ;  /* 0x3000007cff787230 */ /* 0x000fe40000004100 */
[----:B------:R-:W-:Y:S01]  /*0d80*/  FMUL.FTZ R124, R53, R214 ;  /* 0x000000d6357c7220 */ /* 0x000fe20000410000 */
[----:B0-----:R-:W-:Y:S01]  /*0d90*/  FMUL.FTZ R195, R211, R118 ;  /* 0x00000076d3c37220 */ /* 0x001fe20000410000 */
[----:B------:R-:W-:Y:S01]  /*0da0*/  FFMA.FTZ R194, R76, R215, R217 ;  /* 0x000000d74cc27223 */ /* 0x000fe200000100d9 */
[--C-:B------:R-:W-:Y:S02]  /*0db0*/  HADD2.F32 R217, -RZ, R121.reuse.H0_H0 ;  /* 0x20000079ffd97230 */ /* 0x100fe40000004100 */
[----:B------:R-:W-:Y:S01]  /*0dc0*/  FADD.FTZ R118, R119, -R213 ;  /* 0x800000d577767221 */ /* 0x000fe20000010000 */
[----:B------:R-:W-:Y:S01]  /*0dd0*/  FADD.FTZ R165, R120, R165 ;  /* 0x000000a578a57221 */ /* 0x000fe20000010000 */
[-C--:B------:R-:W-:Y:S01]  /*0de0*/  FFMA.FTZ R19, R117, R120.reuse, R19 ;  /* 0x0000007875137223 */ /* 0x080fe20000010013 */
[----:B------:R-:W-:Y:S01]  /*0df0*/  FFMA.FTZ R120, R77, R120, R124 ;  /* 0x000000784d787223 */ /* 0x000fe2000001007c */
[----:B------:R-:W-:-:S02]  /*0e00*/  HADD2.F32 R124, -RZ, R121.H1_H1 ;  /* 0x30000079ff7c7230 */ /* 0x000fc40000004100 */
[----:B------:R-:W-:Y:S01]  /*0e10*/  FADD.FTZ R164, R215, R164 ;  /* 0x000000a4d7a47221 */ /* 0x000fe20000010000 */
[----:B------:R-:W-:Y:S01]  /*0e20*/  FFMA.FTZ R18, R116, R215, R18 ;  /* 0x000000d774127223 */ /* 0x000fe20000010012 */
[----:B------:R-:W-:Y:S01]  /*0e30*/  FMUL.FTZ R121, R211, R118 ;  /* 0x00000076d3797220 */ /* 0x000fe20000410000 */
[----:B------:R-:W-:Y:S01]  /*0e40*/  FADD.FTZ R226, R217, R226 ;  /* 0x000000e2d9e27221 */ /* 0x000fe20000010000 */
[--C-:B------:R-:W-:Y:S02]  /*0e50*/  HADD2.F32 R215, -RZ, R125.reuse.H0_H0 ;  /* 0x2000007dffd77230 */ /* 0x100fe40000004100 */
[-C--:B------:R-:W-:Y:S01]  /*0e60*/  FFMA.FTZ R208, R195, R217.reuse, R208 ;  /* 0x000000d9c3d07223 */ /* 0x080fe200000100d0 */
[----:B------:R-:W-:Y:S01]  /*0e70*/  FADD.FTZ R223, R214, R223 ;  /* 0x000000dfd6df7221 */ /* 0x000fe20000010000 */
[----:B------:R-:W-:Y:S01]  /*0e80*/  FFMA.FTZ R3, R117, R214, R3 ;  /* 0x000000d675037223 */ /* 0x000fe20000010003 */
[----:B------:R-:W-:Y:S01]  /*0e90*/  FMUL.FTZ R217, R54, R217 ;  /* 0x000000d936d97220 */ /* 0x000fe20000410000 */
[----:B------:R-:W-:-:S02]  /*0ea0*/  HADD2.F32 R214, -RZ, R125.H1_H1 ;  /* 0x3000007dffd67230 */ /* 0x000fc40000004100 */
[----:B------:R-:W-:Y:S01]  /*0eb0*/  FADD.FTZ R225, R124, R225 ;  /* 0x000000e17ce17221 */ /* 0x000fe20000010000 */
[-C--:B------:R-:W-:Y:S01]  /*0ec0*/  FFMA.FTZ R207, R121, R124.reuse, R207 ;  /* 0x0000007c79cf7223 */ /* 0x080fe200000100cf */
[----:B------:R-:W-:Y:S01]  /*0ed0*/  FADD.FTZ R128, R128, -R213 ;  /* 0x800000d580807221 */ /* 0x000fe20000010000 */
[----:B------:R-:W-:Y:S02]  /*0ee0*/  HADD2.F32 R119, -RZ, R122.H0_H0 ;  /* 0x2000007aff777230 */ /* 0x000fe40000004100 */
[----:B------:R-:W-:Y:S01]  /*0ef0*/  FMUL.FTZ R124, R55, R124 ;  /* 0x0000007c377c7220 */ /* 0x000fe20000410000 */
[----:B------:R-:W-:Y:S01]  /*0f00*/  FADD.FTZ R30, R215, R30 ;  /* 0x0000001ed71e7221 */ /* 0x000fe20000010000 */
[-C--:B------:R-:W-:Y:S01]  /*0f10*/  FFMA.FTZ R16, R195, R215.reuse, R16 ;  /* 0x000000d7c3107223 */ /* 0x080fe20000010010 */
[----:B------:R-:W-:Y:S01]  /*0f20*/  FFMA.FTZ R212, R78, R215, R217 ;  /* 0x000000d74ed47223 */ /* 0x000fe200000100d9 */
[----:B------:R-:W-:Y:S02]  /*0f30*/  HADD2.F32 R215, -RZ, R126.H0_H0 ;  /* 0x2000007effd77230 */ /* 0x000fe40000004100 */
[----:B------:R-:W-:Y:S01]  /*0f40*/  FADD.FTZ R31, R214, R31 ;  /* 0x0000001fd61f7221 */ /* 0x000fe20000010000 */
[----:B------:R-:W-:Y:S01]  /*0f50*/  FFMA.FTZ R17, R121, R214, R17 ;  /* 0x000000d679117223 */ /* 0x000fe20000010011 */
[----:B------:R-:W-:Y:S01]  /*0f60*/  FMUL.FTZ R216, R211, R128 ;  /* 0x00000080d3d87220 */ /* 0x000fe20000410000 */
[----:B------:R-:W-:Y:S01]  /*0f70*/  FFMA.FTZ R214, R79, R214, R124 ;  /* 0x000000d64fd67223 */ /* 0x000fe2000001007c */
[----:B------:R-:W-:Y:S01]  /*0f80*/  FMUL.FTZ R125, R48, R119 ;  /* 0x00000077307d7220 */ /* 0x000fe20000410000 */
[----:B------:R-:W-:-:S02]  /*0f90*/  HADD2.F32 R124, -RZ, R122.H1_H1 ;  /* 0x3000007aff7c7230 */ /* 0x000fc40000004100 */
[----:B------:R-:W-:Y:S01]  /*0fa0*/  FADD.FTZ R118, R129, -R213 ;  /* 0x800000d581767221 */ /* 0x000fe20000010000 */
[----:B------:R-:W-:Y:S01]  /*0fb0*/  FADD.FTZ R28, R215, R28 ;  /* 0x0000001cd71c7221 */ /* 0x000fe20000010000 */
[-C--:B------:R-:W-:Y:S01]  /*0fc0*/  FFMA.FTZ R14, R216, R215.reuse, R14 ;  /* 0x000000d7d80e7223 */ /* 0x080fe2000001000e */
[----:B------:R-:W-:Y:S01]  /*0fd0*/  FFMA.FTZ R215, R72, R215, R125 ;  /* 0x000000d748d77223 */ /* 0x000fe2000001007d */
[----:B------:R-:W-:Y:S02]  /*0fe0*/  HADD2.F32 R122, -RZ, R126.H1_H1 ;  /* 0x3000007eff7a7230 */ /* 0x000fe40000004100 */
[----:B------:R-:W-:Y:S01]  /*0ff0*/  FMUL.FTZ R217, R211, R118 ;  /* 0x00000076d3d97220 */ /* 0x000fe20000410000 */
[----:B------:R-:W-:Y:S02]  /*1000*/  HADD2.F32 R125, -RZ, R123.H0_H0 ;  /* 0x2000007bff7d7230 */ /* 0x000fe40000004100 */
[----:B------:R-:W-:Y:S01]  /*1010*/  FMUL.FTZ R118, R49, R124 ;  /* 0x0000007c31767220 */ /* 0x000fe20000410000 */
[----:B------:R-:W-:Y:S01]  /*1020*/  FADD.FTZ R130, R130, -R213 ;  /* 0x800000d582827221 */ /* 0x000fe20000010000 */
[----:B------:R-:W-:Y:S01]  /*1030*/  FADD.FTZ R228, R119, R228 ;  /* 0x000000e477e47221 */ /* 0x000fe20000010000 */
[----:B------:R-:W-:Y:S01]  /*1040*/  FFMA.FTZ R210, R216, R119, R210 ;  /* 0x00000077d8d27223 */ /* 0x000fe200000100d2 */
[----:B------:R-:W-:Y:S01]  /*1050*/  FADD.FTZ R29, R122, R29 ;  /* 0x0000001d7a1d7221 */ /* 0x000fe20000010000 */
[----:B------:R-:W-:Y:S01]  /*1060*/  FFMA.FTZ R15, R217, R122, R15 ;  /* 0x0000007ad90f7223 */ /* 0x000fe2000001000f */
[----:B------:R-:W-:-:S02]  /*1070*/  HADD2.F32 R119, -RZ, R127.H0_H0 ;  /* 0x2000007fff777230 */ /* 0x000fc40000004100 */
[----:B------:R-:W-:Y:S01]  /*1080*/  FFMA.FTZ R122, R73, R122, R118 ;  /* 0x0000007a497a7223 */ /* 0x000fe20000010076 */
[----:B------:R-:W-:Y:S01]  /*1090*/  FMUL.FTZ R220, R211, R130 ;  /* 0x00000082d3dc7220 */ /* 0x000fe20000410000 */
[----:B------:R-:W-:Y:S01]  /*10a0*/  FMUL.FTZ R129, R50, R125 ;  /* 0x0000007d32817220 */ /* 0x000fe20000410000 */
[----:B------:R-:W-:Y:S02]  /*10b0*/  HADD2.F32 R126, -RZ, R123.H1_H1 ;  /* 0x3000007bff7e7230 */ /* 0x000fe40000004100 */
[----:B------:R-:W-:Y:S01]  /*10c0*/  FADD.FTZ R118, R131, -R213 ;  /* 0x800000d583767221 */ /* 0x000fe20000010000 */
[----:B------:R-:W-:Y:S01]  /*10d0*/  FADD.FTZ R227, R124, R227 ;  /* 0x000000e37ce37221 */ /* 0x000fe20000010000 */
[----:B------:R-:W-:Y:S01]  /*10e0*/  FFMA.FTZ R209, R217, R124, R209 ;  /* 0x0000007cd9d17223 */ /* 0x000fe200000100d1 */
[----:B------:R-:W-:Y:S01]  /*10f0*/  FADD.FTZ R26, R119, R26 ;  /* 0x0000001a771a7221 */ /* 0x000fe20000010000 */
[-C--:B------:R-:W-:Y:S01]  /*1100*/  FFMA.FTZ R12, R220, R119.reuse, R12 ;  /* 0x00000077dc0c7223 */ /* 0x080fe2000001000c */
[----:B------:R-:W-:Y:S01]  /*1110*/  FFMA.FTZ R130, R74, R119, R129 ;  /* 0x000000774a827223 */ /* 0x000fe20000010081 */
[----:B------:R-:W-:Y:S01]  /*1120*/  FADD.FTZ R128, -R213, R132 ;  /* 0x00000084d5807221 */ /* 0x000fe20000010100 */
[----:B------:R-:W-:-:S02]  /*1130*/  HADD2.F32 R124, -RZ, R127.H1_H1 ;  /* 0x3000007fff7c7230 */ /* 0x000fc40000004100 */
[----:B------:R-:W-:Y:S01]  /*1140*/  FMUL.FTZ R131, R211, R118 ;  /* 0x00000076d3837220 */ /* 0x000fe20000410000 */
[--C-:B------:R-:W-:Y:S02]  /*1150*/  HADD2.F32 R119, -RZ, R136.reuse.H0_H0 ;  /* 0x20000088ff777230 */ /* 0x100fe40000004100 */
[----:B------:R-:W-:Y:S01]  /*1160*/  FMUL.FTZ R118, R51, R126 ;  /* 0x0000007e33767220 */ /* 0x000fe20000410000 */
[----:B------:R-:W-:Y:S02]  /*1170*/  HADD2.F32 R136, -RZ, R136.H1_H1 ;  /* 0x30000088ff887230 */ /* 0x000fe40000004100 */
[----:B------:R-:W-:Y:S01]  /*1180*/  FMUL.FTZ R128, R211, R128 ;  /* 0x00000080d3807220 */ /* 0x000fe20000410000 */
[--C-:B------:R-:W-:Y:S02]  /*1190*/  HADD2.F32 R129, -RZ, R140.reuse.H0_H0 ;  /* 0x2000008cff817230 */ /* 0x100fe40000004100 */
[----:B------:R-:W-:Y:S01]  /*11a0*/  FFMA.FTZ R123, R75, R124, R118 ;  /* 0x0000007c4b7b7223 */ /* 0x000fe20000010076 */
[----:B------:R-:W-:-:S02]  /*11b0*/  HADD2.F32 R140, -RZ, R140.H1_H1 ;  /* 0x3000008cff8c7230 */ /* 0x000fc40000004100 */
[----:B------:R-:W-:Y:S01]  /*11c0*/  FADD.FTZ R134, -R213, R134 ;  /* 0x00000086d5867221 */ /* 0x000fe20000010100 */
[----:B------:R-:W-:Y:S01]  /*11d0*/  FMUL.FTZ R118, R45, R136 ;  /* 0x000000882d767220 */ /* 0x000fe20000410000 */
[----:B------:R-:W-:Y:S01]  /*11e0*/  FADD.FTZ R230, R125, R230 ;  /* 0x000000e67de67221 */ /* 0x000fe20000010000 */
[----:B------:R-:W-:Y:S01]  /*11f0*/  FFMA.FTZ R222, R220, R125, R222 ;  /* 0x0000007ddcde7223 */ /* 0x000fe200000100de */
[----:B------:R-:W-:Y:S01]  /*1200*/  FADD.FTZ R244, R119, R244 ;  /* 0x000000f477f47221 */ /* 0x000fe20000010000 */
[-C--:B------:R-:W-:Y:S01]  /*1210*/  FFMA.FTZ R237, R128, R119.reuse, R237 ;  /* 0x0000007780ed7223 */ /* 0x080fe200000100ed */
[----:B------:R-:W-:Y:S01]  /*1220*/  FADD.FTZ R132, -R213, R133 ;  /* 0x00000085d5847221 */ /* 0x000fe20000010100 */
[----:B------:R-:W-:Y:S01]  /*1230*/  FMUL.FTZ R119, R44, R119 ;  /* 0x000000772c777220 */ /* 0x000fe20000410000 */
[----:B------:R-:W-:Y:S02]  /*1240*/  HADD2.F32 R125, -RZ, R137.H0_H0 ;  /* 0x20000089ff7d7230 */ /* 0x000fe40000004100 */
[----:B------:R-:W-:Y:S01]  /*1250*/  FMUL.FTZ R134, R211, R134 ;  /* 0x00000086d3867220 */ /* 0x000fe20000410000 */
[----:B------:R-:W-:Y:S01]  /*1260*/  FFMA.FTZ R133, R69, R140, R118 ;  /* 0x0000008c45857223 */ /* 0x000fe20000010076 */
[----:B------:R-:W-:Y:S01]  /*1270*/  FADD.FTZ R24, R129, R24 ;  /* 0x0000001881187221 */ /* 0x000fe20000010000 */
[-C--:B------:R-:W-:Y:S01]  /*1280*/  FFMA.FTZ R10, R128, R129.reuse, R10 ;  /* 0x00000081800a7223 */ /* 0x080fe2000001000a */
[----:B------:R-:W-:Y:S01]  /*1290*/  FMUL.FTZ R132, R211, R132 ;  /* 0x00000084d3847220 */ /* 0x000fe20000410000 */
[----:B------:R-:W-:Y:S01]  /*12a0*/  FADD.FTZ R118, -R213, R135 ;  /* 0x00000087d5767221 */ /* 0x000fe20000010100 */
[----:B------:R-:W-:Y:S01]  /*12b0*/  FFMA.FTZ R129, R68, R129, R119 ;  /* 0x0000008144817223 */ /* 0x000fe20000010077 */
[----:B------:R-:W-:Y:S01]  /*12c0*/  FADD.FTZ R27, R124, R27 ;  /* 0x0000001b7c1b7221 */ /* 0x000fe20000010000 */
[----:B------:R-:W-:Y:S01]  /*12d0*/  FFMA.FTZ R13, R131, R124, R13 ;  /* 0x0000007c830d7223 */ /* 0x000fe2000001000d */
[----:B------:R-:W-:Y:S01]  /*12e0*/  FADD.FTZ R246, R125, R246 ;  /* 0x000000f67df67221 */ /* 0x000fe20000010000 */
[----:B------:R-:W-:-:S02]  /*12f0*/  HADD2.F32 R119, -RZ, R141.H0_H0 ;  /* 0x2000008dff777230 */ /* 0x000fc40000004100 */
[-C--:B------:R-:W-:Y:S01]  /*1300*/  FFMA.FTZ R239, R134, R125.reuse, R239 ;  /* 0x0000007d86ef7223 */ /* 0x080fe200000100ef */
[----:B------:R-:W-:Y:S01]  /*1310*/  FMUL.FTZ R125, R46, R125 ;  /* 0x0000007d2e7d7220 */ /* 0x000fe20000410000 */
[----:B------:R-:W-:Y:S02]  /*1320*/  HADD2.F32 R124, -RZ, R137.H1_H1 ;  /* 0x30000089ff7c7230 */ /* 0x000fe40000004100 */
        /* <DEDUP_REMOVED lines=8> */
[----:B------:R-:W-:Y:S01]  /*13b0*/  FFMA.FTZ R136, R70, R119, R125 ;  /* 0x0000007746887223 */ /* 0x000fe2000001007d */
[----:B------:R-:W-:-:S02]  /*13c0*/  HADD2.F32 R118, -RZ, R141.H1_H1 ;  /* 0x3000008dff767230 */ /* 0x000fc40000004100 */
[----:B------:R-:W-:Y:S01]  /*13d0*/  FADD.FTZ R245, R124, R245 ;  /* 0x000000f57cf57221 */ /* 0x000fe20000010000 */
[-C--:B------:R-:W-:Y:S01]  /*13e0*/  FFMA.FTZ R238, R135, R124.reuse, R238 ;  /* 0x0000007c87ee7223 */ /* 0x080fe200000100ee */
[--C-:B------:R-:W-:Y:S02]  /*13f0*/  HADD2.F32 R119, -RZ, R138.reuse.H0_H0 ;  /* 0x2000008aff777230 */ /* 0x100fe40000004100 */
[----:B------:R-:W-:Y:S01]  /*1400*/  FMUL.FTZ R124, R47, R124 ;  /* 0x0000007c2f7c7220 */ /* 0x000fe20000410000 */
[----:B------:R-:W-:Y:S01]  /*1410*/  FMUL.FTZ R140, R211, R140 ;  /* 0x0000008cd38c7220 */ /* 0x000fe20000410000 */
[----:B------:R-:W-:Y:S02]  /*1420*/  HADD2.F32 R138, -RZ, R138.H1_H1 ;  /* 0x3000008aff8a7230 */ /* 0x000fe40000004100 */
[C---:B------:R-:W-:Y:S01]  /*1430*/  FADD.FTZ R144, -R213.reuse, R145 ;  /* 0x00000091d5907221 */ /* 0x040fe20000010100 */
[--C-:B------:R-:W-:Y:S02]  /*1440*/  HADD2.F32 R141, -RZ, R142.reuse.H0_H0 ;  /* 0x2000008eff8d7230 */ /* 0x100fe40000004100 */
[----:B------:R-:W-:Y:S01]  /*1450*/  FADD.FTZ R146, -R213, R146 ;  /* 0x00000092d5927221 */ /* 0x000fe20000010100 */
[----:B------:R-:W-:-:S02]  /*1460*/  HADD2.F32 R142, -RZ, R142.H1_H1 ;  /* 0x3000008eff8e7230 */ /* 0x000fc40000004100 */
[----:B------:R-:W-:Y:S01]  /*1470*/  FADD.FTZ R23, R118, R23 ;  /* 0x0000001776177221 */ /* 0x000fe20000010000 */
[-C--:B------:R-:W-:Y:S01]  /*1480*/  FFMA.FTZ R9, R135, R118.reuse, R9 ;  /* 0x0000007687097223 */ /* 0x080fe20000010009 */
[----:B------:R-:W-:Y:S01]  /*1490*/  FFMA.FTZ R137, R71, R118, R124 ;  /* 0x0000007647897223 */ /* 0x000fe2000001007c */
[-C--:B------:R-:W-:Y:S01]  /*14a0*/  FMUL.FTZ R125, R40, R119.reuse ;  /* 0x00000077287d7220 */ /* 0x080fe20000410000 */
[----:B------:R-:W-:Y:S01]  /*14b0*/  FADD.FTZ R250, R119, R250 ;  /* 0x000000fa77fa7221 */ /* 0x000fe20000010000 */
[C---:B------:R-:W-:Y:S01]  /*14c0*/  FFMA.FTZ R242, R140.reuse, R119, R242 ;  /* 0x000000778cf27223 */ /* 0x040fe200000100f2 */
[----:B------:R-:W-:Y:S01]  /*14d0*/  FMUL.FTZ R144, R211, R144 ;  /* 0x00000090d3907220 */ /* 0x000fe20000410000 */
[----:B------:R-:W-:Y:S01]  /*14e0*/  FMUL.FTZ R118, R41, R138 ;  /* 0x0000008a29767220 */ /* 0x000fe20000410000 */
[--C-:B------:R-:W-:Y:S02]  /*14f0*/  HADD2.F32 R119, -RZ, R139.reuse.H0_H0 ;  /* 0x2000008bff777230 */ /* 0x100fe40000004100 */
[----:B------:R-:W-:Y:S01]  /*1500*/  FMUL.FTZ R146, R211, R146 ;  /* 0x00000092d3927220 */ /* 0x000fe20000410000 */
[----:B------:R-:W-:Y:S01]  /*1510*/  FADD.FTZ R20, R141, R20 ;  /* 0x000000148d147221 */ /* 0x000fe20000010000 */
[-C--:B------:R-:W-:Y:S01]  /*1520*/  FFMA.FTZ R6, R140, R141.reuse, R6 ;  /* 0x0000008d8c067223 */ /* 0x080fe20000010006 */
[----:B------:R-:W-:Y:S01]  /*1530*/  FADD.FTZ R21, R142, R21 ;  /* 0x000000158e157221 */ /* 0x000fe20000010000 */
[----:B------:R-:W-:Y:S01]  /*1540*/  FFMA.FTZ R7, R144, R142, R7 ;  /* 0x0000008e90077223 */ /* 0x000fe20000010007 */
[----:B------:R-:W-:Y:S01]  /*1550*/  FADD.FTZ R152, -R213, R152 ;  /* 0x00000098d5987221 */ /* 0x000fe20000010100 */
[----:B------:R-:W-:Y:S01]  /*1560*/  FADD.FTZ R229, R126, R229 ;  /* 0x000000e57ee57221 */ /* 0x000fe20000010000 */
[----:B------:R-:W-:Y:S01]  /*1570*/  FFMA.FTZ R221, R131, R126, R221 ;  /* 0x0000007e83dd7223 */ /* 0x000fe200000100dd */
[----:B------:R-:W-:Y:S01]  /*1580*/  FFMA.FTZ R141, R64, R141, R125 ;  /* 0x0000008d408d7223 */ /* 0x000fe2000001007d */
[----:B------:R-:W-:Y:S01]  /*1590*/  FFMA.FTZ R142, R65, R142, R118 ;  /* 0x0000008e418e7223 */ /* 0x000fe20000010076 */
[-C--:B------:R-:W-:Y:S01]  /*15a0*/  FMUL.FTZ R125, R42, R119.reuse ;  /* 0x000000772a7d7220 */ /* 0x080fe20000410000 */
[----:B------:R-:W-:Y:S01]  /*15b0*/  FADD.FTZ R252, R119, R252 ;  /* 0x000000fc77fc7221 */ /* 0x000fe20000010000 */
[----:B------:R-:W-:Y:S01]  /*15c0*/  FFMA.FTZ R248, R146, R119, R248 ;  /* 0x0000007792f87223 */ /* 0x000fe200000100f8 */
[----:B------:R-:W-:-:S02]  /*15d0*/  HADD2.F32 R126, -RZ, R139.H1_H1 ;  /* 0x3000008bff7e7230 */ /* 0x000fc40000004100 */
[----:B------:R-:W-:Y:S01]  /*15e0*/  FADD.FTZ R118, -R213, R147 ;  /* 0x00000093d5767221 */ /* 0x000fe20000010100 */
[----:B------:R-:W-:Y:S02]  /*15f0*/  HADD2.F32 R119, -RZ, R148.H0_H0 ;  /* 0x20000094ff777230 */ /* 0x000fe40000004100 */
[C---:B------:R-:W-:Y:S01]  /*1600*/  FMUL.FTZ R152, R211.reuse, R152 ;  /* 0x00000098d3987220 */ /* 0x040fe20000410000 */
[--C-:B------:R-:W-:Y:S02]  /*1610*/  HADD2.F32 R145, -RZ, R143.reuse.H0_H0 ;  /* 0x2000008fff917230 */ /* 0x100fe40000004100 */
[----:B------:R-:W-:Y:S02]  /*1620*/  HADD2.F32 R124, -RZ, R143.H1_H1 ;  /* 0x3000008fff7c7230 */ /* 0x000fe40000004100 */
[----:B------:R-:W-:Y:S01]  /*1630*/  FMUL.FTZ R143, R211, R118 ;  /* 0x00000076d38f7220 */ /* 0x000fe20000410000 */
[----:B------:R-:W-:Y:S01]  /*1640*/  FMUL.FTZ R118, R43, R126 ;  /* 0x0000007e2b767220 */ /* 0x000fe20000410000 */
[----:B------:R-:W-:-:S02]  /*1650*/  HADD2.F32 R147, -RZ, R156.H0_H0 ;  /* 0x2000009cff937230 */ /* 0x000fc40000004100 */
[----:B------:R-:W-:Y:S01]  /*1660*/  FADD.FTZ R170, R119, R170 ;  /* 0x000000aa77aa7221 */ /* 0x000fe20000010000 */
[-C--:B------:R-:W-:Y:S01]  /*1670*/  FFMA.FTZ R171, R152, R119.reuse, R171 ;  /* 0x0000007798ab7223 */ /* 0x080fe200000100ab */
[----:B------:R-:W-:Y:S01]  /*1680*/  FMUL.FTZ R119, R36, R119 ;  /* 0x0000007724777220 */ /* 0x000fe20000410000 */
[----:B------:R-:W-:Y:S01]  /*1690*/  FADD.FTZ R231, R124, R231 ;  /* 0x000000e77ce77221 */ /* 0x000fe20000010000 */
[-C--:B------:R-:W-:Y:S01]  /*16a0*/  FFMA.FTZ R5, R143, R124.reuse, R5 ;  /* 0x0000007c8f057223 */ /* 0x080fe20000010005 */
[----:B------:R-:W-:Y:S01]  /*16b0*/  FFMA.FTZ R139, R67, R124, R118 ;  /* 0x0000007c438b7223 */ /* 0x000fe20000010076 */
[----:B------:R-:W-:Y:S01]  /*16c0*/  FADD.FTZ R154, -R213, R154 ;  /* 0x0000009ad59a7221 */ /* 0x000fe20000010100 */
[----:B------:R-:W-:Y:S01]  /*16d0*/  FADD.FTZ R173, R147, R173 ;  /* 0x000000ad93ad7221 */ /* 0x000fe20000010000 */
[----:B------:R-:W-:Y:S01]  /*16e0*/  FFMA.FTZ R172, R152, R147, R172 ;  /* 0x0000009398ac7223 */ /* 0x000fe200000100ac */
[----:B------:R-:W-:Y:S01]  /*16f0*/  FADD.FTZ R118, -R213, R153 ;  /* 0x00000099d5767221 */ /* 0x000fe20000010100 */
[----:B------:R-:W-:-:S02]  /*1700*/  HADD2.F32 R124, -RZ, R148.H1_H1 ;  /* 0x30000094ff7c7230 */ /* 0x000fc40000004100 */
[----:B------:R-:W-:Y:S01]  /*1710*/  FFMA.FTZ R147, R60, R147, R119 ;  /* 0x000000933c937223 */ /* 0x000fe20000010077 */
[----:B------:R-:W-:Y:S02]  /*1720*/  HADD2.F32 R148, -RZ, R156.H1_H1 ;  /* 0x3000009cff947230 */ /* 0x000fe40000004100 */
[C---:B------:R-:W-:Y:S01]  /*1730*/  FMUL.FTZ R156, R211.reuse, R154 ;  /* 0x0000009ad39c7220 */ /* 0x040fe20000410000 */
[----:B------:R-:W-:Y:S02]  /*1740*/  HADD2.F32 R119, -RZ, R149.H0_H0 ;  /* 0x20000095ff777230 */ /* 0x000fe40000004100 */
[----:B------:R-:W-:Y:S01]  /*1750*/  FMUL.FTZ R153, R211, R118 ;  /* 0x00000076d3997220 */ /* 0x000fe20000410000 */
[----:B------:R-:W-:Y:S01]  /*1760*/  FMUL.FTZ R118, R37, R124 ;  /* 0x0000007c25767220 */ /* 0x000fe20000410000 */
[----:B------:R-:W-:Y:S02]  /*1770*/  HADD2.F32 R154, -RZ, R157.H0_H0 ;  /* 0x2000009dff9a7230 */ /* 0x000fe40000004100 */
[----:B------:R-:W-:Y:S01]  /*1780*/  FADD.FTZ R175, R148, R175 ;  /* 0x000000af94af7221 */ /* 0x000fe20000010000 */
[----:B------:R-:W-:Y:S01]  /*1790*/  FADD.FTZ R184, R119, R184 ;  /* 0x000000b877b87221 */ /* 0x000fe20000010000 */
[-C--:B------:R-:W-:Y:S01]  /*17a0*/  FFMA.FTZ R185, R156, R119.reuse, R185 ;  /* 0x000000779cb97223 */ /* 0x080fe200000100b9 */
[-C--:B------:R-:W-:Y:S01]  /*17b0*/  FFMA.FTZ R174, R153, R148.reuse, R174 ;  /* 0x0000009499ae7223 */ /* 0x080fe200000100ae */
[----:B------:R-:W-:Y:S01]  /*17c0*/  FMUL.FTZ R119, R38, R119 ;  /* 0x0000007726777220 */ /* 0x000fe20000410000 */
[----:B------:R-:W-:Y:S01]  /*17d0*/  FFMA.FTZ R148, R61, R148, R118 ;  /* 0x000000943d947223 */ /* 0x000fe20000010076 */
[----:B------:R-:W-:Y:S01]  /*17e0*/  FADD.FTZ R118, -R213, R155 ;  /* 0x0000009bd5767221 */ /* 0x000fe20000010100 */
[----:B------:R-:W-:Y:S01]  /*17f0*/  FADD.FTZ R188, R154, R188 ;  /* 0x000000bc9abc7221 */ /* 0x000fe20000010000 */
[-C--:B------:R-:W-:Y:S01]  /*1800*/  FFMA.FTZ R187, R156, R154.reuse, R187 ;  /* 0x0000009a9cbb7223 */ /* 0x080fe200000100bb */
[----:B------:R-:W-:Y:S01]  /*1810*/  FFMA.FTZ R154, R62, R154, R119 ;  /* 0x0000009a3e9a7223 */ /* 0x000fe20000010077 */
[----:B------:R-:W-:Y:S01]  /*1820*/  FADD.FTZ R232, R145, R232 ;  /* 0x000000e891e87221 */ /* 0x000fe20000010000 */
[----:B------:R-:W-:Y:S01]  /*1830*/  FFMA.FTZ R4, R146, R145, R4 ;  /* 0x0000009192047223 */ /* 0x000fe20000010004 */
[----:B------:R-:W-:-:S02]  /*1840*/  HADD2.F32 R119, -RZ, R149.H1_H1 ;  /* 0x30000095ff777230 */ /* 0x000fc40000004100 */
[----:B------:R-:W-:Y:S01]  /*1850*/  FFMA.FTZ R145, R66, R145, R125 ;  /* 0x0000009142917223 */ /* 0x000fe2000001007d */
[----:B------:R-:W-:Y:S01]  /*1860*/  FMUL.FTZ R149, R211, R118 ;  /* 0x00000076d3957220 */ /* 0x000fe20000410000 */
[----:B------:R-:W-:Y:S02]  /*1870*/  HADD2.F32 R125, -RZ, R150.H0_H0 ;  /* 0x20000096ff7d7230 */ /* 0x000fe40000004100 */
[----:B------:R-:W-:Y:S01]  /*1880*/  FADD.FTZ R160, -R213, R160 ;  /* 0x000000a0d5a07221 */ /* 0x000fe20000010100 */
[----:B------:R-:W-:Y:S01]  /*1890*/  FADD.FTZ R182, R124, R182 ;  /* 0x000000b67cb67221 */ /* 0x000fe20000010000 */
[----:B------:R-:W-:Y:S01]  /*18a0*/  FFMA.FTZ R183, R153, R124, R183 ;  /* 0x0000007c99b77223 */ /* 0x000fe200000100b7 */
[----:B------:R-:W-:Y:S01]  /*18b0*/  FADD.FTZ R186, R119, R186 ;  /* 0x000000ba77ba7221 */ /* 0x000fe20000010000 */
[-C--:B------:R-:W-:Y:S01]  /*18c0*/  FFMA.FTZ R190, R149, R119.reuse, R190 ;  /* 0x0000007795be7223 */ /* 0x080fe200000100be */
[----:B------:R-:W-:Y:S01]  /*18d0*/  FMUL.FTZ R124, R39, R119 ;  /* 0x00000077277c7220 */ /* 0x000fe20000410000 */
[----:B------:R-:W-:-:S02]  /*18e0*/  HADD2.F32 R118, -RZ, R157.H1_H1 ;  /* 0x3000009dff767230 */ /* 0x000fc40000004100 */
[----:B------:R-:W-:Y:S01]  /*18f0*/  FMUL.FTZ R157, R211, R160 ;  /* 0x000000a0d39d7220 */ /* 0x000fe20000410000 */
[----:B------:R-:W-:Y:S02]  /*1900*/  HADD2.F32 R119, -RZ, R158.H0_H0 ;  /* 0x2000009eff777230 */ /* 0x000fe40000004100 */
[----:B------:R-:W-:Y:S01]  /*1910*/  FMUL.FTZ R127, R32, R125 ;  /* 0x0000007d207f7220 */ /* 0x000fe20000410000 */
[----:B------:R-:W-:Y:S01]  /*1920*/  FADD.FTZ R192, R118, R192 ;  /* 0x000000c076c07221 */ /* 0x000fe20000010000 */
[-C--:B------:R-:W-:Y:S01]  /*1930*/  FFMA.FTZ R191, R149, R118.reuse, R191 ;  /* 0x0000007695bf7223 */ /* 0x080fe200000100bf */
[----:B------:R-:W-:Y:S01]  /*1940*/  FFMA.FTZ R155, R63, R118, R124 ;  /* 0x000000763f9b7223 */ /* 0x000fe2000001007c */
[----:B------:R-:W-:Y:S01]  /*1950*/  FADD.FTZ R196, R119, R196 ;  /* 0x000000c477c47221 */ /* 0x000fe20000010000 */
[-C--:B------:R-:W-:Y:S01]  /*1960*/  FFMA.FTZ R193, R157, R119.reuse, R193 ;  /* 0x000000779dc17223 */ /* 0x080fe200000100c1 */
[----:B------:R-:W-:Y:S01]  /*1970*/  FFMA.FTZ R160, R56, R119, R127 ;  /* 0x0000007738a07223 */ /* 0x000fe2000001007f */
[----:B------:R-:W-:Y:S01]  /*1980*/  FADD.FTZ R118, -R213, R161 ;  /* 0x000000a1d5767221 */ /* 0x000fe20000010100 */
[----:B------:R-:W-:-:S02]  /*1990*/  HADD2.F32 R119, -RZ, R150.H1_H1 ;  /* 0x30000096ff777230 */ /* 0x000fc40000004100 */
[----:B------:R-:W-:Y:S02]  /*19a0*/  HADD2.F32 R158, -RZ, R158.H1_H1 ;  /* 0x3000009eff9e7230 */ /* 0x000fe40000004100 */
[----:B------:R-:W-:Y:S01]  /*19b0*/  FMUL.FTZ R150, R211, R118 ;  /* 0x00000076d3967220 */ /* 0x000fe20000410000 */
[-C--:B------:R-:W-:Y:S01]  /*19c0*/  FMUL.FTZ R118, R33, R119.reuse ;  /* 0x0000007721767220 */ /* 0x080fe20000410000 */
[----:B------:R-:W-:Y:S01]  /*19d0*/  FADD.FTZ R201, R119, R201 ;  /* 0x000000c977c97221 */ /* 0x000fe20000010000 */
[----:B------:R-:W-:Y:S01]  /*19e0*/  FADD.FTZ R200, R158, R200 ;  /* 0x000000c89ec87221 */ /* 0x000fe20000010000 */
[CC--:B------:R-:W-:Y:S01]  /*19f0*/  FFMA.FTZ R199, R150.reuse, R158.reuse, R199 ;  /* 0x0000009e96c77223 */ /* 0x0c0fe200000100c7 */
[----:B------:R-:W-:Y:S01]  /*1a00*/  FFMA.FTZ R158, R57, R158, R118 ;  /* 0x0000009e399e7223 */ /* 0x000fe20000010076 */
[----:B------:R-:W-:Y:S02]  /*1a10*/  FFMA.FTZ R202, R150, R119, R202 ;  /* 0x0000007796ca7223 */ /* 0x000fe400000100ca */
[----:B------:R-:W0:Y:S01]  /*1a20*/  LDC.64 R118, c[0x0][0x240] ;  /* 0x00009000ff767b82 */ /* 0x000e220000000a00 */
[----:B------:R-:W-:Y:S01]  /*1a30*/  FADD.FTZ R249, R138, R249 ;  /* 0x000000f98af97221 */ /* 0x000fe20000010000 */
[----:B------:R-:W-:Y:S01]  /*1a40*/  FFMA.FTZ R241, R144, R138, R241 ;  /* 0x0000008a90f17223 */ /* 0x000fe200000100f1 */
[----:B------:R-:W-:Y:S01]  /*1a50*/  FADD.FTZ R197, R125, R197 ;  /* 0x000000c57dc57221 */ /* 0x000fe20000010000 */
[----:B------:R-:W-:Y:S01]  /*1a60*/  FFMA.FTZ R198, R157, R125, R198 ;  /* 0x0000007d9dc67223 */ /* 0x000fe200000100c6 */
[----:B------:R-:W-:Y:S01]  /*1a70*/  FADD.FTZ R161, -R213, R162 ;  /* 0x000000a2d5a17221 */ /* 0x000fe20000010100 */
[----:B------:R-:W-:-:S02]  /*1a80*/  HADD2.F32 R125, -RZ, R151.H0_H0 ;  /* 0x20000097ff7d7230 */ /* 0x000fc40000004100 */
[----:B------:R-:W-:Y:S01]  /*1a90*/  FADD.FTZ R163, -R213, R163 ;  /* 0x000000a3d5a37221 */ /* 0x000fe20000010100 */
[----:B------:R-:W-:Y:S02]  /*1aa0*/  HADD2.F32 R138, -RZ, R151.H1_H1 ;  /* 0x30000097ff8a7230 */ /* 0x000fe40000004100 */
[----:B------:R-:W-:Y:S01]  /*1ab0*/  FADD.FTZ R251, R126, R251 ;  /* 0x000000fb7efb7221 */ /* 0x000fe20000010000 */
[--C-:B------:R-:W-:Y:S02]  /*1ac0*/  HADD2.F32 R162, -RZ, R159.reuse.H0_H0 ;  /* 0x2000009fffa27230 */ /* 0x100fe40000004100 */
[----:B------:R-:W-:Y:S01]  /*1ad0*/  FFMA.FTZ R247, R143, R126, R247 ;  /* 0x0000007e8ff77223 */ /* 0x000fe200000100f7 */
        /* <DEDUP_REMOVED lines=91> */
.L_x_2466:
        /* <DEDUP_REMOVED lines=18> */
[C---:B------:R-:W-:Y:S01]  /*21b0*/  FMUL.FTZ R116, R211.reuse, R116 ;  /* 0x00000074d3747220 */ /* 0x040fe20000410000 */
[----:B------:R-:W-:Y:S01]  /*21c0*/  FMUL.FTZ R117, R211, R120 ;  /* 0x00000078d3757220 */ /* 0x000fe20000410000 */
[----:B------:R-:W-:Y:S01]  /*21d0*/  FADD.FTZ R234, R212, -R195 ;  /* 0x800000c3d4ea7221 */ /* 0x000fe20000010000 */
[----:B------:R-:W-:Y:S01]  /*21e0*/  @P1 LOP3.LUT P2, RZ, R121, 0xff, RZ, 0xc0, !PT ;  /* 0x000000ff79ff1812 */ /* 0x000fe2000784c0ff */
[----:B------:R-:W-:Y:S01]  /*21f0*/  @P3 FADD.FTZ R116, R96, R116 ;  /* 0x0000007460743221 */ /* 0x000fe20000010000 */
[----:B------:R-:W-:Y:S01]  /*2200*/  @P3 FADD.FTZ R117, R97, R117 ;  /* 0x0000007561753221 */ /* 0x000fe20000010000 */
[C---:B------:R-:W-:Y:S01]  /*2210*/  FMUL.FTZ R234, R211.reuse, R234 ;  /* 0x000000ead3ea7220 */ /* 0x040fe20000410000 */
[----:B------:R-:W-:Y:S01]  /*2220*/  FMUL.FTZ R218, R211, R214 ;  /* 0x000000d6d3da7220 */ /* 0x000fe20000410000 */
[----:B------:R-:W-:Y:S01]  /*2230*/  FMUL.FTZ R212, R116, UR16 ;  /* 0x0000001074d47c20 */ /* 0x000fe20008410000 */
[----:B------:R-:W-:Y:S01]  /*2240*/  FMUL.FTZ R120, R117, UR16 ;  /* 0x0000001075787c20 */ /* 0x000fe20008410000 */
[----:B------:R-:W-:Y:S01]  /*2250*/  @P3 FADD.FTZ R234, R98, R234 ;  /* 0x000000ea62ea3221 */ /* 0x000fe20000010000 */
[-CC-:B------:R-:W-:Y:S01]  /*2260*/  FFMA.FTZ R194, R216, R213.reuse, R163.reuse ;  /* 0x000000d5d8c27223 */ /* 0x180fe200000100a3 */
[----:B------:R-:W-:Y:S01]  /*2270*/  FFMA.FTZ R217, R217, R213, R163 ;  /* 0x000000d5d9d97223 */ /* 0x000fe200000100a3 */
[----:B------:R-:W-:Y:S01]  /*2280*/  @P1 FSEL R121, R212, RZ, P2 ;  /* 0x000000ffd4791208 */ /* 0x000fe20001000000 */
[----:B------:R-:W-:Y:S01]  /*2290*/  @P3 FADD.FTZ R218, R99, R218 ;  /* 0x000000da63da3221 */ /* 0x000fe20000010000 */
[----:B------:R-:W-:Y:S01]  /*22a0*/  @P1 FSEL R195, R120, RZ, P4 ;  /* 0x000000ff78c31208 */ /* 0x000fe20002000000 */
[----:B------:R-:W-:Y:S01]  /*22b0*/  FADD.FTZ R194, R215, -R194 ;  /* 0x800000c2d7c27221 */ /* 0x000fe20000010000 */
[----:B------:R-:W-:Y:S01]  /*22c0*/  @P1 F2FP.F16.F32.PACK_AB R121, RZ, R121 ;  /* 0x00000079ff79123e */ /* 0x000fe200000000ff */
[----:B------:R-:W-:Y:S01]  /*22d0*/  FADD.FTZ R122, R122, -R217 ;  /* 0x800000d97a7a7221 */ /* 0x000fe20000010000 */
[----:B------:R-:W-:Y:S01]  /*22e0*/  @P1 F2FP.F16.F32.PACK_AB R195, RZ, R195 ;  /* 0x000000c3ffc3123e */ /* 0x000fe200000000ff */
[----:B------:R-:W-:Y:S01]  /*22f0*/  FMUL.FTZ R217, R211, R194 ;  /* 0x000000c2d3d97220 */ /* 0x000fe20000410000 */
[----:B------:R-:W-:Y:S01]  /*2300*/  @P1 PRMT R112, R121, 0x7610, R112 ;  /* 0x0000761079701816 */ /* 0x000fe20000000070 */
[----:B------:R-:W-:Y:S01]  /*2310*/  FMUL.FTZ R216, R211, R122 ;  /* 0x0000007ad3d87220 */ /* 0x000fe20000410000 */
[----:B------:R-:W-:Y:S01]  /*2320*/  MOV R121, R118 ;  /* 0x0000007600797202 */ /* 0x000fe20000000f00 */
[----:B------:R-:W-:Y:S01]  /*2330*/  @P3 FADD.FTZ R217, R100, R217 ;  /* 0x000000d964d93221 */ /* 0x000fe20000010000 */
[----:B------:R-:W-:Y:S01]  /*2340*/  @P1 PRMT R112, R112, 0x5410, R195 ;  /* 0x0000541070701816 */ /* 0x000fe200000000c3 */
[----:B------:R-:W-:Y:S01]  /*2350*/  FMUL.FTZ R195, R234, UR16 ;  /* 0x00000010eac37c20 */ /* 0x000fe20008410000 */
[----:B------:R-:W-:Y:S01]  /*2360*/  @P1 LOP3.LUT P4, RZ, R180, 0xff0000, RZ, 0xc0, !PT ;  /* 0x00ff0000b4ff1812 */ /* 0x000fe2000788c0ff */
[----:B------:R-:W-:Y:S01]  /*2370*/  FMUL.FTZ R194, R217, UR16 ;  /* 0x00000010d9c27c20 */ /* 0x000fe20008410000 */
[----:B------:R-:W-:Y:S01]  /*2380*/  LOP3.LUT P2, RZ, R121, 0xff, RZ, 0xc0, !PT ;  /* 0x000000ff79ff7812 */ /* 0x000fe2000784c0ff */
[----:B------:R-:W-:Y:S01]  /*2390*/  @P3 FADD.FTZ R216, R101, R216 ;  /* 0x000000d865d83221 */ /* 0x000fe20000010000 */
[----:B------:R-:W-:Y:S01]  /*23a0*/  @P1 FSEL R121, R195, RZ, P4 ;  /* 0x000000ffc3791208 */ /* 0x000fe20002000000 */
[-CC-:B------:R-:W-:Y:S01]  /*23b0*/  FFMA.FTZ R128, R128, R213.reuse, R163.reuse ;  /* 0x000000d580807223 */ /* 0x180fe200000100a3 */
[----:B------:R-:W-:Y:S01]  /*23c0*/  @P1 LOP3.LUT P4, RZ, R180, 0xff000000, RZ, 0xc0, !PT ;  /* 0xff000000b4ff1812 */ /* 0x000fe2000788c0ff */
[----:B------:R-:W-:Y:S01]  /*23d0*/  FFMA.FTZ R132, R132, R213, R163 ;  /* 0x000000d584847223 */ /* 0x000fe200000100a3 */
[----:B------:R-:W-:Y:S01]  /*23e0*/  @P1 F2FP.F16.F32.PACK_AB R121, RZ, R121 ;  /* 0x00000079ff79123e */ /* 0x000fe200000000ff */
[----:B------:R-:W-:Y:S01]  /*23f0*/  FADD.FTZ R128, R129, -R128 ;  /* 0x8000008081807221 */ /* 0x000fe20000010000 */
[----:B------:R-:W-:Y:S01]  /*2400*/  FSEL R212, R212, RZ, P2 ;  /* 0x000000ffd4d47208 */ /* 0x000fe20001000000 */
[----:B------:R-:W-:Y:S01]  /*2410*/  FADD.FTZ R132, R133, -R132 ;  /* 0x8000008485847221 */ /* 0x000fe20000010000 */
[----:B------:R-:W-:Y:S01]  /*2420*/  @P1 PRMT R113, R121, 0x7610, R113 ;  /* 0x0000761079711816 */ /* 0x000fe20000000071 */
[----:B------:R-:W-:Y:S01]  /*2430*/  FMUL.FTZ R121, R218, UR16 ;  /* 0x00000010da797c20 */ /* 0x000fe20008410000 */
[----:B------:R-:W-:Y:S01]  /*2440*/  LOP3.LUT P2, RZ, R119, 0xff00, RZ, 0xc0, !PT ;  /* 0x0000ff0077ff7812 */ /* 0x000fe2000784c0ff */
[-CC-:B------:R-:W-:Y:S01]  /*2450*/  FFMA.FTZ R140, R140, R213.reuse, R163.reuse ;  /* 0x000000d58c8c7223 */ /* 0x180fe200000100a3 */
[----:B------:R-:W-:Y:S01]  /*2460*/  FSEL R122, R194, RZ, P5 ;  /* 0x000000ffc27a7208 */ /* 0x000fe20002800000 */
[-CC-:B------:R-:W-:Y:S01]  /*2470*/  FFMA.FTZ R146, R146, R213.reuse, R163.reuse ;  /* 0x000000d592927223 */ /* 0x180fe200000100a3 */
[----:B------:R-:W-:Y:S01]  /*2480*/  @P1 FSEL R214, R121, RZ, P4 ;  /* 0x000000ff79d61208 */ /* 0x000fe20002000000 */
[----:B------:R-:W-:Y:S01]  /*2490*/  FADD.FTZ R140, R141, -R140 ;  /* 0x8000008c8d8c7221 */ /* 0x000fe20000010000 */
[----:B------:R-:W-:Y:S01]  /*24a0*/  @P1 LOP3.LUT P4, RZ, R181, 0xff, RZ, 0xc0, !PT ;  /* 0x000000ffb5ff1812 */ /* 0x000fe2000788c0ff */
[----:B------:R-:W-:Y:S01]  /*24b0*/  FADD.FTZ R146, R145, -R146 ;  /* 0x8000009291927221 */ /* 0x000fe20000010000 */
[----:B------:R-:W-:Y:S01]  /*24c0*/  @P1 F2FP.F16.F32.PACK_AB R214, RZ, R214 ;  /* 0x000000d6ffd6123e */ /* 0x000fe200000000ff */
[-CC-:B------:R-:W-:Y:S01]  /*24d0*/  FFMA.FTZ R152, R152, R213.reuse, R163.reuse ;  /* 0x000000d598987223 */ /* 0x180fe200000100a3 */
[----:B------:R-:W-:Y:S01]  /*24e0*/  LOP3.LUT P5, RZ, R118, 0xff000000, RZ, 0xc0, !PT ;  /* 0xff00000076ff7812 */ /* 0x000fe200078ac0ff */
[-CC-:B------:R-:W-:Y:S01]  /*24f0*/  FFMA.FTZ R145, R161, R213.reuse, R163.reuse ;  /* 0x000000d5a1917223 */ /* 0x180fe200000100a3 */
[----:B------:R-:W-:Y:S01]  /*2500*/  @P1 PRMT R113, R113, 0x5410, R214 ;  /* 0x0000541071711816 */ /* 0x000fe200000000d6 */
[----:B------:R-:W-:Y:S01]  /*2510*/  FADD.FTZ R152, R147, -R152 ;  /* 0x8000009893987221 */ /* 0x000fe20000010000 */
[----:B------:R-:W-:Y:S01]  /*2520*/  @P1 FSEL R214, R194, RZ, P4 ;  /* 0x000000ffc2d61208 */ /* 0x000fe20002000000 */
[-CC-:B------:R-:W-:Y:S01]  /*2530*/  FFMA.FTZ R194, R131, R213.reuse, R163.reuse ;  /* 0x000000d583c27223 */ /* 0x180fe200000100a3 */
[----:B------:R-:W-:Y:S01]  /*2540*/  LOP3.LUT P4, RZ, R118, 0xff0000, RZ, 0xc0, !PT ;  /* 0x00ff000076ff7812 */ /* 0x000fe2000788c0ff */
[----:B------:R-:W-:Y:S01]  /*2550*/  FFMA.FTZ R153, R153, R213, R163 ;  /* 0x000000d599997223 */ /* 0x000fe200000100a3 */
[----:B------:R-:W-:Y:S01]  /*2560*/  @P1 F2FP.F16.F32.PACK_AB R214, RZ, R214 ;  /* 0x000000d6ffd6123e */ /* 0x000fe200000000ff */
[----:B------:R-:W-:Y:S01]  /*2570*/  FADD.FTZ R194, R123, -R194 ;  /* 0x800000c27bc27221 */ /* 0x000fe20000010000 */
[----:B------:R-:W-:Y:S01]  /*2580*/  FSEL R121, R121, RZ, P5 ;  /* 0x000000ff79797208 */ /* 0x000fe20002800000 */
[----:B------:R-:W-:Y:S01]  /*2590*/  FADD.FTZ R148, R148, -R153 ;  /* 0x8000009994947221 */ /* 0x000fe20000010000 */
[----:B------:R-:W-:Y:S01]  /*25a0*/  @P1 PRMT R114, R214, 0x7610, R114 ;  /* 0x00007610d6721816 */ /* 0x000fe20000000072 */
[----:B------:R-:W-:Y:S01]  /*25b0*/  FADD.FTZ R162, R162, -R145 ;  /* 0x80000091a2a27221 */ /* 0x000fe20000010000 */
[----:B------:R-:W-:Y:S01]  /*25c0*/  FSEL R214, R195, RZ, P4 ;  /* 0x000000ffc3d67208 */ /* 0x000fe20002000000 */
[----:B------:R-:W-:Y:S01]  /*25d0*/  FMUL.FTZ R195, R216, UR16 ;  /* 0x00000010d8c37c20 */ /* 0x000fe20008410000 */
[----:B------:R-:W-:Y:S01]  /*25e0*/  @P1 LOP3.LUT P4, RZ, R181, 0xff00, RZ, 0xc0, !PT ;  /* 0x0000ff00b5ff1812 */ /* 0x000fe2000788c0ff */
[----:B------:R-:W-:Y:S01]  /*25f0*/  FMUL.FTZ R148, R211, R148 ;  /* 0x00000094d3947220 */ /* 0x000fe20000410000 */
[----:B------:R-:W-:-:S02]  /*2600*/  F2FP.F16.F32.PACK_AB R121, R121, R214 ;  /* 0x000000d67979723e */ /* 0x000fc400000000ff */
[----:B------:R-:W-:Y:S01]  /*2610*/  FSEL R215, R195, RZ, P2 ;  /* 0x000000ffc3d77208 */ /* 0x000fe20001000000 */
[----:B------:R-:W-:Y:S01]  /*2620*/  @P3 FADD.FTZ R148, R89, R148 ;  /* 0x0000009459943221 */ /* 0x000fe20000010000 */
[----:B------:R-:W-:Y:S02]  /*2630*/  @P1 FSEL R118, R195, RZ, P4 ;  /* 0x000000ffc3761208 */ /* 0x000fe40002000000 */
[C---:B------:R-:W-:Y:S01]  /*2640*/  LOP3.LUT P2, RZ, R119.reuse, 0xff0000, RZ, 0xc0, !PT ;  /* 0x00ff000077ff7812 */ /* 0x040fe2000784c0ff */
[----:B------:R-:W-:Y:S01]  /*2650*/  FMUL.FTZ R145, R148, UR16 ;  /* 0x0000001094917c20 */ /* 0x000fe20008410000 */
[----:B------:R-:W-:Y:S01]  /*2660*/  LOP3.LUT P4, RZ, R119, 0xff000000, RZ, 0xc0, !PT ;  /* 0xff00000077ff7812 */ /* 0x000fe2000788c0ff */
[----:B------:R-:W-:Y:S01]  /*2670*/  FFMA.FTZ R119, R220, R213, R163 ;  /* 0x000000d5dc777223 */ /* 0x000fe200000100a3 */
[----:B------:R-:W-:Y:S01]  /*2680*/  @P1 F2FP.F16.F32.PACK_AB R118, RZ, R118 ;  /* 0x00000076ff76123e */ /* 0x000fe200000000ff */
[----:B------:R-:W-:Y:S01]  /*2690*/  FMUL.FTZ R220, R211, R194 ;  /* 0x000000c2d3dc7220 */ /* 0x000fe20000410000 */
[----:B------:R-:W-:Y:S01]  /*26a0*/  F2FP.F16.F32.PACK_AB R122, R215, R122 ;  /* 0x0000007ad77a723e */ /* 0x000fe200000000ff */
[----:B------:R-:W-:Y:S01]  /*26b0*/  FADD.FTZ R130, R130, -R119 ;  /* 0x8000007782827221 */ /* 0x000fe20000010000 */
[----:B------:R-:W-:Y:S01]  /*26c0*/  @P1 PRMT R114, R114, 0x5410, R118 ;  /* 0x0000541072721816 */ /* 0x000fe20000000076 */
[----:B------:R-:W-:Y:S01]  /*26d0*/  @P3 FADD.FTZ R220, R103, R220 ;  /* 0x000000dc67dc3221 */ /* 0x000fe20000010000 */
[----:B------:R-:W-:Y:S01]  /*26e0*/  FSEL R215, R120, RZ, P6 ;  /* 0x000000ff78d77208 */ /* 0x000fe20003000000 */
[----:B------:R-:W-:-:S02]  /*26f0*/  FMUL.FTZ R235, R211, R130 ;  /* 0x00000082d3eb7220 */ /* 0x000fc40000410000 */
[----:B------:R-:W-:Y:S01]  /*2700*/  FMUL.FTZ R219, R220, UR16 ;  /* 0x00000010dcdb7c20 */ /* 0x000fe20008410000 */
[----:B------:R-:W-:Y:S01]  /*2710*/  F2FP.F16.F32.PACK_AB R120, R215, R212 ;  /* 0x000000d4d778723e */ /* 0x000fe200000000ff */
[----:B------:R-:W-:Y:S01]  /*2720*/  @P3 FADD.FTZ R235, R102, R235 ;  /* 0x000000eb66eb3221 */ /* 0x000fe20000010000 */
[----:B------:R-:W-:-:S03]  /*2730*/  FMUL.FTZ R215, R211, R128 ;  /* 0x00000080d3d77220 */ /* 0x000fc60000410000 */
[----:B------:R-:W-:Y:S01]  /*2740*/  FMUL.FTZ R118, R235, UR16 ;  /* 0x00000010eb767c20 */ /* 0x000fe20008410000 */
[----:B------:R-:W-:-:S04]  /*2750*/  @P3 FADD.FTZ R215, R80, R215 ;  /* 0x000000d750d73221 */ /* 0x000fc80000010000 */
[----:B------:R-:W-:Y:S01]  /*2760*/  FSEL R123, R118, RZ, P2 ;  /* 0x000000ff767b7208 */ /* 0x000fe20001000000 */
[----:B------:R-:W-:Y:S01]  /*2770*/  FMUL.FTZ R133, R215, UR16 ;  /* 0x00000010d7857c20 */ /* 0x000fe20008410000 */
[----:B------:R-:W-:-:S04]  /*2780*/  @P1 LOP3.LUT P2, RZ, R181, 0xff0000, RZ, 0xc0, !PT ;  /* 0x00ff0000b5ff1812 */ /* 0x000fc8000784c0ff */
        /* <DEDUP_REMOVED lines=8> */
[----:B------:R-:W-:Y:S02]  /*2810*/  F2FP.F16.F32.PACK_AB R123, R219, R123 ;  /* 0x0000007bdb7b723e */ /* 0x000fe400000000ff */
[----:B------:R-:W-:Y:S02]  /*2820*/  ISETP.NE.AND.EX P4, PT, RZ, UR15, PT, P4 ;  /* 0x0000000fff007c0c */ /* 0x000fe4000bf85340 */
[----:B------:R-:W-:Y:S02]  /*2830*/  @P1 F2FP.F16.F32.PACK_AB R195, RZ, R195 ;  /* 0x000000c3ffc3123e */ /* 0x000fe400000000ff */
[----:B------:R-:W-:-:S02]  /*2840*/  SEL R117, R117, R105, P4 ;  /* 0x0000006975757207 */ /* 0x000fc40002000000 */
[----:B------:R-:W-:Y:S01]  /*2850*/  SEL R118, R234, R106, P4 ;  /* 0x0000006aea767207 */ /* 0x000fe20002000000 */
[----:B------:R-:W0:Y:S01]  /*2860*/  @P2 LDC.64 R130, c[0x0][0x308] ;  /* 0x0000c200ff822b82 */ /* 0x000e220000000a00 */
[----:B------:R-:W-:Y:S02]  /*2870*/  SEL R119, R218, R107, P4 ;  /* 0x0000006bda777207 */ /* 0x000fe40002000000 */
[----:B------:R-:W-:Y:S02]  /*2880*/  @P2 SEL R116, R116, R104, P4 ;  /* 0x0000006874742207 */ /* 0x000fe40002000000 */
[----:B------:R-:W-:-:S04]  /*2890*/  @P1 PRMT R115, R194, 0x7610, R115 ;  /* 0x00007610c2731816 */ /* 0x000fc80000000073 */
[----:B------:R-:W-:Y:S01]  /*28a0*/  @P1 PRMT R115, R115, 0x5410, R195 ;  /* 0x0000541073731816 */ /* 0x000fe200000000c3 */
[----:B0-----:R-:W-:-:S05]  /*28b0*/  @P2 IMAD.WIDE.U32 R130, R166, 0x20, R130 ;  /* 0x00000020a6822825 */ /* 0x001fca00078e0082 */
[----:B------:R0:W-:Y:S02]  /*28c0*/  @P2 STG.E.128 desc[UR4][R130.64], R116 ;  /* 0x0000007482002986 */ /* 0x0001e4000c101d04 */
[----:B0-----:R-:W-:Y:S01]  /*28d0*/  SEL R116, R217, R108, P4 ;  /* 0x0000006cd9747207 */ /* 0x001fe20002000000 */
[----:B------:R-:W-:Y:S01]  /*28e0*/  FFMA.FTZ R217, R156, R213, R163 ;  /* 0x000000d59cd97223 */ /* 0x000fe200000100a3 */
[----:B------:R-:W-:Y:S02]  /*28f0*/  SEL R117, R216, R109, P4 ;  /* 0x0000006dd8757207 */ /* 0x000fe40002000000 */
[----:B------:R-:W-:Y:S01]  /*2900*/  SEL R118, R235, R110, P4 ;  /* 0x0000006eeb767207 */ /* 0x000fe20002000000 */
[----:B------:R-:W-:Y:S01]  /*2910*/  FADD.FTZ R154, R154, -R217 ;  /* 0x800000d99a9a7221 */ /* 0x000fe20000010000 */
[----:B------:R-:W-:-:S03]  /*2920*/  SEL R119, R220, R111, P4 ;  /* 0x0000006fdc777207 */ /* 0x000fc60002000000 */
[----:B------:R-:W-:Y:S02]  /*2930*/  FMUL.FTZ R147, R211, R154 ;  /* 0x0000009ad3937220 */ /* 0x000fe40000410000 */
[----:B------:R0:W-:Y:S02]  /*2940*/  @P2 STG.E.128 desc[UR4][R130.64+0x10], R116 ;  /* 0x0000107482002986 */ /* 0x0001e4000c101d04 */
[----:B------:R-:W-:Y:S01]  /*2950*/  @P3 FADD.FTZ R147, R90, R147 ;  /* 0x000000935a933221 */ /* 0x000fe20000010000 */
[----:B0-----:R-:W0:Y:S01]  /*2960*/  LDC.64 R130, c[0x0][0x2f8] ;  /* 0x0000be00ff827b82 */ /* 0x001e220000000a00 */
[----:B------:R-:W-:Y:S02]  /*2970*/  MOV R118, R126 ;  /* 0x0000007e00767202 */ /* 0x000fe40000000f00 */
[----:B------:R-:W-:Y:S02]  /*2980*/  @P1 MOV R119, R176 ;  /* 0x000000b000771202 */ /* 0x000fe40000000f00 */
[----:B------:R-:W-:Y:S01]  /*2990*/  LOP3.LUT P6, RZ, R118, 0xff, RZ, 0xc0, !PT ;  /* 0x000000ff76ff7812 */ /* 0x000fe200078cc0ff */
[-CC-:B------:R-:W-:Y:S01]  /*29a0*/  FFMA.FTZ R118, R135, R213.reuse, R163.reuse ;  /* 0x000000d587767223 */ /* 0x180fe200000100a3 */
[----:B------:R-:W-:Y:S01]  /*29b0*/  @P1 LOP3.LUT P5, RZ, R119, 0xff, RZ, 0xc0, !PT ;  /* 0x000000ff77ff1812 */ /* 0x000fe200078ac0ff */
[----:B------:R-:W-:Y:S01]  /*29c0*/  FFMA.FTZ R119, R134, R213, R163 ;  /* 0x000000d586777223 */ /* 0x000fe200000100a3 */
[----:B------:R-:W-:-:S02]  /*29d0*/  FSEL R128, R133, RZ, P6 ;  /* 0x000000ff85807208 */ /* 0x000fc40003000000 */
[----:B------:R-:W-:Y:S01]  /*29e0*/  LOP3.LUT P6, RZ, R126, 0xff00, RZ, 0xc0, !PT ;  /* 0x0000ff007eff7812 */ /* 0x000fe200078cc0ff */
[----:B------:R-:W-:Y:S01]  /*29f0*/  FADD.FTZ R136, R136, -R119 ;  /* 0x8000007788887221 */ /* 0x000fe20000010000 */
[----:B------:R-:W-:Y:S02]  /*2a00*/  @P1 FSEL R133, R133, RZ, P5 ;  /* 0x000000ff85851208 */ /* 0x000fe40002800000 */
[----:B------:R-:W-:Y:S01]  /*2a10*/  @P1 LOP3.LUT P5, RZ, R176, 0xff00, RZ, 0xc0, !PT ;  /* 0x0000ff00b0ff1812 */ /* 0x000fe200078ac0ff */
[----:B0-----:R-:W-:-:S05]  /*2a20*/  IMAD.WIDE.U32 R116, R166, 0x10, R130 ;  /* 0x00000010a6747825 */ /* 0x001fca00078e0082 */
[----:B------:R0:W-:Y:S02]  /*2a30*/  STG.E.128 desc[UR4][R116.64], R120 ;  /* 0x0000007874007986 */ /* 0x0001e4000c101d04 */
[----:B0-----:R-:W-:Y:S01]  /*2a40*/  FADD.FTZ R116, R137, -R118 ;  /* 0x8000007689747221 */ /* 0x001fe20000010000 */
[C---:B------:R-:W-:Y:S01]  /*2a50*/  FMUL.FTZ R118, R211.reuse, R132 ;  /* 0x00000084d3767220 */ /* 0x040fe20000410000 */
[C---:B------:R-:W-:Y:S01]  /*2a60*/  FMUL.FTZ R123, R211.reuse, R136 ;  /* 0x00000088d37b7220 */ /* 0x040fe20000410000 */
[-C--:B------:R-:W-:Y:S01]  /*2a70*/  FFMA.FTZ R117, R144, R213.reuse, R163 ;  /* 0x000000d590757223 */ /* 0x080fe200000100a3 */
[----:B------:R-:W-:Y:S01]  /*2a80*/  FMUL.FTZ R119, R211, R116 ;  /* 0x00000074d3777220 */ /* 0x000fe20000410000 */
[----:B------:R-:W-:Y:S01]  /*2a90*/  @P3 FADD.FTZ R118, R81, R118 ;  /* 0x0000007651763221 */ /* 0x000fe20000010000 */
[----:B------:R-:W-:Y:S01]  /*2aa0*/  @P3 FADD.FTZ R123, R82, R123 ;  /* 0x0000007b527b3221 */ /* 0x000fe20000010000 */
[----:B------:R-:W-:Y:S01]  /*2ab0*/  FMUL.FTZ R121, R211, R140 ;  /* 0x0000008cd3797220 */ /* 0x000fe20000410000 */
[----:B------:R-:W-:Y:S01]  /*2ac0*/  @P3 FADD.FTZ R119, R83, R119 ;  /* 0x0000007753773221 */ /* 0x000fe20000010000 */
[----:B------:R-:W-:Y:S01]  /*2ad0*/  FMUL.FTZ R132, R118, UR16 ;  /* 0x0000001076847c20 */ /* 0x000fe20008410000 */
[----:B------:R-:W-:Y:S01]  /*2ae0*/  FMUL.FTZ R135, R123, UR16 ;  /* 0x000000107b877c20 */ /* 0x000fe20008410000 */
[----:B------:R-:W-:Y:S01]  /*2af0*/  FADD.FTZ R122, R142, -R117 ;  /* 0x800000758e7a7221 */ /* 0x000fe20000010000 */
[----:B------:R-:W-:Y:S01]  /*2b00*/  FMUL.FTZ R134, R119, UR16 ;  /* 0x0000001077867c20 */ /* 0x000fe20008410000 */
[----:B------:R-:W-:Y:S01]  /*2b10*/  @P3 FADD.FTZ R121, R84, R121 ;  /* 0x0000007954793221 */ /* 0x000fe20000010000 */
[----:B------:R-:W-:Y:S01]  /*2b20*/  FSEL R129, R132, RZ, P6 ;  /* 0x000000ff84817208 */ /* 0x000fe20003000000 */
[----:B------:R-:W-:Y:S01]  /*2b30*/  FMUL.FTZ R122, R211, R122 ;  /* 0x0000007ad37a7220 */ /* 0x000fe20000410000 */
[----:B------:R-:W-:Y:S01]  /*2b40*/  LOP3.LUT P6, RZ, R126, 0xff0000, RZ, 0xc0, !PT ;  /* 0x00ff00007eff7812 */ /* 0x000fe200078cc0ff */
[-C--:B------:R-:W-:Y:S01]  /*2b50*/  FFMA.FTZ R120, R143, R213.reuse, R163 ;  /* 0x000000d58f787223 */ /* 0x080fe200000100a3 */
[----:B------:R-:W-:Y:S01]  /*2b60*/  @P1 FSEL R132, R132, RZ, P5 ;  /* 0x000000ff84841208 */ /* 0x000fe20002800000 */
[----:B------:R-:W-:Y:S01]  /*2b70*/  FMUL.FTZ R142, R121, UR16 ;  /* 0x00000010798e7c20 */ /* 0x000fe20008410000 */
[----:B------:R-:W-:Y:S01]  /*2b80*/  @P1 LOP3.LUT P5, RZ, R176, 0xff0000, RZ, 0xc0, !PT ;  /* 0x00ff0000b0ff1812 */ /* 0x000fe200078ac0ff */
[----:B------:R-:W-:Y:S01]  /*2b90*/  @P3 FADD.FTZ R122, R85, R122 ;  /* 0x0000007a557a3221 */ /* 0x000fe20000010000 */
[----:B------:R-:W-:Y:S01]  /*2ba0*/  FSEL R136, R135, RZ, P6 ;  /* 0x000000ff87887208 */ /* 0x000fe20003000000 */
[----:B------:R-:W-:Y:S01]  /*2bb0*/  FMUL.FTZ R143, R211, R146 ;  /* 0x00000092d38f7220 */ /* 0x000fe20000410000 */
[----:B------:R-:W-:Y:S01]  /*2bc0*/  LOP3.LUT P6, RZ, R126, 0xff000000, RZ, 0xc0, !PT ;  /* 0xff0000007eff7812 */ /* 0x000fe200078cc0ff */
[----:B------:R-:W-:Y:S01]  /*2bd0*/  FADD.FTZ R120, R139, -R120 ;  /* 0x800000788b787221 */ /* 0x000fe20000010000 */
[----:B------:R-:W-:Y:S01]  /*2be0*/  @P1 FSEL R135, R135, RZ, P5 ;  /* 0x000000ff87871208 */ /* 0x000fe20002800000 */
[----:B------:R-:W-:Y:S01]  /*2bf0*/  FMUL.FTZ R144, R122, UR16 ;  /* 0x000000107a907c20 */ /* 0x000fe20008410000 */
[----:B------:R-:W-:Y:S01]  /*2c00*/  @P1 LOP3.LUT P5, RZ, R176, 0xff000000, RZ, 0xc0, !PT ;  /* 0xff000000b0ff1812 */ /* 0x000fe200078ac0ff */
[----:B------:R-:W-:Y:S01]  /*2c10*/  @P3 FADD.FTZ R143, R86, R143 ;  /* 0x0000008f568f3221 */ /* 0x000fe20000010000 */
[C---:B------:R-:W-:Y:S01]  /*2c20*/  FSEL R137, R134.reuse, RZ, P6 ;  /* 0x000000ff86897208 */ /* 0x040fe20003000000 */
[----:B------:R-:W-:Y:S01]  /*2c30*/  FMUL.FTZ R214, R211, R120 ;  /* 0x00000078d3d67220 */ /* 0x000fe20000410000 */
[----:B------:R-:W-:Y:S01]  /*2c40*/  LOP3.LUT P6, RZ, R127, 0xff, RZ, 0xc0, !PT ;  /* 0x000000ff7fff7812 */ /* 0x000fe200078cc0ff */
[----:B------:R-:W-:Y:S01]  /*2c50*/  FMUL.FTZ R161, R143, UR16 ;  /* 0x000000108fa17c20 */ /* 0x000fe20008410000 */
[----:B------:R-:W-:Y:S01]  /*2c60*/  @P1 FSEL R134, R134, RZ, P5 ;  /* 0x000000ff86861208 */ /* 0x000fe20002800000 */
[-CC-:B------:R-:W-:Y:S01]  /*2c70*/  FFMA.FTZ R117, R157, R213.reuse, R163.reuse ;  /* 0x000000d59d757223 */ /* 0x180fe200000100a3 */
[----:B------:R-:W-:Y:S01]  /*2c80*/  @P1 LOP3.LUT P5, RZ, R177, 0xff, RZ, 0xc0, !PT ;  /* 0x000000ffb1ff1812 */ /* 0x000fe200078ac0ff */
[----:B------:R-:W-:Y:S01]  /*2c90*/  @P3 FADD.FTZ R214, R87, R214 ;  /* 0x000000d657d63221 */ /* 0x000fe20000010000 */
[C---:B------:R-:W-:Y:S01]  /*2ca0*/  FSEL R141, R142.reuse, RZ, P6 ;  /* 0x000000ff8e8d7208 */ /* 0x040fe20003000000 */
[-CC-:B------:R-:W-:Y:S01]  /*2cb0*/  FFMA.FTZ R126, R149, R213.reuse, R163.reuse ;  /* 0x000000d5957e7223 */ /* 0x180fe200000100a3 */
[----:B------:R-:W-:Y:S01]  /*2cc0*/  LOP3.LUT P6, RZ, R127, 0xff00, RZ, 0xc0, !PT ;  /* 0x0000ff007fff7812 */ /* 0x000fe200078cc0ff */
[-C--:B------:R-:W-:Y:S01]  /*2cd0*/  FFMA.FTZ R116, R151, R213.reuse, R163 ;  /* 0x000000d597747223 */ /* 0x080fe200000100a3 */
[----:B------:R-:W-:Y:S01]  /*2ce0*/  @P1 FSEL R142, R142, RZ, P5 ;  /* 0x000000ff8e8e1208 */ /* 0x000fe20002800000 */
[----:B------:R-:W-:Y:S01]  /*2cf0*/  FADD.FTZ R160, R160, -R117 ;  /* 0x80000075a0a07221 */ /* 0x000fe20000010000 */
[----:B------:R-:W-:Y:S01]  /*2d00*/  @P1 LOP3.LUT P5, RZ, R177, 0xff00, RZ, 0xc0, !PT ;  /* 0x0000ff00b1ff1812 */ /* 0x000fe200078ac0ff */
[----:B------:R-:W-:Y:S01]  /*2d10*/  FMUL.FTZ R117, R211, R152 ;  /* 0x00000098d3757220 */ /* 0x000fe20000410000 */
[C---:B------:R-:W-:Y:S01]  /*2d20*/  FSEL R140, R144.reuse, RZ, P6 ;  /* 0x000000ff908c7208 */ /* 0x040fe20003000000 */
[----:B------:R-:W-:Y:S01]  /*2d30*/  FADD.FTZ R126, R155, -R126 ;  /* 0x8000007e9b7e7221 */ /* 0x000fe20000010000 */
[----:B------:R-:W-:Y:S01]  /*2d40*/  LOP3.LUT P6, RZ, R127, 0xff0000, RZ, 0xc0, !PT ;  /* 0x00ff00007fff7812 */ /* 0x000fe200078cc0ff */
[----:B------:R-:W-:Y:S01]  /*2d50*/  FADD.FTZ R116, R159, -R116 ;  /* 0x800000749f747221 */ /* 0x000fe20000010000 */
[----:B------:R-:W-:Y:S01]  /*2d60*/  @P1 FSEL R144, R144, RZ, P5 ;  /* 0x000000ff90901208 */ /* 0x000fe20002800000 */
[----:B------:R-:W-:Y:S01]  /*2d70*/  @P3 FADD.FTZ R117, R88, R117 ;  /* 0x0000007558753221 */ /* 0x000fe20000010000 */
[----:B------:R-:W-:Y:S01]  /*2d80*/  LOP3.LUT P5, RZ, R127, 0xff000000, RZ, 0xc0, !PT ;  /* 0xff0000007fff7812 */ /* 0x000fe200078ac0ff */
[----:B------:R-:W-:Y:S01]  /*2d90*/  FFMA.FTZ R127, R150, R213, R163 ;  /* 0x000000d5967f7223 */ /* 0x000fe200000100a3 */
[----:B------:R-:W-:Y:S01]  /*2da0*/  FSEL R157, R161, RZ, P6 ;  /* 0x000000ffa19d7208 */ /* 0x000fe20003000000 */
[----:B------:R-:W-:Y:S01]  /*2db0*/  FMUL.FTZ R163, R214, UR16 ;  /* 0x00000010d6a37c20 */ /* 0x000fe20008410000 */
[----:B------:R-:W-:Y:S01]  /*2dc0*/  @P1 LOP3.LUT P6, RZ, R177, 0xff0000, RZ, 0xc0, !PT ;  /* 0x00ff0000b1ff1812 */ /* 0x000fe200078cc0ff */
[----:B------:R-:W-:Y:S01]  /*2dd0*/  FADD.FTZ R158, R158, -R127 ;  /* 0x8000007f9e9e7221 */ /* 0x000fe20000010000 */
[----:B------:R-:W-:Y:S01]  /*2de0*/  MOV R120, R124 ;  /* 0x0000007c00787202 */ /* 0x000fe20000000f00 */
[----:B------:R-:W-:Y:S01]  /*2df0*/  FMUL.FTZ R152, R211, R126 ;  /* 0x0000007ed3987220 */ /* 0x000fe20000410000 */
[----:B------:R-:W-:Y:S01]  /*2e00*/  @P1 FSEL R161, R161, RZ, P6 ;  /* 0x000000ffa1a11208 */ /* 0x000fe20003000000 */
[----:B------:R-:W-:Y:S01]  /*2e10*/  FMUL.FTZ R127, R211, R160 ;  /* 0x000000a0d37f7220 */ /* 0x000fe20000410000 */
[----:B------:R-:W-:Y:S01]  /*2e20*/  FSEL R212, R163, RZ, P5 ;  /* 0x000000ffa3d47208 */ /* 0x000fe20002800000 */
[C---:B------:R-:W-:Y:S01]  /*2e30*/  FMUL.FTZ R158, R211.reuse, R158 ;  /* 0x0000009ed39e7220 */ /* 0x040fe20000410000 */
[----:B------:R-:W-:Y:S01]  /*2e40*/  LOP3.LUT P6, RZ, R120, 0xff, RZ, 0xc0, !PT ;  /* 0x000000ff78ff7812 */ /* 0x000fe200078cc0ff */
[----:B------:R-:W-:Y:S01]  /*2e50*/  FMUL.FTZ R151, R211, R162 ;  /* 0x000000a2d3977220 */ /* 0x000fe20000410000 */
[----:B------:R-:W-:Y:S01]  /*2e60*/  @P1 LOP3.LUT P5, RZ, R177, 0xff000000, RZ, 0xc0, !PT ;  /* 0xff000000b1ff1812 */ /* 0x000fe200078ac0ff */
[----:B------:R-:W-:Y:S01]  /*2e70*/  FMUL.FTZ R154, R117, UR16 ;  /* 0x00000010759a7c20 */ /* 0x000fe20008410000 */
[----:B------:R-:W-:Y:S01]  /*2e80*/  @P1 MOV R120, R178 ;  /* 0x000000b200781202 */ /* 0x000fe20000000f00 */
[----:B------:R-:W-:Y:S01]  /*2e90*/  FMUL.FTZ R211, R211, R116 ;  /* 0x00000074d3d37220 */ /* 0x000fe20000410000 */
[----:B------:R-:W-:Y:S01]  /*2ea0*/  @P1 FSEL R163, R163, RZ, P5 ;  /* 0x000000ffa3a31208 */ /* 0x000fe20002800000 */
[----:B------:R-:W-:Y:S01]  /*2eb0*/  @P3 FADD.FTZ R127, R92, R127 ;  /* 0x0000007f5c7f3221 */ /* 0x000fe20000010000 */
[-C--:B------:R-:W-:Y:S01]  /*2ec0*/  SEL R116, R215, R104.reuse, P4 ;  /* 0x00000068d7747207 */ /* 0x080fe20002000000 */
[----:B------:R-:W-:Y:S01]  /*2ed0*/  @P3 FADD.FTZ R158, R93, R158 ;  /* 0x0000009e5d9e3221 */ /* 0x000fe20000010000 */
        /* <DEDUP_REMOVED lines=28> */
[----:B------:R-:W-:Y:S02]  /*30a0*/  @P1 F2FP.F16.F32.PACK_AB R158, RZ, R133 ;  /* 0x00000085ff9e123e */ /* 0x000fe400000000ff */
[----:B------:R-:W-:Y:S02]  /*30b0*/  @P1 F2FP.F16.F32.PACK_AB R159, RZ, R132 ;  /* 0x00000084ff9f123e */ /* 0x000fe400000000ff */
[----:B------:R-:W-:Y:S02]  /*30c0*/  LOP3.LUT P6, RZ, R125, 0xff00, RZ, 0xc0, !PT ;  /* 0x0000ff007dff7812 */ /* 0x000fe400078cc0ff */
[----:B------:R-:W-:Y:S01]  /*30d0*/  @P1 LOP3.LUT P5, RZ, R179, 0xff00, RZ, 0xc0, !PT ;  /* 0x0000ff00b3ff1812 */ /* 0x000fe200078ac0ff */
[----:B------:R-:W1:Y:S01]  /*30e0*/  @P2 LDC.64 R132, c[0x0][0x308] ;  /* 0x0000c200ff842b82 */ /* 0x000e620000000a00 */
[----:B------:R-:W-:-:S02]  /*30f0*/  FSEL R146, R150, RZ, P6 ;  /* 0x000000ff96927208 */ /* 0x000fc40003000000 */
[----:B------:R-:W-:Y:S02]  /*3100*/  @P1 FSEL R150, R150, RZ, P5 ;  /* 0x000000ff96961208 */ /* 0x000fe40002800000 */
[----:B------:R-:W-:Y:S02]  /*3110*/  LOP3.LUT P6, RZ, R125, 0xff0000, RZ, 0xc0, !PT ;  /* 0x00ff00007dff7812 */ /* 0x000fe400078cc0ff */
[----:B------:R-:W-:Y:S02]  /*3120*/  @P1 LOP3.LUT P5, RZ, R179, 0xff0000, RZ, 0xc0, !PT ;  /* 0x00ff0000b3ff1812 */ /* 0x000fe400078ac0ff */
[-C--:B------:R-:W-:Y:S01]  /*3130*/  SEL R122, R143, R110.reuse, P4 ;  /* 0x0000006e8f7a7207 */ /* 0x080fe20002000000 */
[----:B------:R-:W-:Y:S01]  /*3140*/  FMUL.FTZ R143, R152, UR16 ;  /* 0x00000010988f7c20 */ /* 0x000fe20008410000 */
[----:B------:R-:W-:Y:S02]  /*3150*/  SEL R119, R119, R107, P4 ;  /* 0x0000006b77777207 */ /* 0x000fe40002000000 */
[----:B------:R-:W-:-:S02]  /*3160*/  SEL R110, R151, R110, P4 ;  /* 0x0000006e976e7207 */ /* 0x000fc40002000000 */
[----:B------:R-:W-:Y:S01]  /*3170*/  SEL R107, R152, R107, P4 ;  /* 0x0000006b986b7207 */ /* 0x000fe20002000000 */
[----:B0-----:R-:W-:Y:S01]  /*3180*/  @P1 IMAD.WIDE.U32 R126, R166, 0x10, R126 ;  /* 0x00000010a67e1825 */ /* 0x001fe200078e007e */
[C---:B------:R-:W-:Y:S02]  /*3190*/  FSEL R151, R123.reuse, RZ, P6 ;  /* 0x000000ff7b977208 */ /* 0x040fe40003000000 */
[----:B------:R-:W-:Y:S02]  /*31a0*/  @P1 FSEL R152, R123, RZ, P5 ;  /* 0x000000ff7b981208 */ /* 0x000fe40002800000 */
[----:B------:R-:W-:Y:S01]  /*31b0*/  @P1 LOP3.LUT P6, RZ, R178, 0xff000000, RZ, 0xc0, !PT ;  /* 0xff000000b2ff1812 */ /* 0x000fe200078cc0ff */
[----:B------:R0:W-:Y:S01]  /*31c0*/  @P1 STG.E.128 desc[UR4][R126.64], R112 ;  /* 0x000000707e001986 */ /* 0x0001e2000c101d04 */
[-C--:B------:R-:W-:Y:S02]  /*31d0*/  SEL R123, R214, R111.reuse, P4 ;  /* 0x0000006fd67b7207 */ /* 0x080fe40002000000 */
[C---:B------:R-:W-:Y:S01]  /*31e0*/  SEL R111, R211.reuse, R111, P4 ;  /* 0x0000006fd36f7207 */ /* 0x040fe20002000000 */
[----:B------:R-:W-:Y:S01]  /*31f0*/  FMUL.FTZ R211, R211, UR16 ;  /* 0x00000010d3d37c20 */ /* 0x000fe20008410000 */
[----:B------:R-:W-:-:S02]  /*3200*/  LOP3.LUT P4, RZ, R125, 0xff000000, RZ, 0xc0, !PT ;  /* 0xff0000007dff7812 */ /* 0x000fc4000788c0ff */
[----:B------:R-:W-:Y:S02]  /*3210*/  F2FP.F16.F32.PACK_AB R125, R137, R136 ;  /* 0x00000088897d723e */ /* 0x000fe400000000ff */
[----:B------:R-:W-:Y:S02]  /*3220*/  @P1 FSEL R153, R143, RZ, P6 ;  /* 0x000000ff8f991208 */ /* 0x000fe40003000000 */
[----:B------:R-:W-:Y:S02]  /*3230*/  IADD3 R137, R166, 0x20, RZ ;  /* 0x00000020a6897810 */ /* 0x000fe40007ffe0ff */
[C---:B------:R-:W-:Y:S02]  /*3240*/  LOP3.LUT P5, RZ, R124.reuse, 0xff00, RZ, 0xc0, !PT ;  /* 0x0000ff007cff7812 */ /* 0x040fe400078ac0ff */
[C---:B------:R-:W-:Y:S01]  /*3250*/  LOP3.LUT P6, RZ, R124.reuse, 0xff0000, RZ, 0xc0, !PT ;  /* 0x00ff00007cff7812 */ /* 0x040fe200078cc0ff */
[----:B-1----:R-:W-:Y:S01]  /*3260*/  @P2 IMAD.WIDE.U32 R132, R137, 0x20, R132 ;  /* 0x0000002089842825 */ /* 0x002fe200078e0084 */
[----:B------:R-:W-:-:S02]  /*3270*/  LOP3.LUT P3, RZ, R124, 0xff000000, RZ, 0xc0, !PT ;  /* 0xff0000007cff7812 */ /* 0x000fc4000786c0ff */
[----:B------:R-:W-:Y:S02]  /*3280*/  @P1 F2FP.F16.F32.PACK_AB R160, RZ, R135 ;  /* 0x00000087ffa0123e */ /* 0x000fe400000000ff */
[----:B------:R-:W-:Y:S01]  /*3290*/  @P1 F2FP.F16.F32.PACK_AB R162, RZ, R134 ;  /* 0x00000086ffa2123e */ /* 0x000fe200000000ff */
[----:B------:R1:W-:Y:S01]  /*32a0*/  @P2 STG.E.128 desc[UR4][R132.64+0x10], R120 ;  /* 0x0000107884002986 */ /* 0x0003e2000c101d04 */
[----:B------:R-:W-:Y:S01]  /*32b0*/  F2FP.F16.F32.PACK_AB R124, R129, R128 ;  /* 0x00000080817c723e */ /* 0x000fe200000000ff */
[----:B------:R-:W2:Y:S01]  /*32c0*/  @P1 LDC.64 R134, c[0x0][0x300] ;  /* 0x0000c000ff861b82 */ /* 0x000ea20000000a00 */
[----:B------:R-:W-:Y:S01]  /*32d0*/  IADD3 R129, R166, 0x40, RZ ;  /* 0x00000040a6817810 */ /* 0x000fe20007ffe0ff */
[----:B------:R-:W-:Y:S01]  /*32e0*/  @P2 STG.E.128 desc[UR4][R132.64], R116 ;  /* 0x0000007484002986 */ /* 0x000fe2000c101d04 */
[----:B0-----:R-:W-:Y:S02]  /*32f0*/  F2FP.F16.F32.PACK_AB R127, R212, R157 ;  /* 0x0000009dd47f723e */ /* 0x001fe400000000ff */
[----:B------:R-:W-:Y:S01]  /*3300*/  F2FP.F16.F32.PACK_AB R126, R140, R141 ;  /* 0x0000008d8c7e723e */ /* 0x000fe200000000ff */
[----:B------:R-:W-:Y:S01]  /*3310*/  IMAD.WIDE.U32 R128, R129, 0x10, R130 ;  /* 0x0000001081807825 */ /* 0x000fe200078e0082 */
[----:B------:R-:W-:-:S02]  /*3320*/  @P1 F2FP.F16.F32.PACK_AB R142, RZ, R142 ;  /* 0x0000008eff8e123e */ /* 0x000fc400000000ff */
[----:B------:R-:W-:Y:S01]  /*3330*/  @P1 F2FP.F16.F32.PACK_AB R161, RZ, R161 ;  /* 0x000000a1ffa1123e */ /* 0x000fe200000000ff */
[----:B------:R-:W-:Y:S01]  /*3340*/  IMAD.WIDE.U32 R130, R137, 0x10, R130 ;  /* 0x0000001089827825 */ /* 0x000fe200078e0082 */
[----:B------:R-:W-:Y:S02]  /*3350*/  FSEL R136, R211, RZ, P4 ;  /* 0x000000ffd3887208 */ /* 0x000fe40002000000 */
[----:B------:R-:W-:Y:S02]  /*3360*/  @P1 F2FP.F16.F32.PACK_AB R144, RZ, R144 ;  /* 0x00000090ff90123e */ /* 0x000fe400000000ff */
[----:B------:R0:W-:Y:S01]  /*3370*/  STG.E.128 desc[UR4][R130.64], R124 ;  /* 0x0000007c82007986 */ /* 0x0001e2000c101d04 */
[----:B-1----:R-:W1:Y:S01]  /*3380*/  @P2 LDC.64 R120, c[0x0][0x308] ;  /* 0x0000c200ff782b82 */ /* 0x002e620000000a00 */
[----:B------:R-:W-:Y:S02]  /*3390*/  @P1 F2FP.F16.F32.PACK_AB R163, RZ, R163 ;  /* 0x000000a3ffa3123e */ /* 0x000fe400000000ff */
        /* <DEDUP_REMOVED lines=13> */
[----:B------:R-:W-:Y:S01]  /*3470*/  @P1 F2FP.F16.F32.PACK_AB R154, RZ, R154 ;  /* 0x0000009aff9a123e */ /* 0x000fe200000000ff */
[----:B------:R2:W-:Y:S01]  /*3480*/  @P1 STG.E.128 desc[UR4][R134.64], R112 ;  /* 0x0000007086001986 */ /* 0x0005e2000c101d04 */
[----:B------:R-:W-:Y:S02]  /*3490*/  @P1 F2FP.F16.F32.PACK_AB R155, RZ, R155 ;  /* 0x0000009bff9b123e */ /* 0x000fe400000000ff */
[----:B------:R-:W-:Y:S02]  /*34a0*/  @P1 F2FP.F16.F32.PACK_AB R149, RZ, R149 ;  /* 0x00000095ff95123e */ /* 0x000fe400000000ff */
[----:B------:R-:W-:-:S02]  /*34b0*/  @P1 F2FP.F16.F32.PACK_AB R152, RZ, R152 ;  /* 0x00000098ff98123e */ /* 0x000fc400000000ff */
[----:B------:R-:W-:Y:S02]  /*34c0*/  IADD3 R127, R166, 0x40, RZ ;  /* 0x00000040a67f7810 */ /* 0x000fe40007ffe0ff */
[----:B------:R-:W-:Y:S02]  /*34d0*/  @P1 F2FP.F16.F32.PACK_AB R126, RZ, R116 ;  /* 0x00000074ff7e123e */ /* 0x000fe400000000ff */
[----:B------:R-:W-:Y:S01]  /*34e0*/  FSEL R117, R147, RZ, P6 ;  /* 0x000000ff93757208 */ /* 0x000fe20003000000 */
[----:B-1----:R-:W-:Y:S01]  /*34f0*/  @P2 IMAD.WIDE.U32 R120, R127, 0x20, R120 ;  /* 0x000000207f782825 */ /* 0x002fe200078e0078 */
[----:B------:R-:W-:Y:S02]  /*3500*/  FSEL R130, R143, RZ, P3 ;  /* 0x000000ff8f827208 */ /* 0x000fe40001800000 */
[----:B------:R-:W-:Y:S01]  /*3510*/  FSEL R116, R145, RZ, P5 ;  /* 0x000000ff91747208 */ /* 0x000fe20002800000 */
[----:B---3--:R-:W-:Y:S01]  /*3520*/  @P1 IMAD.WIDE.U32 R122, R127, 0x10, R122 ;  /* 0x000000107f7a1825 */ /* 0x008fe200078e007a */
[----:B------:R-:W-:Y:S01]  /*3530*/  @P1 F2FP.F16.F32.PACK_AB R156, RZ, R156 ;  /* 0x0000009cff9c123e */ /* 0x000fe200000000ff */
[----:B------:R1:W-:Y:S01]  /*3540*/  @P2 STG.E.128 desc[UR4][R120.64], R104 ;  /* 0x0000006878002986 */ /* 0x0003e2000c101d04 */
[----:B------:R-:W-:-:S02]  /*3550*/  @P1 F2FP.F16.F32.PACK_AB R153, RZ, R153 ;  /* 0x00000099ff99123e */ /* 0x000fc400000000ff */
[----:B------:R-:W-:Y:S01]  /*3560*/  @P1 F2FP.F16.F32.PACK_AB R150, RZ, R150 ;  /* 0x00000096ff96123e */ /* 0x000fe200000000ff */
[----:B------:R1:W-:Y:S01]  /*3570*/  @P2 STG.E.128 desc[UR4][R120.64+0x10], R108 ;  /* 0x0000106c78002986 */ /* 0x0003e2000c101d04 */
[----:B--2---:R-:W-:Y:S02]  /*3580*/  @P1 PRMT R112, R154, 0x7610, R112 ;  /* 0x000076109a701816 */ /* 0x004fe40000000070 */
[----:B------:R-:W-:Y:S02]  /*3590*/  @P1 PRMT R113, R155, 0x7610, R113 ;  /* 0x000076109b711816 */ /* 0x000fe40000000071 */
[----:B------:R-:W-:Y:S02]  /*35a0*/  @P1 PRMT R114, R149, 0x7610, R114 ;  /* 0x0000761095721816 */ /* 0x000fe40000000072 */
[----:B------:R-:W-:Y:S02]  /*35b0*/  @P1 PRMT R115, R152, 0x7610, R115 ;  /* 0x0000761098731816 */ /* 0x000fe40000000073 */
[----:B------:R-:W-:-:S02]  /*35c0*/  F2FP.F16.F32.PACK_AB R119, R136, R151 ;  /* 0x000000978877723e */ /* 0x000fc400000000ff */
        /* <DEDUP_REMOVED lines=13> */
.L_x_2452:
        /* <DEDUP_REMOVED lines=85> */
.L_x_2451:
[----:B------:R-:W-:Y:S05]  /*3bf0*/  BSYNC B0 ;  /* 0x0000000000007941 */ /* 0x000fea0003800000 */
.L_x_2449:
        /* <DEDUP_REMOVED lines=72> */
[----:B------:R0:W-:Y:S01]  /*4080*/  STS.128 [R2+0x410], R8 ;  /* 0x0004100802007388 */ /* 0x0001e20000000c00 */
[----:B--2---:R-:W-:-:S03]  /*4090*/  FADD.FTZ R23, R23, R86 ;  /* 0x0000005617177221 */ /* 0x004fc60000010000 */
[----:B------:R-:W-:Y:S01]  /*40a0*/  STS.128 [R2+0x800], R172 ;  /* 0x000800ac02007388 */ /* 0x000fe20000000c00 */
        /* <DEDUP_REMOVED lines=111> */
[----:B------:R-:W-:Y:S02]  /*47a0*/  SHF.L.U32 R8, R56, 0x2, RZ ;  /* 0x0000000238087819 */ /* 0x000fe400000006ff */
[----:B------:R-:W-:Y:S01]  /*47b0*/  STS.128 [R2+0x400], R36 ;  /* 0x0004002402007388 */ /* 0x000fe20000000c00 */
[----:B-1----:R-:W-:-:S03]  /*47c0*/  FADD.FTZ R33, R12, R33 ;  /* 0x000000210c217221 */ /* 0x002fc60000010000 */
[----:B------:R-:W-:Y:S01]  /*47d0*/  STS.128 [R2+0x410], R240 ;  /* 0x000410f002007388 */ /* 0x000fe20000000c00 */
[----:B--2---:R-:W-:-:S03]  /*47e0*/  FADD.FTZ R35, R16, R35 ;  /* 0x0000002310237221 */ /* 0x004fc60000010000 */
[----:B------:R0:W-:Y:S04]  /*47f0*/  STS.128 [R2+0x800], R4 ;  /* 0x0008000402007388 */ /* 0x0001e80000000c00 */
[----:B------:R1:W-:Y:S01]  /*4800*/  STS.128 [R2+0x810], R68 ;  /* 0x0008104402007388 */ /* 0x0003e20000000c00 */
[----:B------:R-:W-:Y:S01]  /*4810*/  BAR.SYNC.DEFER_BLOCKING 0x0 ;  /* 0x0000000000007b1d */ /* 0x000fe20000010000 */
[C---:B0-----:R-:W-:Y:S02]  /*4820*/  IADD3 R4, P1, R8.reuse, UR8, RZ ;  /* 0x0000000808047c10 */ /* 0x041fe4000ff3e0ff */
[----:B-1----:R-:W-:Y:S02]  /*4830*/  IADD3 R2, P0, R8, UR6, RZ ;  /* 0x0000000608027c10 */ /* 0x002fe4000ff1e0ff */
        /* <DEDUP_REMOVED lines=29> */
[----:B------:R-:W5:Y:S01]  /*4a10*/  LDS R61, [R0+0x2a00] ;  /* 0x002a0000003d7984 */ /* 0x000f620000000800 */
[----:B------:R-:W-:-:S03]  /*4a20*/  FADD.FTZ R12, RZ, R12 ;  /* 0x0000000cff0c7221 */ /* 0x000fc60000010000 */
[----:B------:R-:W5:Y:S04]  /*4a30*/  LDS R22, [R0+0x2000] ;  /* 0x0020000000167984 */ /* 0x000f680000000800 */
[----:B------:R-:W5:Y:S04]  /*4a40*/  LDS R17, [R0+0x1600] ;  /* 0x0016000000117984 */ /* 0x000f680000000800 */
[----:B------:R-:W-:Y:S01]  /*4a50*/  STG.E desc[UR4][R2.64], R31 ;  /* 0x0000001f02007986 */ /* 0x000fe2000c101904 */
        /* <DEDUP_REMOVED lines=12> */
[----:B------:R-:W-:Y:S01]  /*4b20*/  IADD3 R6, P0, R8, UR6, RZ ;  /* 0x0000000608067c10 */ /* 0x000fe2000ff1e0ff */
[----:B------:R-:W-:Y:S01]  /*4b30*/  FADD.FTZ R61, R12, R61 ;  /* 0x0000003d0c3d7221 */ /* 0x000fe20000010000 */
[----:B------:R-:W-:Y:S01]  /*4b40*/  IADD3 R8, P1, R8, UR8, RZ ;  /* 0x0000000808087c10 */ /* 0x000fe2000ff3e0ff */
[----:B------:R-:W-:Y:S01]  /*4b50*/  FADD.FTZ R20, R9, R20 ;  /* 0x0000001409147221 */ /* 0x000fe20000010000 */
[C---:B------:R-:W-:Y:S01]  /*4b60*/  IADD3.X R7, R26.reuse, UR7, RZ, P0, !PT ;  /* 0x000000071a077c10 */ /* 0x040fe200087fe4ff */
[----:B------:R-:W-:Y:S01]  /*4b70*/  FADD.FTZ R15, R15, R22 ;  /* 0x000000160f0f7221 */ /* 0x000fe20000010000 */
[----:B------:R-:W-:Y:S01]  /*4b80*/  IADD3.X R9, R26, UR9, RZ, P1, !PT ;  /* 0x000000091a097c10 */ /* 0x000fe20008ffe4ff */
[----:B------:R-:W-:Y:S01]  /*4b90*/  FADD.FTZ R49, R20, R49 ;  /* 0x0000003114317221 */ /* 0x000fe20000010000 */
[----:B------:R-:W-:Y:S01]  /*4ba0*/  FADD.FTZ R10, R10, R17 ;  /* 0x000000110a0a7221 */ /* 0x000fe20000010000 */
[----:B------:R-:W-:Y:S04]  /*4bb0*/  STG.E desc[UR4][R6.64], R45 ;  /* 0x0000002d06007986 */ /* 0x000fe8000c101904 */
        /* <DEDUP_REMOVED lines=25> */
.L_x_2453:
[----:B------:R-:W-:Y:S01]  /*4d50*/  HFMA2.MMA R219, -RZ, RZ, 0, 5.9604644775390625e-08 ;  /* 0x00000001ffdb7435 */ /* 0x000fe200000001ff */
[----:B------:R-:W-:Y:S01]  /*4d60*/  BSSY B2, `(.L_x_2455) ;  /* 0x0000006000027945 */ /* 0x000fe20003800000 */
[----:B------:R-:W-:Y:S02]  /*4d70*/  MOV R234, 0x1f ;  /* 0x0000001f00ea7802 */ /* 0x000fe40000000f00 */
[----:B------:R-:W-:-:S07]  /*4d80*/  MOV R235, 0xffffffff ;  /* 0xffffffff00eb7802 */ /* 0x000fce0000000f00 */
[----:B-----5:R-:W-:Y:S05]  /*4d90*/  WARPSYNC.COLLECTIVE R235, `(.L_x_2456) ;  /* 0x00000000eb087348 */ /* 0x020fea0003c00000 */
[----:B------:R0:W1:Y:S02]  /*4da0*/  SHFL.BFLY P3, R240, R218, R219, R234 ;  /* 0x0c0000dbdaf07389 */ /* 0x00006400000600ea */
[----:B01---5:R-:W-:Y:S01]  /*4db0*/  ENDCOLLECTIVE ;  /* 0x000000000000791b */ /* 0x023fe20003800000 */
.L_x_2456:
[----:B------:R-:W-:Y:S05]  /*4dc0*/  BSYNC B2 ;  /* 0x0000000000027941 */ /* 0x000fea0003800000 */
.L_x_2455:
        /* <DEDUP_REMOVED lines=8> */
.L_x_2457:
[----:B------:R-:W-:Y:S01]  /*4e50*/  HFMA2.MMA R219, -RZ, RZ, 0, 1.1920928955078125e-07 ;  /* 0x00000002ffdb7435 */ /* 0x000fe200000001ff */
[----:B------:R-:W-:Y:S01]  /*4e60*/  MOV R218, R163 ;  /* 0x000000a300da7202 */ /* 0x000fe20000000f00 */
[----:B------:R-:W-:-:S09]  /*4e70*/  FADD.FTZ R213, R213, R240 ;  /* 0x000000f0d5d57221 */ /* 0x000fd20000010000 */
[----:B------:R-:W-:Y:S05]  /*4e80*/  WARPSYNC.COLLECTIVE R235, `(.L_x_2458) ;  /* 0x00000000eb087348 */ /* 0x000fea0003c00000 */
[----:B------:R0:W1:Y:S02]  /*4e90*/  SHFL.BFLY P3, R240, R218, R219, R234 ;  /* 0x0c0000dbdaf07389 */ /* 0x00006400000600ea */
[----:B01----:R-:W-:Y:S01]  /*4ea0*/  ENDCOLLECTIVE ;  /* 0x000000000000791b */ /* 0x003fe20003800000 */
.L_x_2458:
[----:B------:R-:W-:Y:S01]  /*4eb0*/  MOV R218, R213 ;  /* 0x000000d500da7202 */ /* 0x000fe20000000f00 */
[----:B------:R-:W-:-:S07]  /*4ec0*/  FADD.FTZ R163, R163, R240 ;  /* 0x000000f0a3a37221 */ /* 0x000fce0000010000 */
[----:B------:R-:W-:Y:S05]  /*4ed0*/  WARPSYNC.COLLECTIVE R235, `(.L_x_2459) ;  /* 0x00000000eb087348 */ /* 0x000fea0003c00000 */
[----:B------:R0:W1:Y:S02]  /*4ee0*/  SHFL.BFLY P3, R240, R218, R219, R234 ;  /* 0x0c0000dbdaf07389 */ /* 0x00006400000600ea */
[----:B01----:R-:W-:Y:S01]  /*4ef0*/  ENDCOLLECTIVE ;  /* 0x000000000000791b */ /* 0x003fe20003800000 */
.L_x_2459:
[----:B------:R-:W-:Y:S01]  /*4f00*/  HFMA2.MMA R219, -RZ, RZ, 0, 2.384185791015625e-07 ;  /* 0x00000004ffdb7435 */ /* 0x000fe200000001ff */
[----:B------:R-:W-:Y:S01]  /*4f10*/  MOV R218, R163 ;  /* 0x000000a300da7202 */ /* 0x000fe20000000f00 */
[----:B------:R-:W-:-:S09]  /*4f20*/  FADD.FTZ R213, R213, R240 ;  /* 0x000000f0d5d57221 */ /* 0x000fd20000010000 */
[----:B------:R-:W-:Y:S05]  /*4f30*/  WARPSYNC.COLLECTIVE R235, `(.L_x_2460) ;  /* 0x00000000eb087348 */ /* 0x000fea0003c00000 */
[----:B------:R0:W1:Y:S02]  /*4f40*/  SHFL.BFLY P3, R240, R218, R219, R234 ;  /* 0x0c0000dbdaf07389 */ /* 0x00006400000600ea */
[----:B01----:R-:W-:Y:S01]  /*4f50*/  ENDCOLLECTIVE ;  /* 0x000000000000791b */ /* 0x003fe20003800000 */
.L_x_2460:
[----:B------:R-:W-:Y:S01]  /*4f60*/  MOV R218, R213 ;  /* 0x000000d500da7202 */ /* 0x000fe20000000f00 */
[----:B------:R-:W-:-:S07]  /*4f70*/  FADD.FTZ R163, R163, R240 ;  /* 0x000000f0a3a37221 */ /* 0x000fce0000010000 */
[----:B------:R-:W-:Y:S05]  /*4f80*/  WARPSYNC.COLLECTIVE R235, `(.L_x_2461) ;  /* 0x00000000eb087348 */ /* 0x000fea0003c00000 */
[----:B------:R0:W1:Y:S02]  /*4f90*/  SHFL.BFLY P3, R240, R218, R219, R234 ;  /* 0x0c0000dbdaf07389 */ /* 0x00006400000600ea */
[----:B01----:R-:W-:Y:S01]  /*4fa0*/  ENDCOLLECTIVE ;  /* 0x000000000000791b */ /* 0x003fe20003800000 */
.L_x_2461:
[----:B------:R-:W-:Y:S01]  /*4fb0*/  HFMA2.MMA R219, -RZ, RZ, 0, 4.76837158203125e-07 ;  /* 0x00000008ffdb7435 */ /* 0x000fe200000001ff */
[----:B------:R-:W-:Y:S01]  /*4fc0*/  MOV R218, R163 ;  /* 0x000000a300da7202 */ /* 0x000fe20000000f00 */
[----:B------:R-:W-:-:S09]  /*4fd0*/  FADD.FTZ R213, R213, R240 ;  /* 0x000000f0d5d57221 */ /* 0x000fd20000010000 */
[----:B------:R-:W-:Y:S05]  /*4fe0*/  WARPSYNC.COLLECTIVE R235, `(.L_x_2462) ;  /* 0x00000000eb087348 */ /* 0x000fea0003c00000 */
[----:B------:R0:W1:Y:S02]  /*4ff0*/  SHFL.BFLY P3, R240, R218, R219, R234 ;  /* 0x0c0000dbdaf07389 */ /* 0x00006400000600ea */
[----:B01----:R-:W-:Y:S01]  /*5000*/  ENDCOLLECTIVE ;  /* 0x000000000000791b */ /* 0x003fe20003800000 */
.L_x_2462:
[----:B------:R-:W-:Y:S01]  /*5010*/  MOV R218, R213 ;  /* 0x000000d500da7202 */ /* 0x000fe20000000f00 */
[----:B------:R-:W-:-:S07]  /*5020*/  FADD.FTZ R163, R163, R240 ;  /* 0x000000f0a3a37221 */ /* 0x000fce0000010000 */
[----:B------:R-:W-:Y:S05]  /*5030*/  WARPSYNC.COLLECTIVE R235, `(.L_x_2463) ;  /* 0x00000000eb087348 */ /* 0x000fea0003c00000 */
[----:B------:R0:W1:Y:S02]  /*5040*/  SHFL.BFLY P3, R240, R218, R219, R234 ;  /* 0x0c0000dbdaf07389 */ /* 0x00006400000600ea */
[----:B01----:R-:W-:Y:S01]  /*5050*/  ENDCOLLECTIVE ;  /* 0x000000000000791b */ /* 0x003fe20003800000 */
.L_x_2463:
[----:B------:R-:W-:Y:S01]  /*5060*/  HFMA2.MMA R219, -RZ, RZ, 0, 9.5367431640625e-07 ;  /* 0x00000010ffdb7435 */ /* 0x000fe200000001ff */
[----:B------:R-:W-:Y:S01]  /*5070*/  MOV R218, R163 ;  /* 0x000000a300da7202 */ /* 0x000fe20000000f00 */
[----:B------:R-:W-:-:S09]  /*5080*/  FADD.FTZ R213, R213, R240 ;  /* 0x000000f0d5d57221 */ /* 0x000fd20000010000 */
[----:B------:R-:W-:Y:S05]  /*5090*/  WARPSYNC.COLLECTIVE R235, `(.L_x_2464) ;  /* 0x00000000eb087348 */ /* 0x000fea0003c00000 */
[----:B------:R0:W1:Y:S02]  /*50a0*/  SHFL.BFLY P3, R240, R218, R219, R234 ;  /* 0x0c0000dbdaf07389 */ /* 0x00006400000600ea */
[----:B01----:R-:W-:Y:S01]  /*50b0*/  ENDCOLLECTIVE ;  /* 0x000000000000791b */ /* 0x003fe20003800000 */
.L_x_2464:
[----:B------:R-:W-:Y:S02]  /*50c0*/  MOV R218, R213 ;  /* 0x000000d500da7202 */ /* 0x000fe40000000f00 */
[----:B------:R-:W-:-:S07]  /*50d0*/  MOV R236, R240 ;  /* 0x000000f000ec7202 */ /* 0x000fce0000000f00 */
[----:B------:R-:W-:Y:S05]  /*50e0*/  WARPSYNC.COLLECTIVE R235, `(.L_x_2465) ;  /* 0x00000000eb087348 */ /* 0x000fea0003c00000 */
[----:B------:R0:W1:Y:S02]  /*50f0*/  SHFL.BFLY P3, R240, R218, R219, R234 ;  /* 0x0c0000dbdaf07389 */ /* 0x00006400000600ea */
[----:B01----:R-:W-:Y:S01]  /*5100*/  ENDCOLLECTIVE ;  /* 0x000000000000791b */ /* 0x003fe20003800000 */
.L_x_2465:
[----:B------:R-:W-:Y:S01]  /*5110*/  MOV R218, R240 ;  /* 0x000000f000da7202 */ /* 0x000fe20000000f00 */
[----:B------:R-:W-:Y:S06]  /*5120*/  BRA `(.L_x_2466) ;  /* 0xffffffcc00d87947 */ /* 0x000fec000383ffff */
.L_x_2467:
        /* <DEDUP_REMOVED lines=13> */
.L_x_3519:


//--------------------- .text._ZN10layer_norm22ln_bwd_finalize_kernelINS_22Kernel_traits_finalizeILj768Ef6__halffS2_fjLb0ELj1024ELj4ENS_18Kernel_traits_baseILj768EfS2_fS2_fjLj1024EEEEELb0ELb0EEEvNS_9BwdParamsE --------------------------
	.section	.text._ZN10layer_norm22ln_bwd_finalize_kernelINS_22Kernel_traits_finalizeILj768Ef6__halffS2_fjLb0ELj1024ELj4ENS_18Kernel_traits_baseILj768EfS2_fS2_fjLj1024EEEEELb0ELb0EEEvNS_9BwdParamsE,"ax",@progbits
	.align	128
        .global         _ZN10layer_norm22ln_bwd_finalize_kernelINS_22Kernel_traits_finalizeILj768Ef6__halffS2_fjLb0ELj1024ELj4ENS_18Kernel_traits_baseILj768EfS2_fS2_fjLj1024EEEEELb0ELb0EEEvNS_9BwdParamsE
        .type           _ZN10layer_norm22ln_bwd_finalize_kernelINS_22Kernel_traits_finalizeILj768Ef6__halffS2_fjLb0ELj1024ELj4ENS_18Kernel_traits_baseILj768EfS2_fS2_fjLj1024EEEEELb0ELb0EEEvNS_9BwdParamsE,@function
        .size           _ZN10layer_norm22ln_bwd_finalize_kernelINS_22Kernel_traits_finalizeILj768Ef6__halffS2_fjLb0ELj1024ELj4ENS_18Kernel_traits_baseILj768EfS2_fS2_fjLj1024EEEEELb0ELb0EEEvNS_9BwdParamsE,(.L_x_3520 - _ZN10layer_norm22ln_bwd_finalize_kernelINS_22Kernel_traits_finalizeILj768Ef6__halffS2_fjLb0ELj1024ELj4ENS_18Kernel_traits_baseILj768EfS2_fS2_fjLj1024EEEEELb0ELb0EEEvNS_9BwdParamsE)
        .other          _ZN10layer_norm22ln_bwd_finalize_kernelINS_22Kernel_traits_finalizeILj768Ef6__halffS2_fjLb0ELj1024ELj4ENS_18Kernel_traits_baseILj768EfS2_fS2_fjLj1024EEEEELb0ELb0EEEvNS_9BwdParamsE,@"STO_CUDA_ENTRY STV_DEFAULT"
_ZN10layer_norm22ln_bwd_finalize_kernelINS_22Kernel_traits_finalizeILj768Ef6__halffS2_fjLb0ELj1024ELj4ENS_18Kernel_traits_baseILj768EfS2_fS2_fjLj1024EEEEELb0ELb0EEEvNS_9BwdParamsE:
.text._ZN10layer_norm22ln_bwd_finalize_kernelINS_22Kernel_traits_finalizeILj768Ef6__halffS2_fjLb0ELj1024ELj4ENS_18Kernel_traits_baseILj768EfS2_fS2_fjLj1024EEEEELb0ELb0EEEvNS_9BwdParamsE:
        /* <DEDUP_REMOVED lines=25> */
.L_x_2480:
        /* <DEDUP_REMOVED lines=30> */
.L_x_2472:
        /* <DEDUP_REMOVED lines=36> */
.L_x_2471:
[----:B------:R-:W-:Y:S05]  /*05b0*/  BSYNC B1 ;  /* 0x0000000000017941 */ /* 0x000fea0003800000 */
.L_x_2470:
        /* <DEDUP_REMOVED lines=24> */
.L_x_2474:
[----:B------:R-:W-:Y:S05]  /*0740*/  BSYNC B1 ;  /* 0x0000000000017941 */ /* 0x000fea0003800000 */
.L_x_2473:
        /* <DEDUP_REMOVED lines=12> */
.L_x_2475:
[----:B------:R-:W-:Y:S05]  /*0810*/  BSYNC B1 ;  /* 0x0000000000017941 */ /* 0x000fea0003800000 */
.L_x_2469:
[----:B------:R-:W-:Y:S05]  /*0820*/  BSYNC B0 ;  /* 0x0000000000007941 */ /* 0x000fea0003800000 */
.L_x_2468:
        /* <DEDUP_REMOVED lines=29> */
.L_x_2491:
[----:B---3--:R-:W-:Y:S01]  /*0a00*/  FADD.FTZ R9, R18, R9 ;  /* 0x0000000912097221 */ /* 0x008fe20000010000 */
[----:B--2---:R-:W-:-:S04]  /*0a10*/  FADD.FTZ R11, R10, R11 ;  /* 0x0000000b0a0b7221 */ /* 0x004fc80000010000 */
[----:B------:R2:W-:Y:S04]  /*0a20*/  @!P1 STS [R6+0x2000], R9 ;  /* 0x0020000906009388 */ /* 0x0005e80000000800 */
[----:B------:R2:W-:Y:S02]  /*0a30*/  @!P1 STS [R6+0x2080], R11 ;  /* 0x0020800b06009388 */ /* 0x0005e40000000800 */
.L_x_2476:
        /* <DEDUP_REMOVED lines=16> */
.L_x_2479:
[----:B------:R-:W-:Y:S05]  /*0b40*/  BSYNC B0 ;  /* 0x0000000000007941 */ /* 0x000fea0003800000 */
.L_x_2478:
[C---:B------:R-:W-:Y:S01]  /*0b50*/  ISETP.GT.U32.AND P1, PT, R3.reuse, -0x301, PT ;  /* 0xfffffcff0300780c */ /* 0x040fe20003f24070 */
[----:B------:R-:W-:Y:S01]  /*0b60*/  VIADD R4, R4, 0x180 ;  /* 0x0000018004047836 */ /* 0x000fe20000000000 */
[----:B------:R-:W-:-:S11]  /*0b70*/  IADD3 R3, R3, 0x300, RZ ;  /* 0x0000030003037810 */ /* 0x000fd60007ffe0ff */
[----:B------:R-:W-:Y:S05]  /*0b80*/  @P1 BRA `(.L_x_2480) ;  /* 0xfffffff400801947 */ /* 0x000fea000383ffff */
[----:B------:R-:W-:Y:S05]  /*0b90*/  EXIT ;  /* 0x000000000000794d */ /* 0x000fea0003800000 */
.L_x_2477:
[----:B------:R-:W-:Y:S01]  /*0ba0*/  HFMA2.MMA R21, -RZ, RZ, 0, 5.9604644775390625e-08 ;  /* 0x00000001ff157435 */ /* 0x000fe200000001ff */
[----:B0--3--:R-:W-:Y:S01]  /*0bb0*/  MOV R22, R10 ;  /* 0x0000000a00167202 */ /* 0x009fe20000000f00 */
[----:B------:R-:W-:Y:S01]  /*0bc0*/  IMAD.MOV.U32 R19, RZ, RZ, -0x1 ;  /* 0xffffffffff137424 */ /* 0x000fe200078e00ff */
[----:B------:R-:W-:-:S08]  /*0bd0*/  MOV R24, 0x1f ;  /* 0x0000001f00187802 */ /* 0x000fd00000000f00 */
[----:B-12---:R-:W-:Y:S05]  /*0be0*/  WARPSYNC.COLLECTIVE R19, `(.L_x_2481) ;  /* 0x0000000013087348 */ /* 0x006fea0003c00000 */
[----:B------:R0:W3:Y:S02]  /*0bf0*/  SHFL.BFLY P2, R20, R22, R21, R24 ;  /* 0x0c00001516147389 */ /* 0x0000e40000040018 */
[----:B0123--:R-:W-:Y:S01]  /*0c00*/  ENDCOLLECTIVE ;  /* 0x000000000000791b */ /* 0x00ffe20003800000 */
.L_x_2481:
[----:B------:R-:W-:Y:S01]  /*0c10*/  HFMA2.MMA R21, -RZ, RZ, 0, 1.1920928955078125e-07 ;  /* 0x00000002ff157435 */ /* 0x000fe200000001ff */
[----:B------:R-:W-:-:S05]  /*0c20*/  MOV R11, R20 ;  /* 0x00000014000b7202 */ /* 0x000fca0000000f00 */
[----:B------:R-:W-:-:S05]  /*0c30*/  FADD.FTZ R11, R10, R11 ;  /* 0x0000000b0a0b7221 */ /* 0x000fca0000010000 */
[----:B------:R-:W-:-:S07]  /*0c40*/  MOV R22, R11 ;  /* 0x0000000b00167202 */ /* 0x000fce0000000f00 */
[----:B------:R-:W-:Y:S05]  /*0c50*/  WARPSYNC.COLLECTIVE R19, `(.L_x_2482) ;  /* 0x0000000013087348 */ /* 0x000fea0003c00000 */
[----:B------:R0:W1:Y:S02]  /*0c60*/  SHFL.BFLY P2, R20, R22, R21, R24 ;  /* 0x0c00001516147389 */ /* 0x0000640000040018 */
[----:B01----:R-:W-:Y:S01]  /*0c70*/  ENDCOLLECTIVE ;  /* 0x000000000000791b */ /* 0x003fe20003800000 */
.L_x_2482:
[----:B------:R-:W-:Y:S01]  /*0c80*/  HFMA2.MMA R21, -RZ, RZ, 0, 2.384185791015625e-07 ;  /* 0x00000004ff157435 */ /* 0x000fe200000001ff */
[----:B------:R-:W-:-:S04]  /*0c90*/  IMAD.MOV.U32 R14, RZ, RZ, R20 ;  /* 0x000000ffff0e7224 */ /* 0x000fc800078e0014 */
[----:B------:R-:W-:-:S05]  /*0ca0*/  FADD.FTZ R14, R11, R14 ;  /* 0x0000000e0b0e7221 */ /* 0x000fca0000010000 */
[----:B------:R-:W-:-:S07]  /*0cb0*/  MOV R22, R14 ;  /* 0x0000000e00167202 */ /* 0x000fce0000000f00 */
[----:B------:R-:W-:Y:S05]  /*0cc0*/  WARPSYNC.COLLECTIVE R19, `(.L_x_2483) ;  /* 0x0000000013087348 */ /* 0x000fea0003c00000 */
[----:B------:R0:W1:Y:S02]  /*0cd0*/  SHFL.BFLY P2, R20, R22, R21, R24 ;  /* 0x0c00001516147389 */ /* 0x0000640000040018 */
[----:B01----:R-:W-:Y:S01]  /*0ce0*/  ENDCOLLECTIVE ;  /* 0x000000000000791b */ /* 0x003fe20003800000 */
.L_x_2483:
[----:B------:R-:W-:Y:S01]  /*0cf0*/  IMAD.MOV.U32 R21, RZ, RZ, 0x8 ;  /* 0x00000008ff157424 */ /* 0x000fe200078e00ff */
[----:B------:R-:W-:-:S05]  /*0d00*/  MOV R13, R20 ;  /* 0x00000014000d7202 */ /* 0x000fca0000000f00 */
[----:B------:R-:W-:-:S05]  /*0d10*/  FADD.FTZ R13, R14, R13 ;  /* 0x0000000d0e0d7221 */ /* 0x000fca0000010000 */
[----:B------:R-:W-:-:S07]  /*0d20*/  MOV R22, R13 ;  /* 0x0000000d00167202 */ /* 0x000fce0000000f00 */
[----:B------:R-:W-:Y:S05]  /*0d30*/  WARPSYNC.COLLECTIVE R19, `(.L_x_2484) ;  /* 0x0000000013087348 */ /* 0x000fea0003c00000 */
[----:B------:R0:W1:Y:S02]  /*0d40*/  SHFL.BFLY P2, R20, R22, R21, R24 ;  /* 0x0c00001516147389 */ /* 0x0000640000040018 */
[----:B01----:R-:W-:Y:S01]  /*0d50*/  ENDCOLLECTIVE ;  /* 0x000000000000791b */ /* 0x003fe20003800000 */
.L_x_2484:
[----:B------:R-:W-:Y:S01]  /*0d60*/  HFMA2.MMA R21, -RZ, RZ, 0, 9.5367431640625e-07 ;  /* 0x00000010ff157435 */ /* 0x000fe200000001ff */
[----:B------:R-:W-:-:S05]  /*0d70*/  MOV R10, R20 ;  /* 0x00000014000a7202 */ /* 0x000fca0000000f00 */
[----:B------:R-:W-:-:S05]  /*0d80*/  FADD.FTZ R10, R13, R10 ;  /* 0x0000000a0d0a7221 */ /* 0x000fca0000010000 */
[----:B------:R-:W-:-:S07]  /*0d90*/  MOV R22, R10 ;  /* 0x0000000a00167202 */ /* 0x000fce0000000f00 */
[----:B------:R-:W-:Y:S05]  /*0da0*/  WARPSYNC.COLLECTIVE R19, `(.L_x_2485) ;  /* 0x0000000013087348 */ /* 0x000fea0003c00000 */
[----:B------:R0:W1:Y:S02]  /*0db0*/  SHFL.BFLY P2, R20, R22, R21, R24 ;  /* 0x0c00001516147389 */ /* 0x0000640000040018 */
[----:B01----:R-:W-:Y:S01]  /*0dc0*/  ENDCOLLECTIVE ;  /* 0x000000000000791b */ /* 0x003fe20003800000 */
.L_x_2485:
[----:B------:R-:W-:Y:S01]  /*0dd0*/  HFMA2.MMA R21, -RZ, RZ, 0, 5.9604644775390625e-08 ;  /* 0x00000001ff157435 */ /* 0x000fe200000001ff */
[----:B------:R-:W-:Y:S01]  /*0de0*/  IMAD.MOV.U32 R22, RZ, RZ, R9 ;  /* 0x000000ffff167224 */ /* 0x000fe200078e0009 */
[----:B------:R-:W-:-:S09]  /*0df0*/  MOV R11, R20 ;  /* 0x00000014000b7202 */ /* 0x000fd20000000f00 */
[----:B------:R-:W-:Y:S05]  /*0e00*/  WARPSYNC.COLLECTIVE R19, `(.L_x_2486) ;  /* 0x0000000013087348 */ /* 0x000fea0003c00000 */
[----:B------:R0:W1:Y:S02]  /*0e10*/  SHFL.BFLY P2, R20, R22, R21, R24 ;  /* 0x0c00001516147389 */ /* 0x0000640000040018 */
[----:B01----:R-:W-:Y:S01]  /*0e20*/  ENDCOLLECTIVE ;  /* 0x000000000000791b */ /* 0x003fe20003800000 */
.L_x_2486:
[----:B------:R-:W-:Y:S01]  /*0e30*/  HFMA2.MMA R21, -RZ, RZ, 0, 1.1920928955078125e-07 ;  /* 0x00000002ff157435 */ /* 0x000fe200000001ff */
[----:B------:R-:W-:-:S05]  /*0e40*/  MOV R14, R20 ;  /* 0x00000014000e7202 */ /* 0x000fca0000000f00 */
[----:B------:R-:W-:-:S05]  /*0e50*/  FADD.FTZ R15, R9, R14 ;  /* 0x0000000e090f7221 */ /* 0x000fca0000010000 */
[----:B------:R-:W-:-:S07]  /*0e60*/  MOV R22, R15 ;  /* 0x0000000f00167202 */ /* 0x000fce0000000f00 */
[----:B------:R-:W-:Y:S05]  /*0e70*/  WARPSYNC.COLLECTIVE R19, `(.L_x_2487) ;  /* 0x0000000013087348 */ /* 0x000fea0003c00000 */
[----:B------:R0:W1:Y:S02]  /*0e80*/  SHFL.BFLY P2, R20, R22, R21, R24 ;  /* 0x0c00001516147389 */ /* 0x0000640000040018 */
[----:B01----:R-:W-:Y:S01]  /*0e90*/  ENDCOLLECTIVE ;  /* 0x000000000000791b */ /* 0x003fe20003800000 */
.L_x_2487:
[----:B------:R-:W-:Y:S01]  /*0ea0*/  HFMA2.MMA R21, -RZ, RZ, 0, 2.384185791015625e-07 ;  /* 0x00000004ff157435 */ /* 0x000fe200000001ff */
[----:B------:R-:W-:-:S04]  /*0eb0*/  IMAD.MOV.U32 R16, RZ, RZ, R20 ;  /* 0x000000ffff107224 */ /* 0x000fc800078e0014 */
[----:B------:R-:W-:-:S05]  /*0ec0*/  FADD.FTZ R16, R15, R16 ;  /* 0x000000100f107221 */ /* 0x000fca0000010000 */
[----:B------:R-:W-:-:S07]  /*0ed0*/  MOV R22, R16 ;  /* 0x0000001000167202 */ /* 0x000fce0000000f00 */
[----:B------:R-:W-:Y:S05]  /*0ee0*/  WARPSYNC.COLLECTIVE R19, `(.L_x_2488) ;  /* 0x0000000013087348 */ /* 0x000fea0003c00000 */
[----:B------:R0:W1:Y:S02]  /*0ef0*/  SHFL.BFLY P2, R20, R22, R21, R24 ;  /* 0x0c00001516147389 */ /* 0x0000640000040018 */
[----:B01----:R-:W-:Y:S01]  /*0f00*/  ENDCOLLECTIVE ;  /* 0x000000000000791b */ /* 0x003fe20003800000 */
.L_x_2488:
[----:B------:R-:W-:Y:S01]  /*0f10*/  IMAD.MOV.U32 R21, RZ, RZ, 0x8 ;  /* 0x00000008ff157424 */ /* 0x000fe200078e00ff */
[----:B------:R-:W-:-:S05]  /*0f20*/  MOV R17, R20 ;  /* 0x0000001400117202 */ /* 0x000fca0000000f00 */
[----:B------:R-:W-:-:S05]  /*0f30*/  FADD.FTZ R17, R16, R17 ;  /* 0x0000001110117221 */ /* 0x000fca0000010000 */
[----:B------:R-:W-:-:S07]  /*0f40*/  MOV R22, R17 ;  /* 0x0000001100167202 */ /* 0x000fce0000000f00 */
[----:B------:R-:W-:Y:S05]  /*0f50*/  WARPSYNC.COLLECTIVE R19, `(.L_x_2489) ;  /* 0x0000000013087348 */ /* 0x000fea0003c00000 */
[----:B------:R0:W1:Y:S02]  /*0f60*/  SHFL.BFLY P2, R20, R22, R21, R24 ;  /* 0x0c00001516147389 */ /* 0x0000640000040018 */
[----:B01----:R-:W-:Y:S01]  /*0f70*/  ENDCOLLECTIVE ;  /* 0x000000000000791b */ /* 0x003fe20003800000 */
.L_x_2489:
[----:B------:R-:W-:Y:S01]  /*0f80*/  HFMA2.MMA R21, -RZ, RZ, 0, 9.5367431640625e-07 ;  /* 0x00000010ff157435 */ /* 0x000fe200000001ff */
[----:B------:R-:W-:-:S05]  /*0f90*/  MOV R18, R20 ;  /* 0x0000001400127202 */ /* 0x000fca0000000f00 */
[----:B------:R-:W-:-:S05]  /*0fa0*/  FADD.FTZ R18, R17, R18 ;  /* 0x0000001211127221 */ /* 0x000fca0000010000 */
[----:B------:R-:W-:-:S07]  /*0fb0*/  MOV R22, R18 ;  /* 0x0000001200167202 */ /* 0x000fce0000000f00 */
[----:B------:R-:W-:Y:S05]  /*0fc0*/  WARPSYNC.COLLECTIVE R19, `(.L_x_2490) ;  /* 0x0000000013087348 */ /* 0x000fea0003c00000 */
[----:B------:R0:W1:Y:S02]  /*0fd0*/  SHFL.BFLY P2, R20, R22, R21, R24 ;  /* 0x0c00001516147389 */ /* 0x0000640000040018 */
[----:B01----:R-:W-:Y:S01]  /*0fe0*/  ENDCOLLECTIVE ;  /* 0x000000000000791b */ /* 0x003fe20003800000 */
.L_x_2490:
[----:B------:R-:W-:Y:S01]  /*0ff0*/  MOV R9, R20 ;  /* 0x0000001400097202 */ /* 0x000fe20000000f00 */
[----:B------:R-:W-:Y:S06]  /*1000*/  BRA `(.L_x_2491) ;  /* 0xfffffff8007c7947 */ /* 0x000fec000383ffff */
.L_x_2492:
        /* <DEDUP_REMOVED lines=15> */
.L_x_3520:


//--------------------- .text._ZN10layer_norm40ln_parallel_residual_bwd_finalize_kernelINS_22Kernel_traits_finalizeILj768Ef6__halffS2_fjLb0ELj1024ELj4ENS_18Kernel_traits_baseILj768EfS2_fS2_fjLj1024EEEEELb0EEEvNS_9BwdParamsE --------------------------
	.section	.text._ZN10layer_norm40ln_parallel_residual_bwd_finalize_kernelINS_22Kernel_traits_finalizeILj768Ef6__halffS2_fjLb0ELj1024ELj4ENS_18Kernel_traits_baseILj768EfS2_fS2_fjLj1024EEEEELb0EEEvNS_9BwdParamsE,"ax",@progbits
	.align	128
        .global         _ZN10layer_norm40ln_parallel_residual_bwd_finalize_kernelINS_22Kernel_traits_finalizeILj768Ef6__halffS2_fjLb0ELj1024ELj4ENS_18Kernel_traits_baseILj768EfS2_fS2_fjLj1024EEEEELb0EEEvNS_9BwdParamsE
        .type           _ZN10layer_norm40ln_parallel_residual_bwd_finalize_kernelINS_22Kernel_traits_finalizeILj768Ef6__halffS2_fjLb0ELj1024ELj4ENS_18Kernel_traits_baseILj768EfS2_fS2_fjLj1024EEEEELb0EEEvNS_9BwdParamsE,@function
        .size           _ZN10layer_norm40ln_parallel_residual_bwd_finalize_kernelINS_22Kernel_traits_finalizeILj768Ef6__halffS2_fjLb0ELj1024ELj4ENS_18Kernel_traits_baseILj768EfS2_fS2_fjLj1024EEEEELb0EEEvNS_9BwdParamsE,(.L_x_3521 - _ZN10layer_norm40ln_parallel_residual_bwd_finalize_kernelINS_22Kernel_traits_finalizeILj768Ef6__halffS2_fjLb0ELj1024ELj4ENS_18Kernel_traits_baseILj768EfS2_fS2_fjLj1024EEEEELb0EEEvNS_9BwdParamsE)
        .other          _ZN10layer_norm40ln_parallel_residual_bwd_finalize_kernelINS_22Kernel_traits_finalizeILj768Ef6__halffS2_fjLb0ELj1024ELj4ENS_18Kernel_traits_baseILj768EfS2_fS2_fjLj1024EEEEELb0EEEvNS_9BwdParamsE,@"STO_CUDA_ENTRY STV_DEFAULT"
_ZN10layer_norm40ln_parallel_residual_bwd_finalize_kernelINS_22Kernel_traits_finalizeILj768Ef6__halffS2_fjLb0ELj1024ELj4ENS_18Kernel_traits_baseILj768EfS2_fS2_fjLj1024EEEEELb0EEEvNS_9BwdParamsE:
.text._ZN10layer_norm40ln_parallel_residual_bwd_finalize_kernelINS_22Kernel_traits_finalizeILj768Ef6__halffS2_fjLb0ELj1024ELj4ENS_18Kernel_traits_baseILj768EfS2_fS2_fjLj1024EEEEELb0EEEvNS_9BwdParamsE:
        /* <DEDUP_REMOVED lines=22> */
.L_x_2505:
        /* <DEDUP_REMOVED lines=42> */
.L_x_2497:
        /* <DEDUP_REMOVED lines=62> */
.L_x_2496:
[----:B------:R-:W-:Y:S05]  /*07e0*/  BSYNC B1 ;  /* 0x0000000000017941 */ /* 0x000fea0003800000 */
.L_x_2495:
        /* <DEDUP_REMOVED lines=38> */
.L_x_2499:
[----:B------:R-:W-:Y:S05]  /*0a50*/  BSYNC B1 ;  /* 0x0000000000017941 */ /* 0x000fea0003800000 */
.L_x_2498:
        /* <DEDUP_REMOVED lines=20> */
.L_x_2500:
[----:B------:R-:W-:Y:S05]  /*0ba0*/  BSYNC B1 ;  /* 0x0000000000017941 */ /* 0x000fea0003800000 */
.L_x_2494:
[----:B------:R-:W-:Y:S05]  /*0bb0*/  BSYNC B0 ;  /* 0x0000000000007941 */ /* 0x000fea0003800000 */
.L_x_2493:
        /* <DEDUP_REMOVED lines=54> */
.L_x_2526:
        /* <DEDUP_REMOVED lines=10> */
.L_x_2501:
        /* <DEDUP_REMOVED lines=24> */
.L_x_2504:
[----:B------:R-:W-:Y:S05]  /*1140*/  BSYNC B0 ;  /* 0x0000000000007941 */ /* 0x000fea0003800000 */
.L_x_2503:
[C---:B------:R-:W-:Y:S02]  /*1150*/  ISETP.GT.U32.AND P1, PT, R4.reuse, -0x301, PT ;  /* 0xfffffcff0400780c */ /* 0x040fe40003f24070 */
[----:B------:R-:W-:Y:S02]  /*1160*/  IADD3 R4, R4, 0x300, RZ ;  /* 0x0000030004047810 */ /* 0x000fe40007ffe0ff */
[----:B------:R-:W-:-:S09]  /*1170*/  IADD3 R5, R5, 0x180, RZ ;  /* 0x0000018005057810 */ /* 0x000fd20007ffe0ff */
[----:B------:R-:W-:Y:S05]  /*1180*/  @P1 BRA `(.L_x_2505) ;  /* 0xffffffec00f41947 */ /* 0x000fea000383ffff */
[----:B------:R-:W-:Y:S05]  /*1190*/  EXIT ;  /* 0x000000000000794d */ /* 0x000fea0003800000 */
.L_x_2502:
[----:B------:R-:W-:Y:S01]  /*11a0*/  HFMA2.MMA R14, -RZ, RZ, 0, 5.9604644775390625e-08 ;  /* 0x00000001ff0e7435 */ /* 0x000fe200000001ff */
[----:B----4-:R-:W-:Y:S02]  /*11b0*/  MOV R27, R10 ;  /* 0x0000000a001b7202 */ /* 0x010fe40000000f00 */
[----:B------:R-:W-:Y:S02]  /*11c0*/  MOV R13, 0x1f ;  /* 0x0000001f000d7802 */ /* 0x000fe40000000f00 */
[----:B------:R-:W-:-:S07]  /*11d0*/  MOV R12, 0xffffffff ;  /* 0xffffffff000c7802 */ /* 0x000fce0000000f00 */
[----:B0123--:R-:W-:Y:S05]  /*11e0*/  WARPSYNC.COLLECTIVE R12, `(.L_x_2506) ;  /* 0x000000000c087348 */ /* 0x00ffea0003c00000 */
[----:B------:R4:W0:Y:S02]  /*11f0*/  SHFL.BFLY P2, R17, R27, R14, R13 ;  /* 0x0c00000e1b117389 */ /* 0x000824000004000d */
[----:B01234-:R-:W-:Y:S01]  /*1200*/  ENDCOLLECTIVE ;  /* 0x000000000000791b */ /* 0x01ffe20003800000 */
.L_x_2506:
[----:B------:R-:W-:Y:S01]  /*1210*/  HFMA2.MMA R14, -RZ, RZ, 0, 1.1920928955078125e-07 ;  /* 0x00000002ff0e7435 */ /* 0x000fe200000001ff */
[----:B------:R-:W-:-:S05]  /*1220*/  FADD.FTZ R11, R10, R17 ;  /* 0x000000110a0b7221 */ /* 0x000fca0000010000 */
[----:B------:R-:W-:-:S07]  /*1230*/  MOV R27, R11 ;  /* 0x0000000b001b7202 */ /* 0x000fce0000000f00 */
[----:B------:R-:W-:Y:S05]  /*1240*/  WARPSYNC.COLLECTIVE R12, `(.L_x_2507) ;  /* 0x000000000c087348 */ /* 0x000fea0003c00000 */
[----:B------:R0:W1:Y:S02]  /*1250*/  SHFL.BFLY P2, R17, R27, R14, R13 ;  /* 0x0c00000e1b117389 */ /* 0x000064000004000d */
[----:B01----:R-:W-:Y:S01]  /*1260*/  ENDCOLLECTIVE ;  /* 0x000000000000791b */ /* 0x003fe20003800000 */
.L_x_2507:
[----:B------:R-:W-:Y:S01]  /*1270*/  HFMA2.MMA R14, -RZ, RZ, 0, 2.384185791015625e-07 ;  /* 0x00000004ff0e7435 */ /* 0x000fe200000001ff */
[----:B------:R-:W-:-:S05]  /*1280*/  FADD.FTZ R10, R11, R17 ;  /* 0x000000110b0a7221 */ /* 0x000fca0000010000 */
[----:B------:R-:W-:-:S07]  /*1290*/  MOV R27, R10 ;  /* 0x0000000a001b7202 */ /* 0x000fce0000000f00 */
[----:B------:R-:W-:Y:S05]  /*12a0*/  WARPSYNC.COLLECTIVE R12, `(.L_x_2508) ;  /* 0x000000000c087348 */ /* 0x000fea0003c00000 */
[----:B------:R0:W1:Y:S02]  /*12b0*/  SHFL.BFLY P2, R17, R27, R14, R13 ;  /* 0x0c00000e1b117389 */ /* 0x000064000004000d */
[----:B01----:R-:W-:Y:S01]  /*12c0*/  ENDCOLLECTIVE ;  /* 0x000000000000791b */ /* 0x003fe20003800000 */
.L_x_2508:
[----:B------:R-:W-:Y:S01]  /*12d0*/  HFMA2.MMA R14, -RZ, RZ, 0, 4.76837158203125e-07 ;  /* 0x00000008ff0e7435 */ /* 0x000fe200000001ff */
[----:B------:R-:W-:-:S05]  /*12e0*/  FADD.FTZ R19, R10, R17 ;  /* 0x000000110a137221 */ /* 0x000fca0000010000 */
[----:B------:R-:W-:-:S07]  /*12f0*/  MOV R27, R19 ;  /* 0x00000013001b7202 */ /* 0x000fce0000000f00 */
[----:B------:R-:W-:Y:S05]  /*1300*/  WARPSYNC.COLLECTIVE R12, `(.L_x_2509) ;  /* 0x000000000c087348 */ /* 0x000fea0003c00000 */
[----:B------:R0:W1:Y:S02]  /*1310*/  SHFL.BFLY P2, R17, R27, R14, R13 ;  /* 0x0c00000e1b117389 */ /* 0x000064000004000d */
[----:B01----:R-:W-:Y:S01]  /*1320*/  ENDCOLLECTIVE ;  /* 0x000000000000791b */ /* 0x003fe20003800000 */
.L_x_2509:
[----:B------:R-:W-:Y:S01]  /*1330*/  HFMA2.MMA R14, -RZ, RZ, 0, 9.5367431640625e-07 ;  /* 0x00000010ff0e7435 */ /* 0x000fe200000001ff */
[----:B------:R-:W-:-:S05]  /*1340*/  FADD.FTZ R11, R19, R17 ;  /* 0x00000011130b7221 */ /* 0x000fca0000010000 */
[----:B------:R-:W-:-:S07]  /*1350*/  MOV R27, R11 ;  /* 0x0000000b001b7202 */ /* 0x000fce0000000f00 */
[----:B------:R-:W-:Y:S05]  /*1360*/  WARPSYNC.COLLECTIVE R12, `(.L_x_2510) ;  /* 0x000000000c087348 */ /* 0x000fea0003c00000 */
[----:B------:R0:W1:Y:S02]  /*1370*/  SHFL.BFLY P2, R17, R27, R14, R13 ;  /* 0x0c00000e1b117389 */ /* 0x000064000004000d */
[----:B01----:R-:W-:Y:S01]  /*1380*/  ENDCOLLECTIVE ;  /* 0x000000000000791b */ /* 0x003fe20003800000 */
.L_x_2510:
[----:B------:R-:W-:Y:S01]  /*1390*/  HFMA2.MMA R14, -RZ, RZ, 0, 5.9604644775390625e-08 ;  /* 0x00000001ff0e7435 */ /* 0x000fe200000001ff */
[----:B------:R-:W-:Y:S01]  /*13a0*/  IMAD.MOV.U32 R27, RZ, RZ, R15 ;  /* 0x000000ffff1b7224 */ /* 0x000fe200078e000f */
[----:B------:R-:W-:-:S09]  /*13b0*/  MOV R10, R17 ;  /* 0x00000011000a7202 */ /* 0x000fd20000000f00 */
[----:B------:R-:W-:Y:S05]  /*13c0*/  WARPSYNC.COLLECTIVE R12, `(.L_x_2511) ;  /* 0x000000000c087348 */ /* 0x000fea0003c00000 */
[----:B------:R0:W1:Y:S02]  /*13d0*/  SHFL.BFLY P2, R17, R27, R14, R13 ;  /* 0x0c00000e1b117389 */ /* 0x000064000004000d */
[----:B01----:R-:W-:Y:S01]  /*13e0*/  ENDCOLLECTIVE ;  /* 0x000000000000791b */ /* 0x003fe20003800000 */
.L_x_2511:
[----:B------:R-:W-:Y:S01]  /*13f0*/  HFMA2.MMA R14, -RZ, RZ, 0, 1.1920928955078125e-07 ;  /* 0x00000002ff0e7435 */ /* 0x000fe200000001ff */
[----:B------:R-:W-:-:S05]  /*1400*/  MOV R16, R17 ;  /* 0x0000001100107202 */ /* 0x000fca0000000f00 */
[----:B------:R-:W-:-:S05]  /*1410*/  FADD.FTZ R16, R15, R16 ;  /* 0x000000100f107221 */ /* 0x000fca0000010000 */
[----:B------:R-:W-:-:S07]  /*1420*/  MOV R27, R16 ;  /* 0x00000010001b7202 */ /* 0x000fce0000000f00 */
[----:B------:R-:W-:Y:S05]  /*1430*/  WARPSYNC.COLLECTIVE R12, `(.L_x_2512) ;  /* 0x000000000c087348 */ /* 0x000fea0003c00000 */
[----:B------:R0:W1:Y:S02]  /*1440*/  SHFL.BFLY P2, R17, R27, R14, R13 ;  /* 0x0c00000e1b117389 */ /* 0x000064000004000d */
[----:B01----:R-:W-:Y:S01]  /*1450*/  ENDCOLLECTIVE ;  /* 0x000000000000791b */ /* 0x003fe20003800000 */
.L_x_2512:
[----:B------:R-:W-:Y:S01]  /*1460*/  HFMA2.MMA R14, -RZ, RZ, 0, 2.384185791015625e-07 ;  /* 0x00000004ff0e7435 */ /* 0x000fe200000001ff */
[----:B------:R-:W-:-:S05]  /*1470*/  MOV R19, R17 ;  /* 0x0000001100137202 */ /* 0x000fca0000000f00 */
[----:B------:R-:W-:-:S05]  /*1480*/  FADD.FTZ R15, R16, R19 ;  /* 0x00000013100f7221 */ /* 0x000fca0000010000 */
[----:B------:R-:W-:-:S07]  /*1490*/  MOV R27, R15 ;  /* 0x0000000f001b7202 */ /* 0x000fce0000000f00 */
[----:B------:R-:W-:Y:S05]  /*14a0*/  WARPSYNC.COLLECTIVE R12, `(.L_x_2513) ;  /* 0x000000000c087348 */ /* 0x000fea0003c00000 */
[----:B------:R0:W1:Y:S02]  /*14b0*/  SHFL.BFLY P2, R17, R27, R14, R13 ;  /* 0x0c00000e1b117389 */ /* 0x000064000004000d */
[----:B01----:R-:W-:Y:S01]  /*14c0*/  ENDCOLLECTIVE ;  /* 0x000000000000791b */ /* 0x003fe20003800000 */
.L_x_2513:
[----:B------:R-:W-:Y:S01]  /*14d0*/  HFMA2.MMA R14, -RZ, RZ, 0, 4.76837158203125e-07 ;  /* 0x00000008ff0e7435 */ /* 0x000fe200000001ff */
[----:B------:R-:W-:-:S05]  /*14e0*/  MOV R18, R17 ;  /* 0x0000001100127202 */ /* 0x000fca0000000f00 */
[----:B------:R-:W-:-:S05]  /*14f0*/  FADD.FTZ R20, R15, R18 ;  /* 0x000000120f147221 */ /* 0x000fca0000010000 */
[----:B------:R-:W-:-:S07]  /*1500*/  MOV R27, R20 ;  /* 0x00000014001b7202 */ /* 0x000fce0000000f00 */
[----:B------:R-:W-:Y:S05]  /*1510*/  WARPSYNC.COLLECTIVE R12, `(.L_x_2514) ;  /* 0x000000000c087348 */ /* 0x000fea0003c00000 */
[----:B------:R0:W1:Y:S02]  /*1520*/  SHFL.BFLY P2, R17, R27, R14, R13 ;  /* 0x0c00000e1b117389 */ /* 0x000064000004000d */
[----:B01----:R-:W-:Y:S01]  /*1530*/  ENDCOLLECTIVE ;  /* 0x000000000000791b */ /* 0x003fe20003800000 */
.L_x_2514:
[----:B------:R-:W-:Y:S01]  /*1540*/  HFMA2.MMA R14, -RZ, RZ, 0, 9.5367431640625e-07 ;  /* 0x00000010ff0e7435 */ /* 0x000fe200000001ff */
[----:B------:R-:W-:-:S05]  /*1550*/  MOV R21, R17 ;  /* 0x0000001100157202 */ /* 0x000fca0000000f00 */
[----:B------:R-:W-:-:S05]  /*1560*/  FADD.FTZ R16, R20, R21 ;  /* 0x0000001514107221 */ /* 0x000fca0000010000 */
[----:B------:R-:W-:-:S07]  /*1570*/  MOV R27, R16 ;  /* 0x00000010001b7202 */ /* 0x000fce0000000f00 */
[----:B------:R-:W-:Y:S05]  /*1580*/  WARPSYNC.COLLECTIVE R12, `(.L_x_2515) ;  /* 0x000000000c087348 */ /* 0x000fea0003c00000 */
[----:B------:R0:W1:Y:S02]  /*1590*/  SHFL.BFLY P2, R17, R27, R14, R13 ;  /* 0x0c00000e1b117389 */ /* 0x000064000004000d */
[----:B01----:R-:W-:Y:S01]  /*15a0*/  ENDCOLLECTIVE ;  /* 0x000000000000791b */ /* 0x003fe20003800000 */
.L_x_2515:
[----:B------:R-:W-:Y:S01]  /*15b0*/  HFMA2.MMA R14, -RZ, RZ, 0, 5.9604644775390625e-08 ;  /* 0x00000001ff0e7435 */ /* 0x000fe200000001ff */
[----:B------:R-:W-:Y:S02]  /*15c0*/  MOV R27, R9 ;  /* 0x00000009001b7202 */ /* 0x000fe40000000f00 */
[----:B------:R-:W-:-:S08]  /*15d0*/  MOV R15, R17 ;  /* 0x00000011000f7202 */ /* 0x000fd00000000f00 */
[----:B------:R-:W-:Y:S05]  /*15e0*/  WARPSYNC.COLLECTIVE R12, `(.L_x_2516) ;  /* 0x000000000c087348 */ /* 0x000fea0003c00000 */
[----:B------:R0:W1:Y:S02]  /*15f0*/  SHFL.BFLY P2, R17, R27, R14, R13 ;  /* 0x0c00000e1b117389 */ /* 0x000064000004000d */
[----:B01----:R-:W-:Y:S01]  /*1600*/  ENDCOLLECTIVE ;  /* 0x000000000000791b */ /* 0x003fe20003800000 */
.L_x_2516:
[----:B------:R-:W-:Y:S01]  /*1610*/  HFMA2.MMA R14, -RZ, RZ, 0, 1.1920928955078125e-07 ;  /* 0x00000002ff0e7435 */ /* 0x000fe200000001ff */
[----:B------:R-:W-:-:S05]  /*1620*/  MOV R18, R17 ;  /* 0x0000001100127202 */ /* 0x000fca0000000f00 */
[----:B------:R-:W-:-:S05]  /*1630*/  FADD.FTZ R20, R9, R18 ;  /* 0x0000001209147221 */ /* 0x000fca0000010000 */
[----:B------:R-:W-:-:S07]  /*1640*/  MOV R27, R20 ;  /* 0x00000014001b7202 */ /* 0x000fce0000000f00 */
[----:B------:R-:W-:Y:S05]  /*1650*/  WARPSYNC.COLLECTIVE R12, `(.L_x_2517) ;  /* 0x000000000c087348 */ /* 0x000fea0003c00000 */
[----:B------:R0:W1:Y:S02]  /*1660*/  SHFL.BFLY P2, R17, R27, R14, R13 ;  /* 0x0c00000e1b117389 */ /* 0x000064000004000d */
[----:B01----:R-:W-:Y:S01]  /*1670*/  ENDCOLLECTIVE ;  /* 0x000000000000791b */ /* 0x003fe20003800000 */
.L_x_2517:
[----:B------:R-:W-:Y:S01]  /*1680*/  IMAD.MOV.U32 R14, RZ, RZ, 0x4 ;  /* 0x00000004ff0e7424 */ /* 0x000fe200078e00ff */
[----:B------:R-:W-:-:S05]  /*1690*/  MOV R21, R17 ;  /* 0x0000001100157202 */ /* 0x000fca0000000f00 */
[----:B------:R-:W-:-:S05]  /*16a0*/  FADD.FTZ R9, R20, R21 ;  /* 0x0000001514097221 */ /* 0x000fca0000010000 */
[----:B------:R-:W-:-:S07]  /*16b0*/  MOV R27, R9 ;  /* 0x00000009001b7202 */ /* 0x000fce0000000f00 */
[----:B------:R-:W-:Y:S05]  /*16c0*/  WARPSYNC.COLLECTIVE R12, `(.L_x_2518) ;  /* 0x000000000c087348 */ /* 0x000fea0003c00000 */
[----:B------:R0:W1:Y:S02]  /*16d0*/  SHFL.BFLY P2, R17, R27, R14, R13 ;  /* 0x0c00000e1b117389 */ /* 0x000064000004000d */
[----:B01----:R-:W-:Y:S01]  /*16e0*/  ENDCOLLECTIVE ;  /* 0x000000000000791b */ /* 0x003fe20003800000 */
.L_x_2518:
[----:B------:R-:W-:Y:S01]  /*16f0*/  HFMA2.MMA R14, -RZ, RZ, 0, 4.76837158203125e-07 ;  /* 0x00000008ff0e7435 */ /* 0x000fe200000001ff */
[----:B------:R-:W-:-:S05]  /*1700*/  MOV R22, R17 ;  /* 0x0000001100167202 */ /* 0x000fca0000000f00 */
[----:B------:R-:W-:-:S05]  /*1710*/  FADD.FTZ R22, R9, R22 ;  /* 0x0000001609167221 */ /* 0x000fca0000010000 */
[----:B------:R-:W-:-:S07]  /*1720*/  MOV R27, R22 ;  /* 0x00000016001b7202 */ /* 0x000fce0000000f00 */
[----:B------:R-:W-:Y:S05]  /*1730*/  WARPSYNC.COLLECTIVE R12, `(.L_x_2519) ;  /* 0x000000000c087348 */ /* 0x000fea0003c00000 */
[----:B------:R0:W1:Y:S02]  /*1740*/  SHFL.BFLY P2, R17, R27, R14, R13 ;  /* 0x0c00000e1b117389 */ /* 0x000064000004000d */
[----:B01----:R-:W-:Y:S01]  /*1750*/  ENDCOLLECTIVE ;  /* 0x000000000000791b */ /* 0x003fe20003800000 */
.L_x_2519:
[----:B------:R-:W-:Y:S01]  /*1760*/  HFMA2.MMA R14, -RZ, RZ, 0, 9.5367431640625e-07 ;  /* 0x00000010ff0e7435 */ /* 0x000fe200000001ff */
[----:B------:R-:W-:-:S05]  /*1770*/  MOV R23, R17 ;  /* 0x0000001100177202 */ /* 0x000fca0000000f00 */
[----:B------:R-:W-:-:S05]  /*1780*/  FADD.FTZ R18, R22, R23 ;  /* 0x0000001716127221 */ /* 0x000fca0000010000 */
[----:B------:R-:W-:-:S07]  /*1790*/  MOV R27, R18 ;  /* 0x00000012001b7202 */ /* 0x000fce0000000f00 */
[----:B------:R-:W-:Y:S05]  /*17a0*/  WARPSYNC.COLLECTIVE R12, `(.L_x_2520) ;  /* 0x000000000c087348 */ /* 0x000fea0003c00000 */
[----:B------:R0:W1:Y:S02]  /*17b0*/  SHFL.BFLY P2, R17, R27, R14, R13 ;  /* 0x0c00000e1b117389 */ /* 0x000064000004000d */
[----:B01----:R-:W-:Y:S01]  /*17c0*/  ENDCOLLECTIVE ;  /* 0x000000000000791b */ /* 0x003fe20003800000 */
.L_x_2520:
[----:B------:R-:W-:Y:S01]  /*17d0*/  HFMA2.MMA R14, -RZ, RZ, 0, 5.9604644775390625e-08 ;  /* 0x00000001ff0e7435 */ /* 0x000fe200000001ff */
[----:B------:R-:W-:Y:S02]  /*17e0*/  MOV R27, R8 ;  /* 0x00000008001b7202 */ /* 0x000fe40000000f00 */
[----:B------:R-:W-:-:S08]  /*17f0*/  MOV R9, R17 ;  /* 0x0000001100097202 */ /* 0x000fd00000000f00 */
[----:B------:R-:W-:Y:S05]  /*1800*/  WARPSYNC.COLLECTIVE R12, `(.L_x_2521) ;  /* 0x000000000c087348 */ /* 0x000fea0003c00000 */
[----:B------:R0:W1:Y:S02]  /*1810*/  SHFL.BFLY P2, R17, R27, R14, R13 ;  /* 0x0c00000e1b117389 */ /* 0x000064000004000d */
[----:B01----:R-:W-:Y:S01]  /*1820*/  ENDCOLLECTIVE ;  /* 0x000000000000791b */ /* 0x003fe20003800000 */
.L_x_2521:
[----:B------:R-:W-:Y:S01]  /*1830*/  HFMA2.MMA R14, -RZ, RZ, 0, 1.1920928955078125e-07 ;  /* 0x00000002ff0e7435 */ /* 0x000fe200000001ff */
[----:B------:R-:W-:-:S05]  /*1840*/  MOV R19, R17 ;  /* 0x0000001100137202 */ /* 0x000fca0000000f00 */
[----:B------:R-:W-:-:S05]  /*1850*/  FADD.FTZ R23, R8, R19 ;  /* 0x0000001308177221 */ /* 0x000fca0000010000 */
[----:B------:R-:W-:-:S07]  /*1860*/  MOV R27, R23 ;  /* 0x00000017001b7202 */ /* 0x000fce0000000f00 */
[----:B------:R-:W-:Y:S05]  /*1870*/  WARPSYNC.COLLECTIVE R12, `(.L_x_2522) ;  /* 0x000000000c087348 */ /* 0x000fea0003c00000 */
[----:B------:R0:W1:Y:S02]  /*1880*/  SHFL.BFLY P2, R17, R27, R14, R13 ;  /* 0x0c00000e1b117389 */ /* 0x000064000004000d */
[----:B01----:R-:W-:Y:S01]  /*1890*/  ENDCOLLECTIVE ;  /* 0x000000000000791b */ /* 0x003fe20003800000 */
.L_x_2522:
[----:B------:R-:W-:Y:S01]  /*18a0*/  HFMA2.MMA R14, -RZ, RZ, 0, 2.384185791015625e-07 ;  /* 0x00000004ff0e7435 */ /* 0x000fe200000001ff */
[----:B------:R-:W-:-:S05]  /*18b0*/  MOV R22, R17 ;  /* 0x0000001100167202 */ /* 0x000fca0000000f00 */
[----:B------:R-:W-:-:S05]  /*18c0*/  FADD.FTZ R8, R23, R22 ;  /* 0x0000001617087221 */ /* 0x000fca0000010000 */
[----:B------:R-:W-:-:S07]  /*18d0*/  MOV R27, R8 ;  /* 0x00000008001b7202 */ /* 0x000fce0000000f00 */
[----:B------:R-:W-:Y:S05]  /*18e0*/  WARPSYNC.COLLECTIVE R12, `(.L_x_2523) ;  /* 0x000000000c087348 */ /* 0x000fea0003c00000 */
[----:B------:R0:W1:Y:S02]  /*18f0*/  SHFL.BFLY P2, R17, R27, R14, R13 ;  /* 0x0c00000e1b117389 */ /* 0x000064000004000d */
[----:B01----:R-:W-:Y:S01]  /*1900*/  ENDCOLLECTIVE ;  /* 0x000000000000791b */ /* 0x003fe20003800000 */
.L_x_2523:
[----:B------:R-:W-:Y:S01]  /*1910*/  HFMA2.MMA R14, -RZ, RZ, 0, 4.76837158203125e-07 ;  /* 0x00000008ff0e7435 */ /* 0x000fe200000001ff */
[----:B------:R-:W-:-:S05]  /*1920*/  MOV R21, R17 ;  /* 0x0000001100157202 */ /* 0x000fca0000000f00 */
[----:B------:R-:W-:-:S05]  /*1930*/  FADD.FTZ R24, R8, R21 ;  /* 0x0000001508187221 */ /* 0x000fca0000010000 */
[----:B------:R-:W-:-:S07]  /*1940*/  MOV R27, R24 ;  /* 0x00000018001b7202 */ /* 0x000fce0000000f00 */
[----:B------:R-:W-:Y:S05]  /*1950*/  WARPSYNC.COLLECTIVE R12, `(.L_x_2524) ;  /* 0x000000000c087348 */ /* 0x000fea0003c00000 */
[----:B------:R0:W1:Y:S02]  /*1960*/  SHFL.BFLY P2, R17, R27, R14, R13 ;  /* 0x0c00000e1b117389 */ /* 0x000064000004000d */
[----:B01----:R-:W-:Y:S01]  /*1970*/  ENDCOLLECTIVE ;  /* 0x000000000000791b */ /* 0x003fe20003800000 */
.L_x_2524:
[----:B------:R-:W-:Y:S01]  /*1980*/  HFMA2.MMA R14, -RZ, RZ, 0, 9.5367431640625e-07 ;  /* 0x00000010ff0e7435 */ /* 0x000fe200000001ff */
[----:B------:R-:W-:-:S05]  /*1990*/  MOV R25, R17 ;  /* 0x0000001100197202 */ /* 0x000fca0000000f00 */
[----:B------:R-:W-:-:S05]  /*19a0*/  FADD.FTZ R25, R24, R25 ;  /* 0x0000001918197221 */ /* 0x000fca0000010000 */
[----:B------:R-:W-:-:S07]  /*19b0*/  MOV R27, R25 ;  /* 0x00000019001b7202 */ /* 0x000fce0000000f00 */
[----:B------:R-:W-:Y:S05]  /*19c0*/  WARPSYNC.COLLECTIVE R12, `(.L_x_2525) ;  /* 0x000000000c087348 */ /* 0x000fea0003c00000 */
[----:B------:R0:W1:Y:S02]  /*19d0*/  SHFL.BFLY P2, R17, R27, R14, R13 ;  /* 0x0c00000e1b117389 */ /* 0x000064000004000d */
[----:B01----:R-:W-:Y:S01]  /*19e0*/  ENDCOLLECTIVE ;  /* 0x000000000000791b */ /* 0x003fe20003800000 */
.L_x_2525:
[----:B------:R-:W-:Y:S05]  /*19f0*/  BRA `(.L_x_2526) ;  /* 0xfffffff400487947 */ /* 0x000fea000383ffff */
.L_x_2527:
        /* <DEDUP_REMOVED lines=16> */
.L_x_3521:


//--------------------- .text._ZN10layer_norm31ln_parallel_residual_bwd_kernelINS_13Kernel_traitsIf6__halffS2_fjLj768ELj1ELj4ELj1ELj16ENS_18Kernel_traits_baseILj768EfS2_fS2_fjLj128EEEEELb1ELb1ELb0EEEvNS_9BwdParamsE --------------------------
	.section	.text._ZN10layer_norm31ln_parallel_residual_bwd_kernelINS_13Kernel_traitsIf6__halffS2_fjLj768ELj1ELj4ELj1ELj16ENS_18Kernel_traits_baseILj768EfS2_fS2_fjLj128EEEEELb1ELb1ELb0EEEvNS_9BwdParamsE,"ax",@progbits
	.align	128
        .global         _ZN10layer_norm31ln_parallel_residual_bwd_kernelINS_13Kernel_traitsIf6__halffS2_fjLj768ELj1ELj4ELj1ELj16ENS_18Kernel_traits_baseILj768EfS2_fS2_fjLj128EEEEELb1ELb1ELb0EEEvNS_9BwdParamsE
        .type           _ZN10layer_norm31ln_parallel_residual_bwd_kernelINS_13Kernel_traitsIf6__halffS2_fjLj768ELj1ELj4ELj1ELj16ENS_18Kernel_traits_baseILj768EfS2_fS2_fjLj128EEEEELb1ELb1ELb0EEEvNS_9BwdParamsE,@function
        .size           _ZN10layer_norm31ln_parallel_residual_bwd_kernelINS_13Kernel_traitsIf6__halffS2_fjLj768ELj1ELj4ELj1ELj16ENS_18Kernel_traits_baseILj768EfS2_fS2_fjLj128EEEEELb1ELb1ELb0EEEvNS_9BwdParamsE,(.L_x_3522 - _ZN10layer_norm31ln_parallel_residual_bwd_kernelINS_13Kernel_traitsIf6__halffS2_fjLj768ELj1ELj4ELj1ELj16ENS_18Kernel_traits_baseILj768EfS2_fS2_fjLj128EEEEELb1ELb1ELb0EEEvNS_9BwdParamsE)
        .other          _ZN10layer_norm31ln_parallel_residual_bwd_kernelINS_13Kernel_traitsIf6__halffS2_fjLj768ELj1ELj4ELj1ELj16ENS_18Kernel_traits_baseILj768EfS2_fS2_fjLj128EEEEELb1ELb1ELb0EEEvNS_9BwdParamsE,@"STO_CUDA_ENTRY STV_DEFAULT"
_ZN10layer_norm31ln_parallel_residual_bwd_kernelINS_13Kernel_traitsIf6__halffS2_fjLj768ELj1ELj4ELj1ELj16ENS_18Kernel_traits_baseILj768EfS2_fS2_fjLj128EEEEELb1ELb1ELb0EEEvNS_9BwdParamsE:
.text._ZN10layer_norm31ln_parallel_residual_bwd_kernelINS_13Kernel_traitsIf6__halffS2_fjLj768ELj1ELj4ELj1ELj16ENS_18Kernel_traits_baseILj768EfS2_fS2_fjLj128EEEEELb1ELb1ELb0EEEvNS_9BwdParamsE:
        /* <DEDUP_REMOVED lines=70> */
.L_x_2543:
        /* <DEDUP_REMOVED lines=40> */
[C---:B--2---:R-:W-:Y:S01]  /*06e0*/  FADD.FTZ R171, -R185.reuse, R117 ;  /* 0x00000075b9ab7221 */ /* 0x044fe20000010100 */
[C---:B------:R-:W-:Y:S01]  /*06f0*/  FADD.FTZ R3, -R185.reuse, R116 ;  /* 0x00000074b9037221 */ /* 0x040fe20000010100 */
[C---:B------:R-:W-:Y:S01]  /*0700*/  FADD.FTZ R179, -R185.reuse, R118 ;  /* 0x00000076b9b37221 */ /* 0x040fe20000010100 */
[C---:B------:R-:W-:Y:S02]  /*0710*/  FADD.FTZ R181, -R185.reuse, R119 ;  /* 0x00000077b9b57221 */ /* 0x040fe40000010100 */
[C---:B-----5:R-:W-:Y:S01]  /*0720*/  FMUL.FTZ R3, R138.reuse, R3 ;  /* 0x000000038a037220 */ /* 0x060fe20000410000 */
[C---:B---3--:R-:W-:Y:S01]  /*0730*/  FADD.FTZ R177, -R185.reuse, R112 ;  /* 0x00000070b9b17221 */ /* 0x048fe20000010100 */
[----:B0-----:R-:W-:Y:S01]  /*0740*/  FMUL.FTZ R172, R138, R171 ;  /* 0x000000ab8aac7220 */ /* 0x001fe20000410000 */
[----:B------:R-:W-:Y:S01]  /*0750*/  FADD.FTZ R189, -R185, R115 ;  /* 0x00000073b9bd7221 */ /* 0x000fe20000010100 */
[----:B----4-:R-:W-:-:S02]  /*0760*/  HADD2.F32 R117, -RZ, R120.H0_H0 ;  /* 0x20000078ff757230 */ /* 0x010fc40000004100 */
[----:B------:R-:W-:-:S03]  /*0770*/  HADD2.F32 R120, -RZ, R120.H1_H1 ;  /* 0x30000078ff787230 */ /* 0x000fc60000004100 */
[----:B------:R-:W-:Y:S01]  /*0780*/  FMUL.FTZ R174, R88, R117 ;  /* 0x0000007558ae7220 */ /* 0x000fe20000410000 */
[--C-:B------:R-:W-:Y:S02]  /*0790*/  HADD2.F32 R187, -RZ, R123.reuse.H0_H0 ;  /* 0x2000007bffbb7230 */ /* 0x100fe40000004100 */
[----:B------:R-:W-:Y:S01]  /*07a0*/  FMUL.FTZ R173, R89, R120 ;  /* 0x0000007859ad7220 */ /* 0x000fe20000410000 */
[----:B------:R-:W-:Y:S02]  /*07b0*/  HADD2.F32 R118, -RZ, R123.H1_H1 ;  /* 0x3000007bff767230 */ /* 0x000fe40000004100 */
[----:B------:R-:W-:Y:S01]  /*07c0*/  FADD.FTZ R123, -R185, R113 ;  /* 0x00000071b97b7221 */ /* 0x000fe20000010100 */
[--C-:B------:R-:W-:Y:S02]  /*07d0*/  HADD2.F32 R119, -RZ, R121.reuse.H0_H0 ;  /* 0x20000079ff777230 */ /* 0x100fe40000004100 */
[----:B------:R-:W-:Y:S01]  /*07e0*/  FADD.FTZ R112, RZ, R174 ;  /* 0x000000aeff707221 */ /* 0x000fe20000010000 */
[----:B------:R-:W-:Y:S01]  /*07f0*/  FFMA.FTZ R113, R3, R174, RZ ;  /* 0x000000ae03717223 */ /* 0x000fe200000100ff */
[----:B------:R-:W-:-:S02]  /*0800*/  HADD2.F32 R116, -RZ, R121.H1_H1 ;  /* 0x30000079ff747230 */ /* 0x000fc40000004100 */
[----:B------:R-:W-:Y:S01]  /*0810*/  FMUL.FTZ R171, R138, R179 ;  /* 0x000000b38aab7220 */ /* 0x000fe20000410000 */
[----:B------:R-:W-:Y:S01]  /*0820*/  FADD.FTZ R115, R112, R173 ;  /* 0x000000ad70737221 */ /* 0x000fe20000010000 */
[----:B------:R-:W-:Y:S01]  /*0830*/  FMUL.FTZ R178, R90, R119 ;  /* 0x000000775ab27220 */ /* 0x000fe20000410000 */
[----:B------:R-:W-:Y:S01]  /*0840*/  FFMA.FTZ R112, R172, R173, R113 ;  /* 0x000000adac707223 */ /* 0x000fe20000010071 */
[--C-:B------:R-:W-:Y:S02]  /*0850*/  HADD2.F32 R121, -RZ, R122.reuse.H0_H0 ;  /* 0x2000007aff797230 */ /* 0x100fe40000004100 */
[----:B------:R-:W-:Y:S01]  /*0860*/  FADD.FTZ R183, -R185, R114 ;  /* 0x00000072b9b77221 */ /* 0x000fe20000010100 */
[----:B------:R-:W-:Y:S01]  /*0870*/  FMUL.FTZ R176, R138, R181 ;  /* 0x000000b58ab07220 */ /* 0x000fe20000410000 */
[----:B------:R-:W-:Y:S01]  /*0880*/  FMUL.FTZ R175, R91, R116 ;  /* 0x000000745baf7220 */ /* 0x000fe20000410000 */
[----:B------:R-:W-:Y:S01]  /*0890*/  FADD.FTZ R114, R115, R178 ;  /* 0x000000b273727221 */ /* 0x000fe20000010000 */
[----:B------:R-:W-:Y:S01]  /*08a0*/  FFMA.FTZ R113, R171, R178, R112 ;  /* 0x000000b2ab717223 */ /* 0x000fe20000010070 */
[----:B------:R-:W-:-:S02]  /*08b0*/  HADD2.F32 R122, -RZ, R122.H1_H1 ;  /* 0x3000007aff7a7230 */ /* 0x000fc40000004100 */
[----:B------:R-:W-:Y:S01]  /*08c0*/  FMUL.FTZ R177, R138, R177 ;  /* 0x000000b18ab17220 */ /* 0x000fe20000410000 */
[----:B------:R-:W-:Y:S01]  /*08d0*/  FMUL.FTZ R180, R84, R121 ;  /* 0x0000007954b47220 */ /* 0x000fe20000410000 */
        /* <DEDUP_REMOVED lines=33> */
.L_x_2531:
[----:B------:R-:W-:Y:S05]  /*0af0*/  BSYNC B1 ;  /* 0x0000000000017941 */ /* 0x000fea0003800000 */
.L_x_2530:
        /* <DEDUP_REMOVED lines=29> */
[C---:B------:R-:W-:Y:S01]  /*0cd0*/  FADD.FTZ R151, -R185.reuse, R119 ;  /* 0x00000077b9977221 */ /* 0x040fe20000010100 */
[C---:B------:R-:W-:Y:S02]  /*0ce0*/  FADD.FTZ R149, -R185.reuse, R118 ;  /* 0x00000076b9957221 */ /* 0x040fe40000010100 */
[C---:B-----5:R-:W-:Y:S01]  /*0cf0*/  FMUL.FTZ R139, R138.reuse, R139 ;  /* 0x0000008b8a8b7220 */ /* 0x060fe20000410000 */
[----:B0-----:R-:W-:Y:S01]  /*0d00*/  FMUL.FTZ R140, R138, R147 ;  /* 0x000000938a8c7220 */ /* 0x001fe20000410000 */
[----:B---3--:R-:W-:Y:S01]  /*0d10*/  FADD.FTZ R195, -R185, R115 ;  /* 0x00000073b9c37221 */ /* 0x008fe20000010100 */
[----:B----4-:R-:W-:-:S02]  /*0d20*/  HADD2.F32 R117, -RZ, R120.H0_H0 ;  /* 0x20000078ff757230 */ /* 0x010fc40000004100 */
[----:B------:R-:W-:-:S03]  /*0d30*/  HADD2.F32 R120, -RZ, R120.H1_H1 ;  /* 0x30000078ff787230 */ /* 0x000fc60000004100 */
[----:B------:R-:W-:Y:S01]  /*0d40*/  FMUL.FTZ R142, R80, R117 ;  /* 0x00000075508e7220 */ /* 0x000fe20000410000 */
[--C-:B------:R-:W-:Y:S02]  /*0d50*/  HADD2.F32 R119, -RZ, R121.reuse.H0_H0 ;  /* 0x20000079ff777230 */ /* 0x100fe40000004100 */
[----:B------:R-:W-:Y:S02]  /*0d60*/  HADD2.F32 R116, -RZ, R121.H1_H1 ;  /* 0x30000079ff747230 */ /* 0x000fe40000004100 */
[----:B------:R-:W-:Y:S01]  /*0d70*/  FADD.FTZ R121, -R185, R112 ;  /* 0x00000070b9797221 */ /* 0x000fe20000010100 */
[--C-:B------:R-:W-:Y:S02]  /*0d80*/  HADD2.F32 R193, -RZ, R123.reuse.H0_H0 ;  /* 0x2000007bffc17230 */ /* 0x100fe40000004100 */
[----:B------:R-:W-:Y:S01]  /*0d90*/  FMUL.FTZ R143, R81, R120 ;  /* 0x00000078518f7220 */ /* 0x000fe20000410000 */
[----:B------:R-:W-:Y:S02]  /*0da0*/  HADD2.F32 R118, -RZ, R123.H1_H1 ;  /* 0x3000007bff767230 */ /* 0x000fe40000004100 */
[----:B------:R-:W-:Y:S01]  /*0db0*/  FADD.FTZ R123, -R185, R113 ;  /* 0x00000071b97b7221 */ /* 0x000fe20000010100 */
[----:B------:R-:W-:Y:S01]  /*0dc0*/  FADD.FTZ R112, R189, R142 ;  /* 0x0000008ebd707221 */ /* 0x000fe20000010000 */
[----:B------:R-:W-:Y:S01]  /*0dd0*/  FFMA.FTZ R113, R139, R142, R188 ;  /* 0x0000008e8b717223 */ /* 0x000fe200000100bc */
[----:B------:R-:W-:Y:S01]  /*0de0*/  FMUL.FTZ R141, R138, R149 ;  /* 0x000000958a8d7220 */ /* 0x000fe20000410000 */
[----:B------:R-:W-:Y:S01]  /*0df0*/  FMUL.FTZ R146, R82, R119 ;  /* 0x0000007752927220 */ /* 0x000fe20000410000 */
[----:B------:R-:W-:Y:S01]  /*0e00*/  FADD.FTZ R115, R112, R143 ;  /* 0x0000008f70737221 */ /* 0x000fe20000010000 */
[----:B------:R-:W-:Y:S01]  /*0e10*/  FFMA.FTZ R112, R140, R143, R113 ;  /* 0x0000008f8c707223 */ /* 0x000fe20000010071 */
[----:B------:R-:W-:-:S02]  /*0e20*/  HADD2.F32 R153, -RZ, R122.H0_H0 ;  /* 0x2000007aff997230 */ /* 0x000fc40000004100 */
[----:B------:R-:W-:Y:S01]  /*0e30*/  FADD.FTZ R191, -R185, R114 ;  /* 0x00000072b9bf7221 */ /* 0x000fe20000010100 */
[C---:B------:R-:W-:Y:S01]  /*0e40*/  FMUL.FTZ R144, R138.reuse, R151 ;  /* 0x000000978a907220 */ /* 0x040fe20000410000 */
        /* <DEDUP_REMOVED lines=8> */
[C---:B------:R-:W-:Y:S01]  /*0ed0*/  FMUL.FTZ R150, R138.reuse, R123 ;  /* 0x0000007b8a967220 */ /* 0x040fe20000410000 */
[----:B------:R-:W-:Y:S01]  /*0ee0*/  FMUL.FTZ R149, R77, R122 ;  /* 0x0000007a4d957220 */ /* 0x000fe20000410000 */
[----:B------:R-:W-:Y:S01]  /*0ef0*/  FADD.FTZ R114, R115, R148 ;  /* 0x0000009473727221 */ /* 0x000fe20000010000 */
[C---:B------:R-:W-:Y:S01]  /*0f00*/  FFMA.FTZ R113, R147.reuse, R148, R112 ;  /* 0x0000009493717223 */ /* 0x040fe20000010070 */
        /* <DEDUP_REMOVED lines=26> */
.L_x_2533:
[----:B------:R-:W-:Y:S05]  /*10b0*/  BSYNC B1 ;  /* 0x0000000000017941 */ /* 0x000fea0003800000 */
.L_x_2532:
        /* <DEDUP_REMOVED lines=27> */
[----:B------:R-:W-:-:S03]  /*1270*/  FADD.FTZ R155, -R185, R116 ;  /* 0x00000074b99b7221 */ /* 0x000fc60000010100 */
[C---:B0----5:R-:W-:Y:S01]  /*1280*/  FMUL.FTZ R156, R138.reuse, R161 ;  /* 0x000000a18a9c7220 */ /* 0x061fe20000410000 */
[----:B------:R-:W-:Y:S01]  /*1290*/  FMUL.FTZ R155, R138, R155 ;  /* 0x0000009b8a9b7220 */ /* 0x000fe20000410000 */
[C---:B------:R-:W-:Y:S01]  /*12a0*/  FADD.FTZ R165, -R185.reuse, R119 ;  /* 0x00000077b9a57221 */ /* 0x040fe20000010100 */
[C---:B------:R-:W-:Y:S01]  /*12b0*/  FADD.FTZ R163, -R185.reuse, R118 ;  /* 0x00000076b9a37221 */ /* 0x040fe20000010100 */
[C---:B---3--:R-:W-:Y:S01]  /*12c0*/  FADD.FTZ R167, -R185.reuse, R120 ;  /* 0x00000078b9a77221 */ /* 0x048fe20000010100 */
[C---:B------:R-:W-:Y:S01]  /*12d0*/  FADD.FTZ R169, -R185.reuse, R121 ;  /* 0x00000079b9a97221 */ /* 0x040fe20000010100 */
[----:B------:R-:W-:Y:S01]  /*12e0*/  FADD.FTZ R187, -R185, R122 ;  /* 0x0000007ab9bb7221 */ /* 0x000fe20000010100 */
[--C-:B----4-:R-:W-:Y:S02]  /*12f0*/  HADD2.F32 R117, -RZ, R112.reuse.H0_H0 ;  /* 0x20000070ff757230 */ /* 0x110fe40000004100 */
[----:B------:R-:W-:-:S03]  /*1300*/  HADD2.F32 R112, -RZ, R112.H1_H1 ;  /* 0x30000070ff707230 */ /* 0x000fc60000004100 */
[----:B-1----:R-:W-:Y:S01]  /*1310*/  FMUL.FTZ R158, R72, R117 ;  /* 0x00000075489e7220 */ /* 0x002fe20000410000 */
[--C-:B------:R-:W-:Y:S02]  /*1320*/  HADD2.F32 R119, -RZ, R113.reuse.H0_H0 ;  /* 0x20000071ff777230 */ /* 0x100fe40000004100 */
[----:B------:R-:W-:Y:S01]  /*1330*/  FADD.FTZ R25, R25, R112 ;  /* 0x0000007019197221 */ /* 0x000fe20000010000 */
[-C--:B------:R-:W-:Y:S01]  /*1340*/  FFMA.FTZ R49, R156, R112.reuse, R49 ;  /* 0x000000709c317223 */ /* 0x080fe20000010031 */
[----:B------:R-:W-:Y:S01]  /*1350*/  FMUL.FTZ R159, R73, R112 ;  /* 0x00000070499f7220 */ /* 0x000fe20000410000 */
[----:B------:R-:W-:Y:S02]  /*1360*/  HADD2.F32 R116, -RZ, R113.H1_H1 ;  /* 0x30000071ff747230 */ /* 0x000fe40000004100 */
[----:B------:R-:W-:Y:S01]  /*1370*/  FADD.FTZ R112, R189, R158 ;  /* 0x0000009ebd707221 */ /* 0x000fe20000010000 */
[----:B------:R-:W-:Y:S01]  /*1380*/  FFMA.FTZ R113, R155, R158, R188 ;  /* 0x0000009e9b717223 */ /* 0x000fe200000100bc */
[----:B------:R-:W-:Y:S01]  /*1390*/  FADD.FTZ R185, -R185, R123 ;  /* 0x0000007bb9b97221 */ /* 0x000fe20000010100 */
[----:B------:R-:W-:-:S02]  /*13a0*/  HADD2.F32 R123, -RZ, R115.H0_H0 ;  /* 0x20000073ff7b7230 */ /* 0x000fc40000004100 */
[----:B------:R-:W-:Y:S02]  /*13b0*/  HADD2.F32 R120, -RZ, R115.H1_H1 ;  /* 0x30000073ff787230 */ /* 0x000fe40000004100 */
[----:B------:R-:W-:Y:S01]  /*13c0*/  FADD.FTZ R115, R112, R159 ;  /* 0x0000009f70737221 */ /* 0x000fe20000010000 */
[----:B------:R-:W-:Y:S01]  /*13d0*/  FMUL.FTZ R157, R138, R163 ;  /* 0x000000a38a9d7220 */ /* 0x000fe20000410000 */
[----:B------:R-:W-:Y:S01]  /*13e0*/  FMUL.FTZ R162, R74, R119 ;  /* 0x000000774aa27220 */ /* 0x000fe20000410000 */
[----:B------:R-:W-:Y:S01]  /*13f0*/  FFMA.FTZ R112, R156, R159, R113 ;  /* 0x0000009f9c707223 */ /* 0x000fe20000010071 */
[--C-:B------:R-:W-:Y:S02]  /*1400*/  HADD2.F32 R121, -RZ, R114.reuse.H0_H0 ;  /* 0x20000072ff797230 */ /* 0x100fe40000004100 */
[C---:B------:R-:W-:Y:S01]  /*1410*/  FMUL.FTZ R160, R138.reuse, R165 ;  /* 0x000000a58aa07220 */ /* 0x040fe20000410000 */
        /* <DEDUP_REMOVED lines=36> */
.L_x_2535:
[----:B------:R-:W-:Y:S05]  /*1660*/  BSYNC B1 ;  /* 0x0000000000017941 */ /* 0x000fea0003800000 */
.L_x_2534:
        /* <DEDUP_REMOVED lines=20> */
.L_x_2555:
        /* <DEDUP_REMOVED lines=62> */
[----:B------:R-:W-:Y:S01]  /*1b90*/  @P0 F2FP.F16.F32.PACK_AB R187, RZ, R116 ;  /* 0x00000074ffbb023e */ /* 0x000fe200000000ff */
[----:B------:R-:W-:Y:S01]  /*1ba0*/  FMUL.FTZ R203, R192, UR18 ;  /* 0x00000012c0cb7c20 */ /* 0x000fe20008410000 */
[----:B------:R-:W-:-:S02]  /*1bb0*/  FSEL R201, R123, RZ, P1 ;  /* 0x000000ff7bc97208 */ /* 0x000fc40000800000 */
[----:B------:R-:W-:Y:S02]  /*1bc0*/  @P0 LOP3.LUT P1, RZ, R126, 0xff000000, RZ, 0xc0, !PT ;  /* 0xff0000007eff0812 */ /* 0x000fe4000782c0ff */
[----:B------:R-:W-:Y:S02]  /*1bd0*/  @P0 PRMT R108, R122, 0x7610, R108 ;  /* 0x000076107a6c0816 */ /* 0x000fe4000000006c */
[----:B------:R-:W-:Y:S01]  /*1be0*/  @P0 FSEL R117, R123, RZ, P1 ;  /* 0x000000ff7b750208 */ /* 0x000fe20000800000 */
[----:B------:R-:W-:Y:S01]  /*1bf0*/  FADD.FTZ R123, R183, -R118 ;  /* 0x80000076b77b7221 */ /* 0x000fe20000010000 */
[----:B------:R-:W-:Y:S02]  /*1c00*/  @P0 LOP3.LUT P1, RZ, R127, 0xff, RZ, 0xc0, !PT ;  /* 0x000000ff7fff0812 */ /* 0x000fe4000782c0ff */
[----:B------:R-:W-:Y:S01]  /*1c10*/  @P0 F2FP.F16.F32.PACK_AB R189, RZ, R117 ;  /* 0x00000075ffbd023e */ /* 0x000fe200000000ff */
        /* <DEDUP_REMOVED lines=8> */
[----:B------:R-:W-:Y:S02]  /*1ca0*/  @P0 F2FP.F16.F32.PACK_AB R123, RZ, R115 ;  /* 0x00000073ff7b023e */ /* 0x000fe400000000ff */
[----:B------:R-:W-:-:S02]  /*1cb0*/  ISETP.NE.AND.EX P1, PT, RZ, UR17, PT, P1 ;  /* 0x00000011ff007c0c */ /* 0x000fc4000bf25310 */
[----:B------:R-:W-:Y:S02]  /*1cc0*/  @P0 FSEL R115, R204, RZ, P6 ;  /* 0x000000ffcc730208 */ /* 0x000fe40003000000 */
[----:B------:R-:W-:Y:S02]  /*1cd0*/  @P0 LOP3.LUT P6, RZ, R127, 0xff000000, RZ, 0xc0, !PT ;  /* 0xff0000007fff0812 */ /* 0x000fe400078cc0ff */
[----:B------:R-:W-:Y:S02]  /*1ce0*/  @P0 F2FP.F16.F32.PACK_AB R190, RZ, R118 ;  /* 0x00000076ffbe023e */ /* 0x000fe400000000ff */
[----:B------:R-:W-:Y:S02]  /*1cf0*/  @P0 FSEL R116, R205, RZ, P6 ;  /* 0x000000ffcd740208 */ /* 0x000fe40003000000 */
[----:B------:R-:W-:Y:S02]  /*1d00*/  LOP3.LUT P6, RZ, R125, 0xff, RZ, 0xc0, !PT ;  /* 0x000000ff7dff7812 */ /* 0x000fe400078cc0ff */
[----:B------:R-:W-:Y:S01]  /*1d10*/  @P0 F2FP.F16.F32.PACK_AB R197, RZ, R116 ;  /* 0x00000074ffc5023e */ /* 0x000fe200000000ff */
[----:B------:R-:W0:Y:S01]  /*1d20*/  @P1 LDC.64 R118, c[0x0][0x308] ;  /* 0x0000c200ff761b82 */ /* 0x000e220000000a00 */
[----:B------:R-:W-:-:S02]  /*1d30*/  FSEL R202, R202, RZ, P6 ;  /* 0x000000ffcaca7208 */ /* 0x000fc40003000000 */
        /* <DEDUP_REMOVED lines=8> */
[----:B------:R-:W-:Y:S02]  /*1dc0*/  @P0 F2FP.F16.F32.PACK_AB R193, RZ, R112 ;  /* 0x00000070ffc1023e */ /* 0x000fe400000000ff */
        /* <DEDUP_REMOVED lines=24> */
[C---:B------:R-:W-:Y:S02]  /*1f50*/  @P0 LEA.HI.X R123, R136.reuse, UR15, RZ, 0x4, P6 ;  /* 0x0000000f887b0c11 */ /* 0x040fe4000b0f24ff */
[----:B------:R-:W-:Y:S02]  /*1f60*/  @P0 PRMT R111, R111, 0x5410, R197 ;  /* 0x000054106f6f0816 */ /* 0x000fe400000000c5 */
[----:B------:R-:W-:-:S03]  /*1f70*/  IADD3 R136, R136, 0x20, RZ ;  /* 0x0000002088887810 */ /* 0x000fc60007ffe0ff */
[----:B------:R1:W-:Y:S04]  /*1f80*/  @P0 STG.E.128 desc[UR4][R122.64], R108 ;  /* 0x0000006c7a000986 */ /* 0x0003e8000c101d04 */
.L_x_2538:
[----:B------:R-:W-:Y:S05]  /*1f90*/  BSYNC B1 ;  /* 0x0000000000017941 */ /* 0x000fea0003800000 */
.L_x_2537:
        /* <DEDUP_REMOVED lines=67> */
[----:B------:R-:W-:Y:S02]  /*23d0*/  @P0 F2FP.F16.F32.PACK_AB R122, RZ, R112 ;  /* 0x00000070ff7a023e */ /* 0x000fe400000000ff */
[----:B------:R-:W-:Y:S02]  /*23e0*/  @P0 FSEL R118, R202, RZ, P1 ;  /* 0x000000ffca760208 */ /* 0x000fe40000800000 */
[----:B------:R-:W-:-:S02]  /*23f0*/  @P0 LOP3.LUT P1, RZ, R129, 0xff00, RZ, 0xc0, !PT ;  /* 0x0000ff0081ff0812 */ /* 0x000fc4000782c0ff */
[----:B------:R-:W-:Y:S02]  /*2400*/  @P0 F2FP.F16.F32.PACK_AB R123, RZ, R115 ;  /* 0x00000073ff7b023e */ /* 0x000fe400000000ff */
[----:B------:R-:W-:Y:S02]  /*2410*/  @P0 FSEL R112, R203, RZ, P1 ;  /* 0x000000ffcb700208 */ /* 0x000fe40000800000 */
[----:B------:R-:W-:Y:S02]  /*2420*/  ISETP.NE.U32.AND P1, PT, RZ, UR16, PT ;  /* 0x00000010ff007c0c */ /* 0x000fe4000bf25070 */
[----:B------:R-:W-:Y:S02]  /*2430*/  @P0 FSEL R115, R204, RZ, P6 ;  /* 0x000000ffcc730208 */ /* 0x000fe40003000000 */
[----:B------:R-:W-:Y:S02]  /*2440*/  ISETP.NE.AND.EX P1, PT, RZ, UR17, PT, P1 ;  /* 0x00000011ff007c0c */ /* 0x000fe4000bf25310 */
[----:B------:R-:W-:-:S02]  /*2450*/  @P0 LOP3.LUT P6, RZ, R129, 0xff000000, RZ, 0xc0, !PT ;  /* 0xff00000081ff0812 */ /* 0x000fc400078cc0ff */
[----:B------:R-:W-:Y:S02]  /*2460*/  @P0 F2FP.F16.F32.PACK_AB R187, RZ, R116 ;  /* 0x00000074ffbb023e */ /* 0x000fe400000000ff */
[----:B------:R-:W-:Y:S02]  /*2470*/  @P0 FSEL R116, R205, RZ, P6 ;  /* 0x000000ffcd740208 */ /* 0x000fe40003000000 */
[----:B------:R-:W-:Y:S02]  /*2480*/  @P0 F2FP.F16.F32.PACK_AB R190, RZ, R118 ;  /* 0x00000076ffbe023e */ /* 0x000fe400000000ff */
[----:B------:R-:W-:Y:S02]  /*2490*/  @P0 F2FP.F16.F32.PACK_AB R189, RZ, R117 ;  /* 0x00000075ffbd023e */ /* 0x000fe400000000ff */
[----:B------:R-:W-:Y:S01]  /*24a0*/  @P0 F2FP.F16.F32.PACK_AB R197, RZ, R116 ;  /* 0x00000074ffc5023e */ /* 0x000fe200000000ff */
[----:B------:R-:W0:Y:S01]  /*24b0*/  @P1 LDC.64 R118, c[0x0][0x308] ;  /* 0x0000c200ff761b82 */ /* 0x000e220000000a00 */
[----:B------:R-:W-:-:S02]  /*24c0*/  LOP3.LUT P6, RZ, R131, 0xff, RZ, 0xc0, !PT ;  /* 0x000000ff83ff7812 */ /* 0x000fc400078cc0ff */
[----:B------:R-:W-:Y:S02]  /*24d0*/  @P0 F2FP.F16.F32.PACK_AB R194, RZ, R115 ;  /* 0x00000073ffc2023e */ /* 0x000fe400000000ff */
        /* <DEDUP_REMOVED lines=9> */
[----:B------:R-:W-:Y:S02]  /*2570*/  @P0 F2FP.F16.F32.PACK_AB R193, RZ, R112 ;  /* 0x00000070ffc1023e */ /* 0x000fe400000000ff */
        /* <DEDUP_REMOVED lines=24> */
[----:B------:R-:W-:Y:S02]  /*2700*/  @P0 LEA.HI.X R123, R136, UR15, RZ, 0x4, P6 ;  /* 0x0000000f887b0c11 */ /* 0x000fe4000b0f24ff */
[----:B------:R-:W-:-:S02]  /*2710*/  @P0 PRMT R111, R111, 0x5410, R197 ;  /* 0x000054106f6f0816 */ /* 0x000fc400000000c5 */
[----:B------:R-:W-:-:S03]  /*2720*/  IADD3 R136, R136, 0x20, RZ ;  /* 0x0000002088887810 */ /* 0x000fc60007ffe0ff */
[----:B------:R2:W-:Y:S04]  /*2730*/  @P0 STG.E.128 desc[UR4][R122.64], R108 ;  /* 0x0000006c7a000986 */ /* 0x0005e8000c101d04 */
.L_x_2540:
[----:B------:R-:W-:Y:S05]  /*2740*/  BSYNC B1 ;  /* 0x0000000000017941 */ /* 0x000fea0003800000 */
.L_x_2539:
        /* <DEDUP_REMOVED lines=83> */
[----:B------:R-:W-:Y:S02]  /*2c80*/  SEL R101, R114, R101, P1 ;  /* 0x0000006572657207 */ /* 0x000fe40000800000 */
[----:B------:R-:W-:Y:S02]  /*2c90*/  FSEL R199, R199, RZ, P6 ;  /* 0x000000ffc7c77208 */ /* 0x000fe40003000000 */
[C---:B------:R-:W-:Y:S01]  /*2ca0*/  LOP3.LUT P6, RZ, R135.reuse, 0xff00, RZ, 0xc0, !PT ;  /* 0x0000ff0087ff7812 */ /* 0x040fe200078cc0ff */
[----:B------:R-:W1:Y:S01]  /*2cb0*/  LDC.64 R116, c[0x0][0x2f8] ;  /* 0x0000be00ff747b82 */ /* 0x000e620000000a00 */
[----:B------:R-:W-:Y:S02]  /*2cc0*/  @P0 F2FP.F16.F32.PACK_AB R192, RZ, R115 ;  /* 0x00000073ffc0023e */ /* 0x000fe400000000ff */
        /* <DEDUP_REMOVED lines=31> */
[----:B------:R-:W-:-:S05]  /*2ec0*/  @P0 PRMT R111, R111, 0x5410, R193 ;  /* 0x000054106f6f0816 */ /* 0x000fca00000000c1 */
[----:B------:R3:W-:Y:S02]  /*2ed0*/  @P0 STG.E.128 desc[UR4][R120.64], R108 ;  /* 0x0000006c78000986 */ /* 0x0007e4000c101d04 */
.L_x_2542:
[----:B------:R-:W-:Y:S05]  /*2ee0*/  BSYNC B1 ;  /* 0x0000000000017941 */ /* 0x000fea0003800000 */
.L_x_2541:
[----:B-123--:R-:W1:Y:S02]  /*2ef0*/  LDC.64 R112, c[0x0][0x210] ;  /* 0x00008400ff707b82 */ /* 0x00ee640000000a00 */
[----:B-1----:R-:W-:-:S04]  /*2f00*/  LEA R137, R112, R137, 0x2 ;  /* 0x0000008970897211 */ /* 0x002fc800078e10ff */
[----:B------:R-:W-:-:S13]  /*2f10*/  ISETP.GE.AND P0, PT, R137, R113, PT ;  /* 0x000000718900720c */ /* 0x000fda0003f06270 */
[----:B------:R-:W-:Y:S05]  /*2f20*/  @!P0 BRA `(.L_x_2543) ;  /* 0xffffffd4004c8947 */ /* 0x000fea000383ffff */
.L_x_2529:
[----:B------:R-:W-:Y:S05]  /*2f30*/  BSYNC B0 ;  /* 0x0000000000007941 */ /* 0x000fea0003800000 */
.L_x_2528:
        /* <DEDUP_REMOVED lines=112> */
[----:B------:R-:W3:Y:S02]  /*3640*/  LDS R0, [R4+0x800] ;  /* 0x0008000004007984 */ /* 0x000ee40000000800 */
[----:B------:R-:W-:Y:S02]  /*3650*/  FADD.FTZ R31, R2, R31 ;  /* 0x0000001f021f7221 */ /* 0x000fe40000010000 */
[----:B------:R-:W4:Y:S01]  /*3660*/  LDS R27, [R4+0x1e00] ;  /* 0x001e0000041b7984 */ /* 0x000f220000000800 */
[----:B------:R-:W-:Y:S01]  /*3670*/  @P5 MOV R2, R16 ;  /* 0x0000001000025202 */ /* 0x000fe20000000f00 */
[----:B------:R-:W-:-:S02]  /*3680*/  FADD.FTZ R12, R25, R12 ;  /* 0x0000000c190c7221 */ /* 0x000fc40000010000 */
[----:B------:R-:W4:Y:S01]  /*3690*/  LDS R23, [R4+0x1400] ;  /* 0x0014000004177984 */ /* 0x000f220000000800 */
[----:B------:R-:W-:Y:S01]  /*36a0*/  @P5 IADD3 R16, P6, R16, 0x200, RZ ;  /* 0x0000020010105810 */ /* 0x000fe20007fde0ff */
[----:B------:R-:W-:Y:S02]  /*36b0*/  FADD.FTZ R10, RZ, R10 ;  /* 0x0000000aff0a7221 */ /* 0x000fe40000010000 */
[----:B------:R-:W4:Y:S01]  /*36c0*/  LDS R37, [R4+0x2a00] ;  /* 0x002a000004257984 */ /* 0x000f220000000800 */
[----:B------:R-:W-:Y:S01]  /*36d0*/  @P5 IADD3.X R43, RZ, R43, RZ, P6, !PT ;  /* 0x0000002bff2b5210 */ /* 0x000fe200037fe4ff */
[----:B------:R-:W-:Y:S02]  /*36e0*/  FADD.FTZ R10, R10, R15 ;  /* 0x0000000f0a0a7221 */ /* 0x000fe40000010000 */
        /* <DEDUP_REMOVED lines=10> */
[----:B------:R-:W-:Y:S02]  /*3790*/  @P5 MOV R2, R14 ;  /* 0x0000000e00025202 */ /* 0x000fe40000000f00 */
[----:B------:R-:W2:Y:S01]  /*37a0*/  LDS R15, [R4+0x2200] ;  /* 0x00220000040f7984 */ /* 0x000ea20000000800 */
[-C--:B------:R-:W-:Y:S02]  /*37b0*/  @P5 MOV R3, R41.reuse ;  /* 0x0000002900035202 */ /* 0x080fe40000000f00 */
        /* <DEDUP_REMOVED lines=15> */
[----:B0-----:R-:W-:Y:S01]  /*38b0*/  FADD.FTZ R39, R0, R39 ;  /* 0x0000002700277221 */ /* 0x001fe20000010000 */
[----:B-1----:R-:W-:Y:S01]  /*38c0*/  FADD.FTZ R8, R7, R8 ;  /* 0x0000000807087221 */ /* 0x002fe20000010000 */
[----:B---3--:R-:W-:-:S03]  /*38d0*/  @P4 MOV R2, R14 ;  /* 0x0000000e00024202 */ /* 0x008fc60000000f00 */
[----:B--2---:R-:W-:Y:S01]  /*38e0*/  FADD.FTZ R8, R8, R15 ;  /* 0x0000000f08087221 */ /* 0x004fe20000010000 */
[-C--:B------:R-:W-:Y:S02]  /*38f0*/  @P4 MOV R3, R41.reuse ;  /* 0x0000002900034202 */ /* 0x080fe40000000f00 */
[----:B------:R-:W-:Y:S01]  /*3900*/  @P4 IADD3 R14, P6, R14, 0x200, RZ ;  /* 0x000002000e0e4810 */ /* 0x000fe20007fde0ff */
[----:B------:R-:W-:Y:S02]  /*3910*/  FADD.FTZ R29, R8, R29 ;  /* 0x0000001d081d7221 */ /* 0x000fe40000010000 */
        /* <DEDUP_REMOVED lines=19> */
[----:B------:R-:W-:Y:S02]  /*3a50*/  @P2 MOV R3, R43 ;  /* 0x0000002b00032202 */ /* 0x000fe40000000f00 */
[-C--:B------:R-:W-:Y:S01]  /*3a60*/  @P1 MOV R7, R41.reuse ;  /* 0x0000002900071202 */ /* 0x080fe20000000f00 */
[----:B------:R-:W-:Y:S01]  /*3a70*/  @P2 IMAD.X R43, RZ, RZ, R43, P3 ;  /* 0x000000ffff2b2224 */ /* 0x000fe200018e062b */
[----:B------:R-:W-:Y:S01]  /*3a80*/  @P1 IADD3 R14, P4, R14, 0x200, RZ ;  /* 0x000002000e0e1810 */ /* 0x000fe20007f9e0ff */
[----:B------:R0:W-:Y:S03]  /*3a90*/  @P2 STG.E desc[UR4][R2.64], R37 ;  /* 0x0000002502002986 */ /* 0x0001e6000c101904 */
[----:B------:R-:W-:Y:S01]  /*3aa0*/  @P1 IADD3.X R41, RZ, R41, RZ, P4, !PT ;  /* 0x00000029ff291210 */ /* 0x000fe200027fe4ff */
[----:B------:R1:W-:Y:S01]  /*3ab0*/  @P2 STG.E desc[UR4][R4.64], R13 ;  /* 0x0000000d04002986 */ /* 0x0003e2000c101904 */
[----:B0-----:R-:W-:-:S02]  /*3ac0*/  @P1 MOV R2, R16 ;  /* 0x0000001000021202 */ /* 0x001fc40000000f00 */
[-C--:B------:R-:W-:Y:S02]  /*3ad0*/  @P1 MOV R3, R43.reuse ;  /* 0x0000002b00031202 */ /* 0x080fe40000000f00 */
[----:B------:R-:W-:Y:S02]  /*3ae0*/  @P1 IADD3 R16, P3, R16, 0x200, RZ ;  /* 0x0000020010101810 */ /* 0x000fe40007f7e0ff */
[----:B-1----:R-:W-:Y:S01]  /*3af0*/  MOV R4, R14 ;  /* 0x0000000e00047202 */ /* 0x002fe20000000f00 */
[----:B------:R0:W-:Y:S01]  /*3b00*/  @P1 STG.E desc[UR4][R2.64], R39 ;  /* 0x0000002702001986 */ /* 0x0001e2000c101904 */
[----:B------:R-:W-:Y:S02]  /*3b10*/  @P1 IADD3.X R43, RZ, R43, RZ, P3, !PT ;  /* 0x0000002bff2b1210 */ /* 0x000fe40001ffe4ff */
[----:B------:R-:W-:Y:S01]  /*3b20*/  MOV R5, R41 ;  /* 0x0000002900057202 */ /* 0x000fe20000000f00 */
[----:B------:R1:W-:Y:S01]  /*3b30*/  @P1 STG.E desc[UR4][R6.64], R21 ;  /* 0x0000001506001986 */ /* 0x0003e2000c101904 */
[----:B0-----:R-:W-:-:S02]  /*3b40*/  MOV R2, R16 ;  /* 0x0000001000027202 */ /* 0x001fc40000000f00 */
[----:B------:R-:W-:Y:S01]  /*3b50*/  MOV R3, R43 ;  /* 0x0000002b00037202 */ /* 0x000fe20000000f00 */
[----:B------:R-:W-:Y:S06]  /*3b60*/  @!P0 EXIT ;  /* 0x000000000000894d */ /* 0x000fec0003800000 */
[----:B------:R-:W-:Y:S04]  /*3b70*/  STG.E desc[UR4][R2.64], R29 ;  /* 0x0000001d02007986 */ /* 0x000fe8000c101904 */
[----:B------:R-:W-:Y:S01]  /*3b80*/  STG.E desc[UR4][R4.64], R9 ;  /* 0x0000000904007986 */ /* 0x000fe2000c101904 */
[----:B------:R-:W-:Y:S05]  /*3b90*/  EXIT ;  /* 0x000000000000794d */ /* 0x000fea0003800000 */
.L_x_2536:
        /* <DEDUP_REMOVED lines=8> */
.L_x_2545:
[----:B------:R-:W-:Y:S05]  /*3c20*/  BSYNC B1 ;  /* 0x0000000000017941 */ /* 0x000fea0003800000 */
.L_x_2544:
        /* <DEDUP_REMOVED lines=8> */
.L_x_2546:
[----:B------:R-:W-:Y:S01]  /*3cb0*/  FADD.FTZ R112, R112, R189 ;  /* 0x000000bd70707221 */ /* 0x000fe20000010000 */
[----:B------:R-:W-:-:S04]  /*3cc0*/  HFMA2.MMA R122, -RZ, RZ, 0, 1.1920928955078125e-07 ;  /* 0x00000002ff7a7435 */ /* 0x000fc800000001ff */
[----:B------:R-:W-:Y:S01]  /*3cd0*/  MOV R123, R112 ;  /* 0x00000070007b7202 */ /* 0x000fe20000000f00 */
[----:B------:R-:W-:-:S07]  /*3ce0*/  IMAD.MOV.U32 R113, RZ, RZ, R121 ;  /* 0x000000ffff717224 */ /* 0x000fce00078e0079 */
[----:B------:R-:W-:Y:S05]  /*3cf0*/  WARPSYNC.COLLECTIVE R120, `(.L_x_2547) ;  /* 0x0000000078087348 */ /* 0x000fea0003c00000 */
[----:B------:R0:W1:Y:S02]  /*3d00*/  SHFL.BFLY P0, R121, R123, R122, R185 ;  /* 0x0c00007a7b797389 */ /* 0x00006400000000b9 */
[----:B01----:R-:W-:Y:S01]  /*3d10*/  ENDCOLLECTIVE ;  /* 0x000000000000791b */ /* 0x003fe20003800000 */
.L_x_2547:
[----:B------:R-:W-:-:S05]  /*3d20*/  FADD.FTZ R113, R113, R188 ;  /* 0x000000bc71717221 */ /* 0x000fca0000010000 */
[----:B------:R-:W-:Y:S02]  /*3d30*/  MOV R123, R113 ;  /* 0x00000071007b7202 */ /* 0x000fe40000000f00 */
[----:B------:R-:W-:-:S07]  /*3d40*/  MOV R115, R121 ;  /* 0x0000007900737202 */ /* 0x000fce0000000f00 */
[----:B------:R-:W-:Y:S05]  /*3d50*/  WARPSYNC.COLLECTIVE R120, `(.L_x_2548) ;  /* 0x0000000078087348 */ /* 0x000fea0003c00000 */
[----:B------:R0:W1:Y:S02]  /*3d60*/  SHFL.BFLY P0, R121, R123, R122, R185 ;  /* 0x0c00007a7b797389 */ /* 0x00006400000000b9 */
[----:B01----:R-:W-:Y:S01]  /*3d70*/  ENDCOLLECTIVE ;  /* 0x000000000000791b */ /* 0x003fe20003800000 */
.L_x_2548:
[----:B------:R-:W-:Y:S01]  /*3d80*/  FADD.FTZ R115, R112, R115 ;  /* 0x0000007370737221 */ /* 0x000fe20000010000 */
[----:B------:R-:W-:-:S04]  /*3d90*/  HFMA2.MMA R122, -RZ, RZ, 0, 2.384185791015625e-07 ;  /* 0x00000004ff7a7435 */ /* 0x000fc800000001ff */
[----:B------:R-:W-:Y:S02]  /*3da0*/  MOV R123, R115 ;  /* 0x00000073007b7202 */ /* 0x000fe40000000f00 */
[----:B------:R-:W-:-:S07]  /*3db0*/  MOV R114, R121 ;  /* 0x0000007900727202 */ /* 0x000fce0000000f00 */
[----:B------:R-:W-:Y:S05]  /*3dc0*/  WARPSYNC.COLLECTIVE R120, `(.L_x_2549) ;  /* 0x0000000078087348 */ /* 0x000fea0003c00000 */
[----:B------:R0:W1:Y:S02]  /*3dd0*/  SHFL.BFLY P0, R121, R123, R122, R185 ;  /* 0x0c00007a7b797389 */ /* 0x00006400000000b9 */
[----:B01----:R-:W-:Y:S01]  /*3de0*/  ENDCOLLECTIVE ;  /* 0x000000000000791b */ /* 0x003fe20003800000 */
.L_x_2549:
[----:B------:R-:W-:-:S05]  /*3df0*/  FADD.FTZ R114, R113, R114 ;  /* 0x0000007271727221 */ /* 0x000fca0000010000 */
[----:B------:R-:W-:Y:S02]  /*3e00*/  MOV R123, R114 ;  /* 0x00000072007b7202 */ /* 0x000fe40000000f00 */
[----:B------:R-:W-:-:S07]  /*3e10*/  MOV R116, R121 ;  /* 0x0000007900747202 */ /* 0x000fce0000000f00 */
[----:B------:R-:W-:Y:S05]  /*3e20*/  WARPSYNC.COLLECTIVE R120, `(.L_x_2550) ;  /* 0x0000000078087348 */ /* 0x000fea0003c00000 */
[----:B------:R0:W1:Y:S02]  /*3e30*/  SHFL.BFLY P0, R121, R123, R122, R185 ;  /* 0x0c00007a7b797389 */ /* 0x00006400000000b9 */
[----:B01----:R-:W-:Y:S01]  /*3e40*/  ENDCOLLECTIVE ;  /* 0x000000000000791b */ /* 0x003fe20003800000 */
.L_x_2550:
[----:B------:R-:W-:Y:S01]  /*3e50*/  FADD.FTZ R116, R115, R116 ;  /* 0x0000007473747221 */ /* 0x000fe20000010000 */
[----:B------:R-:W-:-:S04]  /*3e60*/  HFMA2.MMA R122, -RZ, RZ, 0, 4.76837158203125e-07 ;  /* 0x00000008ff7a7435 */ /* 0x000fc800000001ff */
[----:B------:R-:W-:Y:S02]  /*3e70*/  MOV R123, R116 ;  /* 0x00000074007b7202 */ /* 0x000fe40000000f00 */
[----:B------:R-:W-:-:S07]  /*3e80*/  MOV R117, R121 ;  /* 0x0000007900757202 */ /* 0x000fce0000000f00 */
[----:B------:R-:W-:Y:S05]  /*3e90*/  WARPSYNC.COLLECTIVE R120, `(.L_x_2551) ;  /* 0x0000000078087348 */ /* 0x000fea0003c00000 */
[----:B------:R0:W1:Y:S02]  /*3ea0*/  SHFL.BFLY P0, R121, R123, R122, R185 ;  /* 0x0c00007a7b797389 */ /* 0x00006400000000b9 */
[----:B01----:R-:W-:Y:S01]  /*3eb0*/  ENDCOLLECTIVE ;  /* 0x000000000000791b */ /* 0x003fe20003800000 */
.L_x_2551:
[----:B------:R-:W-:-:S05]  /*3ec0*/  FADD.FTZ R117, R114, R117 ;  /* 0x0000007572757221 */ /* 0x000fca0000010000 */
[----:B------:R-:W-:Y:S02]  /*3ed0*/  MOV R123, R117 ;  /* 0x00000075007b7202 */ /* 0x000fe40000000f00 */
[----:B------:R-:W-:-:S07]  /*3ee0*/  MOV R119, R121 ;  /* 0x0000007900777202 */ /* 0x000fce0000000f00 */
[----:B------:R-:W-:Y:S05]  /*3ef0*/  WARPSYNC.COLLECTIVE R120, `(.L_x_2552) ;  /* 0x0000000078087348 */ /* 0x000fea0003c00000 */
[----:B------:R0:W1:Y:S02]  /*3f00*/  SHFL.BFLY P0, R121, R123, R122, R185 ;  /* 0x0c00007a7b797389 */ /* 0x00006400000000b9 */
[----:B01----:R-:W-:Y:S01]  /*3f10*/  ENDCOLLECTIVE ;  /* 0x000000000000791b */ /* 0x003fe20003800000 */
.L_x_2552:
[----:B------:R-:W-:Y:S01]  /*3f20*/  FADD.FTZ R119, R116, R119 ;  /* 0x0000007774777221 */ /* 0x000fe20000010000 */
[----:B------:R-:W-:-:S04]  /*3f30*/  HFMA2.MMA R122, -RZ, RZ, 0, 9.5367431640625e-07 ;  /* 0x00000010ff7a7435 */ /* 0x000fc800000001ff */
[----:B------:R-:W-:Y:S02]  /*3f40*/  MOV R123, R119 ;  /* 0x00000077007b7202 */ /* 0x000fe40000000f00 */
[----:B------:R-:W-:-:S07]  /*3f50*/  MOV R118, R121 ;  /* 0x0000007900767202 */ /* 0x000fce0000000f00 */
[----:B------:R-:W-:Y:S05]  /*3f60*/  WARPSYNC.COLLECTIVE R120, `(.L_x_2553) ;  /* 0x0000000078087348 */ /* 0x000fea0003c00000 */
[----:B------:R0:W1:Y:S02]  /*3f70*/  SHFL.BFLY P0, R121, R123, R122, R185 ;  /* 0x0c00007a7b797389 */ /* 0x00006400000000b9 */
[----:B01----:R-:W-:Y:S01]  /*3f80*/  ENDCOLLECTIVE ;  /* 0x000000000000791b */ /* 0x003fe20003800000 */
.L_x_2553:
[----:B------:R-:W-:-:S05]  /*3f90*/  FADD.FTZ R118, R117, R118 ;  /* 0x0000007675767221 */ /* 0x000fca0000010000 */
[----:B------:R-:W-:Y:S02]  /*3fa0*/  MOV R123, R118 ;  /* 0x00000076007b7202 */ /* 0x000fe40000000f00 */
[----:B------:R-:W-:-:S07]  /*3fb0*/  MOV R112, R121 ;  /* 0x0000007900707202 */ /* 0x000fce0000000f00 */
[----:B------:R-:W-:Y:S05]  /*3fc0*/  WARPSYNC.COLLECTIVE R120, `(.L_x_2554) ;  /* 0x0000000078087348 */ /* 0x000fea0003c00000 */
[----:B------:R0:W1:Y:S02]  /*3fd0*/  SHFL.BFLY P0, R121, R123, R122, R185 ;  /* 0x0c00007a7b797389 */ /* 0x00006400000000b9 */
[----:B01----:R-:W-:Y:S01]  /*3fe0*/  ENDCOLLECTIVE ;  /* 0x000000000000791b */ /* 0x003fe20003800000 */
.L_x_2554:
[----:B------:R-:W-:Y:S01]  /*3ff0*/  MOV R113, R121 ;  /* 0x0000007900717202 */ /* 0x000fe20000000f00 */
[----:B------:R-:W-:Y:S06]  /*4000*/  BRA `(.L_x_2555) ;  /* 0xffffffd400e87947 */ /* 0x000fec000383ffff */
.L_x_2556:
        /* <DEDUP_REMOVED lines=15> */
.L_x_3522:


//--------------------- .text._ZN10layer_norm22ln_bwd_finalize_kernelINS_22Kernel_traits_finalizeILj768Ef6__halffS2_fjLb0ELj1024ELj4ENS_18Kernel_traits_baseILj768EfS2_fS2_fjLj1024EEEEELb0ELb1EEEvNS_9BwdParamsE --------------------------
	.section	.text._ZN10layer_norm22ln_bwd_finalize_kernelINS_22Kernel_traits_finalizeILj768Ef6__halffS2_fjLb0ELj1024ELj4ENS_18Kernel_traits_baseILj768EfS2_fS2_fjLj1024EEEEELb0ELb1EEEvNS_9BwdParamsE,"ax",@progbits
	.align	128
        .global         _ZN10layer_norm22ln_bwd_finalize_kernelINS_22Kernel_traits_finalizeILj768Ef6__halffS2_fjLb0ELj1024ELj4ENS_18Kernel_traits_baseILj768EfS2_fS2_fjLj1024EEEEELb0ELb1EEEvNS_9BwdParamsE
        .type           _ZN10layer_norm22ln_bwd_finalize_kernelINS_22Kernel_traits_finalizeILj768Ef6__halffS2_fjLb0ELj1024ELj4ENS_18Kernel_traits_baseILj768EfS2_fS2_fjLj1024EEEEELb0ELb1EEEvNS_9BwdParamsE,@function
        .size           _ZN10layer_norm22ln_bwd_finalize_kernelINS_22Kernel_traits_finalizeILj768Ef6__halffS2_fjLb0ELj1024ELj4ENS_18Kernel_traits_baseILj768EfS2_fS2_fjLj1024EEEEELb0ELb1EEEvNS_9BwdParamsE,(.L_x_3523 - _ZN10layer_norm22ln_bwd_finalize_kernelINS_22Kernel_traits_finalizeILj768Ef6__halffS2_fjLb0ELj1024ELj4ENS_18Kernel_traits_baseILj768EfS2_fS2_fjLj1024EEEEELb0ELb1EEEvNS_9BwdParamsE)
        .other          _ZN10layer_norm22ln_bwd_finalize_kernelINS_22Kernel_traits_finalizeILj768Ef6__halffS2_fjLb0ELj1024ELj4ENS_18Kernel_traits_baseILj768EfS2_fS2_fjLj1024EEEEELb0ELb1EEEvNS_9BwdParamsE,@"STO_CUDA_ENTRY STV_DEFAULT"
_ZN10layer_norm22ln_bwd_finalize_kernelINS_22Kernel_traits_finalizeILj768Ef6__halffS2_fjLb0ELj1024ELj4ENS_18Kernel_traits_baseILj768EfS2_fS2_fjLj1024EEEEELb0ELb1EEEvNS_9BwdParamsE:
.text._ZN10layer_norm22ln_bwd_finalize_kernelINS_22Kernel_traits_finalizeILj768Ef6__halffS2_fjLb0ELj1024ELj4ENS_18Kernel_traits_baseILj768EfS2_fS2_fjLj1024EEEEELb0ELb1EEEvNS_9BwdParamsE:
        /* <DEDUP_REMOVED lines=26> */
.L_x_2566:
        /* <DEDUP_REMOVED lines=31> */
.L_x_2561:
        /* <DEDUP_REMOVED lines=34> */
.L_x_2560:
[----:B------:R-:W-:Y:S05]  /*05b0*/  BSYNC B1 ;  /* 0x0000000000017941 */ /* 0x000fea0003800000 */
.L_x_2559:
        /* <DEDUP_REMOVED lines=25> */
.L_x_2563:
[----:B------:R-:W-:Y:S05]  /*0750*/  BSYNC B1 ;  /* 0x0000000000017941 */ /* 0x000fea0003800000 */
.L_x_2562:
        /* <DEDUP_REMOVED lines=12> */
.L_x_2558:
[----:B------:R-:W-:Y:S05]  /*0820*/  BSYNC B0 ;  /* 0x0000000000007941 */ /* 0x000fea0003800000 */
.L_x_2557:
        /* <DEDUP_REMOVED lines=29> */
.L_x_2577:
[----:B------:R-:W-:Y:S01]  /*0a00*/  @!P1 SHF.R.U32.HI R12, RZ, 0x3, R0 ;  /* 0x00000003ff0c9819 */ /* 0x000fe20000011600 */
[----:B----4-:R-:W-:Y:S01]  /*0a10*/  FADD.FTZ R14, R9, R14 ;  /* 0x0000000e090e7221 */ /* 0x010fe20000010000 */
[----:B---3--:R-:W-:Y:S02]  /*0a20*/  FADD.FTZ R11, R10, R11 ;  /* 0x0000000b0a0b7221 */ /* 0x008fe40000010000 */
[----:B------:R-:W-:-:S05]  /*0a30*/  @!P1 LOP3.LUT R12, R12, 0x1ffffffc, RZ, 0xc0, !PT ;  /* 0x1ffffffc0c0c9812 */ /* 0x000fca00078ec0ff */
[----:B------:R3:W-:Y:S04]  /*0a40*/  @!P1 STS [R12+UR4+0x2000], R14 ;  /* 0x0020000e0c009988 */ /* 0x0007e80008000804 */
[----:B------:R3:W-:Y:S02]  /*0a50*/  @!P1 STS [R12+UR4+0x2080], R11 ;  /* 0x0020800b0c009988 */ /* 0x0007e40008000804 */
.L_x_2564:
        /* <DEDUP_REMOVED lines=15> */
.L_x_2565:
[----:B------:R-:W-:Y:S01]  /*0b50*/  HFMA2.MMA R19, -RZ, RZ, 0, 5.9604644775390625e-08 ;  /* 0x00000001ff137435 */ /* 0x000fe200000001ff */
[----:B0--3--:R-:W-:Y:S01]  /*0b60*/  MOV R20, R10 ;  /* 0x0000000a00147202 */ /* 0x009fe20000000f00 */
[----:B------:R-:W-:Y:S01]  /*0b70*/  IMAD.MOV.U32 R22, RZ, RZ, 0x1f ;  /* 0x0000001fff167424 */ /* 0x000fe200078e00ff */
[----:B------:R-:W-:-:S08]  /*0b80*/  MOV R17, 0xffffffff ;  /* 0xffffffff00117802 */ /* 0x000fd00000000f00 */
[----:B-12---:R-:W-:Y:S05]  /*0b90*/  WARPSYNC.COLLECTIVE R17, `(.L_x_2567) ;  /* 0x0000000011087348 */ /* 0x006fea0003c00000 */
[----:B------:R0:W3:Y:S02]  /*0ba0*/  SHFL.BFLY P2, R18, R20, R19, R22 ;  /* 0x0c00001314127389 */ /* 0x0000e40000040016 */
[----:B0123--:R-:W-:Y:S01]  /*0bb0*/  ENDCOLLECTIVE ;  /* 0x000000000000791b */ /* 0x00ffe20003800000 */
.L_x_2567:
[----:B------:R-:W-:Y:S01]  /*0bc0*/  HFMA2.MMA R19, -RZ, RZ, 0, 1.1920928955078125e-07 ;  /* 0x00000002ff137435 */ /* 0x000fe200000001ff */
[----:B------:R-:W-:-:S05]  /*0bd0*/  MOV R11, R18 ;  /* 0x00000012000b7202 */ /* 0x000fca0000000f00 */
[----:B------:R-:W-:-:S05]  /*0be0*/  FADD.FTZ R11, R10, R11 ;  /* 0x0000000b0a0b7221 */ /* 0x000fca0000010000 */
[----:B------:R-:W-:-:S07]  /*0bf0*/  MOV R20, R11 ;  /* 0x0000000b00147202 */ /* 0x000fce0000000f00 */
[----:B------:R-:W-:Y:S05]  /*0c00*/  WARPSYNC.COLLECTIVE R17, `(.L_x_2568) ;  /* 0x0000000011087348 */ /* 0x000fea0003c00000 */
[----:B------:R0:W1:Y:S02]  /*0c10*/  SHFL.BFLY P2, R18, R20, R19, R22 ;  /* 0x0c00001314127389 */ /* 0x0000640000040016 */
[----:B01----:R-:W-:Y:S01]  /*0c20*/  ENDCOLLECTIVE ;  /* 0x000000000000791b */ /* 0x003fe20003800000 */
.L_x_2568:
[----:B------:R-:W-:Y:S01]  /*0c30*/  HFMA2.MMA R19, -RZ, RZ, 0, 2.384185791015625e-07 ;  /* 0x00000004ff137435 */ /* 0x000fe200000001ff */
[----:B------:R-:W-:-:S04]  /*0c40*/  IMAD.MOV.U32 R12, RZ, RZ, R18 ;  /* 0x000000ffff0c7224 */ /* 0x000fc800078e0012 */
[----:B------:R-:W-:-:S05]  /*0c50*/  FADD.FTZ R12, R11, R12 ;  /* 0x0000000c0b0c7221 */ /* 0x000fca0000010000 */
[----:B------:R-:W-:-:S07]  /*0c60*/  MOV R20, R12 ;  /* 0x0000000c00147202 */ /* 0x000fce0000000f00 */
[----:B------:R-:W-:Y:S05]  /*0c70*/  WARPSYNC.COLLECTIVE R17, `(.L_x_2569) ;  /* 0x0000000011087348 */ /* 0x000fea0003c00000 */
[----:B------:R0:W1:Y:S02]  /*0c80*/  SHFL.BFLY P2, R18, R20, R19, R22 ;  /* 0x0c00001314127389 */ /* 0x0000640000040016 */
[----:B01----:R-:W-:Y:S01]  /*0c90*/  ENDCOLLECTIVE ;  /* 0x000000000000791b */ /* 0x003fe20003800000 */
.L_x_2569:
[----:B------:R-:W-:Y:S01]  /*0ca0*/  IMAD.MOV.U32 R19, RZ, RZ, 0x8 ;  /* 0x00000008ff137424 */ /* 0x000fe200078e00ff */
[----:B------:R-:W-:-:S05]  /*0cb0*/  MOV R13, R18 ;  /* 0x00000012000d7202 */ /* 0x000fca0000000f00 */
[----:B------:R-:W-:-:S05]  /*0cc0*/  FADD.FTZ R13, R12, R13 ;  /* 0x0000000d0c0d7221 */ /* 0x000fca0000010000 */
[----:B------:R-:W-:-:S07]  /*0cd0*/  MOV R20, R13 ;  /* 0x0000000d00147202 */ /* 0x000fce0000000f00 */
[----:B------:R-:W-:Y:S05]  /*0ce0*/  WARPSYNC.COLLECTIVE R17, `(.L_x_2570) ;  /* 0x0000000011087348 */ /* 0x000fea0003c00000 */
[----:B------:R0:W1:Y:S02]  /*0cf0*/  SHFL.BFLY P2, R18, R20, R19, R22 ;  /* 0x0c00001314127389 */ /* 0x0000640000040016 */
[----:B01----:R-:W-:Y:S01]  /*0d00*/  ENDCOLLECTIVE ;  /* 0x000000000000791b */ /* 0x003fe20003800000 */
.L_x_2570:
[----:B------:R-:W-:Y:S01]  /*0d10*/  HFMA2.MMA R19, -RZ, RZ, 0, 9.5367431640625e-07 ;  /* 0x00000010ff137435 */ /* 0x000fe200000001ff */
[----:B------:R-:W-:-:S05]  /*0d20*/  MOV R10, R18 ;  /* 0x00000012000a7202 */ /* 0x000fca0000000f00 */
[----:B------:R-:W-:-:S05]  /*0d30*/  FADD.FTZ R10, R13, R10 ;  /* 0x0000000a0d0a7221 */ /* 0x000fca0000010000 */
[----:B------:R-:W-:-:S07]  /*0d40*/  MOV R20, R10 ;  /* 0x0000000a00147202 */ /* 0x000fce0000000f00 */
[----:B------:R-:W-:Y:S05]  /*0d50*/  WARPSYNC.COLLECTIVE R17, `(.L_x_2571) ;  /* 0x0000000011087348 */ /* 0x000fea0003c00000 */
[----:B------:R0:W1:Y:S02]  /*0d60*/  SHFL.BFLY P2, R18, R20, R19, R22 ;  /* 0x0c00001314127389 */ /* 0x0000640000040016 */
[----:B01----:R-:W-:Y:S01]  /*0d70*/  ENDCOLLECTIVE ;  /* 0x000000000000791b */ /* 0x003fe20003800000 */
.L_x_2571:
[----:B------:R-:W-:Y:S01]  /*0d80*/  HFMA2.MMA R19, -RZ, RZ, 0, 5.9604644775390625e-08 ;  /* 0x00000001ff137435 */ /* 0x000fe200000001ff */
[----:B------:R-:W-:Y:S01]  /*0d90*/  IMAD.MOV.U32 R20, RZ, RZ, R9 ;  /* 0x000000ffff147224 */ /* 0x000fe200078e0009 */
[----:B------:R-:W-:-:S09]  /*0da0*/  MOV R11, R18 ;  /* 0x00000012000b7202 */ /* 0x000fd20000000f00 */
[----:B------:R-:W-:Y:S05]  /*0db0*/  WARPSYNC.COLLECTIVE R17, `(.L_x_2572) ;  /* 0x0000000011087348 */ /* 0x000fea0003c00000 */
[----:B------:R0:W1:Y:S02]  /*0dc0*/  SHFL.BFLY P2, R18, R20, R19, R22 ;  /* 0x0c00001314127389 */ /* 0x0000640000040016 */
[----:B01----:R-:W-:Y:S01]  /*0dd0*/  ENDCOLLECTIVE ;  /* 0x000000000000791b */ /* 0x003fe20003800000 */
.L_x_2572:
[----:B------:R-:W-:Y:S01]  /*0de0*/  HFMA2.MMA R19, -RZ, RZ, 0, 1.1920928955078125e-07 ;  /* 0x00000002ff137435 */ /* 0x000fe200000001ff */
[----:B------:R-:W-:-:S05]  /*0df0*/  MOV R12, R18 ;  /* 0x00000012000c7202 */ /* 0x000fca0000000f00 */
[----:B------:R-:W-:-:S05]  /*0e00*/  FADD.FTZ R14, R9, R12 ;  /* 0x0000000c090e7221 */ /* 0x000fca0000010000 */
[----:B------:R-:W-:-:S07]  /*0e10*/  MOV R20, R14 ;  /* 0x0000000e00147202 */ /* 0x000fce0000000f00 */
[----:B------:R-:W-:Y:S05]  /*0e20*/  WARPSYNC.COLLECTIVE R17, `(.L_x_2573) ;  /* 0x0000000011087348 */ /* 0x000fea0003c00000 */
[----:B------:R0:W1:Y:S02]  /*0e30*/  SHFL.BFLY P2, R18, R20, R19, R22 ;  /* 0x0c00001314127389 */ /* 0x0000640000040016 */
[----:B01----:R-:W-:Y:S01]  /*0e40*/  ENDCOLLECTIVE ;  /* 0x000000000000791b */ /* 0x003fe20003800000 */
.L_x_2573:
[----:B------:R-:W-:Y:S01]  /*0e50*/  HFMA2.MMA R19, -RZ, RZ, 0, 2.384185791015625e-07 ;  /* 0x00000004ff137435 */ /* 0x000fe200000001ff */
[----:B------:R-:W-:-:S04]  /*0e60*/  IMAD.MOV.U32 R13, RZ, RZ, R18 ;  /* 0x000000ffff0d7224 */ /* 0x000fc800078e0012 */
[----:B------:R-:W-:-:S05]  /*0e70*/  FADD.FTZ R15, R14, R13 ;  /* 0x0000000d0e0f7221 */ /* 0x000fca0000010000 */
[----:B------:R-:W-:-:S07]  /*0e80*/  MOV R20, R15 ;  /* 0x0000000f00147202 */ /* 0x000fce0000000f00 */
[----:B------:R-:W-:Y:S05]  /*0e90*/  WARPSYNC.COLLECTIVE R17, `(.L_x_2574) ;  /* 0x0000000011087348 */ /* 0x000fea0003c00000 */
[----:B------:R0:W1:Y:S02]  /*0ea0*/  SHFL.BFLY P2, R18, R20, R19, R22 ;  /* 0x0c00001314127389 */ /* 0x0000640000040016 */
[----:B01----:R-:W-:Y:S01]  /*0eb0*/  ENDCOLLECTIVE ;  /* 0x000000000000791b */ /* 0x003fe20003800000 */
.L_x_2574:
[----:B------:R-:W-:Y:S01]  /*0ec0*/  IMAD.MOV.U32 R19, RZ, RZ, 0x8 ;  /* 0x00000008ff137424 */ /* 0x000fe200078e00ff */
[----:B------:R-:W-:-:S05]  /*0ed0*/  MOV R16, R18 ;  /* 0x0000001200107202 */ /* 0x000fca0000000f00 */
[----:B------:R-:W-:-:S05]  /*0ee0*/  FADD.FTZ R16, R15, R16 ;  /* 0x000000100f107221 */ /* 0x000fca0000010000 */
[----:B------:R-:W-:-:S07]  /*0ef0*/  MOV R20, R16 ;  /* 0x0000001000147202 */ /* 0x000fce0000000f00 */
[----:B------:R-:W-:Y:S05]  /*0f00*/  WARPSYNC.COLLECTIVE R17, `(.L_x_2575) ;  /* 0x0000000011087348 */ /* 0x000fea0003c00000 */
[----:B------:R0:W1:Y:S02]  /*0f10*/  SHFL.BFLY P2, R18, R20, R19, R22 ;  /* 0x0c00001314127389 */ /* 0x0000640000040016 */
[----:B01----:R-:W-:Y:S01]  /*0f20*/  ENDCOLLECTIVE ;  /* 0x000000000000791b */ /* 0x003fe20003800000 */
.L_x_2575:
[----:B------:R-:W-:Y:S01]  /*0f30*/  HFMA2.MMA R19, -RZ, RZ, 0, 9.5367431640625e-07 ;  /* 0x00000010ff137435 */ /* 0x000fe200000001ff */
[----:B------:R-:W-:-:S05]  /*0f40*/  MOV R9, R18 ;  /* 0x0000001200097202 */ /* 0x000fca0000000f00 */
[----:B------:R-:W-:-:S05]  /*0f50*/  FADD.FTZ R9, R16, R9 ;  /* 0x0000000910097221 */ /* 0x000fca0000010000 */
[----:B------:R-:W-:-:S07]  /*0f60*/  MOV R20, R9 ;  /* 0x0000000900147202 */ /* 0x000fce0000000f00 */
[----:B------:R-:W-:Y:S05]  /*0f70*/  WARPSYNC.COLLECTIVE R17, `(.L_x_2576) ;  /* 0x0000000011087348 */ /* 0x000fea0003c00000 */
[----:B------:R0:W1:Y:S02]  /*0f80*/  SHFL.BFLY P2, R18, R20, R19, R22 ;  /* 0x0c00001314127389 */ /* 0x0000640000040016 */
[----:B01----:R-:W-:Y:S01]  /*0f90*/  ENDCOLLECTIVE ;  /* 0x000000000000791b */ /* 0x003fe20003800000 */
.L_x_2576:
[----:B------:R-:W-:Y:S01]  /*0fa0*/  MOV R14, R18 ;  /* 0x00000012000e7202 */ /* 0x000fe20000000f00 */
[----:B------:R-:W-:Y:S06]  /*0fb0*/  BRA `(.L_x_2577) ;  /* 0xfffffff800907947 */ /* 0x000fec000383ffff */
.L_x_2578:
        /* <DEDUP_REMOVED lines=12> */
.L_x_3523:


//--------------------- .text._ZN10layer_norm40ln_parallel_residual_bwd_finalize_kernelINS_22Kernel_traits_finalizeILj768Ef6__halffS2_fjLb0ELj1024ELj4ENS_18Kernel_traits_baseILj768EfS2_fS2_fjLj1024EEEEELb1EEEvNS_9BwdParamsE --------------------------
	.section	.text._ZN10layer_norm40ln_parallel_residual_bwd_finalize_kernelINS_22Kernel_traits_finalizeILj768Ef6__halffS2_fjLb0ELj1024ELj4ENS_18Kernel_traits_baseILj768EfS2_fS2_fjLj1024EEEEELb1EEEvNS_9BwdParamsE,"ax",@progbits
	.align	128
        .global         _ZN10layer_norm40ln_parallel_residual_bwd_finalize_kernelINS_22Kernel_traits_finalizeILj768Ef6__halffS2_fjLb0ELj1024ELj4ENS_18Kernel_traits_baseILj768EfS2_fS2_fjLj1024EEEEELb1EEEvNS_9BwdParamsE
        .type           _ZN10layer_norm40ln_parallel_residual_bwd_finalize_kernelINS_22Kernel_traits_finalizeILj768Ef6__halffS2_fjLb0ELj1024ELj4ENS_18Kernel_traits_baseILj768EfS2_fS2_fjLj1024EEEEELb1EEEvNS_9BwdParamsE,@function
        .size           _ZN10layer_norm40ln_parallel_residual_bwd_finalize_kernelINS_22Kernel_traits_finalizeILj768Ef6__halffS2_fjLb0ELj1024ELj4ENS_18Kernel_traits_baseILj768EfS2_fS2_fjLj1024EEEEELb1EEEvNS_9BwdParamsE,(.L_x_3524 - _ZN10layer_norm40ln_parallel_residual_bwd_finalize_kernelINS_22Kernel_traits_finalizeILj768Ef6__halffS2_fjLb0ELj1024ELj4ENS_18Kernel_traits_baseILj768EfS2_fS2_fjLj1024EEEEELb1EEEvNS_9BwdParamsE)
        .other          _ZN10layer_norm40ln_parallel_residual_bwd_finalize_kernelINS_22Kernel_traits_finalizeILj768Ef6__halffS2_fjLb0ELj1024ELj4ENS_18Kernel_traits_baseILj768EfS2_fS2_fjLj1024EEEEELb1EEEvNS_9BwdParamsE,@"STO_CUDA_ENTRY STV_DEFAULT"
_ZN10layer_norm40ln_parallel_residual_bwd_finalize_kernelINS_22Kernel_traits_finalizeILj768Ef6__halffS2_fjLb0ELj1024ELj4ENS_18Kernel_traits_baseILj768EfS2_fS2_fjLj1024EEEEELb1EEEvNS_9BwdParamsE:
.text._ZN10layer_norm40ln_parallel_residual_bwd_finalize_kernelINS_22Kernel_traits_finalizeILj768Ef6__halffS2_fjLb0ELj1024ELj4ENS_18Kernel_traits_baseILj768EfS2_fS2_fjLj1024EEEEELb1EEEvNS_9BwdParamsE:
        /* <DEDUP_REMOVED lines=23> */
.L_x_2590:
        /* <DEDUP_REMOVED lines=41> */
.L_x_2583:
        /* <DEDUP_REMOVED lines=62> */
.L_x_2582:
[----:B------:R-:W-:Y:S05]  /*07e0*/  BSYNC B1 ;  /* 0x0000000000017941 */ /* 0x000fea0003800000 */
.L_x_2581:
        /* <DEDUP_REMOVED lines=39> */
.L_x_2585:
[----:B------:R-:W-:Y:S05]  /*0a60*/  BSYNC B1 ;  /* 0x0000000000017941 */ /* 0x000fea0003800000 */
.L_x_2584:
        /* <DEDUP_REMOVED lines=20> */
.L_x_2580:
[----:B------:R-:W-:Y:S05]  /*0bb0*/  BSYNC B0 ;  /* 0x0000000000007941 */ /* 0x000fea0003800000 */
.L_x_2579:
        /* <DEDUP_REMOVED lines=54> */
.L_x_2611:
        /* <DEDUP_REMOVED lines=10> */
.L_x_2586:
        /* <DEDUP_REMOVED lines=22> */
.L_x_2589:
[----:B------:R-:W-:Y:S05]  /*1120*/  BSYNC B0 ;  /* 0x0000000000007941 */ /* 0x000fea0003800000 */
.L_x_2588:
[C---:B------:R-:W-:Y:S02]  /*1130*/  ISETP.GT.U32.AND P1, PT, R4.reuse, -0x301, PT ;  /* 0xfffffcff0400780c */ /* 0x040fe40003f24070 */
[----:B------:R-:W-:Y:S02]  /*1140*/  IADD3 R4, R4, 0x300, RZ ;  /* 0x0000030004047810 */ /* 0x000fe40007ffe0ff */
[----:B------:R-:W-:-:S09]  /*1150*/  IADD3 R5, R5, 0x180, RZ ;  /* 0x0000018005057810 */ /* 0x000fd20007ffe0ff */
[----:B------:R-:W-:Y:S05]  /*1160*/  @P1 BRA `(.L_x_2590) ;  /* 0xfffffff000001947 */ /* 0x000fea000383ffff */
[----:B------:R-:W-:Y:S05]  /*1170*/  EXIT ;  /* 0x000000000000794d */ /* 0x000fea0003800000 */
.L_x_2587:
[----:B------:R-:W-:Y:S01]  /*1180*/  HFMA2.MMA R13, -RZ, RZ, 0, 5.9604644775390625e-08 ;  /* 0x00000001ff0d7435 */ /* 0x000fe200000001ff */
[----:B0-----:R-:W-:Y:S02]  /*1190*/  MOV R26, R9 ;  /* 0x00000009001a7202 */ /* 0x001fe40000000f00 */
[----:B------:R-:W-:Y:S02]  /*11a0*/  MOV R12, 0x1f ;  /* 0x0000001f000c7802 */ /* 0x000fe40000000f00 */
[----:B------:R-:W-:-:S07]  /*11b0*/  MOV R11, 0xffffffff ;  /* 0xffffffff000b7802 */ /* 0x000fce0000000f00 */
[----:B-1234-:R-:W-:Y:S05]  /*11c0*/  WARPSYNC.COLLECTIVE R11, `(.L_x_2591) ;  /* 0x000000000b087348 */ /* 0x01efea0003c00000 */
[----:B------:R0:W0:Y:S02]  /*11d0*/  SHFL.BFLY P2, R16, R26, R13, R12 ;  /* 0x0c00000d1a107389 */ /* 0x000024000004000c */
[----:B01234-:R-:W-:Y:S01]  /*11e0*/  ENDCOLLECTIVE ;  /* 0x000000000000791b */ /* 0x01ffe20003800000 */
.L_x_2591:
[----:B------:R-:W-:Y:S01]  /*11f0*/  HFMA2.MMA R13, -RZ, RZ, 0, 1.1920928955078125e-07 ;  /* 0x00000002ff0d7435 */ /* 0x000fe200000001ff */
[----:B------:R-:W-:-:S05]  /*1200*/  FADD.FTZ R10, R9, R16 ;  /* 0x00000010090a7221 */ /* 0x000fca0000010000 */
[----:B------:R-:W-:-:S07]  /*1210*/  MOV R26, R10 ;  /* 0x0000000a001a7202 */ /* 0x000fce0000000f00 */
[----:B------:R-:W-:Y:S05]  /*1220*/  WARPSYNC.COLLECTIVE R11, `(.L_x_2592) ;  /* 0x000000000b087348 */ /* 0x000fea0003c00000 */
[----:B------:R0:W1:Y:S02]  /*1230*/  SHFL.BFLY P2, R16, R26, R13, R12 ;  /* 0x0c00000d1a107389 */ /* 0x000064000004000c */
[----:B01----:R-:W-:Y:S01]  /*1240*/  ENDCOLLECTIVE ;  /* 0x000000000000791b */ /* 0x003fe20003800000 */
.L_x_2592:
[----:B------:R-:W-:Y:S01]  /*1250*/  HFMA2.MMA R13, -RZ, RZ, 0, 2.384185791015625e-07 ;  /* 0x00000004ff0d7435 */ /* 0x000fe200000001ff */
[----:B------:R-:W-:-:S05]  /*1260*/  FADD.FTZ R9, R10, R16 ;  /* 0x000000100a097221 */ /* 0x000fca0000010000 */
[----:B------:R-:W-:-:S07]  /*1270*/  MOV R26, R9 ;  /* 0x00000009001a7202 */ /* 0x000fce0000000f00 */
[----:B------:R-:W-:Y:S05]  /*1280*/  WARPSYNC.COLLECTIVE R11, `(.L_x_2593) ;  /* 0x000000000b087348 */ /* 0x000fea0003c00000 */
[----:B------:R0:W1:Y:S02]  /*1290*/  SHFL.BFLY P2, R16, R26, R13, R12 ;  /* 0x0c00000d1a107389 */ /* 0x000064000004000c */
[----:B01----:R-:W-:Y:S01]  /*12a0*/  ENDCOLLECTIVE ;  /* 0x000000000000791b */ /* 0x003fe20003800000 */
.L_x_2593:
[----:B------:R-:W-:Y:S01]  /*12b0*/  HFMA2.MMA R13, -RZ, RZ, 0, 4.76837158203125e-07 ;  /* 0x00000008ff0d7435 */ /* 0x000fe200000001ff */
[----:B------:R-:W-:-:S05]  /*12c0*/  FADD.FTZ R18, R9, R16 ;  /* 0x0000001009127221 */ /* 0x000fca0000010000 */
[----:B------:R-:W-:-:S07]  /*12d0*/  MOV R26, R18 ;  /* 0x00000012001a7202 */ /* 0x000fce0000000f00 */
[----:B------:R-:W-:Y:S05]  /*12e0*/  WARPSYNC.COLLECTIVE R11, `(.L_x_2594) ;  /* 0x000000000b087348 */ /* 0x000fea0003c00000 */
[----:B------:R0:W1:Y:S02]  /*12f0*/  SHFL.BFLY P2, R16, R26, R13, R12 ;  /* 0x0c00000d1a107389 */ /* 0x000064000004000c */
[----:B01----:R-:W-:Y:S01]  /*1300*/  ENDCOLLECTIVE ;  /* 0x000000000000791b */ /* 0x003fe20003800000 */
.L_x_2594:
[----:B------:R-:W-:Y:S01]  /*1310*/  HFMA2.MMA R13, -RZ, RZ, 0, 9.5367431640625e-07 ;  /* 0x00000010ff0d7435 */ /* 0x000fe200000001ff */
[----:B------:R-:W-:-:S05]  /*1320*/  FADD.FTZ R10, R18, R16 ;  /* 0x00000010120a7221 */ /* 0x000fca0000010000 */
[----:B------:R-:W-:-:S07]  /*1330*/  MOV R26, R10 ;  /* 0x0000000a001a7202 */ /* 0x000fce0000000f00 */
[----:B------:R-:W-:Y:S05]  /*1340*/  WARPSYNC.COLLECTIVE R11, `(.L_x_2595) ;  /* 0x000000000b087348 */ /* 0x000fea0003c00000 */
[----:B------:R0:W1:Y:S02]  /*1350*/  SHFL.BFLY P2, R16, R26, R13, R12 ;  /* 0x0c00000d1a107389 */ /* 0x000064000004000c */
[----:B01----:R-:W-:Y:S01]  /*1360*/  ENDCOLLECTIVE ;  /* 0x000000000000791b */ /* 0x003fe20003800000 */
.L_x_2595:
[----:B------:R-:W-:Y:S01]  /*1370*/  HFMA2.MMA R13, -RZ, RZ, 0, 5.9604644775390625e-08 ;  /* 0x00000001ff0d7435 */ /* 0x000fe200000001ff */
[----:B------:R-:W-:Y:S02]  /*1380*/  MOV R26, R14 ;  /* 0x0000000e001a7202 */ /* 0x000fe40000000f00 */
[----:B------:R-:W-:-:S08]  /*1390*/  MOV R9, R16 ;  /* 0x0000001000097202 */ /* 0x000fd00000000f00 */
[----:B------:R-:W-:Y:S05]  /*13a0*/  WARPSYNC.COLLECTIVE R11, `(.L_x_2596) ;  /* 0x000000000b087348 */ /* 0x000fea0003c00000 */
[----:B------:R0:W1:Y:S02]  /*13b0*/  SHFL.BFLY P2, R16, R26, R13, R12 ;  /* 0x0c00000d1a107389 */ /* 0x000064000004000c */
[----:B01----:R-:W-:Y:S01]  /*13c0*/  ENDCOLLECTIVE ;  /* 0x000000000000791b */ /* 0x003fe20003800000 */
.L_x_2596:
[----:B------:R-:W-:Y:S01]  /*13d0*/  HFMA2.MMA R13, -RZ, RZ, 0, 1.1920928955078125e-07 ;  /* 0x00000002ff0d7435 */ /* 0x000fe200000001ff */
[----:B------:R-:W-:-:S05]  /*13e0*/  MOV R15, R16 ;  /* 0x00000010000f7202 */ /* 0x000fca0000000f00 */
[----:B------:R-:W-:-:S05]  /*13f0*/  FADD.FTZ R15, R14, R15 ;  /* 0x0000000f0e0f7221 */ /* 0x000fca0000010000 */
[----:B------:R-:W-:-:S07]  /*1400*/  MOV R26, R15 ;  /* 0x0000000f001a7202 */ /* 0x000fce0000000f00 */
[----:B------:R-:W-:Y:S05]  /*1410*/  WARPSYNC.COLLECTIVE R11, `(.L_x_2597) ;  /* 0x000000000b087348 */ /* 0x000fea0003c00000 */
[----:B------:R0:W1:Y:S02]  /*1420*/  SHFL.BFLY P2, R16, R26, R13, R12 ;  /* 0x0c00000d1a107389 */ /* 0x000064000004000c */
[----:B01----:R-:W-:Y:S01]  /*1430*/  ENDCOLLECTIVE ;  /* 0x000000000000791b */ /* 0x003fe20003800000 */
.L_x_2597:
[----:B------:R-:W-:Y:S01]  /*1440*/  HFMA2.MMA R13, -RZ, RZ, 0, 2.384185791015625e-07 ;  /* 0x00000004ff0d7435 */ /* 0x000fe200000001ff */
[----:B------:R-:W-:-:S05]  /*1450*/  MOV R18, R16 ;  /* 0x0000001000127202 */ /* 0x000fca0000000f00 */
[----:B------:R-:W-:-:S05]  /*1460*/  FADD.FTZ R14, R15, R18 ;  /* 0x000000120f0e7221 */ /* 0x000fca0000010000 */
[----:B------:R-:W-:-:S07]  /*1470*/  MOV R26, R14 ;  /* 0x0000000e001a7202 */ /* 0x000fce0000000f00 */
[----:B------:R-:W-:Y:S05]  /*1480*/  WARPSYNC.COLLECTIVE R11, `(.L_x_2598) ;  /* 0x000000000b087348 */ /* 0x000fea0003c00000 */
[----:B------:R0:W1:Y:S02]  /*1490*/  SHFL.BFLY P2, R16, R26, R13, R12 ;  /* 0x0c00000d1a107389 */ /* 0x000064000004000c */
[----:B01----:R-:W-:Y:S01]  /*14a0*/  ENDCOLLECTIVE ;  /* 0x000000000000791b */ /* 0x003fe20003800000 */
.L_x_2598:
[----:B------:R-:W-:Y:S01]  /*14b0*/  HFMA2.MMA R13, -RZ, RZ, 0, 4.76837158203125e-07 ;  /* 0x00000008ff0d7435 */ /* 0x000fe200000001ff */
[----:B------:R-:W-:-:S05]  /*14c0*/  MOV R17, R16 ;  /* 0x0000001000117202 */ /* 0x000fca0000000f00 */
[----:B------:R-:W-:-:S05]  /*14d0*/  FADD.FTZ R19, R14, R17 ;  /* 0x000000110e137221 */ /* 0x000fca0000010000 */
[----:B------:R-:W-:-:S07]  /*14e0*/  MOV R26, R19 ;  /* 0x00000013001a7202 */ /* 0x000fce0000000f00 */
[----:B------:R-:W-:Y:S05]  /*14f0*/  WARPSYNC.COLLECTIVE R11, `(.L_x_2599) ;  /* 0x000000000b087348 */ /* 0x000fea0003c00000 */
[----:B------:R0:W1:Y:S02]  /*1500*/  SHFL.BFLY P2, R16, R26, R13, R12 ;  /* 0x0c00000d1a107389 */ /* 0x000064000004000c */
[----:B01----:R-:W-:Y:S01]  /*1510*/  ENDCOLLECTIVE ;  /* 0x000000000000791b */ /* 0x003fe20003800000 */
.L_x_2599:
[----:B------:R-:W-:Y:S01]  /*1520*/  HFMA2.MMA R13, -RZ, RZ, 0, 9.5367431640625e-07 ;  /* 0x00000010ff0d7435 */ /* 0x000fe200000001ff */
[----:B------:R-:W-:-:S05]  /*1530*/  MOV R20, R16 ;  /* 0x0000001000147202 */ /* 0x000fca0000000f00 */
[----:B------:R-:W-:-:S05]  /*1540*/  FADD.FTZ R15, R19, R20 ;  /* 0x00000014130f7221 */ /* 0x000fca0000010000 */
[----:B------:R-:W-:-:S07]  /*1550*/  MOV R26, R15 ;  /* 0x0000000f001a7202 */ /* 0x000fce0000000f00 */
[----:B------:R-:W-:Y:S05]  /*1560*/  WARPSYNC.COLLECTIVE R11, `(.L_x_2600) ;  /* 0x000000000b087348 */ /* 0x000fea0003c00000 */
[----:B------:R0:W1:Y:S02]  /*1570*/  SHFL.BFLY P2, R16, R26, R13, R12 ;  /* 0x0c00000d1a107389 */ /* 0x000064000004000c */
[----:B01----:R-:W-:Y:S01]  /*1580*/  ENDCOLLECTIVE ;  /* 0x000000000000791b */ /* 0x003fe20003800000 */
.L_x_2600:
[----:B------:R-:W-:Y:S01]  /*1590*/  HFMA2.MMA R13, -RZ, RZ, 0, 5.9604644775390625e-08 ;  /* 0x00000001ff0d7435 */ /* 0x000fe200000001ff */
[----:B------:R-:W-:Y:S02]  /*15a0*/  MOV R26, R8 ;  /* 0x00000008001a7202 */ /* 0x000fe40000000f00 */
[----:B------:R-:W-:-:S08]  /*15b0*/  MOV R14, R16 ;  /* 0x00000010000e7202 */ /* 0x000fd00000000f00 */
[----:B------:R-:W-:Y:S05]  /*15c0*/  WARPSYNC.COLLECTIVE R11, `(.L_x_2601) ;  /* 0x000000000b087348 */ /* 0x000fea0003c00000 */
[----:B------:R0:W1:Y:S02]  /*15d0*/  SHFL.BFLY P2, R16, R26, R13, R12 ;  /* 0x0c00000d1a107389 */ /* 0x000064000004000c */
[----:B01----:R-:W-:Y:S01]  /*15e0*/  ENDCOLLECTIVE ;  /* 0x000000000000791b */ /* 0x003fe20003800000 */
.L_x_2601:
[----:B------:R-:W-:Y:S01]  /*15f0*/  HFMA2.MMA R13, -RZ, RZ, 0, 1.1920928955078125e-07 ;  /* 0x00000002ff0d7435 */ /* 0x000fe200000001ff */
[----:B------:R-:W-:-:S05]  /*1600*/  MOV R17, R16 ;  /* 0x0000001000117202 */ /* 0x000fca0000000f00 */
[----:B------:R-:W-:-:S05]  /*1610*/  FADD.FTZ R19, R8, R17 ;  /* 0x0000001108137221 */ /* 0x000fca0000010000 */
[----:B------:R-:W-:-:S07]  /*1620*/  MOV R26, R19 ;  /* 0x00000013001a7202 */ /* 0x000fce0000000f00 */
[----:B------:R-:W-:Y:S05]  /*1630*/  WARPSYNC.COLLECTIVE R11, `(.L_x_2602) ;  /* 0x000000000b087348 */ /* 0x000fea0003c00000 */
[----:B------:R0:W1:Y:S02]  /*1640*/  SHFL.BFLY P2, R16, R26, R13, R12 ;  /* 0x0c00000d1a107389 */ /* 0x000064000004000c */
[----:B01----:R-:W-:Y:S01]  /*1650*/  ENDCOLLECTIVE ;  /* 0x000000000000791b */ /* 0x003fe20003800000 */
.L_x_2602:
[----:B------:R-:W-:Y:S01]  /*1660*/  HFMA2.MMA R13, -RZ, RZ, 0, 2.384185791015625e-07 ;  /* 0x00000004ff0d7435 */ /* 0x000fe200000001ff */
[----:B------:R-:W-:-:S05]  /*1670*/  MOV R20, R16 ;  /* 0x0000001000147202 */ /* 0x000fca0000000f00 */
[----:B------:R-:W-:-:S05]  /*1680*/  FADD.FTZ R8, R19, R20 ;  /* 0x0000001413087221 */ /* 0x000fca0000010000 */
[----:B------:R-:W-:-:S07]  /*1690*/  MOV R26, R8 ;  /* 0x00000008001a7202 */ /* 0x000fce0000000f00 */
[----:B------:R-:W-:Y:S05]  /*16a0*/  WARPSYNC.COLLECTIVE R11, `(.L_x_2603) ;  /* 0x000000000b087348 */ /* 0x000fea0003c00000 */
[----:B------:R0:W1:Y:S02]  /*16b0*/  SHFL.BFLY P2, R16, R26, R13, R12 ;  /* 0x0c00000d1a107389 */ /* 0x000064000004000c */
[----:B01----:R-:W-:Y:S01]  /*16c0*/  ENDCOLLECTIVE ;  /* 0x000000000000791b */ /* 0x003fe20003800000 */
.L_x_2603:
[----:B------:R-:W-:Y:S01]  /*16d0*/  HFMA2.MMA R13, -RZ, RZ, 0, 4.76837158203125e-07 ;  /* 0x00000008ff0d7435 */ /* 0x000fe200000001ff */
[----:B------:R-:W-:-:S05]  /*16e0*/  MOV R21, R16 ;  /* 0x0000001000157202 */ /* 0x000fca0000000f00 */
[----:B------:R-:W-:-:S05]  /*16f0*/  FADD.FTZ R21, R8, R21 ;  /* 0x0000001508157221 */ /* 0x000fca0000010000 */
[----:B------:R-:W-:-:S07]  /*1700*/  MOV R26, R21 ;  /* 0x00000015001a7202 */ /* 0x000fce0000000f00 */
[----:B------:R-:W-:Y:S05]  /*1710*/  WARPSYNC.COLLECTIVE R11, `(.L_x_2604) ;  /* 0x000000000b087348 */ /* 0x000fea0003c00000 */
[----:B------:R0:W1:Y:S02]  /*1720*/  SHFL.BFLY P2, R16, R26, R13, R12 ;  /* 0x0c00000d1a107389 */ /* 0x000064000004000c */
[----:B01----:R-:W-:Y:S01]  /*1730*/  ENDCOLLECTIVE ;  /* 0x000000000000791b */ /* 0x003fe20003800000 */
.L_x_2604:
[----:B------:R-:W-:Y:S01]  /*1740*/  HFMA2.MMA R13, -RZ, RZ, 0, 9.5367431640625e-07 ;  /* 0x00000010ff0d7435 */ /* 0x000fe200000001ff */
[----:B------:R-:W-:-:S05]  /*1750*/  MOV R22, R16 ;  /* 0x0000001000167202 */ /* 0x000fca0000000f00 */
[----:B------:R-:W-:-:S05]  /*1760*/  FADD.FTZ R17, R21, R22 ;  /* 0x0000001615117221 */ /* 0x000fca0000010000 */
[----:B------:R-:W-:-:S07]  /*1770*/  MOV R26, R17 ;  /* 0x00000011001a7202 */ /* 0x000fce0000000f00 */
[----:B------:R-:W-:Y:S05]  /*1780*/  WARPSYNC.COLLECTIVE R11, `(.L_x_2605) ;  /* 0x000000000b087348 */ /* 0x000fea0003c00000 */
[----:B------:R0:W1:Y:S02]  /*1790*/  SHFL.BFLY P2, R16, R26, R13, R12 ;  /* 0x0c00000d1a107389 */ /* 0x000064000004000c */
[----:B01----:R-:W-:Y:S01]  /*17a0*/  ENDCOLLECTIVE ;  /* 0x000000000000791b */ /* 0x003fe20003800000 */
.L_x_2605:
[----:B------:R-:W-:Y:S01]  /*17b0*/  HFMA2.MMA R13, -RZ, RZ, 0, 5.9604644775390625e-08 ;  /* 0x00000001ff0d7435 */ /* 0x000fe200000001ff */
[----:B------:R-:W-:Y:S02]  /*17c0*/  MOV R26, R7 ;  /* 0x00000007001a7202 */ /* 0x000fe40000000f00 */
[----:B------:R-:W-:-:S08]  /*17d0*/  MOV R8, R16 ;  /* 0x0000001000087202 */ /* 0x000fd00000000f00 */
[----:B------:R-:W-:Y:S05]  /*17e0*/  WARPSYNC.COLLECTIVE R11, `(.L_x_2606) ;  /* 0x000000000b087348 */ /* 0x000fea0003c00000 */
[----:B------:R0:W1:Y:S02]  /*17f0*/  SHFL.BFLY P2, R16, R26, R13, R12 ;  /* 0x0c00000d1a107389 */ /* 0x000064000004000c */
[----:B01----:R-:W-:Y:S01]  /*1800*/  ENDCOLLECTIVE ;  /* 0x000000000000791b */ /* 0x003fe20003800000 */
.L_x_2606:
[----:B------:R-:W-:Y:S01]  /*1810*/  HFMA2.MMA R13, -RZ, RZ, 0, 1.1920928955078125e-07 ;  /* 0x00000002ff0d7435 */ /* 0x000fe200000001ff */
[----:B------:R-:W-:-:S05]  /*1820*/  MOV R18, R16 ;  /* 0x0000001000127202 */ /* 0x000fca0000000f00 */
[----:B------:R-:W-:-:S05]  /*1830*/  FADD.FTZ R22, R7, R18 ;  /* 0x0000001207167221 */ /* 0x000fca0000010000 */
[----:B------:R-:W-:-:S07]  /*1840*/  MOV R26, R22 ;  /* 0x00000016001a7202 */ /* 0x000fce0000000f00 */
[----:B------:R-:W-:Y:S05]  /*1850*/  WARPSYNC.COLLECTIVE R11, `(.L_x_2607) ;  /* 0x000000000b087348 */ /* 0x000fea0003c00000 */
[----:B------:R0:W1:Y:S02]  /*1860*/  SHFL.BFLY P2, R16, R26, R13, R12 ;  /* 0x0c00000d1a107389 */ /* 0x000064000004000c */
[----:B01----:R-:W-:Y:S01]  /*1870*/  ENDCOLLECTIVE ;  /* 0x000000000000791b */ /* 0x003fe20003800000 */
.L_x_2607:
[----:B------:R-:W-:Y:S01]  /*1880*/  HFMA2.MMA R13, -RZ, RZ, 0, 2.384185791015625e-07 ;  /* 0x00000004ff0d7435 */ /* 0x000fe200000001ff */
[----:B------:R-:W-:-:S05]  /*1890*/  MOV R21, R16 ;  /* 0x0000001000157202 */ /* 0x000fca0000000f00 */
[----:B------:R-:W-:-:S05]  /*18a0*/  FADD.FTZ R7, R22, R21 ;  /* 0x0000001516077221 */ /* 0x000fca0000010000 */
[----:B------:R-:W-:-:S07]  /*18b0*/  MOV R26, R7 ;  /* 0x00000007001a7202 */ /* 0x000fce0000000f00 */
[----:B------:R-:W-:Y:S05]  /*18c0*/  WARPSYNC.COLLECTIVE R11, `(.L_x_2608) ;  /* 0x000000000b087348 */ /* 0x000fea0003c00000 */
[----:B------:R0:W1:Y:S02]  /*18d0*/  SHFL.BFLY P2, R16, R26, R13, R12 ;  /* 0x0c00000d1a107389 */ /* 0x000064000004000c */
[----:B01----:R-:W-:Y:S01]  /*18e0*/  ENDCOLLECTIVE ;  /* 0x000000000000791b */ /* 0x003fe20003800000 */
.L_x_2608:
[----:B------:R-:W-:Y:S01]  /*18f0*/  HFMA2.MMA R13, -RZ, RZ, 0, 4.76837158203125e-07 ;  /* 0x00000008ff0d7435 */ /* 0x000fe200000001ff */
[----:B------:R-:W-:-:S05]  /*1900*/  MOV R20, R16 ;  /* 0x0000001000147202 */ /* 0x000fca0000000f00 */
[----:B------:R-:W-:-:S05]  /*1910*/  FADD.FTZ R23, R7, R20 ;  /* 0x0000001407177221 */ /* 0x000fca0000010000 */
[----:B------:R-:W-:-:S07]  /*1920*/  MOV R26, R23 ;  /* 0x00000017001a7202 */ /* 0x000fce0000000f00 */
[----:B------:R-:W-:Y:S05]  /*1930*/  WARPSYNC.COLLECTIVE R11, `(.L_x_2609) ;  /* 0x000000000b087348 */ /* 0x000fea0003c00000 */
[----:B------:R0:W1:Y:S02]  /*1940*/  SHFL.BFLY P2, R16, R26, R13, R12 ;  /* 0x0c00000d1a107389 */ /* 0x000064000004000c */
[----:B01----:R-:W-:Y:S01]  /*1950*/  ENDCOLLECTIVE ;  /* 0x000000000000791b */ /* 0x003fe20003800000 */
.L_x_2609:
[----:B------:R-:W-:Y:S01]  /*1960*/  HFMA2.MMA R13, -RZ, RZ, 0, 9.5367431640625e-07 ;  /* 0x00000010ff0d7435 */ /* 0x000fe200000001ff */
[----:B------:R-:W-:-:S05]  /*1970*/  MOV R24, R16 ;  /* 0x0000001000187202 */ /* 0x000fca0000000f00 */
[----:B------:R-:W-:-:S05]  /*1980*/  FADD.FTZ R24, R23, R24 ;  /* 0x0000001817187221 */ /* 0x000fca0000010000 */
[----:B------:R-:W-:-:S07]  /*1990*/  MOV R26, R24 ;  /* 0x00000018001a7202 */ /* 0x000fce0000000f00 */
[----:B------:R-:W-:Y:S05]  /*19a0*/  WARPSYNC.COLLECTIVE R11, `(.L_x_2610) ;  /* 0x000000000b087348 */ /* 0x000fea0003c00000 */
[----:B------:R0:W1:Y:S02]  /*19b0*/  SHFL.BFLY P2, R16, R26, R13, R12 ;  /* 0x0c00000d1a107389 */ /* 0x000064000004000c */
[----:B01----:R-:W-:Y:S01]  /*19c0*/  ENDCOLLECTIVE ;  /* 0x000000000000791b */ /* 0x003fe20003800000 */
.L_x_2610:
[----:B------:R-:W-:Y:S05]  /*19d0*/  BRA `(.L_x_2611) ;  /* 0xfffffff400507947 */ /* 0x000fea000383ffff */
.L_x_2612:
        /* <DEDUP_REMOVED lines=10> */
.L_x_3524:


//--------------------- .text._ZN10layer_norm31ln_parallel_residual_bwd_kernelINS_13Kernel_traitsIf6__halffS2_fjLj768ELj1ELj4ELj1ELj16ENS_18Kernel_traits_baseILj768EfS2_fS2_fjLj128EEEEELb1ELb1ELb1EEEvNS_9BwdParamsE --------------------------
	.section	.text._ZN10layer_norm31ln_parallel_residual_bwd_kernelINS_13Kernel_traitsIf6__halffS2_fjLj768ELj1ELj4ELj1ELj16ENS_18Kernel_traits_baseILj768EfS2_fS2_fjLj128EEEEELb1ELb1ELb1EEEvNS_9BwdParamsE,"ax",@progbits
	.align	128
        .global         _ZN10layer_norm31ln_parallel_residual_bwd_kernelINS_13Kernel_traitsIf6__halffS2_fjLj768ELj1ELj4ELj1ELj16ENS_18Kernel_traits_baseILj768EfS2_fS2_fjLj128EEEEELb1ELb1ELb1EEEvNS_9BwdParamsE
        .type           _ZN10layer_norm31ln_parallel_residual_bwd_kernelINS_13Kernel_traitsIf6__halffS2_fjLj768ELj1ELj4ELj1ELj16ENS_18Kernel_traits_baseILj768EfS2_fS2_fjLj128EEEEELb1ELb1ELb1EEEvNS_9BwdParamsE,@function
        .size           _ZN10layer_norm31ln_parallel_residual_bwd_kernelINS_13Kernel_traitsIf6__halffS2_fjLj768ELj1ELj4ELj1ELj16ENS_18Kernel_traits_baseILj768EfS2_fS2_fjLj128EEEEELb1ELb1ELb1EEEvNS_9BwdParamsE,(.L_x_3525 - _ZN10layer_norm31ln_parallel_residual_bwd_kernelINS_13Kernel_traitsIf6__halffS2_fjLj768ELj1ELj4ELj1ELj16ENS_18Kernel_traits_baseILj768EfS2_fS2_fjLj128EEEEELb1ELb1ELb1EEEvNS_9BwdParamsE)
        .other          _ZN10layer_norm31ln_parallel_residual_bwd_kernelINS_13Kernel_traitsIf6__halffS2_fjLj768ELj1ELj4ELj1ELj16ENS_18Kernel_traits_baseILj768EfS2_fS2_fjLj128EEEEELb1ELb1ELb1EEEvNS_9BwdParamsE,@"STO_CUDA_ENTRY STV_DEFAULT"
_ZN10layer_norm31ln_parallel_residual_bwd_kernelINS_13Kernel_traitsIf6__halffS2_fjLj768ELj1ELj4ELj1ELj16ENS_18Kernel_traits_baseILj768EfS2_fS2_fjLj128EEEEELb1ELb1ELb1EEEvNS_9BwdParamsE:
.text._ZN10layer_norm31ln_parallel_residual_bwd_kernelINS_13Kernel_traitsIf6__halffS2_fjLj768ELj1ELj4ELj1ELj16ENS_18Kernel_traits_baseILj768EfS2_fS2_fjLj128EEEEELb1ELb1ELb1EEEvNS_9BwdParamsE:
        /* <DEDUP_REMOVED lines=41> */
.L_x_2614:
        /* <DEDUP_REMOVED lines=43> */
.L_x_2618:
        /* <DEDUP_REMOVED lines=12> */
[C-C-:B-1----:R-:W-:Y:S01]  /*0600*/  IMAD.WIDE.U32 R92, R163.reuse, 0x20, R106.reuse ;  /* 0x00000020a35c7825 */ /* 0x142fe200078e006a */
[C---:B------:R-:W-:Y:S01]  /*0610*/  IADD3 R110, R163.reuse, 0x40, RZ ;  /* 0x00000040a36e7810 */ /* 0x040fe20007ffe0ff */
[----:B------:R-:W0:Y:S02]  /*0620*/  LDC.64 R174, c[0x0][0x240] ;  /* 0x00009000ffae7b82 */ /* 0x000e240000000a00 */
[C---:B------:R-:W-:Y:S01]  /*0630*/  IMAD.WIDE.U32 R104, R162.reuse, 0x20, R106 ;  /* 0x00000020a2687825 */ /* 0x040fe200078e006a */
[----:B------:R-:W4:Y:S03]  /*0640*/  LDG.E.128 R64, desc[UR4][R92.64] ;  /* 0x000000045c407981 */ /* 0x000f26000c1e1d00 */
[--C-:B--2---:R-:W-:Y:S01]  /*0650*/  IMAD.WIDE.U32 R68, R163, 0x10, R96.reuse ;  /* 0x00000010a3447825 */ /* 0x104fe200078e0060 */
[----:B------:R-:W2:Y:S01]  /*0660*/  LDG.E.128 R76, desc[UR4][R104.64] ;  /* 0x00000004684c7981 */ /* 0x000ea2000c1e1d00 */
[----:B------:R-:W-:Y:S01]  /*0670*/  ISETP.NE.U32.AND P1, PT, RZ, UR10, PT ;  /* 0x0000000aff007c0c */ /* 0x000fe2000bf25070 */
[----:B------:R-:W1:Y:S01]  /*0680*/  @P0 LDC.64 R166, c[0x0][0x2c8] ;  /* 0x0000b200ffa60b82 */ /* 0x000e620000000a00 */
[----:B------:R-:W-:Y:S01]  /*0690*/  IMAD.WIDE.U32 R82, R162, 0x10, R96 ;  /* 0x00000010a2527825 */ /* 0x000fe200078e0060 */
[----:B------:R-:W2:Y:S03]  /*06a0*/  LDG.E.128 R72, desc[UR4][R92.64+0x10] ;  /* 0x000010045c487981 */ /* 0x000ea6000c1e1d00 */
[----:B---3--:R-:W-:Y:S01]  /*06b0*/  IMAD.WIDE R164, R159, 0x4, R164 ;  /* 0x000000049fa47825 */ /* 0x008fe200078e02a4 */
[----:B------:R-:W3:Y:S02]  /*06c0*/  LDG.E.128 R68, desc[UR4][R68.64] ;  /* 0x0000000444447981 */ /* 0x000ee4000c1e1d00 */
[----:B------:R-:W1:Y:S01]  /*06d0*/  @P0 LDC.64 R172, c[0x0][0x2c8] ;  /* 0x0000b200ffac0b82 */ /* 0x000e620000000a00 */
[----:B------:R-:W-:Y:S01]  /*06e0*/  IMAD.WIDE.U32 R106, R161, 0x20, R106 ;  /* 0x00000020a16a7825 */ /* 0x000fe200078e006a */
[----:B------:R0:W3:Y:S03]  /*06f0*/  LDG.E.128 R84, desc[UR4][R104.64+0x10] ;  /* 0x0000100468547981 */ /* 0x0000e6000c1e1d00 */
[----:B------:R-:W-:Y:S01]  /*0700*/  IMAD.WIDE.U32 R96, R110, 0x10, R96 ;  /* 0x000000106e607825 */ /* 0x000fe200078e0060 */
[----:B------:R-:W3:Y:S04]  /*0710*/  LDG.E R164, desc[UR4][R164.64] ;  /* 0x00000004a4a47981 */ /* 0x000ee8000c1e1900 */
[----:B------:R-:W3:Y:S01]  /*0720*/  LDG.E.128 R88, desc[UR4][R106.64] ;  /* 0x000000046a587981 */ /* 0x000ee2000c1e1d00 */
[----:B------:R-:W-:Y:S01]  /*0730*/  ISETP.NE.AND.EX P1, PT, RZ, UR11, PT, P1 ;  /* 0x0000000bff007c0c */ /* 0x000fe2000bf25310 */
[----:B0-----:R-:W0:Y:S02]  /*0740*/  @P0 LDC.64 R104, c[0x0][0x2c8] ;  /* 0x0000b200ff680b82 */ /* 0x001e240000000a00 */
[----:B------:R1:W3:Y:S04]  /*0750*/  LDG.E.128 R92, desc[UR4][R106.64+0x10] ;  /* 0x000010046a5c7981 */ /* 0x0002e8000c1e1d00 */
[----:B------:R-:W3:Y:S04]  /*0760*/  LDG.E.128 R80, desc[UR4][R82.64] ;  /* 0x0000000452507981 */ /* 0x000ee8000c1e1d00 */
[----:B------:R-:W3:Y:S02]  /*0770*/  LDG.E.128 R96, desc[UR4][R96.64] ;  /* 0x0000000460607981 */ /* 0x000ee4000c1e1d00 */
        /* <DEDUP_REMOVED lines=10> */
[----:B------:R-:W-:Y:S01]  /*0820*/  @P1 IMAD.WIDE.U32 R176, R161, 0x8, R176 ;  /* 0x00000008a1b01825 */ /* 0x000fe200078e00b0 */
[----:B------:R0:W5:Y:S03]  /*0830*/  @P0 LDG.E.128 R40, desc[UR4][R166.64+0x10] ;  /* 0x00001004a6280981 */ /* 0x000166000c1e1d00 */
[----:B------:R-:W-:Y:S01]  /*0840*/  @P0 IMAD.WIDE.U32 R172, R110, 0x20, R172 ;  /* 0x000000206eac0825 */ /* 0x000fe200078e00ac */
[----:B------:R1:W5:Y:S03]  /*0850*/  @P1 LDG.E.64 R100, desc[UR4][R170.64] ;  /* 0x00000004aa641981 */ /* 0x000366000c1e1b00 */
[----:B------:R-:W-:Y:S01]  /*0860*/  @P0 IMAD.WIDE.U32 R104, R163, 0x20, R104 ;  /* 0x00000020a3680825 */ /* 0x000fe200078e0068 */
[----:B------:R1:W5:Y:S03]  /*0870*/  @P1 LDG.E.64 R102, desc[UR4][R176.64] ;  /* 0x00000004b0661981 */ /* 0x000366000c1e1b00 */
[--C-:B------:R-:W-:Y:S01]  /*0880*/  IMAD.WIDE.U32 R168, R162, 0x8, R174.reuse ;  /* 0x00000008a2a87825 */ /* 0x100fe200078e00ae */
[----:B------:R-:W5:Y:S03]  /*0890*/  @P0 LDG.E.128 R44, desc[UR4][R172.64] ;  /* 0x00000004ac2c0981 */ /* 0x000f66000c1e1d00 */
[----:B------:R-:W-:Y:S01]  /*08a0*/  IMAD.WIDE.U32 R174, R161, 0x8, R174 ;  /* 0x00000008a1ae7825 */ /* 0x000fe200078e00ae */
[----:B------:R3:W5:Y:S04]  /*08b0*/  @P0 LDG.E.128 R48, desc[UR4][R172.64+0x10] ;  /* 0x00001004ac300981 */ /* 0x000768000c1e1d00 */
[----:B------:R-:W5:Y:S04]  /*08c0*/  @P0 LDG.E.128 R28, desc[UR4][R104.64] ;  /* 0x00000004681c0981 */ /* 0x000f68000c1e1d00 */
[----:B------:R-:W5:Y:S04]  /*08d0*/  @P0 LDG.E.128 R32, desc[UR4][R104.64+0x10] ;  /* 0x0000100468200981 */ /* 0x000f68000c1e1d00 */
[----:B------:R-:W5:Y:S04]  /*08e0*/  LDG.E.64 R106, desc[UR4][R168.64] ;  /* 0x00000004a86a7981 */ /* 0x000f68000c1e1b00 */
[----:B------:R3:W5:Y:S01]  /*08f0*/  LDG.E.64 R104, desc[UR4][R174.64] ;  /* 0x00000004ae687981 */ /* 0x000762000c1e1b00 */
[----:B------:R-:W-:Y:S01]  /*0900*/  UMOV UR6, 0xffffffff ;  /* 0xffffffff00067882 */ /* 0x000fe20000000000 */
[----:B----4-:R-:W-:-:S05]  /*0910*/  FSEL R0, R0, RZ, !P5 ;  /* 0x000000ff00007208 */ /* 0x010fca0006800000 */
[C---:B0-----:R-:W-:Y:S01]  /*0920*/  FADD.FTZ R167, -R0.reuse, R65 ;  /* 0x0000004100a77221 */ /* 0x041fe20000010100 */
[C---:B------:R-:W-:Y:S01]  /*0930*/  FADD.FTZ R165, -R0.reuse, R64 ;  /* 0x0000004000a57221 */ /* 0x040fe20000010100 */
[C---:B-1----:R-:W-:Y:S01]  /*0940*/  FADD.FTZ R171, -R0.reuse, R66 ;  /* 0x0000004200ab7221 */ /* 0x042fe20000010100 */
[C---:B------:R-:W-:Y:S01]  /*0950*/  FADD.FTZ R177, -R0.reuse, R67 ;  /* 0x0000004300b17221 */ /* 0x040fe20000010100 */
[C---:B--2---:R-:W-:Y:S01]  /*0960*/  FADD.FTZ R179, -R0.reuse, R76 ;  /* 0x0000004c00b37221 */ /* 0x044fe20000010100 */
[C---:B------:R-:W-:Y:S01]  /*0970*/  FADD.FTZ R181, -R0.reuse, R77 ;  /* 0x0000004d00b57221 */ /* 0x040fe20000010100 */
[C---:B------:R-:W-:Y:S01]  /*0980*/  FADD.FTZ R183, -R0.reuse, R78 ;  /* 0x0000004e00b77221 */ /* 0x040fe20000010100 */
[----:B------:R-:W-:Y:S01]  /*0990*/  FADD.FTZ R185, -R0, R79 ;  /* 0x0000004f00b97221 */ /* 0x000fe20000010100 */
[--C-:B---3--:R-:W-:Y:S02]  /*09a0*/  HADD2.F32 R65, -RZ, R68.reuse.H0_H0 ;  /* 0x20000044ff417230 */ /* 0x108fe40000004100 */
[----:B------:R-:W-:-:S02]  /*09b0*/  HADD2.F32 R68, -RZ, R68.H1_H1 ;  /* 0x30000044ff447230 */ /* 0x000fc40000004100 */
[C---:B------:R-:W-:Y:S01]  /*09c0*/  FADD.FTZ R73, -R0.reuse, R73 ;  /* 0x0000004900497221 */ /* 0x040fe20000010100 */
[--C-:B------:R-:W-:Y:S02]  /*09d0*/  HADD2.F32 R67, -RZ, R69.reuse.H0_H0 ;  /* 0x20000045ff437230 */ /* 0x100fe40000004100 */
[C---:B------:R-:W-:Y:S01]  /*09e0*/  FADD.FTZ R197, -R0.reuse, R87 ;  /* 0x0000005700c57221 */ /* 0x040fe20000010100 */
[----:B------:R-:W-:Y:S02]  /*09f0*/  HADD2.F32 R64, -RZ, R69.H1_H1 ;  /* 0x30000045ff407230 */ /* 0x000fe40000004100 */
[----:B------:R-:W-:Y:S01]  /*0a00*/  FADD.FTZ R69, -R0, R72 ;  /* 0x0000004800457221 */ /* 0x000fe20000010100 */
[--C-:B------:R-:W-:Y:S02]  /*0a10*/  HADD2.F32 R173, -RZ, R71.reuse.H0_H0 ;  /* 0x20000047ffad7230 */ /* 0x100fe40000004100 */
[----:B------:R-:W-:Y:S01]  /*0a20*/  FMUL.FTZ R76, R164, R167 ;  /* 0x000000a7a44c7220 */ /* 0x000fe20000410000 */
[----:B------:R-:W-:-:S02]  /*0a30*/  HADD2.F32 R66, -RZ, R71.H1_H1 ;  /* 0x30000047ff427230 */ /* 0x000fc40000004100 */
        /* <DEDUP_REMOVED lines=38> */
[----:B------:R-:W-:Y:S01]  /*0ca0*/  FFMA.FTZ R68, R81, R86, R68 ;  /* 0x0000005651447223 */ /* 0x000fe20000010044 */
[----:B------:R-:W-:-:S02]  /*0cb0*/  HADD2.F32 R70, -RZ, R70.H1_H1 ;  /* 0x30000046ff467230 */ /* 0x000fc40000004100 */
[----:B------:R-:W-:Y:S01]  /*0cc0*/  FMUL.FTZ R166, R20, R169 ;  /* 0x000000a914a67220 */ /* 0x000fe20000410000 */
[--C-:B------:R-:W-:Y:S02]  /*0cd0*/  HADD2.F32 R77, -RZ, R80.reuse.H0_H0 ;  /* 0x20000050ff4d7230 */ /* 0x100fe40000004100 */
[----:B------:R-:W-:Y:S01]  /*0ce0*/  FADD.FTZ R75, R75, R94 ;  /* 0x0000005e4b4b7221 */ /* 0x000fe20000010000 */
[----:B------:R-:W-:Y:S02]  /*0cf0*/  HADD2.F32 R74, -RZ, R80.H1_H1 ;  /* 0x30000050ff4a7230 */ /* 0x000fe40000004100 */
[----:B------:R-:W-:Y:S01]  /*0d00*/  FFMA.FTZ R68, R83, R94, R68 ;  /* 0x0000005e53447223 */ /* 0x000fe20000010044 */
[--C-:B------:R-:W-:Y:S02]  /*0d10*/  HADD2.F32 R85, -RZ, R99.reuse.H0_H0 ;  /* 0x20000063ff557230 */ /* 0x100fe40000004100 */
[----:B------:R-:W-:Y:S02]  /*0d20*/  HADD2.F32 R80, -RZ, R99.H1_H1 ;  /* 0x30000063ff507230 */ /* 0x000fe40000004100 */
[----:B------:R-:W-:Y:S01]  /*0d30*/  FMUL.FTZ R99, R164, R69 ;  /* 0x00000045a4637220 */ /* 0x000fe20000410000 */
[----:B------:R-:W-:Y:S01]  /*0d40*/  FMUL.FTZ R171, R21, R70 ;  /* 0x0000004615ab7220 */ /* 0x000fe20000410000 */
        /* <DEDUP_REMOVED lines=23> */
[----:B------:R-:W-:Y:S02]  /*0ec0*/  HADD2.F32 R168, -RZ, R82.H1_H1 ;  /* 0x30000052ffa87230 */ /* 0x000fe40000004100 */
[----:B------:R-:W-:Y:S01]  /*0ed0*/  FMUL.FTZ R71, R17, R74 ;  /* 0x0000004a11477220 */ /* 0x000fe20000410000 */
[--C-:B------:R-:W-:Y:S02]  /*0ee0*/  HADD2.F32 R175, -RZ, R97.reuse.H0_H0 ;  /* 0x20000061ffaf7230 */ /* 0x100fe40000004100 */
[C---:B------:R-:W-:Y:S01]  /*0ef0*/  FMUL.FTZ R82, R164.reuse, R191 ;  /* 0x000000bfa4527220 */ /* 0x040fe20000410000 */
[----:B------:R-:W-:Y:S02]  /*0f00*/  HADD2.F32 R90, -RZ, R97.H1_H1 ;  /* 0x30000061ff5a7230 */ /* 0x000fe40000004100 */
        /* <DEDUP_REMOVED lines=40> */
[-C--:B------:R-:W-:Y:S01]  /*1190*/  FFMA.FTZ R151, R84, R176.reuse, R127 ;  /* 0x000000b054977223 */ /* 0x080fe2000001007f */
        /* <DEDUP_REMOVED lines=9> */
[-C--:B------:R-:W-:Y:S01]  /*1230*/  FFMA.FTZ R130, R91, R175.reuse, R130 ;  /* 0x000000af5b827223 */ /* 0x080fe20000010082 */
[----:B------:R-:W-:Y:S01]  /*1240*/  FMUL.FTZ R176, R10, R175 ;  /* 0x000000af0ab07220 */ /* 0x000fe20000410000 */
[----:B------:R-:W-:Y:S01]  /*1250*/  FMUL.FTZ R174, R8, R201 ;  /* 0x000000c908ae7220 */ /* 0x000fe20000410000 */
[----:B------:R-:W-:Y:S01]  /*1260*/  FADD.FTZ R175, R152, R73 ;  /* 0x0000004998af7221 */ /* 0x000fe20000010000 */
[----:B------:R-:W-:Y:S01]  /*1270*/  FFMA.FTZ R152, R68, R73, R127 ;  /* 0x0000004944987223 */ /* 0x000fe2000001007f */
[----:B------:R-:W-:-:S02]  /*1280*/  FMUL.FTZ R88, R164, R207 ;  /* 0x000000cfa4587220 */ /* 0x000fc40000410000 */
[----:B------:R-:W-:Y:S01]  /*1290*/  FADD.FTZ R128, R175, R174 ;  /* 0x000000aeaf807221 */ /* 0x000fe20000010000 */
[----:B------:R-:W-:Y:S01]  /*12a0*/  FFMA.FTZ R127, R75, R174, R152 ;  /* 0x000000ae4b7f7223 */ /* 0x000fe20000010098 */
[----:B------:R-:W-:Y:S01]  /*12b0*/  FADD.FTZ R181, R90, R153 ;  /* 0x000000995ab57221 */ /* 0x000fe20000010000 */
[--C-:B------:R-:W-:Y:S02]  /*12c0*/  HADD2.F32 R95, -RZ, R98.reuse.H0_H0 ;  /* 0x20000062ff5f7230 */ /* 0x100fe40000004100 */
        /* <DEDUP_REMOVED lines=43> */
[----:B------:R-:W0:Y:S01]  /*1580*/  SHFL.BFLY PT, R80, R127, 0x2, 0x1f ;  /* 0x0c401f007f507f89 */ /* 0x000e2200000e0000 */
[----:B------:R-:W-:Y:S02]  /*1590*/  MOV R134, R158 ;  /* 0x0000009e00867202 */ /* 0x000fe40000000f00 */
[----:B------:R-:W-:Y:S01]  /*15a0*/  MOV R158, R182 ;  /* 0x000000b6009e7202 */ /* 0x000fe20000000f00 */
[----:B------:R-:W1:Y:S01]  /*15b0*/  SHFL.BFLY PT, R152, R129, 0x2, 0x1f ;  /* 0x0c401f0081987f89 */ /* 0x000e6200000e0000 */
[----:B0-----:R-:W-:Y:S01]  /*15c0*/  FADD.FTZ R80, R127, R80 ;  /* 0x000000507f507221 */ /* 0x001fe20000010000 */
[----:B------:R-:W-:Y:S02]  /*15d0*/  MOV R127, R151 ;  /* 0x00000097007f7202 */ /* 0x000fe40000000f00 */
[----:B------:R-:W-:Y:S01]  /*15e0*/  MOV R151, R177 ;  /* 0x000000b100977202 */ /* 0x000fe20000000f00 */
[----:B-1----:R-:W-:Y:S01]  /*15f0*/  FADD.FTZ R183, R129, R152 ;  /* 0x0000009881b77221 */ /* 0x002fe20000010000 */
[----:B------:R-:W0:Y:S01]  /*1600*/  SHFL.BFLY PT, R185, R80, 0x4, 0x1f ;  /* 0x0c801f0050b97f89 */ /* 0x000e2200000e0000 */
[----:B------:R-:W-:-:S02]  /*1610*/  MOV R129, R153 ;  /* 0x0000009900817202 */ /* 0x000fc40000000f00 */
[----:B------:R-:W-:Y:S01]  /*1620*/  MOV R153, R181 ;  /* 0x000000b500997202 */ /* 0x000fe20000000f00 */
        /* <DEDUP_REMOVED lines=8> */
[----:B-1----:R-:W-:-:S03]  /*16b0*/  FADD.FTZ R187, R184, R187 ;  /* 0x000000bbb8bb7221 */ /* 0x002fc60000010000 */
[----:B------:R0:W1:Y:S04]  /*16c0*/  SHFL.BFLY PT, R189, R186, 0x10, 0x1f ;  /* 0x0e001f00babd7f89 */ /* 0x00006800000e0000 */
[----:B------:R0:W2:Y:S02]  /*16d0*/  SHFL.BFLY PT, R188, R187, 0x10, 0x1f ;  /* 0x0e001f00bbbc7f89 */ /* 0x0000a400000e0000 */
.L_x_2630:
[----:B-1----:R-:W-:Y:S01]  /*16e0*/  FADD.FTZ R189, R186, R189 ;  /* 0x000000bdbabd7221 */ /* 0x002fe20000010000 */
[----:B--2---:R-:W-:Y:S01]  /*16f0*/  FADD.FTZ R185, R187, R188 ;  /* 0x000000bcbbb97221 */ /* 0x004fe20000010000 */
[----:B------:R-:W-:Y:S02]  /*1700*/  ISETP.NE.U32.AND P2, PT, RZ, UR18, PT ;  /* 0x00000012ff007c0c */ /* 0x000fe4000bf45070 */
[----:B------:R-:W-:Y:S01]  /*1710*/  FMUL.FTZ R184, R189, UR9 ;  /* 0x00000009bdb87c20 */ /* 0x000fe20008410000 */
[----:B------:R-:W-:Y:S01]  /*1720*/  FMUL.FTZ R185, R185, UR9 ;  /* 0x00000009b9b97c20 */ /* 0x000fe20008410000 */
[----:B------:R-:W-:Y:S02]  /*1730*/  ISETP.NE.AND.EX P2, PT, RZ, UR19, PT, P2 ;  /* 0x00000013ff007c0c */ /* 0x000fe4000bf45320 */
[----:B-----5:R-:W-:Y:S02]  /*1740*/  @P1 MOV R177, R2 ;  /* 0x0000000200b11202 */ /* 0x020fe40000000f00 */
[----:B------:R-:W-:-:S02]  /*1750*/  FSEL R184, R184, RZ, !P5 ;  /* 0x000000ffb8b87208 */ /* 0x000fc40006800000 */
[----:B------:R-:W-:Y:S02]  /*1760*/  @P1 LOP3.LUT P6, RZ, R177, 0xff, RZ, 0xc0, !PT ;  /* 0x000000ffb1ff1812 */ /* 0x000fe400078cc0ff */
[----:B------:R-:W-:Y:S01]  /*1770*/  MOV R80, R108 ;  /* 0x0000006c00507202 */ /* 0x000fe20000000f00 */
[-CC-:B------:R-:W-:Y:S01]  /*1780*/  FFMA.FTZ R0, R0, R185.reuse, R184.reuse ;  /* 0x000000b900007223 */ /* 0x180fe200000100b8 */
[-CC-:B------:R-:W-:Y:S01]  /*1790*/  FFMA.FTZ R76, R76, R185.reuse, R184.reuse ;  /* 0x000000b94c4c7223 */ /* 0x180fe200000100b8 */
[-CC-:B------:R-:W-:Y:S01]  /*17a0*/  FFMA.FTZ R81, R81, R185.reuse, R184.reuse ;  /* 0x000000b951517223 */ /* 0x180fe200000100b8 */
[-C--:B------:R-:W-:Y:S01]  /*17b0*/  FFMA.FTZ R83, R83, R185.reuse, R184 ;  /* 0x000000b953537223 */ /* 0x080fe200000100b8 */
[----:B------:R-:W-:Y:S01]  /*17c0*/  FADD.FTZ R87, R87, -R0 ;  /* 0x8000000057577221 */ /* 0x000fe20000010000 */
[----:B------:R-:W-:Y:S01]  /*17d0*/  FADD.FTZ R177, R89, -R76 ;  /* 0x8000004c59b17221 */ /* 0x000fe20000010000 */
[----:B------:R-:W-:Y:S01]  /*17e0*/  FADD.FTZ R81, R86, -R81 ;  /* 0x8000005156517221 */ /* 0x000fe20000010000 */
[--C-:B------:R-:W-:Y:S01]  /*17f0*/  FFMA.FTZ R99, R99, R185, R184.reuse ;  /* 0x000000b963637223 */ /* 0x100fe200000100b8 */
[C---:B------:R-:W-:Y:S01]  /*1800*/  FMUL.FTZ R89, R164.reuse, R87 ;  /* 0x00000057a4597220 */ /* 0x040fe20000410000 */
[----:B------:R-:W-:Y:S01]  /*1810*/  FMUL.FTZ R76, R164, R177 ;  /* 0x000000b1a44c7220 */ /* 0x000fe20000410000 */
[----:B------:R-:W-:Y:S01]  /*1820*/  FADD.FTZ R83, R94, -R83 ;  /* 0x800000535e537221 */ /* 0x000fe20000010000 */
[----:B------:R-:W-:Y:S01]  /*1830*/  FFMA.FTZ R96, R96, R185, R184 ;  /* 0x000000b960607223 */ /* 0x000fe200000100b8 */
[----:B------:R-:W-:Y:S01]  /*1840*/  @P2 FADD.FTZ R89, R28, R89 ;  /* 0x000000591c592221 */ /* 0x000fe20000010000 */
[----:B------:R-:W-:Y:S01]  /*1850*/  FMUL.FTZ R193, R164, R81 ;  /* 0x00000051a4c17220 */ /* 0x000fe20000410000 */
[----:B------:R-:W-:Y:S01]  /*1860*/  @P2 FADD.FTZ R76, R29, R76 ;  /* 0x0000004c1d4c2221 */ /* 0x000fe20000010000 */
[----:B------:R-:W-:Y:S01]  /*1870*/  LOP3.LUT P4, RZ, R80, 0xff, RZ, 0xc0, !PT ;  /* 0x000000ff50ff7812 */ /* 0x000fe2000788c0ff */
[----:B------:R-:W-:Y:S01]  /*1880*/  FMUL.FTZ R0, R89, UR14 ;  /* 0x0000000e59007c20 */ /* 0x000fe20008410000 */
[----:B------:R-:W-:Y:S01]  /*1890*/  FADD.FTZ R191, R166, -R99 ;  /* 0x80000063a6bf7221 */ /* 0x000fe20000010000 */
[----:B------:R-:W-:Y:S01]  /*18a0*/  FFMA.FTZ R169, R169, R185, R184 ;  /* 0x000000b9a9a97223 */ /* 0x000fe200000100b8 */
[----:B------:R-:W-:Y:S01]  /*18b0*/  FADD.FTZ R87, R171, -R96 ;  /* 0x80000060ab577221 */ /* 0x000fe20000010000 */
[----:B------:R-:W-:Y:S01]  /*18c0*/  FMUL.FTZ R190, R164, R83 ;  /* 0x00000053a4be7220 */ /* 0x000fe20000410000 */
[----:B------:R-:W-:Y:S01]  /*18d0*/  @P2 FADD.FTZ R193, R30, R193 ;  /* 0x000000c11ec12221 */ /* 0x000fe20000010000 */
[----:B------:R-:W-:Y:S01]  /*18e0*/  FMUL.FTZ R171, R76, UR14 ;  /* 0x0000000e4cab7c20 */ /* 0x000fe20008410000 */
        /* <DEDUP_REMOVED lines=8> */
[----:B------:R-:W-:Y:S01]  /*1970*/  LOP3.LUT P6, RZ, R108, 0xff0000, RZ, 0xc0, !PT ;  /* 0x00ff00006cff7812 */ /* 0x000fe200078cc0ff */
[----:B------:R-:W-:Y:S01]  /*1980*/  FMUL.FTZ R86, R164, R87 ;  /* 0x00000057a4567220 */ /* 0x000fe20000410000 */
[C---:B------:R-:W-:Y:S01]  /*1990*/  FSEL R99, R171.reuse, RZ, P3 ;  /* 0x000000ffab637208 */ /* 0x040fe20001800000 */
[----:B------:R-:W-:Y:S01]  /*19a0*/  @P2 FADD.FTZ R191, R32, R191 ;  /* 0x000000bf20bf2221 */ /* 0x000fe20000010000 */
[----:B------:R-:W-:Y:S01]  /*19b0*/  @P1 LOP3.LUT P3, RZ, R2, 0xff0000, RZ, 0xc0, !PT ;  /* 0x00ff000002ff1812 */ /* 0x000fe2000786c0ff */
[----:B------:R-:W-:Y:S01]  /*19c0*/  FMUL.FTZ R166, R190, UR14 ;  /* 0x0000000ebea67c20 */ /* 0x000fe20008410000 */
[----:B------:R-:W-:Y:S01]  /*19d0*/  @P1 FSEL R171, R171, RZ, P4 ;  /* 0x000000ffabab1208 */ /* 0x000fe20002000000 */
[----:B------:R-:W-:Y:S01]  /*19e0*/  FMUL.FTZ R87, R164, R169 ;  /* 0x000000a9a4577220 */ /* 0x000fe20000410000 */
[----:B------:R-:W-:Y:S01]  /*19f0*/  LOP3.LUT P4, RZ, R108, 0xff000000, RZ, 0xc0, !PT ;  /* 0xff0000006cff7812 */ /* 0x000fe2000788c0ff */
[----:B------:R-:W-:Y:S01]  /*1a00*/  @P2 FADD.FTZ R86, R33, R86 ;  /* 0x0000005621562221 */ /* 0x000fe20000010000 */
[----:B------:R-:W-:Y:S01]  /*1a10*/  FSEL R81, R96, RZ, P6 ;  /* 0x000000ff60517208 */ /* 0x000fe20003000000 */
[-C--:B------:R-:W-:Y:S01]  /*1a20*/  FFMA.FTZ R64, R64, R185.reuse, R184 ;  /* 0x000000b940407223 */ /* 0x080fe200000100b8 */
[----:B------:R-:W-:Y:S01]  /*1a30*/  @P1 LOP3.LUT P6, RZ, R2, 0xff000000, RZ, 0xc0, !PT ;  /* 0xff00000002ff1812 */ /* 0x000fe200078cc0ff */
[----:B------:R-:W-:Y:S01]  /*1a40*/  FMUL.FTZ R108, R191, UR14 ;  /* 0x0000000ebf6c7c20 */ /* 0x000fe20008410000 */
[----:B------:R-:W-:Y:S01]  /*1a50*/  @P1 FSEL R96, R96, RZ, P3 ;  /* 0x000000ff60601208 */ /* 0x000fe20001800000 */
[----:B------:R-:W-:Y:S01]  /*1a60*/  @P2 FADD.FTZ R87, R34, R87 ;  /* 0x0000005722572221 */ /* 0x000fe20000010000 */
[----:B------:R-:W-:Y:S01]  /*1a70*/  LOP3.LUT P3, RZ, R109, 0xff, RZ, 0xc0, !PT ;  /* 0x000000ff6dff7812 */ /* 0x000fe2000786c0ff */
[----:B------:R-:W-:Y:S01]  /*1a80*/  FMUL.FTZ R177, R86, UR14 ;  /* 0x0000000e56b17c20 */ /* 0x000fe20008410000 */
[C---:B------:R-:W-:Y:S01]  /*1a90*/  FSEL R0, R166.reuse, RZ, P4 ;  /* 0x000000ffa6007208 */ /* 0x040fe20002000000 */
[----:B------:R-:W-:Y:S01]  /*1aa0*/  FADD.FTZ R65, R65, -R64 ;  /* 0x8000004041417221 */ /* 0x000fe20000010000 */
[----:B------:R-:W-:Y:S01]  /*1ab0*/  @P1 LOP3.LUT P4, RZ, R3, 0xff, RZ, 0xc0, !PT ;  /* 0x000000ff03ff1812 */ /* 0x000fe2000788c0ff */
[--C-:B------:R-:W-:Y:S01]  /*1ac0*/  FFMA.FTZ R67, R67, R185, R184.reuse ;  /* 0x000000b943437223 */ /* 0x100fe200000100b8 */
[----:B------:R-:W-:Y:S01]  /*1ad0*/  @P1 FSEL R166, R166, RZ, P6 ;  /* 0x000000ffa6a61208 */ /* 0x000fe20003000000 */
[----:B------:R-:W-:Y:S01]  /*1ae0*/  FMUL.FTZ R180, R87, UR14 ;  /* 0x0000000e57b47c20 */ /* 0x000fe20008410000 */
[----:B------:R-:W-:Y:S01]  /*1af0*/  LOP3.LUT P6, RZ, R109, 0xff00, RZ, 0xc0, !PT ;  /* 0x0000ff006dff7812 */ /* 0x000fe200078cc0ff */
[----:B------:R-:W-:Y:S01]  /*1b00*/  FMUL.FTZ R192, R164, R65 ;  /* 0x00000041a4c07220 */ /* 0x000fe20000410000 */
[----:B------:R-:W-:Y:S01]  /*1b10*/  FSEL R169, R108, RZ, P3 ;  /* 0x000000ff6ca97208 */ /* 0x000fe20001800000 */
[----:B------:R-:W-:Y:S01]  /*1b20*/  FADD.FTZ R67, R72, -R67 ;  /* 0x8000004348437221 */ /* 0x000fe20000010000 */
[----:B------:R-:W-:Y:S01]  /*1b30*/  @P1 LOP3.LUT P3, RZ, R3, 0xff00, RZ, 0xc0, !PT ;  /* 0x0000ff0003ff1812 */ /* 0x000fe2000786c0ff */
[-C--:B------:R-:W-:Y:S01]  /*1b40*/  FFMA.FTZ R66, R66, R185.reuse, R184 ;  /* 0x000000b942427223 */ /* 0x080fe200000100b8 */
[----:B------:R-:W-:Y:S01]  /*1b50*/  @P1 FSEL R108, R108, RZ, P4 ;  /* 0x000000ff6c6c1208 */ /* 0x000fe20002000000 */
[----:B------:R-:W-:Y:S01]  /*1b60*/  @P2 FADD.FTZ R192, R35, R192 ;  /* 0x000000c023c02221 */ /* 0x000fe20000010000 */
[----:B------:R-:W-:Y:S01]  /*1b70*/  MOV R83, R106 ;  /* 0x0000006a00537202 */ /* 0x000fe20000000f00 */
[----:B------:R-:W-:Y:S01]  /*1b80*/  FFMA.FTZ R69, R69, R185, R184 ;  /* 0x000000b945457223 */ /* 0x000fe200000100b8 */
[----:B------:R-:W-:Y:S01]  /*1b90*/  LOP3.LUT P4, RZ, R109, 0xff0000, RZ, 0xc0, !PT ;  /* 0x00ff00006dff7812 */ /* 0x000fe2000788c0ff */
[----:B------:R-:W-:Y:S01]  /*1ba0*/  FADD.FTZ R71, R71, -R66 ;  /* 0x8000004247477221 */ /* 0x000fe20000010000 */
[----:B------:R-:W-:Y:S01]  /*1bb0*/  FSEL R94, R177, RZ, P6 ;  /* 0x000000ffb15e7208 */ /* 0x000fe20003000000 */
[----:B------:R-:W-:Y:S01]  /*1bc0*/  FMUL.FTZ R65, R164, R67 ;  /* 0x00000043a4417220 */ /* 0x000fe20000410000 */
[----:B------:R-:W-:Y:S01]  /*1bd0*/  LOP3.LUT P6, RZ, R109, 0xff000000, RZ, 0xc0, !PT ;  /* 0xff0000006dff7812 */ /* 0x000fe200078cc0ff */
[-CC-:B------:R-:W-:Y:S01]  /*1be0*/  FFMA.FTZ R82, R82, R185.reuse, R184.reuse ;  /* 0x000000b952527223 */ /* 0x180fe200000100b8 */
[----:B------:R-:W-:Y:S01]  /*1bf0*/  @P1 FSEL R109, R177, RZ, P3 ;  /* 0x000000ffb16d1208 */ /* 0x000fe20001800000 */
[----:B------:R-:W-:Y:S01]  /*1c00*/  FMUL.FTZ R194, R192, UR14 ;  /* 0x0000000ec0c27c20 */ /* 0x000fe20008410000 */
[----:B------:R-:W-:Y:S01]  /*1c10*/  LOP3.LUT P3, RZ, R83, 0xff, RZ, 0xc0, !PT ;  /* 0x000000ff53ff7812 */ /* 0x000fe2000786c0ff */
[--C-:B------:R-:W-:Y:S01]  /*1c20*/  FFMA.FTZ R70, R70, R185, R184.reuse ;  /* 0x000000b946467223 */ /* 0x100fe200000100b8 */
[----:B------:R-:W-:Y:S01]  /*1c30*/  FSEL R83, R180, RZ, P4 ;  /* 0x000000ffb4537208 */ /* 0x000fe20002000000 */
[----:B------:R-:W-:Y:S01]  /*1c40*/  FADD.FTZ R69, R74, -R69 ;  /* 0x800000454a457221 */ /* 0x000fe20000010000 */
[----:B------:R-:W-:Y:S01]  /*1c50*/  @P1 LOP3.LUT P4, RZ, R3, 0xff0000, RZ, 0xc0, !PT ;  /* 0x00ff000003ff1812 */ /* 0x000fe2000788c0ff */
[----:B------:R-:W-:Y:S01]  /*1c60*/  @P2 FADD.FTZ R65, R36, R65 ;  /* 0x0000004124412221 */ /* 0x000fe20000010000 */
[----:B------:R-:W-:Y:S01]  /*1c70*/  @P1 MOV R179, R100 ;  /* 0x0000006400b31202 */ /* 0x000fe20000000f00 */
[----:B------:R-:W-:Y:S01]  /*1c80*/  FMUL.FTZ R66, R164, R71 ;  /* 0x00000047a4427220 */ /* 0x000fe20000410000 */
[----:B------:R-:W-:Y:S01]  /*1c90*/  @P1 FSEL R177, R180, RZ, P4 ;  /* 0x000000ffb4b11208 */ /* 0x000fe20002000000 */
[----:B------:R-:W-:Y:S01]  /*1ca0*/  FFMA.FTZ R77, R77, R185, R184 ;  /* 0x000000b94d4d7223 */ /* 0x000fe200000100b8 */
[----:B------:R-:W-:Y:S01]  /*1cb0*/  @P1 LOP3.LUT P4, RZ, R179, 0xff, RZ, 0xc0, !PT ;  /* 0x000000ffb3ff1812 */ /* 0x000fe2000788c0ff */
[----:B------:R-:W-:Y:S01]  /*1cc0*/  FADD.FTZ R179, R165, -R82 ;  /* 0x80000052a5b37221 */ /* 0x000fe20000010000 */
[----:B------:R-:W-:Y:S01]  /*1cd0*/  FADD.FTZ R79, R79, -R70 ;  /* 0x800000464f4f7221 */ /* 0x000fe20000010000 */
[----:B------:R-:W-:Y:S01]  /*1ce0*/  FSEL R82, R194, RZ, P6 ;  /* 0x000000ffc2527208 */ /* 0x000fe20003000000 */
[----:B------:R-:W-:Y:S01]  /*1cf0*/  FMUL.FTZ R67, R164, R69 ;  /* 0x00000045a4437220 */ /* 0x000fe20000410000 */
[----:B------:R-:W-:Y:S01]  /*1d00*/  FFMA.FTZ R167, R167, R185, R184 ;  /* 0x000000b9a7a77223 */ /* 0x000fe200000100b8 */
[----:B------:R-:W-:Y:S01]  /*1d10*/  @P1 LOP3.LUT P6, RZ, R3, 0xff000000, RZ, 0xc0, !PT ;  /* 0xff00000003ff1812 */ /* 0x000fe200078cc0ff */
[----:B0-----:R-:W-:Y:S01]  /*1d20*/  FMUL.FTZ R186, R65, UR14 ;  /* 0x0000000e41ba7c20 */ /* 0x001fe20008410000 */
[----:B------:R-:W-:Y:S01]  /*1d30*/  @P2 FADD.FTZ R66, R37, R66 ;  /* 0x0000004225422221 */ /* 0x000fe20000010000 */
[----:B------:R-:W-:Y:S01]  /*1d40*/  FADD.FTZ R77, R78, -R77 ;  /* 0x8000004d4e4d7221 */ /* 0x000fe20000010000 */
[----:B------:R-:W-:Y:S01]  /*1d50*/  @P2 FADD.FTZ R67, R38, R67 ;  /* 0x0000004326432221 */ /* 0x000fe20000010000 */
[----:B------:R-:W-:Y:S01]  /*1d60*/  FMUL.FTZ R78, R164, R79 ;  /* 0x0000004fa44e7220 */ /* 0x000fe20000410000 */
[----:B------:R-:W-:Y:S01]  /*1d70*/  FADD.FTZ R183, R172, -R167 ;  /* 0x800000a7acb77221 */ /* 0x000fe20000010000 */
        /* <DEDUP_REMOVED lines=15> */
[----:B------:R-:W-:Y:S01]  /*1e70*/  FFMA.FTZ R75, R75, R185, R184 ;  /* 0x000000b94b4b7223 */ /* 0x000fe200000100b8 */
[----:B------:R-:W-:Y:S01]  /*1e80*/  @P1 FSEL R187, R187, RZ, P3 ;  /* 0x000000ffbbbb1208 */ /* 0x000fe20001800000 */
[----:B------:R-:W-:Y:S01]  /*1e90*/  @P2 FADD.FTZ R70, R41, R70 ;  /* 0x0000004629462221 */ /* 0x000fe20000010000 */
[----:B------:R-:W-:Y:S01]  /*1ea0*/  LOP3.LUT P3, RZ, R106, 0xff000000, RZ, 0xc0, !PT ;  /* 0xff0000006aff7812 */ /* 0x000fe2000786c0ff */
[----:B------:R-:W-:Y:S01]  /*1eb0*/  FMUL.FTZ R64, R69, UR14 ;  /* 0x0000000e45407c20 */ /* 0x000fe20008410000 */
[C---:B------:R-:W-:Y:S01]  /*1ec0*/  FSEL R106, R181.reuse, RZ, P4 ;  /* 0x000000ffb56a7208 */ /* 0x040fe20002000000 */
[----:B------:R-:W-:Y:S01]  /*1ed0*/  FMUL.FTZ R71, R164, R183 ;  /* 0x000000b7a4477220 */ /* 0x000fe20000410000 */
[----:B------:R-:W-:Y:S01]  /*1ee0*/  @P1 LOP3.LUT P4, RZ, R100, 0xff000000, RZ, 0xc0, !PT ;  /* 0xff00000064ff1812 */ /* 0x000fe2000788c0ff */
[----:B------:R-:W-:Y:S01]  /*1ef0*/  FADD.FTZ R75, R174, -R75 ;  /* 0x8000004bae4b7221 */ /* 0x000fe20000010000 */
[----:B------:R-:W-:Y:S01]  /*1f00*/  @P1 FSEL R181, R181, RZ, P6 ;  /* 0x000000ffb5b51208 */ /* 0x000fe20003000000 */
[----:B------:R-:W-:Y:S01]  /*1f10*/  FMUL.FTZ R72, R70, UR14 ;  /* 0x0000000e46487c20 */ /* 0x000fe20008410000 */
[----:B------:R-:W-:Y:S01]  /*1f20*/  LOP3.LUT P6, RZ, R107, 0xff, RZ, 0xc0, !PT ;  /* 0x000000ff6bff7812 */ /* 0x000fe200078cc0ff */
[----:B------:R-:W-:Y:S01]  /*1f30*/  @P2 FADD.FTZ R71, R42, R71 ;  /* 0x000000472a472221 */ /* 0x000fe20000010000 */
[C---:B------:R-:W-:Y:S01]  /*1f40*/  FSEL R167, R182.reuse, RZ, P3 ;  /* 0x000000ffb6a77208 */ /* 0x040fe20001800000 */
[--C-:B------:R-:W-:Y:S01]  /*1f50*/  FFMA.FTZ R91, R91, R185, R184.reuse ;  /* 0x000000b95b5b7223 */ /* 0x100fe200000100b8 */
[----:B------:R-:W-:Y:S01]  /*1f60*/  @P1 FSEL R182, R182, RZ, P4 ;  /* 0x000000ffb6b61208 */ /* 0x000fe20002000000 */
[----:B------:R-:W-:Y:S01]  /*1f70*/  FMUL.FTZ R75, R164, R75 ;  /* 0x0000004ba44b7220 */ /* 0x000fe20000410000 */
[----:B------:R-:W-:Y:S01]  /*1f80*/  @P1 LOP3.LUT P3, RZ, R101, 0xff, RZ, 0xc0, !PT ;  /* 0x000000ff65ff1812 */ /* 0x000fe2000786c0ff */
[----:B------:R-:W-:Y:S01]  /*1f90*/  FMUL.FTZ R188, R71, UR14 ;  /* 0x0000000e47bc7c20 */ /* 0x000fe20008410000 */
[----:B------:R-:W-:Y:S01]  /*1fa0*/  LOP3.LUT P4, RZ, R107, 0xff00, RZ, 0xc0, !PT ;  /* 0x0000ff006bff7812 */ /* 0x000fe2000788c0ff */
[-CC-:B------:R-:W-:Y:S01]  /*1fb0*/  FFMA.FTZ R68, R68, R185.reuse, R184.reuse ;  /* 0x000000b944447223 */ /* 0x180fe200000100b8 */
[----:B------:R-:W-:Y:S01]  /*1fc0*/  FSEL R180, R64, RZ, P6 ;  /* 0x000000ff40b47208 */ /* 0x000fe20003000000 */
[----:B------:R-:W-:Y:S01]  /*1fd0*/  FADD.FTZ R91, R176, -R91 ;  /* 0x8000005bb05b7221 */ /* 0x000fe20000010000 */
[----:B------:R-:W-:Y:S01]  /*1fe0*/  @P1 LOP3.LUT P6, RZ, R101, 0xff00, RZ, 0xc0, !PT ;  /* 0x0000ff0065ff1812 */ /* 0x000fe200078cc0ff */
[----:B------:R-:W-:Y:S01]  /*1ff0*/  @P2 FADD.FTZ R75, R44, R75 ;  /* 0x0000004b2c4b2221 */ /* 0x000fe20000010000 */
[----:B------:R-:W-:Y:S01]  /*2000*/  @P1 FSEL R183, R64, RZ, P3 ;  /* 0x000000ff40b71208 */ /* 0x000fe20001800000 */
[----:B------:R-:W-:Y:S01]  /*2010*/  FFMA.FTZ R84, R84, R185, R184 ;  /* 0x000000b954547223 */ /* 0x000fe200000100b8 */
[----:B------:R-:W-:Y:S01]  /*2020*/  FSEL R179, R72, RZ, P4 ;  /* 0x000000ff48b37208 */ /* 0x000fe20002000000 */
[----:B------:R-:W-:Y:S01]  /*2030*/  FADD.FTZ R73, R73, -R68 ;  /* 0x8000004449497221 */ /* 0x000fe20000010000 */
[C---:B------:R-:W-:Y:S01]  /*2040*/  LOP3.LUT P3, RZ, R107.reuse, 0xff0000, RZ, 0xc0, !PT ;  /* 0x00ff00006bff7812 */ /* 0x040fe2000786c0ff */
[----:B------:R-:W-:Y:S01]  /*2050*/  FMUL.FTZ R77, R164, R91 ;  /* 0x0000005ba44d7220 */ /* 0x000fe20000410000 */
[----:B------:R-:W-:Y:S01]  /*2060*/  LOP3.LUT P4, RZ, R107, 0xff000000, RZ, 0xc0, !PT ;  /* 0xff0000006bff7812 */ /* 0x000fe2000788c0ff */
[-C--:B------:R-:W-:Y:S01]  /*2070*/  FFMA.FTZ R88, R88, R185.reuse, R184 ;  /* 0x000000b958587223 */ /* 0x080fe200000100b8 */
[----:B------:R-:W-:Y:S01]  /*2080*/  @P1 FSEL R107, R72, RZ, P6 ;  /* 0x000000ff486b1208 */ /* 0x000fe20003000000 */
[----:B------:R-:W-:Y:S01]  /*2090*/  FMUL.FTZ R176, R75, UR14 ;  /* 0x0000000e4bb07c20 */ /* 0x000fe20008410000 */
[----:B------:R-:W-:Y:S01]  /*20a0*/  MOV R64, R104 ;  /* 0x0000006800407202 */ /* 0x000fe20000000f00 */
[----:B------:R-:W-:Y:S01]  /*20b0*/  FADD.FTZ R173, R173, -R84 ;  /* 0x80000054adad7221 */ /* 0x000fe20000010000 */
[----:B------:R-:W-:Y:S01]  /*20c0*/  @P1 LOP3.LUT P6, RZ, R101, 0xff0000, RZ, 0xc0, !PT ;  /* 0x00ff000065ff1812 */ /* 0x000fe200078cc0ff */
[----:B------:R-:W-:Y:S01]  /*20d0*/  @P2 FADD.FTZ R77, R46, R77 ;  /* 0x0000004d2e4d2221 */ /* 0x000fe20000010000 */
[----:B------:R-:W-:Y:S01]  /*20e0*/  @P1 MOV R72, R102 ;  /* 0x0000006600481202 */ /* 0x000fe20000000f00 */
[----:B------:R-:W-:Y:S01]  /*20f0*/  FADD.FTZ R175, R175, -R88 ;  /* 0x80000058afaf7221 */ /* 0x000fe20000010000 */
[----:B------:R-:W-:Y:S01]  /*2100*/  FSEL R189, R188, RZ, P3 ;  /* 0x000000ffbcbd7208 */ /* 0x000fe20001800000 */
[-CC-:B------:R-:W-:Y:S01]  /*2110*/  FFMA.FTZ R93, R93, R185.reuse, R184.reuse ;  /* 0x000000b95d5d7223 */ /* 0x180fe200000100b8 */
[----:B------:R-:W-:Y:S01]  /*2120*/  LOP3.LUT P3, RZ, R64, 0xff, RZ, 0xc0, !PT ;  /* 0x000000ff40ff7812 */ /* 0x000fe2000786c0ff */
[--C-:B------:R-:W-:Y:S01]  /*2130*/  FFMA.FTZ R64, R92, R185, R184.reuse ;  /* 0x000000b95c407223 */ /* 0x100fe200000100b8 */
[----:B------:R-:W-:Y:S01]  /*2140*/  @P1 FSEL R188, R188, RZ, P6 ;  /* 0x000000ffbcbc1208 */ /* 0x000fe20003000000 */
[----:B------:R-:W-:Y:S01]  /*2150*/  FMUL.FTZ R92, R164, R73 ;  /* 0x00000049a45c7220 */ /* 0x000fe20000410000 */
[----:B------:R-:W-:Y:S01]  /*2160*/  @P1 LOP3.LUT P6, RZ, R72, 0xff, RZ, 0xc0, !PT ;  /* 0x000000ff48ff1812 */ /* 0x000fe200078cc0ff */
[----:B------:R-:W-:Y:S01]  /*2170*/  FMUL.FTZ R68, R164, R173 ;  /* 0x000000ada4447220 */ /* 0x000fe20000410000 */
[C---:B------:R-:W-:Y:S01]  /*2180*/  FSEL R91, R176.reuse, RZ, P3 ;  /* 0x000000ffb05b7208 */ /* 0x040fe20001800000 */
[-C--:B------:R-:W-:Y:S01]  /*2190*/  FFMA.FTZ R97, R97, R185.reuse, R184 ;  /* 0x000000b961617223 */ /* 0x080fe200000100b8 */
[----:B------:R-:W-:Y:S01]  /*21a0*/  @P2 FADD.FTZ R92, R43, R92 ;  /* 0x0000005c2b5c2221 */ /* 0x000fe20000010000 */
[----:B------:R-:W-:Y:S01]  /*21b0*/  FMUL.FTZ R174, R77, UR14 ;  /* 0x0000000e4dae7c20 */ /* 0x000fe20008410000 */
[----:B------:R-:W-:Y:S01]  /*21c0*/  @P1 FSEL R176, R176, RZ, P6 ;  /* 0x000000ffb0b01208 */ /* 0x000fe20003000000 */
[----:B------:R-:W-:Y:S01]  /*21d0*/  FFMA.FTZ R168, R168, R185, R184 ;  /* 0x000000b9a8a87223 */ /* 0x000fe200000100b8 */
[----:B------:R-:W-:Y:S01]  /*21e0*/  LOP3.LUT P6, RZ, R104, 0xff0000, RZ, 0xc0, !PT ;  /* 0x00ff000068ff7812 */ /* 0x000fe200078cc0ff */
[----:B------:R-:W-:Y:S01]  /*21f0*/  FMUL.FTZ R84, R164, R175 ;  /* 0x000000afa4547220 */ /* 0x000fe20000410000 */
[----:B------:R-:W-:Y:S01]  /*2200*/  FADD.FTZ R93, R178, -R93 ;  /* 0x8000005db25d7221 */ /* 0x000fe20000010000 */
[----:B------:R-:W-:Y:S01]  /*2210*/  @P2 FADD.FTZ R68, R45, R68 ;  /* 0x000000442d442221 */ /* 0x000fe20000010000 */
[----:B------:R-:W-:Y:S01]  /*2220*/  FMUL.FTZ R195, R92, UR14 ;  /* 0x0000000e5cc37c20 */ /* 0x000fe20008410000 */
[----:B------:R-:W-:Y:S01]  /*2230*/  FADD.FTZ R97, R98, -R97 ;  /* 0x8000006162617221 */ /* 0x000fe20000010000 */
[----:B------:R-:W-:Y:S01]  /*2240*/  FADD.FTZ R95, R95, -R64 ;  /* 0x800000405f5f7221 */ /* 0x000fe20000010000 */
[----:B------:R-:W-:Y:S01]  /*2250*/  FADD.FTZ R85, R85, -R168 ;  /* 0x800000a855557221 */ /* 0x000fe20000010000 */
[----:B------:R-:W-:Y:S01]  /*2260*/  FSEL R98, R174, RZ, P6 ;  /* 0x000000ffae627208 */ /* 0x000fe20003000000 */
[----:B------:R-:W-:Y:S01]  /*2270*/  @P2 FADD.FTZ R84, R47, R84 ;  /* 0x000000542f542221 */ /* 0x000fe20000010000 */
[----:B------:R-:W-:Y:S01]  /*2280*/  @P1 LOP3.LUT P6, RZ, R102, 0xff0000, RZ, 0xc0, !PT ;  /* 0x00ff000066ff1812 */ /* 0x000fe200078cc0ff */
[----:B------:R-:W-:Y:S01]  /*2290*/  FMUL.FTZ R168, R68, UR14 ;  /* 0x0000000e44a87c20 */ /* 0x000fe20008410000 */
[----:B------:R-:W-:Y:S01]  /*22a0*/  FMUL.FTZ R93, R164, R93 ;  /* 0x0000005da45d7220 */ /* 0x000fe20000410000 */
[----:B------:R-:W-:Y:S01]  /*22b0*/  @P1 LOP3.LUT P3, RZ, R102, 0xff00, RZ, 0xc0, !PT ;  /* 0x0000ff0066ff1812 */ /* 0x000fe2000786c0ff */
[C---:B------:R-:W-:Y:S01]  /*22c0*/  FMUL.FTZ R88, R164.reuse, R95 ;  /* 0x0000005fa4587220 */ /* 0x040fe20000410000 */
[----:B------:R-:W-:Y:S01]  /*22d0*/  FSEL R196, R195, RZ, P4 ;  /* 0x000000ffc3c47208 */ /* 0x000fe20002000000 */
[C---:B------:R-:W-:Y:S01]  /*22e0*/  FMUL.FTZ R97, R164.reuse, R97 ;  /* 0x00000061a4617220 */ /* 0x040fe20000410000 */
[----:B------:R-:W-:Y:S01]  /*22f0*/  FMUL.FTZ R184, R164, R85 ;  /* 0x00000055a4b87220 */ /* 0x000fe20000410000 */
[----:B------:R-:W-:Y:S01]  /*2300*/  @P1 LOP3.LUT P4, RZ, R101, 0xff000000, RZ, 0xc0, !PT ;  /* 0xff00000065ff1812 */ /* 0x000fe2000788c0ff */
[----:B------:R-:W-:Y:S01]  /*2310*/  FMUL.FTZ R164, R84, UR14 ;  /* 0x0000000e54a47c20 */ /* 0x000fe20008410000 */
[----:B------:R-:W-:Y:S01]  /*2320*/  @P1 FSEL R174, R174, RZ, P6 ;  /* 0x000000ffaeae1208 */ /* 0x000fe20003000000 */
[----:B------:R-:W-:Y:S01]  /*2330*/  @P2 FADD.FTZ R93, R48, R93 ;  /* 0x0000005d305d2221 */ /* 0x000fe20000010000 */
[----:B------:R-:W-:Y:S01]  /*2340*/  @P1 LOP3.LUT P6, RZ, R102, 0xff000000, RZ, 0xc0, !PT ;  /* 0xff00000066ff1812 */ /* 0x000fe200078cc0ff */
[----:B------:R-:W-:Y:S01]  /*2350*/  @P2 FADD.FTZ R88, R49, R88 ;  /* 0x0000005831582221 */ /* 0x000fe20000010000 */
[----:B------:R-:W-:Y:S01]  /*2360*/  @P1 FSEL R173, R168, RZ, P3 ;  /* 0x000000ffa8ad1208 */ /* 0x000fe20001800000 */
[----:B------:R-:W-:Y:S01]  /*2370*/  FMUL.FTZ R185, R93, UR14 ;  /* 0x0000000e5db97c20 */ /* 0x000fe20008410000 */
[----:B------:R-:W-:Y:S01]  /*2380*/  ISETP.NE.U32.AND P3, PT, RZ, UR12, PT ;  /* 0x0000000cff007c0c */ /* 0x000fe2000bf65070 */
[----:B------:R-:W-:Y:S01]  /*2390*/  @P2 FADD.FTZ R97, R50, R97 ;  /* 0x0000006132612221 */ /* 0x000fe20000010000 */
[----:B------:R-:W-:Y:S01]  /*23a0*/  @P1 FSEL R195, R195, RZ, P4 ;  /* 0x000000ffc3c31208 */ /* 0x000fe20002000000 */
[----:B------:R-:W-:Y:S01]  /*23b0*/  @P2 FADD.FTZ R184, R51, R184 ;  /* 0x000000b833b82221 */ /* 0x000fe20000010000 */
[----:B------:R-:W-:Y:S01]  /*23c0*/  ISETP.NE.U32.AND P4, PT, RZ, UR12, PT ;  /* 0x0000000cff007c0c */ /* 0x000fe2000bf85070 */
[----:B------:R-:W-:Y:S01]  /*23d0*/  FMUL.FTZ R197, R97, UR14 ;  /* 0x0000000e61c57c20 */ /* 0x000fe20008410000 */
[----:B------:R-:W-:-:S02]  /*23e0*/  @P1 FSEL R175, R164, RZ, P6 ;  /* 0x000000ffa4af1208 */ /* 0x000fc40003000000 */
[----:B------:R-:W-:Y:S02]  /*23f0*/  LOP3.LUT P6, RZ, R105, 0xff, RZ, 0xc0, !PT ;  /* 0x000000ff69ff7812 */ /* 0x000fe400078cc0ff */
[----:B------:R-:W-:Y:S02]  /*2400*/  ISETP.NE.AND.EX P3, PT, RZ, UR13, PT, P3 ;  /* 0x0000000dff007c0c */ /* 0x000fe4000bf65330 */
[----:B------:R-:W-:Y:S02]  /*2410*/  ISETP.NE.AND.EX P4, PT, RZ, UR13, PT, P4 ;  /* 0x0000000dff007c0c */ /* 0x000fe4000bf85340 */
[----:B------:R-:W-:Y:S02]  /*2420*/  FSEL R178, R185, RZ, P6 ;  /* 0x000000ffb9b27208 */ /* 0x000fe40003000000 */
[----:B------:R-:W-:Y:S02]  /*2430*/  SEL R64, R65, R52, P3 ;  /* 0x0000003441407207 */ /* 0x000fe40001800000 */
[----:B------:R-:W-:-:S02]  /*2440*/  @P1 LOP3.LUT P6, RZ, R103, 0xff, RZ, 0xc0, !PT ;  /* 0x000000ff67ff1812 */ /* 0x000fc400078cc0ff */
[----:B------:R-:W-:Y:S02]  /*2450*/  SEL R65, R66, R53, P3 ;  /* 0x0000003542417207 */ /* 0x000fe40001800000 */
[-C--:B------:R-:W-:Y:S02]  /*2460*/  SEL R74, R193, R54.reuse, P3 ;  /* 0x00000036c14a7207 */ /* 0x080fe40001800000 */
[-C--:B------:R-:W-:Y:S02]  /*2470*/  SEL R66, R67, R54.reuse, P3 ;  /* 0x0000003643427207 */ /* 0x080fe40001800000 */
[----:B------:R-:W-:Y:S01]  /*2480*/  SEL R54, R77, R54, P3 ;  /* 0x000000364d367207 */ /* 0x000fe20001800000 */
[----:B------:R-:W-:Y:S01]  /*2490*/  FMUL.FTZ R77, R88, UR14 ;  /* 0x0000000e584d7c20 */ /* 0x000fe20008410000 */
[----:B------:R-:W-:Y:S02]  /*24a0*/  @P1 FSEL R185, R185, RZ, P6 ;  /* 0x000000ffb9b91208 */ /* 0x000fe40003000000 */
[----:B------:R-:W-:-:S02]  /*24b0*/  LOP3.LUT P6, RZ, R105, 0xff00, RZ, 0xc0, !PT ;  /* 0x0000ff0069ff7812 */ /* 0x000fc400078cc0ff */
[-C--:B------:R-:W-:Y:S02]  /*24c0*/  @P4 SEL R72, R89, R52.reuse, P3 ;  /* 0x0000003459484207 */ /* 0x080fe40001800000 */
[----:B------:R-:W-:Y:S02]  /*24d0*/  FSEL R193, R77, RZ, P6 ;  /* 0x000000ff4dc17208 */ /* 0x000fe40003000000 */
[----:B------:R-:W-:Y:S02]  /*24e0*/  @P1 LOP3.LUT P6, RZ, R103, 0xff00, RZ, 0xc0, !PT ;  /* 0x0000ff0067ff1812 */ /* 0x000fe400078cc0ff */
[----:B------:R-:W-:Y:S02]  /*24f0*/  SEL R52, R75, R52, P3 ;  /* 0x000000344b347207 */ /* 0x000fe40001800000 */
[-C--:B------:R-:W-:Y:S02]  /*2500*/  SEL R75, R190, R55.reuse, P3 ;  /* 0x00000037be4b7207 */ /* 0x080fe40001800000 */
[----:B------:R-:W-:-:S02]  /*2510*/  SEL R67, R78, R55, P3 ;  /* 0x000000374e437207 */ /* 0x000fc40001800000 */
[----:B------:R-:W-:Y:S02]  /*2520*/  @P1 FSEL R190, R77, RZ, P6 ;  /* 0x000000ff4dbe1208 */ /* 0x000fe40003000000 */
[----:B------:R-:W-:Y:S02]  /*2530*/  SEL R77, R86, R57, P3 ;  /* 0x00000039564d7207 */ /* 0x000fe40001800000 */
[----:B------:R-:W-:Y:S02]  /*2540*/  SEL R78, R87, R58, P3 ;  /* 0x0000003a574e7207 */ /* 0x000fe40001800000 */
[----:B------:R-:W0:Y:S01]  /*2550*/  @P1 LDC.64 R86, c[0x0][0x300] ;  /* 0x0000c000ff561b82 */ /* 0x000e220000000a00 */
[-C--:B------:R-:W-:Y:S02]  /*2560*/  SEL R73, R76, R53.reuse, P3 ;  /* 0x000000354c497207 */ /* 0x080fe40001800000 */
[----:B------:R-:W-:Y:S02]  /*2570*/  SEL R53, R68, R53, P3 ;  /* 0x0000003544357207 */ /* 0x000fe40001800000 */
[----:B------:R-:W-:-:S02]  /*2580*/  SEL R68, R69, R56, P3 ;  /* 0x0000003845447207 */ /* 0x000fc40001800000 */
[-C--:B------:R-:W-:Y:S02]  /*2590*/  SEL R69, R70, R57.reuse, P3 ;  /* 0x0000003946457207 */ /* 0x080fe40001800000 */
[----:B------:R-:W-:Y:S02]  /*25a0*/  SEL R57, R88, R57, P3 ;  /* 0x0000003958397207 */ /* 0x000fe40001800000 */
[----:B------:R-:W1:Y:S01]  /*25b0*/  @P4 LDC.64 R88, c[0x0][0x308] ;  /* 0x0000c200ff584b82 */ /* 0x000e620000000a00 */
[----:B------:R-:W-:Y:S02]  /*25c0*/  SEL R55, R84, R55, P3 ;  /* 0x0000003754377207 */ /* 0x000fe40001800000 */
[----:B------:R-:W-:Y:S02]  /*25d0*/  F2FP.F16.F32.PACK_AB R83, R82, R83 ;  /* 0x000000535253723e */ /* 0x000fe400000000ff */
[----:B------:R-:W-:Y:S02]  /*25e0*/  F2FP.F16.F32.PACK_AB R82, R94, R169 ;  /* 0x000000a95e52723e */ /* 0x000fe400000000ff */
[----:B------:R-:W-:Y:S01]  /*25f0*/  @P1 F2FP.F16.F32.PACK_AB R96, RZ, R96 ;  /* 0x00000060ff60123e */ /* 0x000fe200000000ff */
[----:B------:R-:W2:Y:S01]  /*2600*/  LDC.64 R84, c[0x0][0x2f8] ;  /* 0x0000be00ff547b82 */ /* 0x000ea20000000a00 */
[----:B------:R-:W-:-:S02]  /*2610*/  @P1 F2FP.F16.F32.PACK_AB R170, RZ, R170 ;  /* 0x000000aaffaa123e */ /* 0x000fc400000000ff */
[----:B------:R-:W-:Y:S01]  /*2620*/  @P1 F2FP.F16.F32.PACK_AB R108, RZ, R108 ;  /* 0x0000006cff6c123e */ /* 0x000fe200000000ff */
[----:B0-----:R-:W-:Y:S01]  /*2630*/  @P1 IMAD.WIDE.U32 R94, R163, 0x10, R86 ;  /* 0x00000010a35e1825 */ /* 0x001fe200078e0056 */
[----:B------:R-:W-:-:S03]  /*2640*/  @P1 F2FP.F16.F32.PACK_AB R177, RZ, R177 ;  /* 0x000000b1ffb1123e */ /* 0x000fc600000000ff */
[----:B------:R-:W0:Y:S01]  /*2650*/  @P4 LDC.64 R86, c[0x0][0x308] ;  /* 0x0000c200ff564b82 */ /* 0x000e220000000a00 */
[----:B------:R-:W-:Y:S02]  /*2660*/  SEL R70, R71, R58, P3 ;  /* 0x0000003a47467207 */ /* 0x000fe40001800000 */
[----:B------:R-:W-:Y:S02]  /*2670*/  SEL R76, R191, R56, P3 ;  /* 0x00000038bf4c7207 */ /* 0x000fe40001800000 */
[----:B------:R-:W-:Y:S02]  /*2680*/  SEL R58, R97, R58, P3 ;  /* 0x0000003a613a7207 */ /* 0x000fe40001800000 */
[----:B------:R-:W-:Y:S01]  /*2690*/  SEL R79, R192, R59, P3 ;  /* 0x0000003bc04f7207 */ /* 0x000fe20001800000 */
[----:B-1----:R-:W-:Y:S01]  /*26a0*/  @P4 IMAD.WIDE.U32 R88, R163, 0x20, R88 ;  /* 0x00000020a3584825 */ /* 0x002fe200078e0058 */
[----:B------:R-:W-:Y:S02]  /*26b0*/  @P1 PRMT R61, R96, 0x7610, R61 ;  /* 0x00007610603d1816 */ /* 0x000fe4000000003d */
[----:B------:R-:W-:Y:S01]  /*26c0*/  @P1 F2FP.F16.F32.PACK_AB R171, RZ, R171 ;  /* 0x000000abffab123e */ /* 0x000fe200000000ff */
[----:B------:R-:W1:Y:S01]  /*26d0*/  @P1 LDC.64 R96, c[0x0][0x300] ;  /* 0x0000c000ff601b82 */ /* 0x000e620000000a00 */
[----:B------:R-:W-:Y:S01]  /*26e0*/  @P1 F2FP.F16.F32.PACK_AB R166, RZ, R166 ;  /* 0x000000a6ffa6123e */ /* 0x000fe200000000ff */
[----:B------:R3:W-:Y:S01]  /*26f0*/  @P4 STG.E.128 desc[UR4][R88.64+0x10], R76 ;  /* 0x0000104c58004986 */ /* 0x0007e2000c101d04 */
[----:B------:R-:W-:-:S02]  /*2700*/  @P1 F2FP.F16.F32.PACK_AB R109, RZ, R109 ;  /* 0x0000006dff6d123e */ /* 0x000fc400000000ff */
[----:B------:R-:W-:Y:S01]  /*2710*/  @P1 F2FP.F16.F32.PACK_AB R194, RZ, R194 ;  /* 0x000000c2ffc2123e */ /* 0x000fe200000000ff */
[----:B------:R4:W-:Y:S01]  /*2720*/  @P4 STG.E.128 desc[UR4][R88.64], R72 ;  /* 0x0000004858004986 */ /* 0x0009e2000c101d04 */
[----:B------:R-:W-:Y:S02]  /*2730*/  @P1 PRMT R60, R170, 0x7610, R60 ;  /* 0x00007610aa3c1816 */ /* 0x000fe4000000003c */
[----:B------:R-:W-:Y:S02]  /*2740*/  @P1 PRMT R62, R108, 0x7610, R62 ;  /* 0x000076106c3e1816 */ /* 0x000fe4000000003e */
[----:B------:R-:W-:Y:S01]  /*2750*/  @P1 PRMT R63, R177, 0x7610, R63 ;  /* 0x00007610b13f1816 */ /* 0x000fe2000000003f */
[----:B0-----:R-:W-:Y:S01]  /*2760*/  @P4 IMAD.WIDE.U32 R86, R162, 0x20, R86 ;  /* 0x00000020a2564825 */ /* 0x001fe200078e0056 */
[----:B------:R-:W-:Y:S02]  /*2770*/  SEL R56, R93, R56, P3 ;  /* 0x000000385d387207 */ /* 0x000fe40001800000 */
[----:B------:R-:W-:Y:S01]  /*2780*/  SEL R71, R92, R59, P3 ;  /* 0x0000003b5c477207 */ /* 0x000fe20001800000 */
[----:B--2---:R-:W-:Y:S01]  /*2790*/  IMAD.WIDE.U32 R92, R163, 0x10, R84 ;  /* 0x00000010a35c7825 */ /* 0x004fe200078e0054 */
[----:B------:R-:W-:-:S03]  /*27a0*/  F2FP.F16.F32.PACK_AB R81, R0, R81 ;  /* 0x000000510051723e */ /* 0x000fc600000000ff */
[----:B------:R-:W-:Y:S01]  /*27b0*/  FMUL.FTZ R0, R184, UR14 ;  /* 0x0000000eb8007c20 */ /* 0x000fe20008410000 */
[----:B------:R-:W-:Y:S01]  /*27c0*/  F2FP.F16.F32.PACK_AB R80, R99, R80 ;  /* 0x000000506350723e */ /* 0x000fe200000000ff */
[----:B---3--:R-:W-:Y:S01]  /*27d0*/  IMAD.WIDE.U32 R76, R161, 0x10, R84 ;  /* 0x00000010a14c7825 */ /* 0x008fe200078e0054 */
[----:B------:R-:W-:Y:S01]  /*27e0*/  @P1 PRMT R60, R60, 0x5410, R171 ;  /* 0x000054103c3c1816 */ /* 0x000fe200000000ab */
[----:B------:R-:W0:Y:S01]  /*27f0*/  @P4 LDC.64 R78, c[0x0][0x308] ;  /* 0x0000c200ff4e4b82 */ /* 0x000e220000000a00 */
[----:B------:R-:W-:Y:S01]  /*2800*/  @P1 PRMT R61, R61, 0x5410, R166 ;  /* 0x000054103d3d1816 */ /* 0x000fe200000000a6 */
[----:B------:R-:W-:Y:S01]  /*2810*/  IMAD.WIDE.U32 R84, R162, 0x10, R84 ;  /* 0x00000010a2547825 */ /* 0x000fe200078e0054 */
[----:B------:R-:W-:Y:S01]  /*2820*/  @P1 PRMT R62, R62, 0x5410, R109 ;  /* 0x000054103e3e1816 */ /* 0x000fe2000000006d */
[----:B------:R2:W-:Y:S01]  /*2830*/  STG.E.128 desc[UR4][R92.64], R80 ;  /* 0x000000505c007986 */ /* 0x0005e2000c101d04 */
[----:B------:R-:W-:Y:S01]  /*2840*/  @P1 PRMT R63, R63, 0x5410, R194 ;  /* 0x000054103f3f1816 */ /* 0x000fe200000000c2 */
[----:B-1----:R-:W-:Y:S01]  /*2850*/  @P1 IMAD.WIDE.U32 R96, R162, 0x10, R96 ;  /* 0x00000010a2601825 */ /* 0x002fe200078e0060 */
[----:B----4-:R-:W-:-:S02]  /*2860*/  F2FP.F16.F32.PACK_AB R75, R196, R189 ;  /* 0x000000bdc44b723e */ /* 0x010fc400000000ff */
[----:B------:R-:W-:Y:S01]  /*2870*/  F2FP.F16.F32.PACK_AB R74, R179, R180 ;  /* 0x000000b4b34a723e */ /* 0x000fe200000000ff */
[----:B------:R-:W-:Y:S01]  /*2880*/  @P1 STG.E.128 desc[UR4][R94.64], R60 ;  /* 0x0000003c5e001986 */ /* 0x000fe2000c101d04 */
[----:B------:R-:W-:Y:S02]  /*2890*/  F2FP.F16.F32.PACK_AB R73, R167, R106 ;  /* 0x0000006aa749723e */ /* 0x000fe400000000ff */
[----:B------:R-:W-:Y:S01]  /*28a0*/  F2FP.F16.F32.PACK_AB R72, R165, R172 ;  /* 0x000000aca548723e */ /* 0x000fe200000000ff */
[----:B------:R-:W-:Y:S01]  /*28b0*/  @P4 STG.E.128 desc[UR4][R86.64], R64 ;  /* 0x0000004056004986 */ /* 0x000fe2000c101d04 */
[----:B------:R-:W-:Y:S02]  /*28c0*/  LOP3.LUT P6, RZ, R105, 0xff0000, RZ, 0xc0, !PT ;  /* 0x00ff000069ff7812 */ /* 0x000fe400078cc0ff */
[----:B------:R-:W-:Y:S01]  /*28d0*/  SEL R59, R184, R59, P3 ;  /* 0x0000003bb83b7207 */ /* 0x000fe20001800000 */
[----:B------:R0:W-:Y:S01]  /*28e0*/  @P4 STG.E.128 desc[UR4][R86.64+0x10], R68 ;  /* 0x0000104456004986 */ /* 0x0001e2000c101d04 */
[----:B------:R-:W-:-:S02]  /*28f0*/  @P1 F2FP.F16.F32.PACK_AB R186, RZ, R186 ;  /* 0x000000baffba123e */ /* 0x000fc400000000ff */
[----:B------:R-:W-:Y:S01]  /*2900*/  @P1 F2FP.F16.F32.PACK_AB R181, RZ, R181 ;  /* 0x000000b5ffb5123e */ /* 0x000fe200000000ff */
[----:B--2---:R-:W1:Y:S01]  /*2910*/  @P1 LDC.64 R80, c[0x0][0x300] ;  /* 0x0000c000ff501b82 */ /* 0x004e620000000a00 */
[----:B------:R2:W-:Y:S01]  /*2920*/  STG.E.128 desc[UR4][R84.64], R72 ;  /* 0x0000004854007986 */ /* 0x0005e2000c101d04 */
[----:B------:R-:W-:Y:S02]  /*2930*/  @P1 F2FP.F16.F32.PACK_AB R183, RZ, R183 ;  /* 0x000000b7ffb7123e */ /* 0x000fe400000000ff */
[----:B------:R-:W-:Y:S02]  /*2940*/  @P1 F2FP.F16.F32.PACK_AB R188, RZ, R188 ;  /* 0x000000bcffbc123e */ /* 0x000fe400000000ff */
[----:B------:R-:W-:Y:S02]  /*2950*/  FSEL R191, R197, RZ, P6 ;  /* 0x000000ffc5bf7208 */ /* 0x000fe40003000000 */
[----:B------:R-:W-:Y:S02]  /*2960*/  LOP3.LUT P3, RZ, R105, 0xff000000, RZ, 0xc0, !PT ;  /* 0xff00000069ff7812 */ /* 0x000fe4000786c0ff */
[----:B------:R-:W-:-:S02]  /*2970*/  @P1 LOP3.LUT P6, RZ, R103, 0xff0000, RZ, 0xc0, !PT ;  /* 0x00ff000067ff1812 */ /* 0x000fc400078cc0ff */
[----:B------:R-:W-:Y:S02]  /*2980*/  @P1 F2FP.F16.F32.PACK_AB R187, RZ, R187 ;  /* 0x000000bbffbb123e */ /* 0x000fe400000000ff */
[----:B------:R-:W-:Y:S01]  /*2990*/  @P1 F2FP.F16.F32.PACK_AB R182, RZ, R182 ;  /* 0x000000b6ffb6123e */ /* 0x000fe200000000ff */
[----:B0-----:R-:W-:Y:S01]  /*29a0*/  @P4 IMAD.WIDE.U32 R68, R110, 0x20, R78 ;  /* 0x000000206e444825 */ /* 0x001fe200078e004e */
[----:B------:R-:W-:Y:S02]  /*29b0*/  @P1 F2FP.F16.F32.PACK_AB R107, RZ, R107 ;  /* 0x0000006bff6b123e */ /* 0x000fe400000000ff */
[----:B------:R-:W-:Y:S01]  /*29c0*/  @P1 F2FP.F16.F32.PACK_AB R195, RZ, R195 ;  /* 0x000000c3ffc3123e */ /* 0x000fe200000000ff */
[----:B--2---:R-:W0:Y:S01]  /*29d0*/  LDC.64 R72, c[0x0][0x210] ;  /* 0x00008400ff487b82 */ /* 0x004e220000000a00 */
[----:B------:R-:W-:Y:S02]  /*29e0*/  @P1 PRMT R60, R186, 0x7610, R60 ;  /* 0x00007610ba3c1816 */ /* 0x000fe4000000003c */
[----:B------:R-:W-:-:S02]  /*29f0*/  @P1 PRMT R61, R181, 0x7610, R61 ;  /* 0x00007610b53d1816 */ /* 0x000fc4000000003d */
[----:B------:R-:W-:Y:S01]  /*2a00*/  @P1 PRMT R62, R183, 0x7610, R62 ;  /* 0x00007610b73e1816 */ /* 0x000fe2000000003e */
[----:B-1----:R-:W-:Y:S01]  /*2a10*/  @P1 IMAD.WIDE.U32 R70, R110, 0x10, R80 ;  /* 0x000000106e461825 */ /* 0x002fe200078e0050 */
[----:B------:R-:W-:Y:S02]  /*2a20*/  @P1 PRMT R63, R188, 0x7610, R63 ;  /* 0x00007610bc3f1816 */ /* 0x000fe4000000003f */
[----:B------:R-:W-:Y:S02]  /*2a30*/  FSEL R82, R0, RZ, P3 ;  /* 0x000000ff00527208 */ /* 0x000fe40001800000 */
[----:B------:R-:W-:Y:S02]  /*2a40*/  @P1 FSEL R197, R197, RZ, P6 ;  /* 0x000000ffc5c51208 */ /* 0x000fe40003000000 */
[----:B------:R-:W-:Y:S02]  /*2a50*/  @P1 LOP3.LUT P3, RZ, R103, 0xff000000, RZ, 0xc0, !PT ;  /* 0xff00000067ff1812 */ /* 0x000fe4000786c0ff */
[----:B------:R-:W-:-:S02]  /*2a60*/  @P1 PRMT R60, R60, 0x5410, R187 ;  /* 0x000054103c3c1816 */ /* 0x000fc400000000bb */
[----:B------:R-:W-:Y:S02]  /*2a70*/  @P1 PRMT R61, R61, 0x5410, R182 ;  /* 0x000054103d3d1816 */ /* 0x000fe400000000b6 */
[----:B------:R-:W-:Y:S02]  /*2a80*/  @P1 PRMT R62, R62, 0x5410, R107 ;  /* 0x000054103e3e1816 */ /* 0x000fe4000000006b */
[----:B------:R-:W-:Y:S02]  /*2a90*/  @P1 PRMT R63, R63, 0x5410, R195 ;  /* 0x000054103f3f1816 */ /* 0x000fe400000000c3 */
[C---:B------:R-:W-:Y:S02]  /*2aa0*/  LOP3.LUT P6, RZ, R104.reuse, 0xff00, RZ, 0xc0, !PT ;  /* 0x0000ff0068ff7812 */ /* 0x040fe400078cc0ff */
[----:B------:R-:W-:Y:S01]  /*2ab0*/  LOP3.LUT P2, RZ, R104, 0xff000000, RZ, 0xc0, !PT ;  /* 0xff00000068ff7812 */ /* 0x000fe2000784c0ff */
[----:B------:R1:W-:Y:S01]  /*2ac0*/  @P1 STG.E.128 desc[UR4][R96.64], R60 ;  /* 0x0000003c60001986 */ /* 0x0003e2000c101d04 */
[----:B------:R-:W-:-:S02]  /*2ad0*/  @P1 F2FP.F16.F32.PACK_AB R176, RZ, R176 ;  /* 0x000000b0ffb0123e */ /* 0x000fc400000000ff */
[----:B------:R-:W-:Y:S01]  /*2ae0*/  @P1 F2FP.F16.F32.PACK_AB R174, RZ, R174 ;  /* 0x000000aeffae123e */ /* 0x000fe200000000ff */
[----:B------:R2:W-:Y:S01]  /*2af0*/  @P4 STG.E.128 desc[UR4][R68.64], R52 ;  /* 0x0000003444004986 */ /* 0x0005e2000c101d04 */
[----:B------:R-:W-:Y:S02]  /*2b00*/  @P1 FSEL R0, R0, RZ, P3 ;  /* 0x000000ff00001208 */ /* 0x000fe40001800000 */
[----:B------:R-:W-:Y:S01]  /*2b10*/  @P1 F2FP.F16.F32.PACK_AB R185, RZ, R185 ;  /* 0x000000b9ffb9123e */ /* 0x000fe200000000ff */
[----:B------:R2:W-:Y:S01]  /*2b20*/  @P4 STG.E.128 desc[UR4][R68.64+0x10], R56 ;  /* 0x0000103844004986 */ /* 0x0005e2000c101d04 */
[----:B------:R-:W-:Y:S02]  /*2b30*/  @P1 F2FP.F16.F32.PACK_AB R197, RZ, R197 ;  /* 0x000000c5ffc5123e */ /* 0x000fe400000000ff */
[----:B------:R-:W-:Y:S02]  /*2b40*/  FSEL R65, R164, RZ, P2 ;  /* 0x000000ffa4417208 */ /* 0x000fe40001000000 */
[----:B------:R-:W-:-:S02]  /*2b50*/  FSEL R64, R168, RZ, P6 ;  /* 0x000000ffa8407208 */ /* 0x000fc40003000000 */
[----:B------:R-:W-:Y:S02]  /*2b60*/  @P1 F2FP.F16.F32.PACK_AB R173, RZ, R173 ;  /* 0x000000adffad123e */ /* 0x000fe400000000ff */
[----:B------:R-:W-:Y:S02]  /*2b70*/  @P1 F2FP.F16.F32.PACK_AB R175, RZ, R175 ;  /* 0x000000afffaf123e */ /* 0x000fe400000000ff */
[----:B------:R-:W-:Y:S02]  /*2b80*/  @P1 F2FP.F16.F32.PACK_AB R190, RZ, R190 ;  /* 0x000000beffbe123e */ /* 0x000fe400000000ff */
[----:B------:R-:W-:Y:S02]  /*2b90*/  @P1 F2FP.F16.F32.PACK_AB R0, RZ, R0 ;  /* 0x00000000ff00123e */ /* 0x000fe400000000ff */
[----:B-1----:R-:W-:Y:S02]  /*2ba0*/  @P1 PRMT R60, R176, 0x7610, R60 ;  /* 0x00007610b03c1816 */ /* 0x002fe4000000003c */
[----:B------:R-:W-:-:S02]  /*2bb0*/  @P1 PRMT R61, R174, 0x7610, R61 ;  /* 0x00007610ae3d1816 */ /* 0x000fc4000000003d */
[----:B------:R-:W-:Y:S02]  /*2bc0*/  @P1 PRMT R62, R185, 0x7610, R62 ;  /* 0x00007610b93e1816 */ /* 0x000fe4000000003e */
[----:B------:R-:W-:Y:S02]  /*2bd0*/  @P1 PRMT R63, R197, 0x7610, R63 ;  /* 0x00007610c53f1816 */ /* 0x000fe4000000003f */
[----:B------:R-:W-:Y:S02]  /*2be0*/  F2FP.F16.F32.PACK_AB R67, R82, R191 ;  /* 0x000000bf5243723e */ /* 0x000fe400000000ff */
[----:B------:R-:W-:Y:S02]  /*2bf0*/  F2FP.F16.F32.PACK_AB R66, R193, R178 ;  /* 0x000000b2c142723e */ /* 0x000fe400000000ff */
        /* <DEDUP_REMOVED lines=12> */
.L_x_2616:
        /* <DEDUP_REMOVED lines=48> */
.L_x_2615:
[----:B------:R-:W-:Y:S05]  /*2fc0*/  BSYNC B0 ;  /* 0x0000000000007941 */ /* 0x000fea0003800000 */
.L_x_2613:
        /* <DEDUP_REMOVED lines=146> */
.L_x_2617:
        /* <DEDUP_REMOVED lines=8> */
.L_x_2620:
[----:B------:R-:W-:Y:S05]  /*3970*/  BSYNC B2 ;  /* 0x0000000000027941 */ /* 0x000fea0003800000 */
.L_x_2619:
        /* <DEDUP_REMOVED lines=8> */
.L_x_2621:
[----:B------:R-:W-:Y:S01]  /*3a00*/  FADD.FTZ R127, R128, R127 ;  /* 0x0000007f807f7221 */ /* 0x000fe20000010000 */
[----:B------:R-:W-:-:S04]  /*3a10*/  HFMA2.MMA R192, -RZ, RZ, 0, 1.1920928955078125e-07 ;  /* 0x00000002ffc07435 */ /* 0x000fc800000001ff */
[----:B------:R-:W-:Y:S02]  /*3a20*/  MOV R191, R127 ;  /* 0x0000007f00bf7202 */ /* 0x000fe40000000f00 */
[----:B------:R-:W-:-:S07]  /*3a30*/  MOV R129, R152 ;  /* 0x0000009800817202 */ /* 0x000fce0000000f00 */
[----:B------:R-:W-:Y:S05]  /*3a40*/  WARPSYNC.COLLECTIVE R190, `(.L_x_2622) ;  /* 0x00000000be087348 */ /* 0x000fea0003c00000 */
[----:B------:R0:W1:Y:S02]  /*3a50*/  SHFL.BFLY P2, R152, R191, R192, R193 ;  /* 0x0c0000c0bf987389 */ /* 0x00006400000400c1 */
[----:B01----:R-:W-:Y:S01]  /*3a60*/  ENDCOLLECTIVE ;  /* 0x000000000000791b */ /* 0x003fe20003800000 */
.L_x_2622:
        /* <DEDUP_REMOVED lines=8> */
.L_x_2623:
[----:B------:R-:W-:Y:S01]  /*3af0*/  FADD.FTZ R80, R127, R80 ;  /* 0x000000507f507221 */ /* 0x000fe20000010000 */
[----:B------:R-:W-:Y:S02]  /*3b00*/  MOV R127, R151 ;  /* 0x00000097007f7202 */ /* 0x000fe40000000f00 */
[----:B------:R-:W-:Y:S01]  /*3b10*/  MOV R151, R177 ;  /* 0x000000b100977202 */ /* 0x000fe20000000f00 */
[----:B------:R-:W-:Y:S01]  /*3b20*/  HFMA2.MMA R192, -RZ, RZ, 0, 2.384185791015625e-07 ;  /* 0x00000004ffc07435 */ /* 0x000fe200000001ff */
[----:B------:R-:W-:Y:S01]  /*3b30*/  MOV R191, R80 ;  /* 0x0000005000bf7202 */ /* 0x000fe20000000f00 */
[----:B------:R-:W-:Y:S01]  /*3b40*/  FADD.FTZ R183, R129, R152 ;  /* 0x0000009881b77221 */ /* 0x000fe20000010000 */
[----:B------:R-:W-:-:S08]  /*3b50*/  MOV R129, R153 ;  /* 0x0000009900817202 */ /* 0x000fd00000000f00 */
[----:B------:R-:W-:Y:S05]  /*3b60*/  WARPSYNC.COLLECTIVE R190, `(.L_x_2624) ;  /* 0x00000000be087348 */ /* 0x000fea0003c00000 */
[----:B------:R0:W1:Y:S02]  /*3b70*/  SHFL.BFLY P2, R152, R191, R192, R193 ;  /* 0x0c0000c0bf987389 */ /* 0x00006400000400c1 */
[----:B01----:R-:W-:Y:S01]  /*3b80*/  ENDCOLLECTIVE ;  /* 0x000000000000791b */ /* 0x003fe20003800000 */
.L_x_2624:
[----:B------:R-:W-:Y:S02]  /*3b90*/  MOV R153, R181 ;  /* 0x000000b500997202 */ /* 0x000fe40000000f00 */
[----:B------:R-:W-:Y:S02]  /*3ba0*/  MOV R191, R183 ;  /* 0x000000b700bf7202 */ /* 0x000fe40000000f00 */
[----:B------:R-:W-:-:S07]  /*3bb0*/  MOV R185, R152 ;  /* 0x0000009800b97202 */ /* 0x000fce0000000f00 */
[----:B------:R-:W-:Y:S05]  /*3bc0*/  WARPSYNC.COLLECTIVE R190, `(.L_x_2625) ;  /* 0x00000000be087348 */ /* 0x000fea0003c00000 */
[----:B------:R0:W1:Y:S02]  /*3bd0*/  SHFL.BFLY P2, R152, R191, R192, R193 ;  /* 0x0c0000c0bf987389 */ /* 0x00006400000400c1 */
[----:B01----:R-:W-:Y:S01]  /*3be0*/  ENDCOLLECTIVE ;  /* 0x000000000000791b */ /* 0x003fe20003800000 */
.L_x_2625:
[----:B------:R-:W-:Y:S01]  /*3bf0*/  FADD.FTZ R185, R80, R185 ;  /* 0x000000b950b97221 */ /* 0x000fe20000010000 */
[----:B------:R-:W-:-:S04]  /*3c00*/  HFMA2.MMA R192, -RZ, RZ, 0, 4.76837158203125e-07 ;  /* 0x00000008ffc07435 */ /* 0x000fc800000001ff */
[----:B------:R-:W-:Y:S01]  /*3c10*/  MOV R191, R185 ;  /* 0x000000b900bf7202 */ /* 0x000fe20000000f00 */
[----:B------:R-:W-:-:S07]  /*3c20*/  FADD.FTZ R184, R183, R152 ;  /* 0x00000098b7b87221 */ /* 0x000fce0000010000 */
[----:B------:R-:W-:Y:S05]  /*3c30*/  WARPSYNC.COLLECTIVE R190, `(.L_x_2626) ;  /* 0x00000000be087348 */ /* 0x000fea0003c00000 */
[----:B------:R0:W1:Y:S02]  /*3c40*/  SHFL.BFLY P2, R152, R191, R192, R193 ;  /* 0x0c0000c0bf987389 */ /* 0x00006400000400c1 */
[----:B01----:R-:W-:Y:S01]  /*3c50*/  ENDCOLLECTIVE ;  /* 0x000000000000791b */ /* 0x003fe20003800000 */
.L_x_2626:
[----:B------:R-:W-:Y:S02]  /*3c60*/  MOV R191, R184 ;  /* 0x000000b800bf7202 */ /* 0x000fe40000000f00 */
[----:B------:R-:W-:-:S07]  /*3c70*/  MOV R128, R152 ;  /* 0x0000009800807202 */ /* 0x000fce0000000f00 */
[----:B------:R-:W-:Y:S05]  /*3c80*/  WARPSYNC.COLLECTIVE R190, `(.L_x_2627) ;  /* 0x00000000be087348 */ /* 0x000fea0003c00000 */
[----:B------:R0:W1:Y:S02]  /*3c90*/  SHFL.BFLY P2, R152, R191, R192, R193 ;  /* 0x0c0000c0bf987389 */ /* 0x00006400000400c1 */
[----:B01----:R-:W-:Y:S01]  /*3ca0*/  ENDCOLLECTIVE ;  /* 0x000000000000791b */ /* 0x003fe20003800000 */
.L_x_2627:
        /* <DEDUP_REMOVED lines=8> */
.L_x_2628:
[----:B------:R-:W-:-:S05]  /*3d30*/  FADD.FTZ R187, R184, R187 ;  /* 0x000000bbb8bb7221 */ /* 0x000fca0000010000 */
[----:B------:R-:W-:Y:S02]  /*3d40*/  MOV R191, R187 ;  /* 0x000000bb00bf7202 */ /* 0x000fe40000000f00 */
[----:B------:R-:W-:-:S07]  /*3d50*/  MOV R189, R152 ;  /* 0x0000009800bd7202 */ /* 0x000fce0000000f00 */
[----:B------:R-:W-:Y:S05]  /*3d60*/  WARPSYNC.COLLECTIVE R190, `(.L_x_2629) ;  /* 0x00000000be087348 */ /* 0x000fea0003c00000 */
[----:B------:R0:W1:Y:S02]  /*3d70*/  SHFL.BFLY P2, R152, R191, R192, R193 ;  /* 0x0c0000c0bf987389 */ /* 0x00006400000400c1 */
[----:B01----:R-:W-:Y:S01]  /*3d80*/  ENDCOLLECTIVE ;  /* 0x000000000000791b */ /* 0x003fe20003800000 */
.L_x_2629:
[----:B------:R-:W-:Y:S02]  /*3d90*/  MOV R188, R152 ;  /* 0x0000009800bc7202 */ /* 0x000fe40000000f00 */
[----:B------:R-:W-:Y:S01]  /*3da0*/  MOV R152, R180 ;  /* 0x000000b400987202 */ /* 0x000fe20000000f00 */
[----:B------:R-:W-:Y:S06]  /*3db0*/  BRA `(.L_x_2630) ;  /* 0xffffffd800487947 */ /* 0x000fec000383ffff */
.L_x_2631:
        /* <DEDUP_REMOVED lines=12> */
.L_x_3525:


//--------------------- .text._ZN10layer_norm31ln_parallel_residual_bwd_kernelINS_13Kernel_traitsI6__halfffffjLj768ELj1ELj4ELj1ELj16ENS_18Kernel_traits_baseILj768ES2_ffffjLj128EEEEELb0ELb0ELb0EEEvNS_9BwdParamsE --------------------------
	.section	.text._ZN10layer_norm31ln_parallel_residual_bwd_kernelINS_13Kernel_traitsI6__halfffffjLj768ELj1ELj4ELj1ELj16ENS_18Kernel_traits_baseILj768ES2_ffffjLj128EEEEELb0ELb0ELb0EEEvNS_9BwdParamsE,"ax",@progbits
	.align	128
        .global         _ZN10layer_norm31ln_parallel_residual_bwd_kernelINS_13Kernel_traitsI6__halfffffjLj768ELj1ELj4ELj1ELj16ENS_18Kernel_traits_baseILj768ES2_ffffjLj128EEEEELb0ELb0ELb0EEEvNS_9BwdParamsE
        .type           _ZN10layer_norm31ln_parallel_residual_bwd_kernelINS_13Kernel_traitsI6__halfffffjLj768ELj1ELj4ELj1ELj16ENS_18Kernel_traits_baseILj768ES2_ffffjLj128EEEEELb0ELb0ELb0EEEvNS_9BwdParamsE,@function
        .size           _ZN10layer_norm31ln_parallel_residual_bwd_kernelINS_13Kernel_traitsI6__halfffffjLj768ELj1ELj4ELj1ELj16ENS_18Kernel_traits_baseILj768ES2_ffffjLj128EEEEELb0ELb0ELb0EEEvNS_9BwdParamsE,(.L_x_3526 - _ZN10layer_norm31ln_parallel_residual_bwd_kernelINS_13Kernel_traitsI6__halfffffjLj768ELj1ELj4ELj1ELj16ENS_18Kernel_traits_baseILj768ES2_ffffjLj128EEEEELb0ELb0ELb0EEEvNS_9BwdParamsE)
        .other          _ZN10layer_norm31ln_parallel_residual_bwd_kernelINS_13Kernel_traitsI6__halfffffjLj768ELj1ELj4ELj1ELj16ENS_18Kernel_traits_baseILj768ES2_ffffjLj128EEEEELb0ELb0ELb0EEEvNS_9BwdParamsE,@"STO_CUDA_ENTRY STV_DEFAULT"
_ZN10layer_norm31ln_parallel_residual_bwd_kernelINS_13Kernel_traitsI6__halfffffjLj768ELj1ELj4ELj1ELj16ENS_18Kernel_traits_baseILj768ES2_ffffjLj128EEEEELb0ELb0ELb0EEEvNS_9BwdParamsE:
.text._ZN10layer_norm31ln_parallel_residual_bwd_kernelINS_13Kernel_traitsI6__halfffffjLj768ELj1ELj4ELj1ELj16ENS_18Kernel_traits_baseILj768ES2_ffffjLj128EEEEELb0ELb0ELb0EEEvNS_9BwdParamsE:
        /* <DEDUP_REMOVED lines=21> */
[----:B------:R-:W-:-:S02]  /*0150*/  ISETP.GE.U32.AND P3, PT, R0, 0x60, PT ;  /* 0x000000600000780c */ /* 0x000fc40003f66070 */
[C---:B------:R-:W-:Y:S02]  /*0160*/  ISETP.GE.U32.AND P4, PT, R0.reuse, 0x80, PT ;  /* 0x000000800000780c */ /* 0x040fe40003f86070 */
[C---:B------:R-:W-:Y:S02]  /*0170*/  ISETP.GE.U32.AND P5, PT, R0.reuse, 0xa0, PT ;  /* 0x000000a00000780c */ /* 0x040fe40003fa6070 */
[----:B------:R-:W-:-:S03]  /*0180*/  ISETP.GE.U32.AND P0, PT, R0, 0xc0, PT ;  /* 0x000000c00000780c */ /* 0x000fc60003f06070 */
[----:B------:R-:W0:Y:S08]  /*0190*/  @P1 LDC.64 R16, c[0x0][0x268] ;  /* 0x00009a00ff101b82 */ /* 0x000e300000000a00 */
[----:B------:R-:W2:Y:S08]  /*01a0*/  @P1 LDC.64 R12, c[0x0][0x260] ;  /* 0x00009800ff0c1b82 */ /* 0x000eb00000000a00 */
[----:B------:R-:W3:Y:S08]  /*01b0*/  @P2 LDC.64 R30, c[0x0][0x260] ;  /* 0x00009800ff1e2b82 */ /* 0x000ef00000000a00 */
[----:B------:R-:W4:Y:S01]  /*01c0*/  @P2 LDC.64 R34, c[0x0][0x268] ;  /* 0x00009a00ff222b82 */ /* 0x000f220000000a00 */
[----:B0-----:R-:W-:-:S07]  /*01d0*/  @P1 IMAD.WIDE.U32 R16, R51, 0x8, R16 ;  /* 0x0000000833101825 */ /* 0x001fce00078e0010 */
[----:B------:R-:W0:Y:S01]  /*01e0*/  @P3 LDC.64 R36, c[0x0][0x260] ;  /* 0x00009800ff243b82 */ /* 0x000e220000000a00 */
[----:B------:R-:W5:Y:S01]  /*01f0*/  @P1 LDG.E.64 R18, desc[UR4][R16.64] ;  /* 0x0000000410121981 */ /* 0x000f62000c1e1b00 */
[C---:B--2---:R-:W-:Y:S01]  /*0200*/  @P1 IMAD.WIDE.U32 R12, R51.reuse, 0x8, R12 ;  /* 0x00000008330c1825 */ /* 0x044fe200078e000c */
[----:B------:R-:W-:-:S05]  /*0210*/  @P1 LOP3.LUT R51, R51, 0x20, RZ, 0xfc, !PT ;  /* 0x0000002033331812 */ /* 0x000fca00078efcff */
[----:B------:R-:W2:Y:S01]  /*0220*/  @P3 LDC.64 R38, c[0x0][0x268] ;  /* 0x00009a00ff263b82 */ /* 0x000ea20000000a00 */
[----:B---3--:R-:W-:-:S07]  /*0230*/  @P2 IMAD.WIDE.U32 R32, R51, 0x8, R30 ;  /* 0x0000000833202825 */ /* 0x008fce00078e001e */
[----:B------:R-:W3:Y:S01]  /*0240*/  @P4 LDC.64 R40, c[0x0][0x260] ;  /* 0x00009800ff284b82 */ /* 0x000ee20000000a00 */
[C---:B----4-:R-:W-:Y:S01]  /*0250*/  @P2 IMAD.WIDE.U32 R34, R51.reuse, 0x8, R34 ;  /* 0x0000000833222825 */ /* 0x050fe200078e0022 */
[----:B------:R-:W-:Y:S01]  /*0260*/  @P2 IADD3 R51, R51, 0x20, RZ ;  /* 0x0000002033332810 */ /* 0x000fe20007ffe0ff */
[----:B------:R-:W5:Y:S05]  /*0270*/  @P1 LDG.E.64 R14, desc[UR4][R12.64] ;  /* 0x000000040c0e1981 */ /* 0x000f6a000c1e1b00 */
[----:B------:R-:W4:Y:S01]  /*0280*/  @P4 LDC.64 R42, c[0x0][0x268] ;  /* 0x00009a00ff2a4b82 */ /* 0x000f220000000a00 */
[----:B0-----:R-:W-:-:S07]  /*0290*/  @P3 IMAD.WIDE.U32 R36, R51, 0x8, R36 ;  /* 0x0000000833243825 */ /* 0x001fce00078e0024 */
[----:B------:R-:W0:Y:S01]  /*02a0*/  @P5 LDC.64 R44, c[0x0][0x260] ;  /* 0x00009800ff2c5b82 */ /* 0x000e220000000a00 */
[C---:B--2---:R-:W-:Y:S01]  /*02b0*/  @P3 IMAD.WIDE.U32 R38, R51.reuse, 0x8, R38 ;  /* 0x0000000833263825 */ /* 0x044fe200078e0026 */
[----:B------:R-:W-:Y:S01]  /*02c0*/  @P3 IADD3 R51, R51, 0x20, RZ ;  /* 0x0000002033333810 */ /* 0x000fe20007ffe0ff */
[----:B------:R-:W-:Y:S05]  /*02d0*/  BSSY B0, `(.L_x_2632) ;  /* 0x000034e000007945 */ /* 0x000fea0003800000 */
[----:B------:R-:W2:Y:S01]  /*02e0*/  @P5 LDC.64 R46, c[0x0][0x268] ;  /* 0x00009a00ff2e5b82 */ /* 0x000ea20000000a00 */
[----:B---3--:R-:W-:Y:S01]  /*02f0*/  @P4 IMAD.WIDE.U32 R40, R51, 0x8, R40 ;  /* 0x0000000833284825 */ /* 0x008fe200078e0028 */
[----:B------:R-:W-:Y:S01]  /*0300*/  SHF.R.U32.HI R0, RZ, 0x5, R191 ;  /* 0x00000005ff007819 */ /* 0x000fe200000116bf */
[----:B------:R3:W5:Y:S01]  /*0310*/  @P2 LDG.E.64 R20, desc[UR4][R32.64] ;  /* 0x0000000420142981 */ /* 0x000762000c1e1b00 */
[----:B------:R-:W-:-:S02]  /*0320*/  P2R R195, PR, RZ, 0x1 ;  /* 0x00000001ffc37803 */ /* 0x000fc40000000000 */
[----:B------:R-:W-:Y:S02]  /*0330*/  CS2R R60, SRZ ;  /* 0x00000000003c7805 */ /* 0x000fe4000001ff00 */
[----:B------:R-:W-:Y:S01]  /*0340*/  CS2R R62, SRZ ;  /* 0x00000000003e7805 */ /* 0x000fe2000001ff00 */
[----:B------:R3:W5:Y:S01]  /*0350*/  @P2 LDG.E.64 R22, desc[UR4][R34.64] ;  /* 0x0000000422162981 */ /* 0x000762000c1e1b00 */
[----:B------:R-:W2:Y:S01]  /*0360*/  @P0 LDC.64 R30, c[0x0][0x260] ;  /* 0x00009800ff1e0b82 */ /* 0x000ea20000000a00 */
[C---:B----4-:R-:W-:Y:S01]  /*0370*/  @P4 IMAD.WIDE.U32 R42, R51.reuse, 0x8, R42 ;  /* 0x00000008332a4825 */ /* 0x050fe200078e002a */
[----:B------:R-:W-:Y:S01]  /*0380*/  @P4 IADD3 R51, R51, 0x20, RZ ;  /* 0x0000002033334810 */ /* 0x000fe20007ffe0ff */
[----:B------:R4:W5:Y:S05]  /*0390*/  @P3 LDG.E.64 R24, desc[UR4][R36.64] ;  /* 0x0000000424183981 */ /* 0x00096a000c1e1b00 */
[----:B------:R-:W4:Y:S01]  /*03a0*/  @P0 LDC.64 R48, c[0x0][0x268] ;  /* 0x00009a00ff300b82 */ /* 0x000f220000000a00 */
[----:B0-----:R-:W-:Y:S01]  /*03b0*/  @P5 IMAD.WIDE.U32 R44, R51, 0x8, R44 ;  /* 0x00000008332c5825 */ /* 0x001fe200078e002c */
[----:B-1----:R-:W-:Y:S01]  /*03c0*/  LEA R193, R193, R0, 0x2 ;  /* 0x00000000c1c17211 */ /* 0x002fe200078e10ff */
[----:B------:R-:W5:Y:S01]  /*03d0*/  @P3 LDG.E.64 R26, desc[UR4][R38.64] ;  /* 0x00000004261a3981 */ /* 0x000f62000c1e1b00 */
[----:B---3--:R-:W-:-:S02]  /*03e0*/  CS2R R32, SRZ ;  /* 0x0000000000207805 */ /* 0x008fc4000001ff00 */
[----:B------:R-:W-:Y:S02]  /*03f0*/  CS2R R34, SRZ ;  /* 0x0000000000227805 */ /* 0x000fe4000001ff00 */
[----:B------:R-:W-:Y:S01]  /*0400*/  CS2R R52, SRZ ;  /* 0x0000000000347805 */ /* 0x000fe2000001ff00 */
[----:B------:R0:W5:Y:S01]  /*0410*/  @P4 LDG.E.64 R28, desc[UR4][R40.64] ;  /* 0x00000004281c4981 */ /* 0x000162000c1e1b00 */
[C---:B--2---:R-:W-:Y:S01]  /*0420*/  @P5 IMAD.WIDE.U32 R46, R51.reuse, 0x8, R46 ;  /* 0x00000008332e5825 */ /* 0x044fe200078e002e */
[----:B------:R-:W-:Y:S02]  /*0430*/  @P5 IADD3 R51, R51, 0x20, RZ ;  /* 0x0000002033335810 */ /* 0x000fe40007ffe0ff */
[----:B------:R-:W-:Y:S01]  /*0440*/  CS2R R54, SRZ ;  /* 0x0000000000367805 */ /* 0x000fe2000001ff00 */
[----:B------:R1:W5:Y:S01]  /*0450*/  @P4 LDG.E.64 R10, desc[UR4][R42.64] ;  /* 0x000000042a0a4981 */ /* 0x000362000c1e1b00 */
[----:B------:R-:W-:Y:S02]  /*0460*/  CS2R R56, SRZ ;  /* 0x0000000000387805 */ /* 0x000fe4000001ff00 */
[----:B------:R-:W-:-:S02]  /*0470*/  CS2R R58, SRZ ;  /* 0x00000000003a7805 */ /* 0x000fc4000001ff00 */
[----:B----4-:R-:W-:Y:S01]  /*0480*/  CS2R R36, SRZ ;  /* 0x0000000000247805 */ /* 0x010fe2000001ff00 */
[----:B------:R2:W5:Y:S01]  /*0490*/  @P5 LDG.E.64 R8, desc[UR4][R44.64] ;  /* 0x000000042c085981 */ /* 0x000562000c1e1b00 */
[C---:B------:R-:W-:Y:S01]  /*04a0*/  @P0 IMAD.WIDE.U32 R30, R51.reuse, 0x8, R30 ;  /* 0x00000008331e0825 */ /* 0x040fe200078e001e */
[----:B0-----:R-:W-:Y:S02]  /*04b0*/  CS2R R40, SRZ ;  /* 0x0000000000287805 */ /* 0x001fe4000001ff00 */
[----:B------:R-:W-:Y:S01]  /*04c0*/  CS2R R38, SRZ ;  /* 0x0000000000267805 */ /* 0x000fe2000001ff00 */
[----:B------:R0:W5:Y:S04]  /*04d0*/  @P5 LDG.E.64 R6, desc[UR4][R46.64] ;  /* 0x000000042e065981 */ /* 0x000168000c1e1b00 */
[----:B------:R3:W5:Y:S01]  /*04e0*/  @P0 LDG.E.64 R4, desc[UR4][R30.64] ;  /* 0x000000041e040981 */ /* 0x000762000c1e1b00 */
[----:B------:R-:W-:-:S05]  /*04f0*/  @P0 IMAD.WIDE.U32 R12, R51, 0x8, R48 ;  /* 0x00000008330c0825 */ /* 0x000fca00078e0030 */
[----:B------:R3:W5:Y:S01]  /*0500*/  @P0 LDG.E.64 R2, desc[UR4][R12.64] ;  /* 0x000000040c020981 */ /* 0x000762000c1e1b00 */
[----:B------:R-:W-:Y:S02]  /*0510*/  ISETP.GE.AND P0, PT, R193, UR6, PT ;  /* 0x00000006c1007c0c */ /* 0x000fe4000bf06270 */
[----:B-1----:R-:W-:Y:S02]  /*0520*/  CS2R R42, SRZ ;  /* 0x00000000002a7805 */ /* 0x002fe4000001ff00 */
[----:B--2---:R-:W-:Y:S02]  /*0530*/  CS2R R44, SRZ ;  /* 0x00000000002c7805 */ /* 0x004fe4000001ff00 */
        /* <DEDUP_REMOVED lines=35> */
[----:B---3--:R-:W-:Y:S06]  /*0770*/  @P0 BRA `(.L_x_2633) ;  /* 0x00000030000c0947 */ /* 0x008fec0003800000 */
[----:B------:R-:W0:Y:S01]  /*0780*/  LDC.U8 R188, c[0x0][0x2a0] ;  /* 0x0000a800ffbc7b82 */ /* 0x000e220000000000 */
[--C-:B-----5:R-:W-:Y:S01]  /*0790*/  SHF.R.U64 R186, R14, 0x10, R15.reuse ;  /* 0x000000100eba7819 */ /* 0x120fe2000000120f */
[----:B------:R-:W-:Y:S01]  /*07a0*/  HFMA2.MMA R33, -RZ, RZ, 0, 0 ;  /* 0x00000000ff217435 */ /* 0x000fe200000001ff */
[----:B------:R-:W-:Y:S02]  /*07b0*/  MOV R185, R15 ;  /* 0x0000000f00b97202 */ /* 0x000fe40000000f00 */
[----:B------:R-:W-:Y:S01]  /*07c0*/  SHF.R.U32.HI R182, RZ, 0x10, R15 ;  /* 0x00000010ffb67819 */ /* 0x000fe2000001160f */
[----:B------:R-:W-:Y:S01]  /*07d0*/  HADD2.F32 R186, -RZ, R186.H0_H0 ;  /* 0x200000baffba7230 */ /* 0x000fe20000004100 */
[----:B------:R-:W-:Y:S01]  /*07e0*/  MOV R15, R29 ;  /* 0x0000001d000f7202 */ /* 0x000fe20000000f00 */
[----:B------:R-:W-:Y:S01]  /*07f0*/  HADD2.F32 R185, -RZ, R185.H0_H0 ;  /* 0x200000b9ffb97230 */ /* 0x000fe20000004100 */
[----:B------:R-:W-:Y:S01]  /*0800*/  MOV R189, R14 ;  /* 0x0000000e00bd7202 */ /* 0x000fe20000000f00 */
[----:B------:R-:W-:Y:S01]  /*0810*/  HADD2.F32 R182, -RZ, R182.H0_H0 ;  /* 0x200000b6ffb67230 */ /* 0x000fe20000004100 */
[----:B------:R-:W-:-:S02]  /*0820*/  MOV R187, R18 ;  /* 0x0000001200bb7202 */ /* 0x000fc40000000f00 */
[--C-:B------:R-:W-:Y:S01]  /*0830*/  SHF.R.U64 R184, R18, 0x10, R19.reuse ;  /* 0x0000001012b87819 */ /* 0x100fe20000001213 */
[----:B------:R-:W-:Y:S01]  /*0840*/  HADD2.F32 R189, -RZ, R189.H0_H0 ;  /* 0x200000bdffbd7230 */ /* 0x000fe20000004100 */
[----:B------:R-:W-:Y:S01]  /*0850*/  MOV R13, R28 ;  /* 0x0000001c000d7202 */ /* 0x000fe20000000f00 */
[----:B------:R-:W-:Y:S01]  /*0860*/  HADD2.F32 R187, -RZ, R187.H0_H0 ;  /* 0x200000bbffbb7230 */ /* 0x000fe20000004100 */
[----:B------:R-:W-:Y:S01]  /*0870*/  MOV R17, R8 ;  /* 0x0000000800117202 */ /* 0x000fe20000000f00 */
[----:B------:R-:W-:Y:S01]  /*0880*/  HADD2.F32 R184, -RZ, R184.H0_H0 ;  /* 0x200000b8ffb87230 */ /* 0x000fe20000004100 */
[----:B------:R-:W-:Y:S02]  /*0890*/  MOV R183, R19 ;  /* 0x0000001300b77202 */ /* 0x000fe40000000f00 */
[----:B------:R-:W-:Y:S02]  /*08a0*/  SHF.R.U32.HI R180, RZ, 0x10, R19 ;  /* 0x00000010ffb47819 */ /* 0x000fe40000011613 */
[----:B------:R-:W-:Y:S01]  /*08b0*/  MOV R181, R20 ;  /* 0x0000001400b57202 */ /* 0x000fe20000000f00 */
[----:B------:R-:W-:Y:S01]  /*08c0*/  HADD2.F32 R183, -RZ, R183.H0_H0 ;  /* 0x200000b7ffb77230 */ /* 0x000fe20000004100 */
[--C-:B------:R-:W-:Y:S01]  /*08d0*/  SHF.R.U64 R178, R20, 0x10, R21.reuse ;  /* 0x0000001014b27819 */ /* 0x100fe20000001215 */
[----:B------:R-:W-:Y:S01]  /*08e0*/  HADD2.F32 R180, -RZ, R180.H0_H0 ;  /* 0x200000b4ffb47230 */ /* 0x000fe20000004100 */
[----:B------:R-:W-:Y:S01]  /*08f0*/  MOV R177, R21 ;  /* 0x0000001500b17202 */ /* 0x000fe20000000f00 */
[----:B------:R-:W-:Y:S01]  /*0900*/  HADD2.F32 R181, -RZ, R181.H0_H0 ;  /* 0x200000b5ffb57230 */ /* 0x000fe20000004100 */
[----:B------:R-:W-:Y:S01]  /*0910*/  SHF.R.U32.HI R174, RZ, 0x10, R21 ;  /* 0x00000010ffae7819 */ /* 0x000fe20000011615 */
[----:B------:R-:W-:Y:S01]  /*0920*/  HADD2.F32 R178, -RZ, R178.H0_H0 ;  /* 0x200000b2ffb27230 */ /* 0x000fe20000004100 */
        /* <DEDUP_REMOVED lines=16> */
[----:B------:R-:W-:-:S02]  /*0a30*/  MOV R171, R26 ;  /* 0x0000001a00ab7202 */ /* 0x000fc40000000f00 */
[--C-:B------:R-:W-:Y:S02]  /*0a40*/  SHF.R.U64 R132, R26, 0x10, R27.reuse ;  /* 0x000000101a847819 */ /* 0x100fe4000000121b */
[----:B------:R-:W-:Y:S01]  /*0a50*/  MOV R12, R27 ;  /* 0x0000001b000c7202 */ /* 0x000fe20000000f00 */
[----:B------:R-:W-:Y:S01]  /*0a60*/  HADD2.F32 R171, -RZ, R171.H0_H0 ;  /* 0x200000abffab7230 */ /* 0x000fe20000004100 */
[----:B------:R-:W-:Y:S02]  /*0a70*/  SHF.R.U32.HI R126, RZ, 0x10, R27 ;  /* 0x00000010ff7e7819 */ /* 0x000fe4000001161b */
[--C-:B------:R-:W-:Y:S02]  /*0a80*/  SHF.R.U64 R125, R28, 0x10, R29.reuse ;  /* 0x000000101c7d7819 */ /* 0x100fe4000000121d */
[----:B------:R-:W-:Y:S02]  /*0a90*/  SHF.R.U32.HI R124, RZ, 0x10, R29 ;  /* 0x00000010ff7c7819 */ /* 0x000fe4000001161d */
[----:B------:R-:W-:-:S02]  /*0aa0*/  MOV R14, R10 ;  /* 0x0000000a000e7202 */ /* 0x000fc40000000f00 */
[----:B------:R-:W-:Y:S02]  /*0ab0*/  MOV R16, R11 ;  /* 0x0000000b00107202 */ /* 0x000fe40000000f00 */
[----:B------:R-:W-:Y:S02]  /*0ac0*/  MOV R18, R9 ;  /* 0x0000000900127202 */ /* 0x000fe40000000f00 */
[--C-:B------:R-:W-:Y:S02]  /*0ad0*/  SHF.R.U64 R10, R10, 0x10, R11.reuse ;  /* 0x000000100a0a7819 */ /* 0x100fe4000000120b */
[----:B------:R-:W-:Y:S01]  /*0ae0*/  SHF.R.U32.HI R31, RZ, 0x10, R11 ;  /* 0x00000010ff1f7819 */ /* 0x000fe2000001160b */
[----:B------:R-:W-:Y:S01]  /*0af0*/  HADD2.F32 R11, -RZ, R14.H0_H0 ;  /* 0x2000000eff0b7230 */ /* 0x000fe20000004100 */
[--C-:B------:R-:W-:Y:S01]  /*0b00*/  SHF.R.U64 R30, R8, 0x10, R9.reuse ;  /* 0x00000010081e7819 */ /* 0x100fe20000001209 */
        /* <DEDUP_REMOVED lines=26> */
[----:B------:R-:W-:-:S02]  /*0cb0*/  HADD2.F32 R3, -RZ, R0.H0_H0 ;  /* 0x20000000ff037230 */ /* 0x000fc40000004100 */
[----:B------:R-:W-:Y:S02]  /*0cc0*/  HADD2.F32 R0, -RZ, R127.H0_H0 ;  /* 0x2000007fff007230 */ /* 0x000fe40000004100 */
[----:B------:R-:W-:Y:S02]  /*0cd0*/  HADD2.F32 R16, -RZ, R28.H0_H0 ;  /* 0x2000001cff107230 */ /* 0x000fe40000004100 */
[----:B------:R-:W-:Y:S02]  /*0ce0*/  HADD2.F32 R19, -RZ, R19.H0_H0 ;  /* 0x20000013ff137230 */ /* 0x000fe40000004100 */
[----:B------:R-:W-:Y:S02]  /*0cf0*/  HADD2.F32 R18, -RZ, R29.H0_H0 ;  /* 0x2000001dff127230 */ /* 0x000fe40000004100 */
[----:B------:R-:W-:Y:S02]  /*0d00*/  HADD2.F32 R21, -RZ, R21.H0_H0 ;  /* 0x20000015ff157230 */ /* 0x000fe40000004100 */
        /* <DEDUP_REMOVED lines=8> */
[----:B0-----:R-:W-:-:S07]  /*0d90*/  HADD2.F32 R168, -RZ, R168.H0_H0 ;  /* 0x200000a8ffa87230 */ /* 0x001fce0000004100 */
.L_x_2659:
        /* <DEDUP_REMOVED lines=17> */
[----:B------:R-:W-:Y:S02]  /*0eb0*/  LEA.HI.X R157, R192, UR11, RZ, 0x4, P0 ;  /* 0x0000000bc09d7c11 */ /* 0x000fe400080f24ff */
[----:B------:R-:W-:Y:S01]  /*0ec0*/  ISETP.NE.AND P0, PT, R188, RZ, PT ;  /* 0x000000ffbc00720c */ /* 0x000fe20003f05270 */
[----:B------:R-:W1:Y:S03]  /*0ed0*/  LDC.64 R164, c[0x0][0x2b8] ;  /* 0x0000ae00ffa47b82 */ /* 0x000e660000000a00 */
[----:B------:R-:W2:Y:S01]  /*0ee0*/  LDG.E.128 R156, desc[UR4][R156.64] ;  /* 0x000000049c9c7981 */ /* 0x000ea2000c1e1d00 */
[----:B-----5:R-:W-:Y:S02]  /*0ef0*/  FSEL R207, R245, RZ, !P0 ;  /* 0x000000fff5cf7208 */ /* 0x020fe40004000000 */
[----:B------:R-:W-:-:S04]  /*0f00*/  ISETP.NE.U32.AND P0, PT, RZ, UR8, PT ;  /* 0x00000008ff007c0c */ /* 0x000fc8000bf05070 */
[----:B------:R-:W-:Y:S01]  /*0f10*/  ISETP.NE.AND.EX P0, PT, RZ, UR9, PT, P0 ;  /* 0x00000009ff007c0c */ /* 0x000fe2000bf05300 */
[----:B0-----:R-:W-:-:S06]  /*0f20*/  IMAD.WIDE.U32 R160, R192, 0x10, R160 ;  /* 0x00000010c0a07825 */ /* 0x001fcc00078e00a0 */
[----:B------:R-:W3:Y:S06]  /*0f30*/  LDG.E.128 R160, desc[UR4][R160.64] ;  /* 0x00000004a0a07981 */ /* 0x000eec000c1e1d00 */
[C---:B------:R-:W-:Y:S01]  /*0f40*/  @P0 LEA R246, P6, R192.reuse, UR8, 0x4 ;  /* 0x00000008c0f60c11 */ /* 0x040fe2000f8c20ff */
[----:B-1----:R-:W-:-:S03]  /*0f50*/  IMAD.WIDE.U32 R164, R192, 0x10, R164 ;  /* 0x00000010c0a47825 */ /* 0x002fc600078e00a4 */
[----:B------:R-:W-:-:S03]  /*0f60*/  @P0 LEA.HI.X R247, R192, UR9, RZ, 0x4, P6 ;  /* 0x00000009c0f70c11 */ /* 0x000fc6000b0f24ff */
[----:B------:R-:W4:Y:S01]  /*0f70*/  LDG.E.128 R164, desc[UR4][R164.64] ;  /* 0x00000004a4a47981 */ /* 0x000f22000c1e1d00 */
[----:B------:R-:W-:-:S03]  /*0f80*/  IADD3 R248, R192, 0x20, RZ ;  /* 0x00000020c0f87810 */ /* 0x000fc60007ffe0ff */
[----:B------:R0:W5:Y:S01]  /*0f90*/  @P0 LDG.E.128 R124, desc[UR4][R246.64] ;  /* 0x00000004f67c0981 */ /* 0x000162000c1e1d00 */
[C---:B--2---:R-:W-:Y:S01]  /*0fa0*/  FADD.FTZ R219, -R207.reuse, R156 ;  /* 0x0000009ccfdb7221 */ /* 0x044fe20000010100 */
[C---:B------:R-:W-:Y:S01]  /*0fb0*/  FADD.FTZ R231, -R207.reuse, R157 ;  /* 0x0000009dcfe77221 */ /* 0x040fe20000010100 */
[C---:B------:R-:W-:Y:S01]  /*0fc0*/  FADD.FTZ R243, -R207.reuse, R158 ;  /* 0x0000009ecff37221 */ /* 0x040fe20000010100 */
[----:B------:R-:W-:Y:S01]  /*0fd0*/  FADD.FTZ R159, -R207, R159 ;  /* 0x0000009fcf9f7221 */ /* 0x000fe20000010100 */
[C---:B------:R-:W-:Y:S01]  /*0fe0*/  FMUL.FTZ R207, R196.reuse, R219 ;  /* 0x000000dbc4cf7220 */ /* 0x040fe20000410000 */
[C---:B------:R-:W-:Y:S01]  /*0ff0*/  FMUL.FTZ R220, R196.reuse, R231 ;  /* 0x000000e7c4dc7220 */ /* 0x040fe20000410000 */
[C---:B------:R-:W-:Y:S01]  /*1000*/  FMUL.FTZ R231, R196.reuse, R243 ;  /* 0x000000f3c4e77220 */ /* 0x040fe20000410000 */
[----:B------:R-:W-:Y:S01]  /*1010*/  FMUL.FTZ R244, R196, R159 ;  /* 0x0000009fc4f47220 */ /* 0x000fe20000410000 */
[----:B---3--:R-:W-:Y:S01]  /*1020*/  FMUL.FTZ R208, R187, R160 ;  /* 0x000000a0bbd07220 */ /* 0x008fe20000410000 */
[----:B------:R-:W-:Y:S01]  /*1030*/  FMUL.FTZ R219, R184, R161 ;  /* 0x000000a1b8db7220 */ /* 0x000fe20000410000 */
[----:B------:R-:W-:-:S02]  /*1040*/  FMUL.FTZ R232, R183, R162 ;  /* 0x000000a2b7e87220 */ /* 0x000fc40000410000 */
[----:B----4-:R-:W-:Y:S01]  /*1050*/  FFMA.FTZ R208, R189, R164, R208 ;  /* 0x000000a4bdd07223 */ /* 0x010fe200000100d0 */
[----:B------:R-:W-:-:S03]  /*1060*/  FFMA.FTZ R219, R186, R165, R219 ;  /* 0x000000a5badb7223 */ /* 0x000fc600000100db */
[----:B------:R-:W-:Y:S01]  /*1070*/  FADD.FTZ R156, RZ, R208 ;  /* 0x000000d0ff9c7221 */ /* 0x000fe20000010000 */
[----:B------:R-:W-:Y:S01]  /*1080*/  FFMA.FTZ R157, R207, R208, RZ ;  /* 0x000000d0cf9d7223 */ /* 0x000fe200000100ff */
[----:B------:R-:W-:Y:S01]  /*1090*/  FFMA.FTZ R232, R185, R166, R232 ;  /* 0x000000a6b9e87223 */ /* 0x000fe200000100e8 */
[----:B------:R-:W-:Y:S01]  /*10a0*/  FMUL.FTZ R243, R180, R163 ;  /* 0x000000a3b4f37220 */ /* 0x000fe20000410000 */
[----:B------:R-:W-:Y:S01]  /*10b0*/  FADD.FTZ R159, R156, R219 ;  /* 0x000000db9c9f7221 */ /* 0x000fe20000010000 */
[----:B------:R-:W-:Y:S02]  /*10c0*/  FFMA.FTZ R156, R220, R219, R157 ;  /* 0x000000dbdc9c7223 */ /* 0x000fe4000001009d */
[----:B------:R-:W-:Y:S01]  /*10d0*/  FFMA.FTZ R243, R182, R167, R243 ;  /* 0x000000a7b6f37223 */ /* 0x000fe200000100f3 */
[----:B------:R-:W-:Y:S01]  /*10e0*/  FADD.FTZ R158, R159, R232 ;  /* 0x000000e89f9e7221 */ /* 0x000fe20000010000 */
[----:B------:R-:W-:Y:S01]  /*10f0*/  FFMA.FTZ R157, R231, R232, R156 ;  /* 0x000000e8e79d7223 */ /* 0x000fe2000001009c */
[----:B------:R-:W-:Y:S01]  /*1100*/  FADD.FTZ R56, R56, R164 ;  /* 0x000000a438387221 */ /* 0x000fe20000010000 */
[-C--:B------:R-:W-:Y:S01]  /*1110*/  FFMA.FTZ R32, R164, R207.reuse, R32 ;  /* 0x000000cfa4207223 */ /* 0x080fe20000010020 */
        /* <DEDUP_REMOVED lines=14> */
[----:B0-----:R-:W-:Y:S01]  /*1200*/  FADD.FTZ R247, R158, R243 ;  /* 0x000000f39ef77221 */ /* 0x001fe20000010000 */
[----:B------:R-:W-:-:S07]  /*1210*/  FFMA.FTZ R246, R244, R243, R157 ;  /* 0x000000f3f4f67223 */ /* 0x000fce000001009d */
.L_x_2635:
[----:B------:R-:W-:Y:S05]  /*1220*/  BSYNC B1 ;  /* 0x0000000000017941 */ /* 0x000fea0003800000 */
.L_x_2634:
[----:B------:R-:W-:Y:S04]  /*1230*/  BSSY B1, `(.L_x_2636) ;  /* 0x000003b000017945 */ /* 0x000fe80003800000 */
[----:B------:R-:W-:Y:S05]  /*1240*/  @!P2 BRA `(.L_x_2637) ;  /* 0x0000000000e4a947 */ /* 0x000fea0003800000 */
[----:B------:R-:W0:Y:S01]  /*1250*/  LDC.64 R160, c[0x0][0x2c0] ;  /* 0x0000b000ffa07b82 */ /* 0x000e220000000a00 */
[----:B------:R-:W-:-:S04]  /*1260*/  LEA R156, P0, R248, UR10, 0x4 ;  /* 0x0000000af89c7c11 */ /* 0x000fc8000f8020ff */
[----:B------:R-:W-:Y:S02]  /*1270*/  LEA.HI.X R157, R248, UR11, RZ, 0x4, P0 ;  /* 0x0000000bf89d7c11 */ /* 0x000fe400080f24ff */
[----:B------:R-:W-:Y:S01]  /*1280*/  ISETP.NE.AND P0, PT, R188, RZ, PT ;  /* 0x000000ffbc00720c */ /* 0x000fe20003f05270 */
[----:B------:R-:W1:Y:S03]  /*1290*/  LDC.64 R164, c[0x0][0x2b8] ;  /* 0x0000ae00ffa47b82 */ /* 0x000e660000000a00 */
[----:B-----5:R-:W-:Y:S01]  /*12a0*/  FSEL R205, R245, RZ, !P0 ;  /* 0x000000fff5cd7208 */ /* 0x020fe20004000000 */
[----:B------:R-:W2:Y:S01]  /*12b0*/  LDG.E.128 R156, desc[UR4][R156.64] ;  /* 0x000000049c9c7981 */ /* 0x000ea2000c1e1d00 */
[----:B------:R-:W-:-:S04]  /*12c0*/  ISETP.NE.U32.AND P0, PT, RZ, UR8, PT ;  /* 0x00000008ff007c0c */ /* 0x000fc8000bf05070 */
[----:B------:R-:W-:Y:S01]  /*12d0*/  ISETP.NE.AND.EX P0, PT, RZ, UR9, PT, P0 ;  /* 0x00000009ff007c0c */ /* 0x000fe2000bf05300 */
[----:B0-----:R-:W-:-:S06]  /*12e0*/  IMAD.WIDE.U32 R160, R248, 0x10, R160 ;  /* 0x00000010f8a07825 */ /* 0x001fcc00078e00a0 */
[----:B------:R-:W3:Y:S06]  /*12f0*/  LDG.E.128 R160, desc[UR4][R160.64] ;  /* 0x00000004a0a07981 */ /* 0x000eec000c1e1d00 */
[C---:B------:R-:W-:Y:S01]  /*1300*/  @P0 LEA R250, P6, R248.reuse, UR8, 0x4 ;  /* 0x00000008f8fa0c11 */ /* 0x040fe2000f8c20ff */
[----:B-1----:R-:W-:-:S03]  /*1310*/  IMAD.WIDE.U32 R164, R248, 0x10, R164 ;  /* 0x00000010f8a47825 */ /* 0x002fc600078e00a4 */
[----:B------:R-:W-:-:S03]  /*1320*/  @P0 LEA.HI.X R251, R248, UR9, RZ, 0x4, P6 ;  /* 0x00000009f8fb0c11 */ /* 0x000fc6000b0f24ff */
[----:B------:R-:W4:Y:S04]  /*1330*/  LDG.E.128 R164, desc[UR4][R164.64] ;  /* 0x00000004a4a47981 */ /* 0x000f28000c1e1d00 */
[----:B------:R0:W5:Y:S01]  /*1340*/  @P0 LDG.E.128 R28, desc[UR4][R250.64] ;  /* 0x00000004fa1c0981 */ /* 0x000162000c1e1d00 */
[----:B------:R-:W-:Y:S01]  /*1350*/  IADD3 R248, R248, 0x20, RZ ;  /* 0x00000020f8f87810 */ /* 0x000fe20007ffe0ff */
        /* <DEDUP_REMOVED lines=13> */
[----:B------:R-:W-:Y:S01]  /*1430*/  FADD.FTZ R156, R247, R206 ;  /* 0x000000cef79c7221 */ /* 0x000fe20000010000 */
[----:B------:R-:W-:Y:S01]  /*1440*/  FFMA.FTZ R157, R205, R206, R246 ;  /* 0x000000cecd9d7223 */ /* 0x000fe200000100f6 */
        /* <DEDUP_REMOVED lines=24> */
[----:B0-----:R-:W-:-:S07]  /*15d0*/  FFMA.FTZ R246, R242, R241, R157 ;  /* 0x000000f1f2f67223 */ /* 0x001fce000001009d */
.L_x_2637:
[----:B------:R-:W-:Y:S05]  /*15e0*/  BSYNC B1 ;  /* 0x0000000000017941 */ /* 0x000fea0003800000 */
.L_x_2636:
        /* <DEDUP_REMOVED lines=59> */
.L_x_2639:
[----:B------:R-:W-:Y:S05]  /*19a0*/  BSYNC B1 ;  /* 0x0000000000017941 */ /* 0x000fea0003800000 */
.L_x_2638:
        /* <DEDUP_REMOVED lines=59> */
.L_x_2641:
[----:B------:R-:W-:Y:S05]  /*1d60*/  BSYNC B1 ;  /* 0x0000000000017941 */ /* 0x000fea0003800000 */
.L_x_2640:
        /* <DEDUP_REMOVED lines=59> */
.L_x_2643:
[----:B------:R-:W-:Y:S05]  /*2120*/  BSYNC B1 ;  /* 0x0000000000017941 */ /* 0x000fea0003800000 */
.L_x_2642:
[----:B------:R-:W-:Y:S01]  /*2130*/  ISETP.NE.AND P0, PT, R195, RZ, PT ;  /* 0x000000ffc300720c */ /* 0x000fe20003f05270 */
[----:B------:R-:W-:-:S12]  /*2140*/  BSSY B1, `(.L_x_2644) ;  /* 0x000003a000017945 */ /* 0x000fd80003800000 */
[----:B------:R-:W-:Y:S05]  /*2150*/  @!P0 BRA `(.L_x_2645) ;  /* 0x0000000000e08947 */ /* 0x000fea0003800000 */
[----:B------:R-:W0:Y:S01]  /*2160*/  LDC.64 R160, c[0x0][0x2c0] ;  /* 0x0000b000ffa07b82 */ /* 0x000e220000000a00 */
[----:B------:R-:W-:-:S04]  /*2170*/  ISETP.NE.AND P0, PT, R188, RZ, PT ;  /* 0x000000ffbc00720c */ /* 0x000fc80003f05270 */
[----:B-----5:R-:W-:Y:S02]  /*2180*/  FSEL R245, R245, RZ, !P0 ;  /* 0x000000fff5f57208 */ /* 0x020fe40004000000 */
[C---:B------:R-:W-:Y:S01]  /*2190*/  LEA R156, P0, R248.reuse, UR10, 0x4 ;  /* 0x0000000af89c7c11 */ /* 0x040fe2000f8020ff */
[----:B------:R-:W1:Y:S03]  /*21a0*/  LDC.64 R164, c[0x0][0x2b8] ;  /* 0x0000ae00ffa47b82 */ /* 0x000e660000000a00 */
[----:B------:R-:W-:Y:S02]  /*21b0*/  LEA.HI.X R157, R248, UR11, RZ, 0x4, P0 ;  /* 0x0000000bf89d7c11 */ /* 0x000fe400080f24ff */
[----:B------:R-:W-:-:S04]  /*21c0*/  ISETP.NE.U32.AND P0, PT, RZ, UR8, PT ;  /* 0x00000008ff007c0c */ /* 0x000fc8000bf05070 */
[----:B------:R-:W2:Y:S01]  /*21d0*/  LDG.E.128 R156, desc[UR4][R156.64] ;  /* 0x000000049c9c7981 */ /* 0x000ea2000c1e1d00 */
        /* <DEDUP_REMOVED lines=8> */
[C---:B--2---:R-:W-:Y:S01]  /*2260*/  FADD.FTZ R209, -R245.reuse, R157 ;  /* 0x0000009df5d17221 */ /* 0x044fe20000010100 */
[----:B------:R-:W-:-:S03]  /*2270*/  FADD.FTZ R197, -R245, R156 ;  /* 0x0000009cf5c57221 */ /* 0x000fc60000010100 */
[C---:B------:R-:W-:Y:S01]  /*2280*/  FMUL.FTZ R210, R196.reuse, R209 ;  /* 0x000000d1c4d27220 */ /* 0x040fe20000410000 */
[----:B------:R-:W-:Y:S01]  /*2290*/  FMUL.FTZ R197, R196, R197 ;  /* 0x000000c5c4c57220 */ /* 0x000fe20000410000 */
[----:B------:R-:W-:Y:S01]  /*22a0*/  FADD.FTZ R159, -R245, R159 ;  /* 0x0000009ff59f7221 */ /* 0x000fe20000010100 */
[----:B---3--:R-:W-:Y:S01]  /*22b0*/  FMUL.FTZ R198, R27, R160 ;  /* 0x000000a01bc67220 */ /* 0x008fe20000410000 */
[----:B------:R-:W-:Y:S01]  /*22c0*/  FMUL.FTZ R209, R26, R161 ;  /* 0x000000a11ad17220 */ /* 0x000fe20000410000 */
[----:B------:R-:W-:Y:S01]  /*22d0*/  FADD.FTZ R221, -R245, R158 ;  /* 0x0000009ef5dd7221 */ /* 0x000fe20000010100 */
[----:B------:R-:W-:Y:S01]  /*22e0*/  FMUL.FTZ R222, R169, R162 ;  /* 0x000000a2a9de7220 */ /* 0x000fe20000410000 */
[----:B----4-:R-:W-:Y:S01]  /*22f0*/  FFMA.FTZ R198, R23, R164, R198 ;  /* 0x000000a417c67223 */ /* 0x010fe200000100c6 */
[----:B------:R-:W-:-:S03]  /*2300*/  FFMA.FTZ R209, R22, R165, R209 ;  /* 0x000000a516d17223 */ /* 0x000fc600000100d1 */
[----:B------:R-:W-:Y:S01]  /*2310*/  FADD.FTZ R156, R247, R198 ;  /* 0x000000c6f79c7221 */ /* 0x000fe20000010000 */
[----:B------:R-:W-:Y:S01]  /*2320*/  FFMA.FTZ R157, R197, R198, R246 ;  /* 0x000000c6c59d7223 */ /* 0x000fe200000100f6 */
[C---:B------:R-:W-:Y:S01]  /*2330*/  FMUL.FTZ R234, R196.reuse, R159 ;  /* 0x0000009fc4ea7220 */ /* 0x040fe20000410000 */
[----:B------:R-:W-:Y:S01]  /*2340*/  FMUL.FTZ R221, R196, R221 ;  /* 0x000000ddc4dd7220 */ /* 0x000fe20000410000 */
[----:B------:R-:W-:Y:S01]  /*2350*/  FADD.FTZ R159, R156, R209 ;  /* 0x000000d19c9f7221 */ /* 0x000fe20000010000 */
[----:B------:R-:W-:Y:S01]  /*2360*/  FFMA.FTZ R222, R25, R166, R222 ;  /* 0x000000a619de7223 */ /* 0x000fe200000100de */
[----:B------:R-:W-:Y:S01]  /*2370*/  FMUL.FTZ R233, R168, R163 ;  /* 0x000000a3a8e97220 */ /* 0x000fe20000410000 */
[----:B------:R-:W-:Y:S02]  /*2380*/  FFMA.FTZ R156, R210, R209, R157 ;  /* 0x000000d1d29c7223 */ /* 0x000fe4000001009d */
[----:B------:R-:W-:Y:S01]  /*2390*/  FADD.FTZ R158, R159, R222 ;  /* 0x000000de9f9e7221 */ /* 0x000fe20000010000 */
[----:B------:R-:W-:Y:S01]  /*23a0*/  FFMA.FTZ R233, R24, R167, R233 ;  /* 0x000000a718e97223 */ /* 0x000fe200000100e9 */
        /* <DEDUP_REMOVED lines=19> */
.L_x_2645:
[----:B------:R-:W-:Y:S05]  /*24e0*/  BSYNC B1 ;  /* 0x0000000000017941 */ /* 0x000fea0003800000 */
.L_x_2644:
        /* <DEDUP_REMOVED lines=20> */
.L_x_2681:
        /* <DEDUP_REMOVED lines=11> */
[-CC-:B0-----:R-:W-:Y:S01]  /*26e0*/  FFMA.FTZ R163, R231, R161.reuse, R160.reuse ;  /* 0x000000a1e7a37223 */ /* 0x181fe200000100a0 */
        /* <DEDUP_REMOVED lines=9> */
[----:B------:R-:W-:-:S04]  /*2780*/  FMUL.FTZ R159, R196, R165 ;  /* 0x000000a5c49f7220 */ /* 0x000fc80000410000 */
[----:B------:R-:W-:Y:S01]  /*2790*/  @P0 FADD.FTZ R156, R124, R156 ;  /* 0x0000009c7c9c0221 */ /* 0x000fe20000010000 */
[----:B------:R-:W-:Y:S01]  /*27a0*/  @P0 FADD.FTZ R157, R125, R157 ;  /* 0x0000009d7d9d0221 */ /* 0x000fe20000010000 */
[----:B------:R-:W-:Y:S01]  /*27b0*/  @P0 FADD.FTZ R158, R126, R158 ;  /* 0x0000009e7e9e0221 */ /* 0x000fe20000010000 */
[----:B------:R-:W-:Y:S01]  /*27c0*/  @P0 FADD.FTZ R159, R127, R159 ;  /* 0x0000009f7f9f0221 */ /* 0x000fe20000010000 */
[----:B------:R-:W-:-:S04]  /*27d0*/  ISETP.NE.U32.AND P0, PT, RZ, UR12, PT ;  /* 0x0000000cff007c0c */ /* 0x000fc8000bf05070 */
[----:B------:R-:W-:-:S04]  /*27e0*/  ISETP.NE.AND.EX P0, PT, RZ, UR13, PT, P0 ;  /* 0x0000000dff007c0c */ /* 0x000fc8000bf05300 */
[----:B------:R-:W-:Y:S02]  /*27f0*/  SEL R148, R156, R148, P0 ;  /* 0x000000949c947207 */ /* 0x000fe40000000000 */
[----:B------:R-:W-:Y:S02]  /*2800*/  SEL R149, R157, R149, P0 ;  /* 0x000000959d957207 */ /* 0x000fe40000000000 */
[----:B------:R-:W-:Y:S02]  /*2810*/  SEL R150, R158, R150, P0 ;  /* 0x000000969e967207 */ /* 0x000fe40000000000 */
[----:B------:R-:W-:-:S03]  /*2820*/  SEL R151, R159, R151, P0 ;  /* 0x000000979f977207 */ /* 0x000fc60000000000 */
[----:B------:R-:W0:Y:S02]  /*2830*/  @P0 LDC.64 R162, c[0x0][0x308] ;  /* 0x0000c200ffa20b82 */ /* 0x000e240000000a00 */
[----:B0-----:R-:W-:-:S05]  /*2840*/  @P0 IMAD.WIDE.U32 R162, R192, 0x10, R162 ;  /* 0x00000010c0a20825 */ /* 0x001fca00078e00a2 */
[----:B------:R0:W-:Y:S01]  /*2850*/  @P0 STG.E.128 desc[UR4][R162.64], R148 ;  /* 0x00000094a2000986 */ /* 0x0001e2000c101d04 */
[----:B------:R-:W-:-:S04]  /*2860*/  ISETP.NE.U32.AND P0, PT, RZ, UR14, PT ;  /* 0x0000000eff007c0c */ /* 0x000fc8000bf05070 */
[----:B------:R-:W-:-:S04]  /*2870*/  ISETP.NE.AND.EX P0, PT, RZ, UR15, PT, P0 ;  /* 0x0000000fff007c0c */ /* 0x000fc8000bf05300 */
[----:B------:R-:W-:Y:S02]  /*2880*/  SEL R152, R156, R152, P0 ;  /* 0x000000989c987207 */ /* 0x000fe40000000000 */
[----:B------:R-:W-:Y:S02]  /*2890*/  SEL R153, R157, R153, P0 ;  /* 0x000000999d997207 */ /* 0x000fe40000000000 */
[----:B------:R-:W-:Y:S02]  /*28a0*/  SEL R154, R158, R154, P0 ;  /* 0x0000009a9e9a7207 */ /* 0x000fe40000000000 */
[----:B------:R-:W-:Y:S02]  /*28b0*/  SEL R155, R159, R155, P0 ;  /* 0x0000009b9f9b7207 */ /* 0x000fe40000000000 */
[----:B------:R-:W-:Y:S01]  /*28c0*/  ISETP.NE.U32.AND P0, PT, RZ, UR14, PT ;  /* 0x0000000eff007c0c */ /* 0x000fe2000bf05070 */
[----:B0-----:R-:W0:Y:S03]  /*28d0*/  LDC.64 R162, c[0x0][0x2f8] ;  /* 0x0000be00ffa27b82 */ /* 0x001e260000000a00 */
[----:B------:R-:W-:-:S13]  /*28e0*/  ISETP.NE.AND.EX P0, PT, RZ, UR15, PT, P0 ;  /* 0x0000000fff007c0c */ /* 0x000fda000bf05300 */
[----:B------:R-:W-:-:S04]  /*28f0*/  @P0 LEA R164, P6, R192, UR14, 0x4 ;  /* 0x0000000ec0a40c11 */ /* 0x000fc8000f8c20ff */
[C---:B------:R-:W-:Y:S01]  /*2900*/  @P0 LEA.HI.X R165, R192.reuse, UR15, RZ, 0x4, P6 ;  /* 0x0000000fc0a50c11 */ /* 0x040fe2000b0f24ff */
[C---:B0-----:R-:W-:Y:S01]  /*2910*/  IMAD.WIDE.U32 R162, R192.reuse, 0x10, R162 ;  /* 0x00000010c0a27825 */ /* 0x041fe200078e00a2 */
[----:B------:R-:W-:-:S04]  /*2920*/  IADD3 R192, R192, 0x20, RZ ;  /* 0x00000020c0c07810 */ /* 0x000fc80007ffe0ff */
[----:B------:R1:W-:Y:S04]  /*2930*/  STG.E.128 desc[UR4][R162.64], R156 ;  /* 0x0000009ca2007986 */ /* 0x0003e8000c101d04 */
[----:B------:R1:W-:Y:S02]  /*2940*/  @P0 STG.E.128 desc[UR4][R164.64], R152 ;  /* 0x00000098a4000986 */ /* 0x0003e4000c101d04 */
.L_x_2648:
[----:B------:R-:W-:Y:S05]  /*2950*/  BSYNC B1 ;  /* 0x0000000000017941 */ /* 0x000fea0003800000 */
.L_x_2647:
[----:B------:R-:W-:Y:S04]  /*2960*/  BSSY B1, `(.L_x_2649) ;  /* 0x000002c000017945 */ /* 0x000fe80003800000 */
[----:B------:R-:W-:Y:S05]  /*2970*/  @!P2 BRA `(.L_x_2650) ;  /* 0x0000000000a8a947 */ /* 0x000fea0003800000 */
[----:B------:R-:W-:Y:S01]  /*2980*/  ISETP.NE.U32.AND P0, PT, RZ, UR8, PT ;  /* 0x00000008ff007c0c */ /* 0x000fe2000bf05070 */
[-CC-:B-1----:R-:W-:Y:S01]  /*2990*/  FFMA.FTZ R157, R205, R161.reuse, R160.reuse ;  /* 0x000000a1cd9d7223 */ /* 0x182fe200000100a0 */
        /* <DEDUP_REMOVED lines=40> */
.L_x_2650:
[----:B------:R-:W-:Y:S05]  /*2c20*/  BSYNC B1 ;  /* 0x0000000000017941 */ /* 0x000fea0003800000 */
.L_x_2649:
[----:B------:R-:W-:Y:S04]  /*2c30*/  BSSY B1, `(.L_x_2651) ;  /* 0x000002c000017945 */ /* 0x000fe80003800000 */
[----:B------:R-:W-:Y:S05]  /*2c40*/  @!P3 BRA `(.L_x_2652) ;  /* 0x0000000000a8b947 */ /* 0x000fea0003800000 */
[----:B------:R-:W-:Y:S01]  /*2c50*/  ISETP.NE.U32.AND P0, PT, RZ, UR8, PT ;  /* 0x00000008ff007c0c */ /* 0x000fe2000bf05070 */
[-CC-:B-12---:R-:W-:Y:S01]  /*2c60*/  FFMA.FTZ R157, R203, R161.reuse, R160.reuse ;  /* 0x000000a1cb9d7223 */ /* 0x186fe200000100a0 */
        /* <DEDUP_REMOVED lines=40> */
.L_x_2652:
[----:B------:R-:W-:Y:S05]  /*2ef0*/  BSYNC B1 ;  /* 0x0000000000017941 */ /* 0x000fea0003800000 */
.L_x_2651:
[----:B------:R-:W-:Y:S04]  /*2f00*/  BSSY B1, `(.L_x_2653) ;  /* 0x000002c000017945 */ /* 0x000fe80003800000 */
[----:B------:R-:W-:Y:S05]  /*2f10*/  @!P4 BRA `(.L_x_2654) ;  /* 0x0000000000a8c947 */ /* 0x000fea0003800000 */
[----:B------:R-:W-:Y:S01]  /*2f20*/  ISETP.NE.U32.AND P0, PT, RZ, UR8, PT ;  /* 0x00000008ff007c0c */ /* 0x000fe2000bf05070 */
[-CC-:B-123--:R-:W-:Y:S01]  /*2f30*/  FFMA.FTZ R157, R201, R161.reuse, R160.reuse ;  /* 0x000000a1c99d7223 */ /* 0x18efe200000100a0 */
        /* <DEDUP_REMOVED lines=40> */
.L_x_2654:
[----:B------:R-:W-:Y:S05]  /*31c0*/  BSYNC B1 ;  /* 0x0000000000017941 */ /* 0x000fea0003800000 */
.L_x_2653:
[----:B------:R-:W-:Y:S04]  /*31d0*/  BSSY B1, `(.L_x_2655) ;  /* 0x000002c000017945 */ /* 0x000fe80003800000 */
[----:B------:R-:W-:Y:S05]  /*31e0*/  @!P5 BRA `(.L_x_2656) ;  /* 0x0000000000a8d947 */ /* 0x000fea0003800000 */
[----:B------:R-:W-:Y:S01]  /*31f0*/  ISETP.NE.U32.AND P0, PT, RZ, UR8, PT ;  /* 0x00000008ff007c0c */ /* 0x000fe2000bf05070 */
[-CC-:B-1234-:R-:W-:Y:S01]  /*3200*/  FFMA.FTZ R157, R199, R161.reuse, R160.reuse ;  /* 0x000000a1c79d7223 */ /* 0x19efe200000100a0 */
        /* <DEDUP_REMOVED lines=40> */
.L_x_2656:
[----:B------:R-:W-:Y:S05]  /*3490*/  BSYNC B1 ;  /* 0x0000000000017941 */ /* 0x000fea0003800000 */
.L_x_2655:
[----:B------:R-:W-:Y:S01]  /*34a0*/  ISETP.NE.AND P0, PT, R195, RZ, PT ;  /* 0x000000ffc300720c */ /* 0x000fe20003f05270 */
[----:B------:R-:W-:-:S12]  /*34b0*/  BSSY B1, `(.L_x_2657) ;  /* 0x000002b000017945 */ /* 0x000fd80003800000 */
[----:B------:R-:W-:Y:S05]  /*34c0*/  @!P0 BRA `(.L_x_2658) ;  /* 0x0000000000a48947 */ /* 0x000fea0003800000 */
[----:B------:R-:W-:Y:S01]  /*34d0*/  ISETP.NE.U32.AND P0, PT, RZ, UR8, PT ;  /* 0x00000008ff007c0c */ /* 0x000fe2000bf05070 */
[-CC-:B01234-:R-:W-:Y:S01]  /*34e0*/  FFMA.FTZ R157, R197, R161.reuse, R160.reuse ;  /* 0x000000a1c59d7223 */ /* 0x19ffe200000100a0 */
        /* <DEDUP_REMOVED lines=36> */
[----:B0-----:R-:W-:-:S05]  /*3730*/  IMAD.WIDE.U32 R160, R192, 0x10, R160 ;  /* 0x00000010c0a07825 */ /* 0x001fca00078e00a0 */
[----:B------:R0:W-:Y:S04]  /*3740*/  STG.E.128 desc[UR4][R160.64], R156 ;  /* 0x0000009ca0007986 */ /* 0x0001e8000c101d04 */
[----:B------:R0:W-:Y:S02]  /*3750*/  @P0 STG.E.128 desc[UR4][R162.64], R152 ;  /* 0x00000098a2000986 */ /* 0x0001e4000c101d04 */
.L_x_2658:
[----:B------:R-:W-:Y:S05]  /*3760*/  BSYNC B1 ;  /* 0x0000000000017941 */ /* 0x000fea0003800000 */
.L_x_2657:
[----:B01234-:R-:W0:Y:S02]  /*3770*/  LDC.64 R156, c[0x0][0x210] ;  /* 0x00008400ff9c7b82 */ /* 0x01fe240000000a00 */
[----:B0-----:R-:W-:-:S04]  /*3780*/  LEA R193, R156, R193, 0x2 ;  /* 0x000000c19cc17211 */ /* 0x001fc800078e10ff */
[----:B------:R-:W-:-:S13]  /*3790*/  ISETP.GE.AND P0, PT, R193, R157, PT ;  /* 0x0000009dc100720c */ /* 0x000fda0003f06270 */
[----:B------:R-:W-:Y:S05]  /*37a0*/  @!P0 BRA `(.L_x_2659) ;  /* 0xffffffd4007c8947 */ /* 0x000fea000383ffff */
.L_x_2633:
[----:B------:R-:W-:Y:S05]  /*37b0*/  BSYNC B0 ;  /* 0x0000000000007941 */ /* 0x000fea0003800000 */
.L_x_2632:
[----:B-----5:R-:W0:Y:S01]  /*37c0*/  S2R R3, SR_CgaCtaId ;  /* 0x0000000000037919 */ /* 0x020e220000008800 */
[--C-:B------:R-:W-:Y:S01]  /*37d0*/  SHF.R.U32.HI R0, RZ, 0x5, R191.reuse ;  /* 0x00000005ff007819 */ /* 0x100fe200000116bf */
[----:B------:R-:W-:Y:S05]  /*37e0*/  WARPSYNC.ALL ;  /* 0x0000000000007948 */ /* 0x000fea0003800000 */
[----:B------:R-:W-:Y:S01]  /*37f0*/  LOP3.LUT R5, R191, 0x1f, RZ, 0xc0, !PT ;  /* 0x0000001fbf057812 */ /* 0x000fe200078ec0ff */
[----:B------:R-:W-:Y:S01]  /*3800*/  ULDC.64 UR16, c[0x0][0x2d8] ;  /* 0x0000b60000107ab9 */ /* 0x000fe20000000a00 */
[----:B------:R-:W-:Y:S01]  /*3810*/  MOV R2, 0x400 ;  /* 0x0000040000027802 */ /* 0x000fe20000000f00 */
[----:B------:R-:W-:Y:S01]  /*3820*/  ULDC.64 UR18, c[0x0][0x2d0] ;  /* 0x0000b40000127ab9 */ /* 0x000fe20000000a00 */
[----:B------:R-:W-:Y:S01]  /*3830*/  IADD3 R8, R190, 0x7f, -R191 ;  /* 0x0000007fbe087810 */ /* 0x000fe20007ffe8bf */
[----:B------:R-:W-:Y:S01]  /*3840*/  IMAD R0, R0, 0xc0, R5 ;  /* 0x000000c000007824 */ /* 0x000fe200078e0205 */
[----:B------:R-:W-:Y:S01]  /*3850*/  BSSY B0, `(.L_x_2660) ;  /* 0x000010a000007945 */ /* 0x000fe20003800000 */
[----:B------:R-:W1:Y:S01]  /*3860*/  S2R R5, SR_CTAID.X ;  /* 0x0000000000057919 */ /* 0x000e620000002500 */
        /* <DEDUP_REMOVED lines=8> */
[----:B------:R-:W-:-:S03]  /*38f0*/  LEA R0, R191, R2, 0x2 ;  /* 0x00000002bf007211 */ /* 0x000fc600078e10ff */
[----:B------:R-:W-:Y:S04]  /*3900*/  STS.128 [R3], R56 ;  /* 0x0000003803007388 */ /* 0x000fe80000000c00 */
[----:B------:R-:W-:Y:S01]  /*3910*/  STS.128 [R3+0x200], R36 ;  /* 0x0002002403007388 */ /* 0x000fe20000000c00 */
[----:B-1----:R-:W-:-:S03]  /*3920*/  IMAD R190, R5, R190, RZ ;  /* 0x000000be05be7224 */ /* 0x002fc600078e02ff */
[----:B------:R-:W-:Y:S02]  /*3930*/  STS.128 [R3+0x400], R64 ;  /* 0x0004004003007388 */ /* 0x000fe40000000c00 */
[----:B------:R-:W-:Y:S02]  /*3940*/  IADD3 R191, P6, R190, R191, RZ ;  /* 0x000000bfbebf7210 */ /* 0x000fe40007fde0ff */
        /* <DEDUP_REMOVED lines=12> */
[----:B------:R-:W-:Y:S04]  /*3a10*/  LDS R13, [R0+0x1400] ;  /* 0x00140000000d7984 */ /* 0x000fe80000000800 */
[----:B------:R-:W-:Y:S01]  /*3a20*/  LDS R15, [R0+0x1600] ;  /* 0x00160000000f7984 */ /* 0x000fe20000000800 */
        /* <DEDUP_REMOVED lines=15> */
[----:B------:R-:W4:Y:S04]  /*3b20*/  LDS R21, [R0+0x2200] ;  /* 0x0022000000157984 */ /* 0x000f280000000800 */
[----:B------:R-:W4:Y:S04]  /*3b30*/  LDS R16, [R0+0x2400] ;  /* 0x0024000000107984 */ /* 0x000f280000000800 */
        /* <DEDUP_REMOVED lines=8> */
[----:B---3--:R-:W-:Y:S01]  /*3bc0*/  FADD.FTZ R2, RZ, R2 ;  /* 0x00000002ff027221 */ /* 0x008fe20000010000 */
[----:B------:R-:W-:Y:S01]  /*3bd0*/  BAR.SYNC.DEFER_BLOCKING 0x0 ;  /* 0x0000000000007b1d */ /* 0x000fe20000010000 */
[----:B----4-:R-:W-:Y:S02]  /*3be0*/  FADD.FTZ R4, RZ, R4 ;  /* 0x00000004ff047221 */ /* 0x010fe40000010000 */
        /* <DEDUP_REMOVED lines=208> */
.L_x_2661:
[----:B------:R-:W-:Y:S05]  /*48f0*/  BSYNC B0 ;  /* 0x0000000000007941 */ /* 0x000fea0003800000 */
.L_x_2660:
        /* <DEDUP_REMOVED lines=23> */
.L_x_2663:
[----:B------:R-:W-:Y:S05]  /*4a70*/  BSYNC B0 ;  /* 0x0000000000007941 */ /* 0x000fea0003800000 */
.L_x_2662:
        /* <DEDUP_REMOVED lines=23> */
.L_x_2665:
[----:B------:R-:W-:Y:S05]  /*4bf0*/  BSYNC B0 ;  /* 0x0000000000007941 */ /* 0x000fea0003800000 */
.L_x_2664:
        /* <DEDUP_REMOVED lines=23> */
.L_x_2667:
[----:B------:R-:W-:Y:S05]  /*4d70*/  BSYNC B0 ;  /* 0x0000000000007941 */ /* 0x000fea0003800000 */
.L_x_2666:
        /* <DEDUP_REMOVED lines=23> */
.L_x_2669:
[----:B------:R-:W-:Y:S05]  /*4ef0*/  BSYNC B0 ;  /* 0x0000000000007941 */ /* 0x000fea0003800000 */
.L_x_2668:
        /* <DEDUP_REMOVED lines=14> */
.L_x_2646:
[----:B------:R-:W-:Y:S01]  /*4fe0*/  HFMA2.MMA R166, -RZ, RZ, 0, 5.9604644775390625e-08 ;  /* 0x00000001ffa67435 */ /* 0x000fe200000001ff */
[----:B------:R-:W-:Y:S01]  /*4ff0*/  BSSY B1, `(.L_x_2670) ;  /* 0x0000006000017945 */ /* 0x000fe20003800000 */
[----:B------:R-:W-:Y:S02]  /*5000*/  MOV R167, 0x1f ;  /* 0x0000001f00a77802 */ /* 0x000fe40000000f00 */
[----:B------:R-:W-:-:S07]  /*5010*/  MOV R164, 0xffffffff ;  /* 0xffffffff00a47802 */ /* 0x000fce0000000f00 */
[----:B-----5:R-:W-:Y:S05]  /*5020*/  WARPSYNC.COLLECTIVE R164, `(.L_x_2671) ;  /* 0x00000000a4087348 */ /* 0x020fea0003c00000 */
[----:B------:R0:W1:Y:S02]  /*5030*/  SHFL.BFLY P0, R165, R247, R166, R167 ;  /* 0x0c0000a6f7a57389 */ /* 0x00006400000000a7 */
[----:B01---5:R-:W-:Y:S01]  /*5040*/  ENDCOLLECTIVE ;  /* 0x000000000000791b */ /* 0x023fe20003800000 */
.L_x_2671:
[----:B------:R-:W-:Y:S05]  /*5050*/  BSYNC B1 ;  /* 0x0000000000017941 */ /* 0x000fea0003800000 */
.L_x_2670:
        /* <DEDUP_REMOVED lines=9> */
.L_x_2672:
[----:B------:R-:W-:Y:S01]  /*50f0*/  HFMA2.MMA R166, -RZ, RZ, 0, 1.1920928955078125e-07 ;  /* 0x00000002ffa67435 */ /* 0x000fe200000001ff */
[----:B------:R-:W-:Y:S02]  /*5100*/  MOV R247, R156 ;  /* 0x0000009c00f77202 */ /* 0x000fe40000000f00 */
[----:B------:R-:W-:-:S08]  /*5110*/  MOV R157, R165 ;  /* 0x000000a5009d7202 */ /* 0x000fd00000000f00 */
[----:B------:R-:W-:Y:S05]  /*5120*/  WARPSYNC.COLLECTIVE R164, `(.L_x_2673) ;  /* 0x00000000a4087348 */ /* 0x000fea0003c00000 */
[----:B------:R0:W1:Y:S02]  /*5130*/  SHFL.BFLY P0, R165, R247, R166, R167 ;  /* 0x0c0000a6f7a57389 */ /* 0x00006400000000a7 */
[----:B01----:R-:W-:Y:S01]  /*5140*/  ENDCOLLECTIVE ;  /* 0x000000000000791b */ /* 0x003fe20003800000 */
.L_x_2673:
[----:B------:R-:W-:-:S05]  /*5150*/  FADD.FTZ R157, R157, R246 ;  /* 0x000000f69d9d7221 */ /* 0x000fca0000010000 */
[----:B------:R-:W-:Y:S02]  /*5160*/  MOV R247, R157 ;  /* 0x0000009d00f77202 */ /* 0x000fe40000000f00 */
[----:B------:R-:W-:-:S07]  /*5170*/  MOV R159, R165 ;  /* 0x000000a5009f7202 */ /* 0x000fce0000000f00 */
[----:B------:R-:W-:Y:S05]  /*5180*/  WARPSYNC.COLLECTIVE R164, `(.L_x_2674) ;  /* 0x00000000a4087348 */ /* 0x000fea0003c00000 */
[----:B------:R0:W1:Y:S02]  /*5190*/  SHFL.BFLY P0, R165, R247, R166, R167 ;  /* 0x0c0000a6f7a57389 */ /* 0x00006400000000a7 */
[----:B01----:R-:W-:Y:S01]  /*51a0*/  ENDCOLLECTIVE ;  /* 0x000000000000791b */ /* 0x003fe20003800000 */
.L_x_2674:
[----:B------:R-:W-:Y:S01]  /*51b0*/  FADD.FTZ R159, R156, R159 ;  /* 0x0000009f9c9f7221 */ /* 0x000fe20000010000 */
[----:B------:R-:W-:-:S04]  /*51c0*/  HFMA2.MMA R166, -RZ, RZ, 0, 2.384185791015625e-07 ;  /* 0x00000004ffa67435 */ /* 0x000fc800000001ff */
[----:B------:R-:W-:Y:S02]  /*51d0*/  MOV R247, R159 ;  /* 0x0000009f00f77202 */ /* 0x000fe40000000f00 */
[----:B------:R-:W-:-:S07]  /*51e0*/  MOV R158, R165 ;  /* 0x000000a5009e7202 */ /* 0x000fce0000000f00 */
[----:B------:R-:W-:Y:S05]  /*51f0*/  WARPSYNC.COLLECTIVE R164, `(.L_x_2675) ;  /* 0x00000000a4087348 */ /* 0x000fea0003c00000 */
[----:B------:R0:W1:Y:S02]  /*5200*/  SHFL.BFLY P0, R165, R247, R166, R167 ;  /* 0x0c0000a6f7a57389 */ /* 0x00006400000000a7 */
[----:B01----:R-:W-:Y:S01]  /*5210*/  ENDCOLLECTIVE ;  /* 0x000000000000791b */ /* 0x003fe20003800000 */
.L_x_2675:
[----:B------:R-:W-:-:S05]  /*5220*/  FADD.FTZ R158, R157, R158 ;  /* 0x0000009e9d9e7221 */ /* 0x000fca0000010000 */
[----:B------:R-:W-:Y:S02]  /*5230*/  MOV R247, R158 ;  /* 0x0000009e00f77202 */ /* 0x000fe40000000f00 */
[----:B------:R-:W-:-:S07]  /*5240*/  MOV R160, R165 ;  /* 0x000000a500a07202 */ /* 0x000fce0000000f00 */
[----:B------:R-:W-:Y:S05]  /*5250*/  WARPSYNC.COLLECTIVE R164, `(.L_x_2676) ;  /* 0x00000000a4087348 */ /* 0x000fea0003c00000 */
[----:B------:R0:W1:Y:S02]  /*5260*/  SHFL.BFLY P0, R165, R247, R166, R167 ;  /* 0x0c0000a6f7a57389 */ /* 0x00006400000000a7 */
[----:B01----:R-:W-:Y:S01]  /*5270*/  ENDCOLLECTIVE ;  /* 0x000000000000791b */ /* 0x003fe20003800000 */
.L_x_2676:
[----:B------:R-:W-:Y:S01]  /*5280*/  FADD.FTZ R160, R159, R160 ;  /* 0x000000a09fa07221 */ /* 0x000fe20000010000 */
[----:B------:R-:W-:-:S04]  /*5290*/  HFMA2.MMA R166, -RZ, RZ, 0, 4.76837158203125e-07 ;  /* 0x00000008ffa67435 */ /* 0x000fc800000001ff */
[----:B------:R-:W-:Y:S02]  /*52a0*/  MOV R247, R160 ;  /* 0x000000a000f77202 */ /* 0x000fe40000000f00 */
[----:B------:R-:W-:-:S07]  /*52b0*/  MOV R161, R165 ;  /* 0x000000a500a17202 */ /* 0x000fce0000000f00 */
[----:B------:R-:W-:Y:S05]  /*52c0*/  WARPSYNC.COLLECTIVE R164, `(.L_x_2677) ;  /* 0x00000000a4087348 */ /* 0x000fea0003c00000 */
[----:B------:R0:W1:Y:S02]  /*52d0*/  SHFL.BFLY P0, R165, R247, R166, R167 ;  /* 0x0c0000a6f7a57389 */ /* 0x00006400000000a7 */
[----:B01----:R-:W-:Y:S01]  /*52e0*/  ENDCOLLECTIVE ;  /* 0x000000000000791b */ /* 0x003fe20003800000 */
.L_x_2677:
[----:B------:R-:W-:-:S05]  /*52f0*/  FADD.FTZ R161, R158, R161 ;  /* 0x000000a19ea17221 */ /* 0x000fca0000010000 */
[----:B------:R-:W-:Y:S02]  /*5300*/  MOV R247, R161 ;  /* 0x000000a100f77202 */ /* 0x000fe40000000f00 */
[----:B------:R-:W-:-:S07]  /*5310*/  MOV R163, R165 ;  /* 0x000000a500a37202 */ /* 0x000fce0000000f00 */
[----:B------:R-:W-:Y:S05]  /*5320*/  WARPSYNC.COLLECTIVE R164, `(.L_x_2678) ;  /* 0x00000000a4087348 */ /* 0x000fea0003c00000 */
[----:B------:R0:W1:Y:S02]  /*5330*/  SHFL.BFLY P0, R165, R247, R166, R167 ;  /* 0x0c0000a6f7a57389 */ /* 0x00006400000000a7 */
[----:B01----:R-:W-:Y:S01]  /*5340*/  ENDCOLLECTIVE ;  /* 0x000000000000791b */ /* 0x003fe20003800000 */
.L_x_2678:
[----:B------:R-:W-:Y:S01]  /*5350*/  FADD.FTZ R163, R160, R163 ;  /* 0x000000a3a0a37221 */ /* 0x000fe20000010000 */
[----:B------:R-:W-:-:S04]  /*5360*/  HFMA2.MMA R166, -RZ, RZ, 0, 9.5367431640625e-07 ;  /* 0x00000010ffa67435 */ /* 0x000fc800000001ff */
[----:B------:R-:W-:Y:S02]  /*5370*/  MOV R247, R163 ;  /* 0x000000a300f77202 */ /* 0x000fe40000000f00 */
[----:B------:R-:W-:-:S07]  /*5380*/  MOV R162, R165 ;  /* 0x000000a500a27202 */ /* 0x000fce0000000f00 */
[----:B------:R-:W-:Y:S05]  /*5390*/  WARPSYNC.COLLECTIVE R164, `(.L_x_2679) ;  /* 0x00000000a4087348 */ /* 0x000fea0003c00000 */
[----:B------:R0:W1:Y:S02]  /*53a0*/  SHFL.BFLY P0, R165, R247, R166, R167 ;  /* 0x0c0000a6f7a57389 */ /* 0x00006400000000a7 */
[----:B01----:R-:W-:Y:S01]  /*53b0*/  ENDCOLLECTIVE ;  /* 0x000000000000791b */ /* 0x003fe20003800000 */
.L_x_2679:
[----:B------:R-:W-:-:S05]  /*53c0*/  FADD.FTZ R162, R161, R162 ;  /* 0x000000a2a1a27221 */ /* 0x000fca0000010000 */
[----:B------:R-:W-:Y:S02]  /*53d0*/  MOV R247, R162 ;  /* 0x000000a200f77202 */ /* 0x000fe40000000f00 */
[----:B------:R-:W-:-:S07]  /*53e0*/  MOV R156, R165 ;  /* 0x000000a5009c7202 */ /* 0x000fce0000000f00 */
[----:B------:R-:W-:Y:S05]  /*53f0*/  WARPSYNC.COLLECTIVE R164, `(.L_x_2680) ;  /* 0x00000000a4087348 */ /* 0x000fea0003c00000 */
[----:B------:R0:W1:Y:S02]  /*5400*/  SHFL.BFLY P0, R165, R247, R166, R167 ;  /* 0x0c0000a6f7a57389 */ /* 0x00006400000000a7 */
[----:B01----:R-:W-:Y:S01]  /*5410*/  ENDCOLLECTIVE ;  /* 0x000000000000791b */ /* 0x003fe20003800000 */
.L_x_2680:
[----:B------:R-:W-:Y:S01]  /*5420*/  MOV R157, R165 ;  /* 0x000000a5009d7202 */ /* 0x000fe20000000f00 */
[----:B------:R-:W-:Y:S06]  /*5430*/  BRA `(.L_x_2681) ;  /* 0xffffffd0007c7947 */ /* 0x000fec000383ffff */
.L_x_2682:
        /* <DEDUP_REMOVED lines=12> */
.L_x_3526:


//--------------------- .text._ZN10layer_norm31ln_parallel_residual_bwd_kernelINS_13Kernel_traitsI6__halfffffjLj768ELj1ELj4ELj1ELj16ENS_18Kernel_traits_baseILj768ES2_ffffjLj128EEEEELb0ELb0ELb1EEEvNS_9BwdParamsE --------------------------
	.section	.text._ZN10layer_norm31ln_parallel_residual_bwd_kernelINS_13Kernel_traitsI6__halfffffjLj768ELj1ELj4ELj1ELj16ENS_18Kernel_traits_baseILj768ES2_ffffjLj128EEEEELb0ELb0ELb1EEEvNS_9BwdParamsE,"ax",@progbits
	.align	128
        .global         _ZN10layer_norm31ln_parallel_residual_bwd_kernelINS_13Kernel_traitsI6__halfffffjLj768ELj1ELj4ELj1ELj16ENS_18Kernel_traits_baseILj768ES2_ffffjLj128EEEEELb0ELb0ELb1EEEvNS_9BwdParamsE
        .type           _ZN10layer_norm31ln_parallel_residual_bwd_kernelINS_13Kernel_traitsI6__halfffffjLj768ELj1ELj4ELj1ELj16ENS_18Kernel_traits_baseILj768ES2_ffffjLj128EEEEELb0ELb0ELb1EEEvNS_9BwdParamsE,@function
        .size           _ZN10layer_norm31ln_parallel_residual_bwd_kernelINS_13Kernel_traitsI6__halfffffjLj768ELj1ELj4ELj1ELj16ENS_18Kernel_traits_baseILj768ES2_ffffjLj128EEEEELb0ELb0ELb1EEEvNS_9BwdParamsE,(.L_x_3527 - _ZN10layer_norm31ln_parallel_residual_bwd_kernelINS_13Kernel_traitsI6__halfffffjLj768ELj1ELj4ELj1ELj16ENS_18Kernel_traits_baseILj768ES2_ffffjLj128EEEEELb0ELb0ELb1EEEvNS_9BwdParamsE)
        .other          _ZN10layer_norm31ln_parallel_residual_bwd_kernelINS_13Kernel_traitsI6__halfffffjLj768ELj1ELj4ELj1ELj16ENS_18Kernel_traits_baseILj768ES2_ffffjLj128EEEEELb0ELb0ELb1EEEvNS_9BwdParamsE,@"STO_CUDA_ENTRY STV_DEFAULT"
_ZN10layer_norm31ln_parallel_residual_bwd_kernelINS_13Kernel_traitsI6__halfffffjLj768ELj1ELj4ELj1ELj16ENS_18Kernel_traits_baseILj768ES2_ffffjLj128EEEEELb0ELb0ELb1EEEvNS_9BwdParamsE:
.text._ZN10layer_norm31ln_parallel_residual_bwd_kernelINS_13Kernel_traitsI6__halfffffjLj768ELj1ELj4ELj1ELj16ENS_18Kernel_traits_baseILj768ES2_ffffjLj128EEEEELb0ELb0ELb1EEEvNS_9BwdParamsE:
[----:B------:R-:W0:Y:S01]  /*0000*/  LDC R1, c[0x0][0x28] ;  /* 0x00000a00ff017b82 */ /* 0x000e220000000800 */
[----:B------:R-:W1:Y:S01]  /*0010*/  S2R R2, SR_TID.X ;  /* 0x0000000000027919 */ /* 0x000e620000002100 */
[----:B------:R-:W-:Y:S01]  /*0020*/  ULDC UR4, c[0x0][0x214] ;  /* 0x0000850000047ab9 */ /* 0x000fe20000000800 */
[----:B------:R-:W-:Y:S01]  /*0030*/  ULDC UR8, c[0x0][0x218] ;  /* 0x0000860000087ab9 */ /* 0x000fe20000000800 */
[----:B------:R-:W-:Y:S01]  /*0040*/  ULDC UR9, c[0x0][0x290] ;  /* 0x0000a40000097ab9 */ /* 0x000fe20000000800 */
[----:B------:R-:W2:Y:S01]  /*0050*/  S2R R0, SR_CTAID.X ;  /* 0x0000000000007919 */ /* 0x000ea20000002500 */
[----:B------:R-:W-:Y:S01]  /*0060*/  ULDC.64 UR16, c[0x0][0x2c8] ;  /* 0x0000b20000107ab9 */ /* 0x000fe20000000a00 */
[----:B------:R-:W-:Y:S01]  /*0070*/  ULDC.64 UR10, c[0x0][0x308] ;  /* 0x0000c200000a7ab9 */ /* 0x000fe20000000a00 */
[----:B------:R-:W-:Y:S01]  /*0080*/  ULDC.64 UR12, c[0x0][0x300] ;  /* 0x0000c000000c7ab9 */ /* 0x000fe20000000a00 */
[----:B------:R-:W-:Y:S01]  /*0090*/  BSSY B0, `(.L_x_2683) ;  /* 0x0000364000007945 */ /* 0x000fe20003800000 */
[----:B0-----:R-:W-:-:S02]  /*00a0*/  IADD3 R1, R1, -0x10, RZ ;  /* 0xfffffff001017810 */ /* 0x001fc40007ffe0ff */
[----:B-1----:R-:W-:-:S04]  /*00b0*/  SHF.R.U32.HI R163, RZ, 0x5, R2 ;  /* 0x00000005ffa37819 */ /* 0x002fc80000011602 */
[----:B--2---:R-:W-:-:S04]  /*00c0*/  LEA R163, R0, R163, 0x2 ;  /* 0x000000a300a37211 */ /* 0x004fc800078e10ff */
        /* <DEDUP_REMOVED lines=52> */
.L_x_2684:
[----:B------:R-:W-:Y:S01]  /*0410*/  SHF.L.U32 R0, R2, 0x3, RZ ;  /* 0x0000000302007819 */ /* 0x000fe200000006ff */
[----:B------:R-:W-:-:S03]  /*0420*/  ULDC.64 UR6, c[0x0][0x260] ;  /* 0x0000980000067ab9 */ /* 0x000fc60000000a00 */
[----:B------:R-:W-:-:S04]  /*0430*/  LOP3.LUT R0, R0, 0xf8, RZ, 0xc0, !PT ;  /* 0x000000f800007812 */ /* 0x000fc800078ec0ff */
[----:B------:R-:W-:-:S04]  /*0440*/  IADD3 R2, P0, R0, UR6, RZ ;  /* 0x0000000600027c10 */ /* 0x000fc8000ff1e0ff */
[----:B------:R-:W-:Y:S01]  /*0450*/  IADD3.X R3, RZ, UR7, RZ, P0, !PT ;  /* 0x00000007ff037c10 */ /* 0x000fe200087fe4ff */
[----:B------:R-:W-:Y:S02]  /*0460*/  ULDC.64 UR6, c[0x0][0x268] ;  /* 0x00009a0000067ab9 */ /* 0x000fe40000000a00 */
[----:B------:R-:W-:Y:S02]  /*0470*/  IADD3 R4, P0, R0, UR6, RZ ;  /* 0x0000000600047c10 */ /* 0x000fe4000ff1e0ff */
[----:B------:R-:W2:Y:S02]  /*0480*/  LDG.E.64 R6, desc[UR4][R2.64] ;  /* 0x0000000402067981 */ /* 0x000ea4000c1e1b00 */
[----:B------:R-:W-:Y:S01]  /*0490*/  IADD3.X R5, RZ, UR7, RZ, P0, !PT ;  /* 0x00000007ff057c10 */ /* 0x000fe200087fe4ff */
[----:B------:R-:W-:Y:S01]  /*04a0*/  ULDC.64 UR6, c[0x0][0x2c8] ;  /* 0x0000b20000067ab9 */ /* 0x000fe20000000a00 */
[----:B------:R-:W3:Y:S04]  /*04b0*/  LDG.E.64 R248, desc[UR4][R2.64+0x100] ;  /* 0x0001000402f87981 */ /* 0x000ee8000c1e1b00 */
[----:B------:R-:W4:Y:S04]  /*04c0*/  LDG.E.64 R8, desc[UR4][R4.64] ;  /* 0x0000000404087981 */ /* 0x000f28000c1e1b00 */
[----:B------:R-:W5:Y:S04]  /*04d0*/  LDG.E.64 R240, desc[UR4][R2.64+0x200] ;  /* 0x0002000402f07981 */ /* 0x000f68000c1e1b00 */
[----:B------:R-:W5:Y:S04]  /*04e0*/  LDG.E.64 R232, desc[UR4][R2.64+0x300] ;  /* 0x0003000402e87981 */ /* 0x000f68000c1e1b00 */
[----:B------:R-:W5:Y:S04]  /*04f0*/  LDG.E.64 R224, desc[UR4][R2.64+0x400] ;  /* 0x0004000402e07981 */ /* 0x000f68000c1e1b00 */
[----:B------:R0:W5:Y:S04]  /*0500*/  LDG.E.64 R208, desc[UR4][R2.64+0x500] ;  /* 0x0005000402d07981 */ /* 0x000168000c1e1b00 */
[----:B------:R-:W5:Y:S04]  /*0510*/  LDG.E.64 R10, desc[UR4][R4.64+0x100] ;  /* 0x00010004040a7981 */ /* 0x000f68000c1e1b00 */
[----:B------:R-:W5:Y:S04]  /*0520*/  LDG.E.64 R12, desc[UR4][R4.64+0x200] ;  /* 0x00020004040c7981 */ /* 0x000f68000c1e1b00 */
[----:B------:R-:W5:Y:S04]  /*0530*/  LDG.E.64 R14, desc[UR4][R4.64+0x300] ;  /* 0x00030004040e7981 */ /* 0x000f68000c1e1b00 */
[----:B------:R-:W5:Y:S04]  /*0540*/  LDG.E.64 R16, desc[UR4][R4.64+0x400] ;  /* 0x0004000404107981 */ /* 0x000f68000c1e1b00 */
[----:B------:R1:W5:Y:S01]  /*0550*/  LDG.E.64 R18, desc[UR4][R4.64+0x500] ;  /* 0x0005000404127981 */ /* 0x000362000c1e1b00 */
[----:B------:R-:W-:Y:S01]  /*0560*/  ISETP.NE.U32.AND P3, PT, RZ, UR6, PT ;  /* 0x00000006ff007c0c */ /* 0x000fe2000bf65070 */
[----:B------:R-:W-:Y:S01]  /*0570*/  HFMA2.MMA R180, -RZ, RZ, 0, 0 ;  /* 0x00000000ffb47435 */ /* 0x000fe200000001ff */
[----:B------:R-:W-:Y:S01]  /*0580*/  BSSY B1, `(.L_x_2686) ;  /* 0x00002b7000017945 */ /* 0x000fe20003800000 */
[----:B------:R-:W-:-:S02]  /*0590*/  HFMA2.MMA R175, -RZ, RZ, 0, 0 ;  /* 0x00000000ffaf7435 */ /* 0x000fc400000001ff */
[----:B------:R-:W-:Y:S01]  /*05a0*/  HFMA2.MMA R170, -RZ, RZ, 0, 0 ;  /* 0x00000000ffaa7435 */ /* 0x000fe200000001ff */
[----:B------:R-:W-:Y:S02]  /*05b0*/  ISETP.NE.AND.EX P3, PT, RZ, UR7, PT, P3 ;  /* 0x00000007ff007c0c */ /* 0x000fe4000bf65330 */
[----:B------:R-:W-:Y:S02]  /*05c0*/  CS2R R202, SRZ ;  /* 0x0000000000ca7805 */ /* 0x000fe4000001ff00 */
[----:B------:R-:W-:Y:S02]  /*05d0*/  CS2R R178, SRZ ;  /* 0x0000000000b27805 */ /* 0x000fe4000001ff00 */
[----:B------:R-:W-:Y:S02]  /*05e0*/  MOV R176, RZ ;  /* 0x000000ff00b07202 */ /* 0x000fe40000000f00 */
[----:B0-----:R-:W-:Y:S02]  /*05f0*/  CS2R R2, SRZ ;  /* 0x0000000000027805 */ /* 0x001fe4000001ff00 */
[----:B------:R-:W-:-:S02]  /*0600*/  MOV R173, RZ ;  /* 0x000000ff00ad7202 */ /* 0x000fc40000000f00 */
[----:B-1----:R-:W-:Y:S02]  /*0610*/  CS2R R4, SRZ ;  /* 0x0000000000047805 */ /* 0x002fe4000001ff00 */
        /* <DEDUP_REMOVED lines=35> */
[----:B--2---:R-:W-:Y:S01]  /*0850*/  HADD2.F32 R0, -RZ, R6.H0_H0 ;  /* 0x20000006ff007230 */ /* 0x004fe20000004100 */
[----:B------:R-:W-:-:S04]  /*0860*/  SHF.R.U64 R45, R6, 0x10, R7 ;  /* 0x00000010062d7819 */ /* 0x000fc80000001207 */
[----:B------:R0:W-:Y:S01]  /*0870*/  STL [R1+0xc], R0 ;  /* 0x00000c0001007387 */ /* 0x0001e20000100800 */
[----:B----4-:R-:W-:Y:S01]  /*0880*/  SHF.R.U64 R44, R8, 0x10, R9 ;  /* 0x00000010082c7819 */ /* 0x010fe20000001209 */
[----:B------:R-:W-:-:S04]  /*0890*/  HADD2.F32 R45, -RZ, R45.H0_H0 ;  /* 0x2000002dff2d7230 */ /* 0x000fc80000004100 */
[----:B------:R-:W-:Y:S02]  /*08a0*/  HADD2.F32 R44, -RZ, R44.H0_H0 ;  /* 0x2000002cff2c7230 */ /* 0x000fe40000004100 */
[----:B0-----:R-:W-:-:S05]  /*08b0*/  HADD2.F32 R0, -RZ, R8.H0_H0 ;  /* 0x20000008ff007230 */ /* 0x001fca0000004100 */
[----:B------:R0:W-:Y:S04]  /*08c0*/  STL [R1+0x8], R0 ;  /* 0x0000080001007387 */ /* 0x0001e80000100800 */
[----:B------:R1:W-:Y:S04]  /*08d0*/  STL [R1+0x4], R45 ;  /* 0x0000042d01007387 */ /* 0x0003e80000100800 */
[----:B------:R1:W-:Y:S01]  /*08e0*/  STL [R1], R44 ;  /* 0x0000002c01007387 */ /* 0x0003e20000100800 */
[--C-:B---3--:R-:W-:Y:S01]  /*08f0*/  SHF.R.U64 R246, R248, 0x10, R249.reuse ;  /* 0x00000010f8f67819 */ /* 0x108fe200000012f9 */
[----:B------:R-:W-:Y:S01]  /*0900*/  HADD2.F32 R244, -RZ, R249.H0_H0 ;  /* 0x200000f9fff47230 */ /* 0x000fe20000004100 */
[----:B------:R-:W-:Y:S01]  /*0910*/  SHF.R.U32.HI R242, RZ, 0x10, R249 ;  /* 0x00000010fff27819 */ /* 0x000fe200000116f9 */
[----:B-----5:R-:W-:Y:S01]  /*0920*/  HADD2.F32 R236, -RZ, R241.H0_H0 ;  /* 0x200000f1ffec7230 */ /* 0x020fe20000004100 */
[--C-:B------:R-:W-:Y:S01]  /*0930*/  SHF.R.U64 R238, R240, 0x10, R241.reuse ;  /* 0x00000010f0ee7819 */ /* 0x100fe200000012f1 */
[----:B------:R-:W-:Y:S01]  /*0940*/  HADD2.F32 R228, -RZ, R233.H0_H0 ;  /* 0x200000e9ffe47230 */ /* 0x000fe20000004100 */
[----:B------:R-:W-:Y:S01]  /*0950*/  SHF.R.U32.HI R234, RZ, 0x10, R241 ;  /* 0x00000010ffea7819 */ /* 0x000fe200000116f1 */
[----:B------:R-:W-:Y:S01]  /*0960*/  HADD2.F32 R220, -RZ, R225.H0_H0 ;  /* 0x200000e1ffdc7230 */ /* 0x000fe20000004100 */
[----:B------:R-:W-:-:S02]  /*0970*/  SHF.R.U64 R230, R232, 0x10, R233 ;  /* 0x00000010e8e67819 */ /* 0x000fc400000012e9 */
[----:B------:R-:W-:Y:S02]  /*0980*/  SHF.R.U32.HI R226, RZ, 0x10, R233 ;  /* 0x00000010ffe27819 */ /* 0x000fe400000116e9 */
[--C-:B------:R-:W-:Y:S02]  /*0990*/  SHF.R.U64 R222, R224, 0x10, R225.reuse ;  /* 0x00000010e0de7819 */ /* 0x100fe400000012e1 */
[----:B------:R-:W-:Y:S02]  /*09a0*/  SHF.R.U32.HI R216, RZ, 0x10, R225 ;  /* 0x00000010ffd87819 */ /* 0x000fe400000116e1 */
[----:B------:R-:W-:Y:S02]  /*09b0*/  SHF.R.U32.HI R250, RZ, 0x10, R7 ;  /* 0x00000010fffa7819 */ /* 0x000fe40000011607 */
[--C-:B------:R-:W-:Y:S02]  /*09c0*/  SHF.R.U64 R212, R208, 0x10, R209.reuse ;  /* 0x00000010d0d47819 */ /* 0x100fe400000012d1 */
[----:B------:R-:W-:-:S02]  /*09d0*/  SHF.R.U32.HI R207, RZ, 0x10, R209 ;  /* 0x00000010ffcf7819 */ /* 0x000fc400000116d1 */
[----:B------:R-:W-:Y:S02]  /*09e0*/  SHF.R.U32.HI R249, RZ, 0x10, R9 ;  /* 0x00000010fff97819 */ /* 0x000fe40000011609 */
[--C-:B------:R-:W-:Y:S02]  /*09f0*/  SHF.R.U64 R245, R10, 0x10, R11.reuse ;  /* 0x000000100af57819 */ /* 0x100fe4000000120b */
[----:B------:R-:W-:Y:S02]  /*0a00*/  SHF.R.U32.HI R241, RZ, 0x10, R11 ;  /* 0x00000010fff17819 */ /* 0x000fe4000001160b */
[--C-:B------:R-:W-:Y:S02]  /*0a10*/  SHF.R.U64 R237, R12, 0x10, R13.reuse ;  /* 0x000000100ced7819 */ /* 0x100fe4000000120d */
[----:B------:R-:W-:Y:S02]  /*0a20*/  SHF.R.U32.HI R233, RZ, 0x10, R13 ;  /* 0x00000010ffe97819 */ /* 0x000fe4000001160d */
[----:B------:R-:W-:-:S02]  /*0a30*/  SHF.R.U64 R229, R14, 0x10, R15 ;  /* 0x000000100ee57819 */ /* 0x000fc4000000120f */
[----:B------:R-:W-:Y:S02]  /*0a40*/  SHF.R.U32.HI R225, RZ, 0x10, R15 ;  /* 0x00000010ffe17819 */ /* 0x000fe4000001160f */
[--C-:B------:R-:W-:Y:S02]  /*0a50*/  SHF.R.U64 R221, R16, 0x10, R17.reuse ;  /* 0x0000001010dd7819 */ /* 0x100fe40000001211 */
[----:B------:R-:W-:Y:S02]  /*0a60*/  SHF.R.U32.HI R215, RZ, 0x10, R17 ;  /* 0x00000010ffd77819 */ /* 0x000fe40000011611 */
[--C-:B------:R-:W-:Y:S02]  /*0a70*/  SHF.R.U64 R211, R18, 0x10, R19.reuse ;  /* 0x0000001012d37819 */ /* 0x100fe40000001213 */
[----:B------:R-:W-:Y:S01]  /*0a80*/  SHF.R.U32.HI R204, RZ, 0x10, R19 ;  /* 0x00000010ffcc7819 */ /* 0x000fe20000011613 */
[----:B------:R-:W-:Y:S01]  /*0a90*/  HADD2.F32 R214, -RZ, R208.H0_H0 ;  /* 0x200000d0ffd67230 */ /* 0x000fe20000004100 */
[----:B0-----:R-:W-:Y:S01]  /*0aa0*/  HFMA2.MMA R0, -RZ, RZ, 0, 0 ;  /* 0x00000000ff007435 */ /* 0x001fe200000001ff */
[----:B------:R-:W-:Y:S01]  /*0ab0*/  HADD2.F32 R252, -RZ, R7.H0_H0 ;  /* 0x20000007fffc7230 */ /* 0x000fe20000004100 */
[----:B------:R-:W-:Y:S01]  /*0ac0*/  CS2R R6, SRZ ;  /* 0x0000000000067805 */ /* 0x000fe2000001ff00 */
[----:B------:R-:W-:Y:S01]  /*0ad0*/  HADD2.F32 R251, -RZ, R9.H0_H0 ;  /* 0x20000009fffb7230 */ /* 0x000fe20000004100 */
[----:B------:R-:W-:Y:S01]  /*0ae0*/  CS2R R8, SRZ ;  /* 0x0000000000087805 */ /* 0x000fe2000001ff00 */
[----:B------:R-:W-:-:S02]  /*0af0*/  HADD2.F32 R247, -RZ, R10.H0_H0 ;  /* 0x2000000afff77230 */ /* 0x000fc40000004100 */
[----:B------:R-:W-:Y:S01]  /*0b00*/  HADD2.F32 R243, -RZ, R11.H0_H0 ;  /* 0x2000000bfff37230 */ /* 0x000fe20000004100 */
[----:B------:R-:W-:Y:S01]  /*0b10*/  CS2R R10, SRZ ;  /* 0x00000000000a7805 */ /* 0x000fe2000001ff00 */
[----:B------:R-:W-:Y:S02]  /*0b20*/  HADD2.F32 R239, -RZ, R12.H0_H0 ;  /* 0x2000000cffef7230 */ /* 0x000fe40000004100 */
[----:B------:R-:W-:Y:S01]  /*0b30*/  HADD2.F32 R235, -RZ, R13.H0_H0 ;  /* 0x2000000dffeb7230 */ /* 0x000fe20000004100 */
[----:B------:R-:W-:Y:S01]  /*0b40*/  CS2R R12, SRZ ;  /* 0x00000000000c7805 */ /* 0x000fe2000001ff00 */
[----:B------:R-:W-:Y:S02]  /*0b50*/  HADD2.F32 R231, -RZ, R14.H0_H0 ;  /* 0x2000000effe77230 */ /* 0x000fe40000004100 */
        /* <DEDUP_REMOVED lines=34> */
[----:B-1----:R-:W-:-:S07]  /*0d80*/  HADD2.F32 R204, -RZ, R204.H0_H0 ;  /* 0x200000ccffcc7230 */ /* 0x002fce0000004100 */
.L_x_2694:
[----:B--2---:R-:W0:Y:S01]  /*0d90*/  S2R R79, SR_TID.X ;  /* 0x00000000004f7919 */ /* 0x004e220000002100 */
[----:B------:R-:W1:Y:S01]  /*0da0*/  LDC.64 R76, c[0x0][0x250] ;  /* 0x00009400ff4c7b82 */ /* 0x000e620000000a00 */
[C---:B------:R-:W-:Y:S01]  /*0db0*/  IMAD R78, R163.reuse, UR8, RZ ;  /* 0x00000008a34e7c24 */ /* 0x040fe2000f8e02ff */
[----:B------:R-:W2:Y:S04]  /*0dc0*/  LDL R183, [R1+0x8] ;  /* 0x0000080001b77983 */ /* 0x000ea80000100800 */
[----:B------:R-:W3:Y:S02]  /*0dd0*/  LDL R186, [R1] ;  /* 0x0000000001ba7983 */ /* 0x000ee40000100800 */
[----:B------:R-:W4:Y:S02]  /*0de0*/  LDC.64 R112, c[0x0][0x238] ;  /* 0x00008e00ff707b82 */ /* 0x000f240000000a00 */
[----:B------:R-:W3:Y:S04]  /*0df0*/  LDL R184, [R1+0xc] ;  /* 0x00000c0001b87983 */ /* 0x000ee80000100800 */
[----:B------:R-:W3:Y:S02]  /*0e00*/  LDL R185, [R1+0x4] ;  /* 0x0000040001b97983 */ /* 0x000ee40000100800 */
[----:B------:R-:W4:Y:S08]  /*0e10*/  LDC.64 R82, c[0x0][0x258] ;  /* 0x00009600ff527b82 */ /* 0x000f300000000a00 */
[----:B------:R-:W4:Y:S01]  /*0e20*/  LDC.64 R114, c[0x0][0x2c0] ;  /* 0x0000b000ff727b82 */ /* 0x000f220000000a00 */
[----:B-1----:R-:W-:-:S05]  /*0e30*/  IMAD.WIDE R76, R163, 0x4, R76 ;  /* 0x00000004a34c7825 */ /* 0x002fca00078e024c */
[----:B------:R4:W2:Y:S01]  /*0e40*/  LDG.E R182, desc[UR4][R76.64] ;  /* 0x000000044cb67981 */ /* 0x0008a2000c1e1900 */
[----:B0-----:R-:W-:Y:S01]  /*0e50*/  LOP3.LUT R80, R79, 0x1f, RZ, 0xc0, !PT ;  /* 0x0000001f4f507812 */ /* 0x001fe200078ec0ff */
[----:B------:R-:W0:Y:S01]  /*0e60*/  LDC.64 R118, c[0x0][0x2b8] ;  /* 0x0000ae00ff767b82 */ /* 0x000e220000000a00 */
[----:B------:R-:W-:-:S04]  /*0e70*/  SHF.R.S32.HI R79, RZ, 0x1f, R78 ;  /* 0x0000001fff4f7819 */ /* 0x000fc8000001144e */
[----:B------:R-:W-:-:S03]  /*0e80*/  LEA.HI R79, R79, R78, RZ, 0x2 ;  /* 0x0000004e4f4f7211 */ /* 0x000fc600078f10ff */
[----:B------:R-:W1:Y:S01]  /*0e90*/  LDC.U8 R181, c[0x0][0x2a0] ;  /* 0x0000a800ffb57b82 */ /* 0x000e620000000000 */
[----:B------:R-:W-:-:S05]  /*0ea0*/  LEA.HI.SX32 R177, R79, R80, 0x1e ;  /* 0x000000504fb17211 */ /* 0x000fca00078ff2ff */
[C---:B----4-:R-:W-:Y:S01]  /*0eb0*/  IMAD.WIDE.U32 R76, R177.reuse, 0x10, R112 ;  /* 0x00000010b14c7825 */ /* 0x050fe200078e0070 */
[----:B------:R-:W-:-:S03]  /*0ec0*/  IADD3 R174, R177, 0x20, RZ ;  /* 0x00000020b1ae7810 */ /* 0x000fc60007ffe0ff */
[----:B------:R-:W-:Y:S02]  /*0ed0*/  IMAD.WIDE R82, R163, 0x4, R82 ;  /* 0x00000004a3527825 */ /* 0x000fe400078e0252 */
[----:B------:R-:W4:Y:S02]  /*0ee0*/  LDG.E.128 R76, desc[UR4][R76.64] ;  /* 0x000000044c4c7981 */ /* 0x000f24000c1e1d00 */
[C---:B------:R-:W-:Y:S02]  /*0ef0*/  IMAD.WIDE.U32 R80, R177.reuse, 0x10, R114 ;  /* 0x00000010b1507825 */ /* 0x040fe400078e0072 */
[----:B------:R-:W3:Y:S02]  /*0f00*/  LDG.E R167, desc[UR4][R82.64] ;  /* 0x0000000452a77981 */ /* 0x000ee4000c1e1900 */
[----:B0-----:R-:W-:-:S04]  /*0f10*/  IMAD.WIDE.U32 R84, R177, 0x10, R118 ;  /* 0x00000010b1547825 */ /* 0x001fc800078e0076 */
[C---:B------:R-:W-:Y:S02]  /*0f20*/  IMAD.WIDE.U32 R88, R174.reuse, 0x10, R112 ;  /* 0x00000010ae587825 */ /* 0x040fe400078e0070 */
[----:B------:R-:W3:Y:S04]  /*0f30*/  LDG.E.128 R84, desc[UR4][R84.64] ;  /* 0x0000000454547981 */ /* 0x000ee8000c1e1d00 */
[----:B------:R-:W3:Y:S04]  /*0f40*/  LDG.E.128 R80, desc[UR4][R80.64] ;  /* 0x0000000450507981 */ /* 0x000ee8000c1e1d00 */
[----:B------:R-:W3:Y:S01]  /*0f50*/  LDG.E.128 R88, desc[UR4][R88.64] ;  /* 0x0000000458587981 */ /* 0x000ee2000c1e1d00 */
[----:B------:R-:W-:Y:S01]  /*0f60*/  IMAD.WIDE.U32 R92, R174, 0x10, R114 ;  /* 0x00000010ae5c7825 */ /* 0x000fe200078e0072 */
[----:B------:R-:W-:-:S02]  /*0f70*/  IADD3 R172, R177, 0x40, RZ ;  /* 0x00000040b1ac7810 */ /* 0x000fc40007ffe0ff */
[----:B------:R-:W-:Y:S01]  /*0f80*/  IADD3 R171, R177, 0x60, RZ ;  /* 0x00000060b1ab7810 */ /* 0x000fe20007ffe0ff */
[----:B------:R-:W-:Y:S02]  /*0f90*/  IMAD.WIDE.U32 R96, R174, 0x10, R118 ;  /* 0x00000010ae607825 */ /* 0x000fe400078e0076 */
[----:B------:R-:W3:Y:S02]  /*0fa0*/  LDG.E.128 R92, desc[UR4][R92.64] ;  /* 0x000000045c5c7981 */ /* 0x000ee4000c1e1d00 */
[C-C-:B------:R-:W-:Y:S02]  /*0fb0*/  IMAD.WIDE.U32 R100, R172.reuse, 0x10, R112.reuse ;  /* 0x00000010ac647825 */ /* 0x140fe400078e0070 */
[----:B------:R-:W3:Y:S02]  /*0fc0*/  LDG.E.128 R96, desc[UR4][R96.64] ;  /* 0x0000000460607981 */ /* 0x000ee4000c1e1d00 */
[----:B------:R-:W-:Y:S02]  /*0fd0*/  IMAD.WIDE.U32 R112, R171, 0x10, R112 ;  /* 0x00000010ab707825 */ /* 0x000fe400078e0070 */
[----:B------:R-:W3:Y:S02]  /*0fe0*/  LDG.E.128 R100, desc[UR4][R100.64] ;  /* 0x0000000464647981 */ /* 0x000ee4000c1e1d00 */
[----:B------:R-:W-:-:S04]  /*0ff0*/  IMAD.WIDE.U32 R104, R172, 0x10, R114 ;  /* 0x00000010ac687825 */ /* 0x000fc800078e0072 */
[C---:B------:R-:W-:Y:S02]  /*1000*/  IMAD.WIDE.U32 R116, R171.reuse, 0x10, R114 ;  /* 0x00000010ab747825 */ /* 0x040fe400078e0072 */
[----:B------:R-:W3:Y:S02]  /*1010*/  LDG.E.128 R112, desc[UR4][R112.64] ;  /* 0x0000000470707981 */ /* 0x000ee4000c1e1d00 */
[--C-:B------:R-:W-:Y:S02]  /*1020*/  IMAD.WIDE.U32 R120, R171, 0x10, R118.reuse ;  /* 0x00000010ab787825 */ /* 0x100fe400078e0076 */
[----:B------:R-:W3:Y:S02]  /*1030*/  LDG.E.128 R104, desc[UR4][R104.64] ;  /* 0x0000000468687981 */ /* 0x000ee4000c1e1d00 */
[----:B------:R-:W-:Y:S02]  /*1040*/  IMAD.WIDE.U32 R108, R172, 0x10, R118 ;  /* 0x00000010ac6c7825 */ /* 0x000fe400078e0076 */
[----:B------:R-:W3:Y:S04]  /*1050*/  LDG.E.128 R116, desc[UR4][R116.64] ;  /* 0x0000000474747981 */ /* 0x000ee8000c1e1d00 */
[----:B------:R-:W3:Y:S04]  /*1060*/  LDG.E.128 R120, desc[UR4][R120.64] ;  /* 0x0000000478787981 */ /* 0x000ee8000c1e1d00 */
[----:B------:R-:W3:Y:S01]  /*1070*/  LDG.E.128 R108, desc[UR4][R108.64] ;  /* 0x000000046c6c7981 */ /* 0x000ee2000c1e1d00 */
[----:B-1----:R-:W-:-:S04]  /*1080*/  ISETP.NE.AND P0, PT, R181, RZ, PT ;  /* 0x000000ffb500720c */ /* 0x002fc80003f05270 */
[----:B--2---:R-:W-:-:S05]  /*1090*/  FSEL R182, R182, RZ, !P0 ;  /* 0x000000ffb6b67208 */ /* 0x004fca0004000000 */
[----:B----4-:R-:W-:-:S04]  /*10a0*/  FADD.FTZ R76, -R182, R76 ;  /* 0x0000004cb64c7221 */ /* 0x010fc80000010100 */
[----:B---3--:R-:W-:Y:S01]  /*10b0*/  FMUL.FTZ R181, R167, R76 ;  /* 0x0000004ca7b57220 */ /* 0x008fe20000410000 */
[----:B------:R-:W-:Y:S01]  /*10c0*/  FMUL.FTZ R183, R183, R80 ;  /* 0x00000050b7b77220 */ /* 0x000fe20000410000 */
[----:B------:R-:W-:-:S03]  /*10d0*/  FMUL.FTZ R76, R186, R81 ;  /* 0x00000051ba4c7220 */ /* 0x000fc60000410000 */
[----:B------:R-:W-:Y:S01]  /*10e0*/  FFMA.FTZ R183, R184, R84, R183 ;  /* 0x00000054b8b77223 */ /* 0x000fe200000100b7 */
[C---:B------:R-:W-:Y:S01]  /*10f0*/  FADD.FTZ R184, -R182.reuse, R77 ;  /* 0x0000004db6b87221 */ /* 0x040fe20000010100 */
[----:B------:R-:W-:Y:S01]  /*1100*/  FFMA.FTZ R185, R185, R85, R76 ;  /* 0x00000055b9b97223 */ /* 0x000fe2000001004c */
[C---:B------:R-:W-:Y:S01]  /*1110*/  FADD.FTZ R90, -R182.reuse, R90 ;  /* 0x0000005ab65a7221 */ /* 0x040fe20000010100 */
[----:B------:R-:W0:Y:S01]  /*1120*/  @P3 LDC.64 R76, c[0x0][0x2c8] ;  /* 0x0000b200ff4c3b82 */ /* 0x000e220000000a00 */
[C---:B------:R-:W-:Y:S01]  /*1130*/  FADD.FTZ R88, -R182.reuse, R88 ;  /* 0x00000058b6587221 */ /* 0x040fe20000010100 */
[C---:B------:R-:W-:Y:S01]  /*1140*/  FADD.FTZ R192, -R182.reuse, R89 ;  /* 0x00000059b6c07221 */ /* 0x040fe20000010100 */
[C---:B------:R-:W-:Y:S01]  /*1150*/  FMUL.FTZ R194, R167.reuse, R90 ;  /* 0x0000005aa7c27220 */ /* 0x040fe20000410000 */
[----:B------:R-:W-:Y:S01]  /*1160*/  FADD.FTZ R196, -R182, R91 ;  /* 0x0000005bb6c47221 */ /* 0x000fe20000010100 */
[----:B------:R-:W-:-:S03]  /*1170*/  FMUL.FTZ R190, R167, R88 ;  /* 0x00000058a7be7220 */ /* 0x000fc60000410000 */
[----:B------:R-:W1:Y:S01]  /*1180*/  LDC.64 R90, c[0x0][0x238] ;  /* 0x00008e00ff5a7b82 */ /* 0x000e620000000a00 */
[----:B------:R-:W-:Y:S01]  /*1190*/  FMUL.FTZ R192, R167, R192 ;  /* 0x000000c0a7c07220 */ /* 0x000fe20000410000 */
[----:B------:R-:W-:Y:S01]  /*11a0*/  FMUL.FTZ R191, R247, R92 ;  /* 0x0000005cf7bf7220 */ /* 0x000fe20000410000 */
[----:B------:R-:W-:Y:S01]  /*11b0*/  FMUL.FTZ R193, R245, R93 ;  /* 0x0000005df5c17220 */ /* 0x000fe20000410000 */
[C---:B------:R-:W-:Y:S01]  /*11c0*/  FADD.FTZ R144, R92.reuse, R144 ;  /* 0x000000905c907221 */ /* 0x040fe20000010000 */
[----:B------:R-:W-:Y:S01]  /*11d0*/  FFMA.FTZ R145, R92, R190, R145 ;  /* 0x000000be5c917223 */ /* 0x000fe20000010091 */
[C---:B------:R-:W-:Y:S01]  /*11e0*/  FADD.FTZ R140, R93.reuse, R140 ;  /* 0x0000008c5d8c7221 */ /* 0x040fe20000010000 */
[----:B------:R-:W-:Y:S02]  /*11f0*/  FFMA.FTZ R141, R93, R192, R141 ;  /* 0x000000c05d8d7223 */ /* 0x000fe4000001008d */
[----:B------:R-:W2:Y:S01]  /*1200*/  LDC.64 R92, c[0x0][0x2c0] ;  /* 0x0000b000ff5c7b82 */ /* 0x000ea20000000a00 */
[C---:B------:R-:W-:Y:S01]  /*1210*/  FADD.FTZ R146, R96.reuse, R146 ;  /* 0x0000009260927221 */ /* 0x040fe20000010000 */
[----:B------:R-:W-:Y:S01]  /*1220*/  FFMA.FTZ R147, R96, R190, R147 ;  /* 0x000000be60937223 */ /* 0x000fe20000010093 */
[----:B------:R-:W-:Y:S01]  /*1230*/  FFMA.FTZ R191, R248, R96, R191 ;  /* 0x00000060f8bf7223 */ /* 0x000fe200000100bf */
[C---:B------:R-:W-:Y:S01]  /*1240*/  FADD.FTZ R142, R97.reuse, R142 ;  /* 0x0000008e618e7221 */ /* 0x040fe20000010000 */
[----:B------:R-:W-:Y:S01]  /*1250*/  FFMA.FTZ R143, R97, R192, R143 ;  /* 0x000000c0618f7223 */ /* 0x000fe2000001008f */
[----:B------:R-:W-:-:S02]  /*1260*/  FFMA.FTZ R193, R246, R97, R193 ;  /* 0x00000061f6c17223 */ /* 0x000fc400000100c1 */
[----:B------:R-:W3:Y:S01]  /*1270*/  LDC.64 R96, c[0x0][0x2b8] ;  /* 0x0000ae00ff607b82 */ /* 0x000ee20000000a00 */
[C---:B------:R-:W-:Y:S01]  /*1280*/  FADD.FTZ R102, -R182.reuse, R102 ;  /* 0x00000066b6667221 */ /* 0x040fe20000010100 */
[----:B------:R-:W-:Y:S01]  /*1290*/  FADD.FTZ R112, -R182, R112 ;  /* 0x00000070b6707221 */ /* 0x000fe20000010100 */
[----:B0-----:R-:W-:-:S04]  /*12a0*/  @P3 IMAD.WIDE.U32 R76, R177, 0x10, R76 ;  /* 0x00000010b14c3825 */ /* 0x001fc800078e004c */
[----:B------:R-:W-:Y:S01]  /*12b0*/  FMUL.FTZ R205, R167, R102 ;  /* 0x00000066a7cd7220 */ /* 0x000fe20000410000 */
[----:B------:R-:W-:Y:S01]  /*12c0*/  IADD3 R102, R177, 0x80, RZ ;  /* 0x00000080b1667810 */ /* 0x000fe20007ffe0ff */
[----:B------:R-:W-:Y:S01]  /*12d0*/  FMUL.FTZ R219, R167, R112 ;  /* 0x00000070a7db7220 */ /* 0x000fe20000410000 */
[C---:B------:R-:W-:Y:S01]  /*12e0*/  FADD.FTZ R210, -R182.reuse, R103 ;  /* 0x00000067b6d27221 */ /* 0x040fe20000010100 */
[----:B------:R-:W-:Y:S01]  /*12f0*/  FMUL.FTZ R89, R231, R116 ;  /* 0x00000074e7597220 */ /* 0x000fe20000410000 */
[----:B------:R-:W-:Y:S01]  /*1300*/  IADD3 R103, R177, 0xa0, RZ ;  /* 0x000000a0b1677810 */ /* 0x000fe20007ffe0ff */
[----:B------:R-:W-:Y:S01]  /*1310*/  FADD.FTZ R188, -R182, R79 ;  /* 0x0000004fb6bc7221 */ /* 0x000fe20000010100 */
[----:B------:R1:W5:Y:S01]  /*1320*/  @P3 LDG.E.128 R44, desc[UR4][R76.64] ;  /* 0x000000044c2c3981 */ /* 0x000362000c1e1d00 */
[C---:B------:R-:W-:Y:S01]  /*1330*/  FADD.FTZ R202, R116.reuse, R202 ;  /* 0x000000ca74ca7221 */ /* 0x040fe20000010000 */
[-C--:B------:R-:W-:Y:S01]  /*1340*/  FFMA.FTZ R14, R116, R219.reuse, R14 ;  /* 0x000000db740e7223 */ /* 0x080fe2000001000e */
[C---:B------:R-:W-:Y:S01]  /*1350*/  FADD.FTZ R78, -R182.reuse, R78 ;  /* 0x0000004eb64e7221 */ /* 0x040fe20000010100 */
[----:B------:R-:W-:Y:S01]  /*1360*/  FMUL.FTZ R79, R235, R106 ;  /* 0x0000006aeb4f7220 */ /* 0x000fe20000410000 */
[----:B------:R-:W-:Y:S01]  /*1370*/  FADD.FTZ R116, -R182, R113 ;  /* 0x00000071b6747221 */ /* 0x000fe20000010100 */
[C---:B------:R-:W-:Y:S01]  /*1380*/  FADD.FTZ R30, R120.reuse, R30 ;  /* 0x0000001e781e7221 */ /* 0x040fe20000010000 */
[----:B------:R-:W-:Y:S01]  /*1390*/  FFMA.FTZ R126, R120, R219, R126 ;  /* 0x000000db787e7223 */ /* 0x000fe2000001007e */
[----:B------:R-:W-:Y:S01]  /*13a0*/  FFMA.FTZ R120, R232, R120, R89 ;  /* 0x00000078e8787223 */ /* 0x000fe20000010059 */
[----:B-1----:R-:W-:-:S04]  /*13b0*/  IMAD.WIDE.U32 R76, R102, 0x10, R90 ;  /* 0x00000010664c7825 */ /* 0x002fc800078e005a */
[C---:B------:R-:W-:Y:S01]  /*13c0*/  FMUL.FTZ R184, R167.reuse, R184 ;  /* 0x000000b8a7b87220 */ /* 0x040fe20000410000 */
[----:B------:R-:W-:Y:S01]  /*13d0*/  FMUL.FTZ R116, R167, R116 ;  /* 0x00000074a7747220 */ /* 0x000fe20000410000 */
[----:B------:R-:W-:-:S04]  /*13e0*/  IMAD.WIDE.U32 R88, R103, 0x10, R90 ;  /* 0x0000001067587825 */ /* 0x000fc800078e005a */
[----:B------:R-:W-:Y:S01]  /*13f0*/  FMUL.FTZ R91, R229, R117 ;  /* 0x00000075e55b7220 */ /* 0x000fe20000410000 */
[----:B------:R-:W-:Y:S01]  /*1400*/  FMUL.FTZ R186, R167, R78 ;  /* 0x0000004ea7ba7220 */ /* 0x000fe20000410000 */
[----:B------:R-:W-:Y:S01]  /*1410*/  FFMA.FTZ R206, R236, R110, R79 ;  /* 0x0000006eecce7223 */ /* 0x000fe2000001004f */
[C---:B------:R-:W-:Y:S01]  /*1420*/  FADD.FTZ R162, R84.reuse, R162 ;  /* 0x000000a254a27221 */ /* 0x040fe20000010000 */
[----:B------:R-:W4:Y:S01]  /*1430*/  LDG.E.128 R76, desc[UR4][R76.64] ;  /* 0x000000044c4c7981 */ /* 0x000f22000c1e1d00 */
[----:B------:R-:W-:Y:S01]  /*1440*/  FFMA.FTZ R164, R84, R181, R164 ;  /* 0x000000b554a47223 */ /* 0x000fe200000100a4 */
[C---:B------:R-:W-:Y:S01]  /*1450*/  FADD.FTZ R158, R85.reuse, R158 ;  /* 0x0000009e559e7221 */ /* 0x040fe20000010000 */
[----:B------:R-:W-:Y:S01]  /*1460*/  FFMA.FTZ R159, R85, R184, R159 ;  /* 0x000000b8559f7223 */ /* 0x000fe2000001009f */
[----:B--2---:R-:W-:-:S04]  /*1470*/  IMAD.WIDE.U32 R84, R102, 0x10, R92 ;  /* 0x0000001066547825 */ /* 0x004fc800078e005c */
[C---:B------:R-:W-:Y:S01]  /*1480*/  FADD.FTZ R31, R121.reuse, R31 ;  /* 0x0000001f791f7221 */ /* 0x040fe20000010000 */
[----:B------:R-:W-:Y:S01]  /*1490*/  FFMA.FTZ R127, R121, R116, R127 ;  /* 0x00000074797f7223 */ /* 0x000fe2000001007f */
[----:B------:R-:W-:Y:S01]  /*14a0*/  FFMA.FTZ R121, R230, R121, R91 ;  /* 0x00000079e6797223 */ /* 0x000fe2000001005b */
[----:B------:R-:W-:-:S04]  /*14b0*/  IMAD.WIDE.U32 R92, R103, 0x10, R92 ;  /* 0x00000010675c7825 */ /* 0x000fc800078e005c */
[C---:B------:R-:W-:Y:S01]  /*14c0*/  FADD.FTZ R160, R80.reuse, R160 ;  /* 0x000000a050a07221 */ /* 0x040fe20000010000 */
[----:B------:R-:W-:Y:S01]  /*14d0*/  FFMA.FTZ R161, R80, R181, R161 ;  /* 0x000000b550a17223 */ /* 0x000fe200000100a1 */
[C---:B------:R-:W-:Y:S01]  /*14e0*/  FADD.FTZ R156, R81.reuse, R156 ;  /* 0x0000009c519c7221 */ /* 0x040fe20000010000 */
[----:B------:R-:W-:Y:S01]  /*14f0*/  FFMA.FTZ R157, R81, R184, R157 ;  /* 0x000000b8519d7223 */ /* 0x000fe2000001009d */
[----:B------:R-:W-:Y:S01]  /*1500*/  FMUL.FTZ R196, R167, R196 ;  /* 0x000000c4a7c47220 */ /* 0x000fe20000410000 */
[----:B------:R-:W2:Y:S01]  /*1510*/  LDG.E.128 R88, desc[UR4][R88.64] ;  /* 0x0000000458587981 */ /* 0x000ea2000c1e1d00 */
[----:B---3--:R-:W-:-:S04]  /*1520*/  IMAD.WIDE.U32 R80, R102, 0x10, R96 ;  /* 0x0000001066507825 */ /* 0x008fc800078e0060 */
[----:B------:R-:W-:Y:S01]  /*1530*/  FMUL.FTZ R195, R243, R94 ;  /* 0x0000005ef3c37220 */ /* 0x000fe20000410000 */
[----:B------:R-:W-:Y:S01]  /*1540*/  FMUL.FTZ R197, R241, R95 ;  /* 0x0000005ff1c57220 */ /* 0x000fe20000410000 */
[----:B------:R-:W-:-:S04]  /*1550*/  IMAD.WIDE.U32 R96, R103, 0x10, R96 ;  /* 0x0000001067607825 */ /* 0x000fc800078e0060 */
[C---:B------:R-:W-:Y:S01]  /*1560*/  FADD.FTZ R136, R94.reuse, R136 ;  /* 0x000000885e887221 */ /* 0x040fe20000010000 */
[----:B------:R-:W-:Y:S01]  /*1570*/  FFMA.FTZ R137, R94, R194, R137 ;  /* 0x000000c25e897223 */ /* 0x000fe20000010089 */
[C---:B------:R-:W-:Y:S01]  /*1580*/  FADD.FTZ R132, R95.reuse, R132 ;  /* 0x000000845f847221 */ /* 0x040fe20000010000 */
[----:B------:R-:W-:Y:S02]  /*1590*/  FFMA.FTZ R133, R95, R196, R133 ;  /* 0x000000c45f857223 */ /* 0x000fe40000010085 */
[----:B------:R-:W3:Y:S01]  /*15a0*/  LDG.E.128 R92, desc[UR4][R92.64] ;  /* 0x000000045c5c7981 */ /* 0x000ee2000c1e1d00 */
[C---:B------:R-:W-:Y:S01]  /*15b0*/  FADD.FTZ R138, R98.reuse, R138 ;  /* 0x0000008a628a7221 */ /* 0x040fe20000010000 */
[----:B------:R-:W-:Y:S01]  /*15c0*/  FFMA.FTZ R139, R98, R194, R139 ;  /* 0x000000c2628b7223 */ /* 0x000fe2000001008b */
[----:B------:R-:W-:Y:S01]  /*15d0*/  FFMA.FTZ R195, R244, R98, R195 ;  /* 0x00000062f4c37223 */ /* 0x000fe200000100c3 */
[C---:B------:R-:W-:Y:S01]  /*15e0*/  FADD.FTZ R134, R99.reuse, R134 ;  /* 0x0000008663867221 */ /* 0x040fe20000010000 */
[----:B------:R-:W-:Y:S01]  /*15f0*/  FFMA.FTZ R135, R99, R196, R135 ;  /* 0x000000c463877223 */ /* 0x000fe20000010087 */
[----:B------:R-:W-:-:S02]  /*1600*/  FFMA.FTZ R197, R242, R99, R197 ;  /* 0x00000063f2c57223 */ /* 0x000fc400000100c5 */
[----:B------:R-:W3:Y:S01]  /*1610*/  LDG.E.128 R96, desc[UR4][R96.64] ;  /* 0x0000000460607981 */ /* 0x000ee2000c1e1d00 */
[----:B------:R-:W-:Y:S01]  /*1620*/  FMUL.FTZ R187, R251, R82 ;  /* 0x00000052fbbb7220 */ /* 0x000fe20000410000 */
[----:B------:R-:W-:Y:S01]  /*1630*/  FMUL.FTZ R188, R167, R188 ;  /* 0x000000bca7bc7220 */ /* 0x000fe20000410000 */
[----:B------:R-:W-:Y:S01]  /*1640*/  FMUL.FTZ R189, R249, R83 ;  /* 0x00000053f9bd7220 */ /* 0x000fe20000410000 */
[C---:B------:R-:W-:Y:S01]  /*1650*/  FADD.FTZ R154, R86.reuse, R154 ;  /* 0x0000009a569a7221 */ /* 0x040fe20000010000 */
[----:B------:R-:W-:Y:S01]  /*1660*/  FFMA.FTZ R155, R86, R186, R155 ;  /* 0x000000ba569b7223 */ /* 0x000fe2000001009b */
[----:B------:R-:W-:Y:S01]  /*1670*/  FFMA.FTZ R187, R252, R86, R187 ;  /* 0x00000056fcbb7223 */ /* 0x000fe200000100bb */
[C---:B------:R-:W-:Y:S01]  /*1680*/  FADD.FTZ R150, R87.reuse, R150 ;  /* 0x0000009657967221 */ /* 0x040fe20000010000 */
[----:B------:R-:W-:Y:S01]  /*1690*/  FFMA.FTZ R151, R87, R188, R151 ;  /* 0x000000bc57977223 */ /* 0x000fe20000010097 */
[----:B------:R-:W-:Y:S02]  /*16a0*/  FFMA.FTZ R189, R250, R87, R189 ;  /* 0x00000057fabd7223 */ /* 0x000fe400000100bd */
[----:B------:R-:W3:Y:S01]  /*16b0*/  LDG.E.128 R84, desc[UR4][R84.64] ;  /* 0x0000000454547981 */ /* 0x000ee2000c1e1d00 */
[C---:B------:R-:W-:Y:S01]  /*16c0*/  FADD.FTZ R152, R82.reuse, R152 ;  /* 0x0000009852987221 */ /* 0x040fe20000010000 */
[----:B------:R-:W-:Y:S01]  /*16d0*/  FFMA.FTZ R153, R82, R186, R153 ;  /* 0x000000ba52997223 */ /* 0x000fe20000010099 */
[C---:B------:R-:W-:Y:S01]  /*16e0*/  FADD.FTZ R148, R83.reuse, R148 ;  /* 0x0000009453947221 */ /* 0x040fe20000010000 */
[----:B------:R-:W-:-:S02]  /*16f0*/  FFMA.FTZ R149, R83, R188, R149 ;  /* 0x000000bc53957223 */ /* 0x000fc40000010095 */
[----:B------:R-:W3:Y:S01]  /*1700*/  LDG.E.128 R80, desc[UR4][R80.64] ;  /* 0x0000000450507981 */ /* 0x000ee2000c1e1d00 */
[C---:B------:R-:W-:Y:S01]  /*1710*/  FADD.FTZ R100, -R182.reuse, R100 ;  /* 0x00000064b6647221 */ /* 0x040fe20000010100 */
[----:B------:R-:W-:-:S03]  /*1720*/  FADD.FTZ R200, -R182, R101 ;  /* 0x00000065b6c87221 */ /* 0x000fc60000010100 */
[----:B------:R-:W-:Y:S02]  /*1730*/  FMUL.FTZ R198, R167, R100 ;  /* 0x00000064a7c67220 */ /* 0x000fe40000410000 */
[----:B------:R-:W0:Y:S02]  /*1740*/  @P3 LDC.64 R100, c[0x0][0x2c8] ;  /* 0x0000b200ff643b82 */ /* 0x000e240000000a00 */
[----:B0-----:R-:W-:-:S05]  /*1750*/  @P3 IMAD.WIDE.U32 R100, R174, 0x10, R100 ;  /* 0x00000010ae643825 */ /* 0x001fca00078e0064 */
[----:B------:R0:W5:Y:S02]  /*1760*/  @P3 LDG.E.128 R48, desc[UR4][R100.64] ;  /* 0x0000000464303981 */ /* 0x000164000c1e1d00 */
[----:B0-----:R-:W0:Y:S02]  /*1770*/  @P3 LDC.64 R100, c[0x0][0x2c8] ;  /* 0x0000b200ff643b82 */ /* 0x001e240000000a00 */
        /* <DEDUP_REMOVED lines=8> */
[----:B0-----:R-:W0:Y:S01]  /*1800*/  @P3 LDC.64 R100, c[0x0][0x2c8] ;  /* 0x0000b200ff643b82 */ /* 0x001e220000000a00 */
[----:B------:R-:W-:Y:S01]  /*1810*/  FMUL.FTZ R199, R239, R104 ;  /* 0x00000068efc77220 */ /* 0x000fe20000410000 */
[C---:B------:R-:W-:Y:S01]  /*1820*/  FADD.FTZ R165, R104.reuse, R165 ;  /* 0x000000a568a57221 */ /* 0x040fe20000010000 */
[----:B------:R-:W-:Y:S01]  /*1830*/  FFMA.FTZ R18, R104, R198, R18 ;  /* 0x000000c668127223 */ /* 0x000fe20000010012 */
[----:B------:R-:W-:Y:S01]  /*1840*/  FADD.FTZ R104, -R182, R115 ;  /* 0x00000073b6687221 */ /* 0x000fe20000010100 */
[----:B------:R-:W-:Y:S01]  /*1850*/  FMUL.FTZ R200, R167, R200 ;  /* 0x000000c8a7c87220 */ /* 0x000fe20000410000 */
[----:B------:R-:W-:Y:S01]  /*1860*/  FMUL.FTZ R201, R237, R105 ;  /* 0x00000069edc97220 */ /* 0x000fe20000410000 */
[C---:B------:R-:W-:Y:S01]  /*1870*/  FADD.FTZ R34, R108.reuse, R34 ;  /* 0x000000226c227221 */ /* 0x040fe20000010000 */
[----:B------:R-:W-:Y:S01]  /*1880*/  FFMA.FTZ R130, R108, R198, R130 ;  /* 0x000000c66c827223 */ /* 0x000fe20000010082 */
[----:B------:R-:W-:Y:S01]  /*1890*/  FFMA.FTZ R199, R240, R108, R199 ;  /* 0x0000006cf0c77223 */ /* 0x000fe200000100c7 */
[----:B------:R-:W-:Y:S01]  /*18a0*/  FMUL.FTZ R115, R167, R104 ;  /* 0x00000068a7737220 */ /* 0x000fe20000410000 */
[C---:B------:R-:W-:Y:S01]  /*18b0*/  FADD.FTZ R35, R109.reuse, R35 ;  /* 0x000000236d237221 */ /* 0x040fe20000010000 */
[----:B------:R-:W-:Y:S01]  /*18c0*/  FFMA.FTZ R131, R109, R200, R131 ;  /* 0x000000c86d837223 */ /* 0x000fe20000010083 */
[----:B------:R-:W-:Y:S01]  /*18d0*/  FFMA.FTZ R201, R238, R109, R201 ;  /* 0x0000006deec97223 */ /* 0x000fe200000100c9 */
[----:B------:R-:W-:Y:S01]  /*18e0*/  FADD.FTZ R32, R110, R32 ;  /* 0x000000206e207221 */ /* 0x000fe20000010000 */
[----:B0-----:R-:W-:-:S05]  /*18f0*/  @P3 IMAD.WIDE.U32 R100, R103, 0x10, R100 ;  /* 0x0000001067643825 */ /* 0x001fca00078e0064 */
[----:B------:R0:W5:Y:S01]  /*1900*/  @P3 LDG.E.128 R64, desc[UR4][R100.64] ;  /* 0x0000000464403981 */ /* 0x000162000c1e1d00 */
[-C--:B------:R-:W-:Y:S01]  /*1910*/  FFMA.FTZ R128, R110, R205.reuse, R128 ;  /* 0x000000cd6e807223 */ /* 0x080fe20000010080 */
[C---:B------:R-:W-:Y:S01]  /*1920*/  FADD.FTZ R168, R106.reuse, R168 ;  /* 0x000000a86aa87221 */ /* 0x040fe20000010000 */
[----:B------:R-:W-:Y:S01]  /*1930*/  FFMA.FTZ R16, R106, R205, R16 ;  /* 0x000000cd6a107223 */ /* 0x000fe20000010010 */
[----:B----4-:R-:W-:-:S04]  /*1940*/  FADD.FTZ R76, -R182, R76 ;  /* 0x0000004cb64c7221 */ /* 0x010fc80000010100 */
[----:B0-----:R-:W-:Y:S01]  /*1950*/  FMUL.FTZ R100, R167, R76 ;  /* 0x0000004ca7647220 */ /* 0x001fe20000410000 */
[C---:B------:R-:W-:Y:S01]  /*1960*/  FADD.FTZ R76, -R182.reuse, R79 ;  /* 0x0000004fb64c7221 */ /* 0x040fe20000010100 */
[----:B------:R-:W-:-:S03]  /*1970*/  FADD.FTZ R104, -R182, R77 ;  /* 0x0000004db6687221 */ /* 0x000fc60000010100 */
[C---:B------:R-:W-:Y:S01]  /*1980*/  FMUL.FTZ R109, R167.reuse, R76 ;  /* 0x0000004ca76d7220 */ /* 0x040fe20000410000 */
[C---:B--2---:R-:W-:Y:S01]  /*1990*/  FADD.FTZ R88, -R182.reuse, R88 ;  /* 0x00000058b6587221 */ /* 0x044fe20000010100 */
[C---:B------:R-:W-:Y:S01]  /*19a0*/  FADD.FTZ R90, -R182.reuse, R90 ;  /* 0x0000005ab65a7221 */ /* 0x040fe20000010100 */
[C---:B------:R-:W-:Y:S02]  /*19b0*/  FADD.FTZ R110, -R182.reuse, R89 ;  /* 0x00000059b66e7221 */ /* 0x040fe40000010100 */
[C---:B------:R-:W-:Y:S01]  /*19c0*/  FMUL.FTZ R108, R167.reuse, R88 ;  /* 0x00000058a76c7220 */ /* 0x040fe20000410000 */
[C---:B------:R-:W-:Y:S01]  /*19d0*/  FMUL.FTZ R112, R167.reuse, R90 ;  /* 0x0000005aa7707220 */ /* 0x040fe20000410000 */
[----:B------:R-:W-:Y:S01]  /*19e0*/  FADD.FTZ R91, -R182, R91 ;  /* 0x0000005bb65b7221 */ /* 0x000fe20000010100 */
[----:B------:R-:W-:Y:S01]  /*19f0*/  FMUL.FTZ R110, R167, R110 ;  /* 0x0000006ea76e7220 */ /* 0x000fe20000410000 */
[----:B---3--:R-:W-:Y:S01]  /*1a00*/  FMUL.FTZ R77, R213, R92 ;  /* 0x0000005cd54d7220 */ /* 0x008fe20000410000 */
[----:B------:R-:W-:Y:S01]  /*1a10*/  FMUL.FTZ R76, R208, R94 ;  /* 0x0000005ed04c7220 */ /* 0x000fe20000410000 */
[C---:B------:R-:W-:Y:S01]  /*1a20*/  FADD.FTZ R4, R94.reuse, R4 ;  /* 0x000000045e047221 */ /* 0x040fe20000010000 */
[----:B------:R-:W-:Y:S01]  /*1a30*/  FFMA.FTZ R6, R94, R112, R6 ;  /* 0x000000705e067223 */ /* 0x000fe20000010006 */
[----:B------:R-:W-:Y:S01]  /*1a40*/  FMUL.FTZ R94, R167, R91 ;  /* 0x0000005ba75e7220 */ /* 0x000fe20000410000 */
[C---:B------:R-:W-:Y:S01]  /*1a50*/  FADD.FTZ R22, R96.reuse, R22 ;  /* 0x0000001660167221 */ /* 0x040fe20000010000 */
[----:B------:R-:W-:Y:S01]  /*1a60*/  FFMA.FTZ R38, R96, R108, R38 ;  /* 0x0000006c60267223 */ /* 0x000fe20000010026 */
[----:B------:R-:W-:Y:S01]  /*1a70*/  FFMA.FTZ R96, R214, R96, R77 ;  /* 0x00000060d6607223 */ /* 0x000fe2000001004d */
[C---:B------:R-:W-:Y:S01]  /*1a80*/  FADD.FTZ R20, R98.reuse, R20 ;  /* 0x0000001462147221 */ /* 0x040fe20000010000 */
[----:B------:R-:W-:Y:S01]  /*1a90*/  FFMA.FTZ R36, R98, R112, R36 ;  /* 0x0000007062247223 */ /* 0x000fe20000010024 */
[----:B------:R-:W-:Y:S01]  /*1aa0*/  FMUL.FTZ R77, R211, R93 ;  /* 0x0000005dd34d7220 */ /* 0x000fe20000410000 */
[----:B------:R-:W-:Y:S01]  /*1ab0*/  FFMA.FTZ R98, R209, R98, R76 ;  /* 0x00000062d1627223 */ /* 0x000fe2000001004c */
[----:B------:R-:W-:Y:S01]  /*1ac0*/  FMUL.FTZ R76, R204, R95 ;  /* 0x0000005fcc4c7220 */ /* 0x000fe20000410000 */
[C---:B------:R-:W-:Y:S01]  /*1ad0*/  FADD.FTZ R23, R97.reuse, R23 ;  /* 0x0000001761177221 */ /* 0x040fe20000010000 */
[----:B------:R-:W-:Y:S01]  /*1ae0*/  FFMA.FTZ R39, R97, R110, R39 ;  /* 0x0000006e61277223 */ /* 0x000fe20000010027 */
[----:B------:R-:W-:Y:S01]  /*1af0*/  FFMA.FTZ R97, R212, R97, R77 ;  /* 0x00000061d4617223 */ /* 0x000fe2000001004d */
[C---:B------:R-:W-:Y:S01]  /*1b00*/  FADD.FTZ R21, R99.reuse, R21 ;  /* 0x0000001563157221 */ /* 0x040fe20000010000 */
[----:B------:R-:W-:Y:S01]  /*1b10*/  FFMA.FTZ R37, R99, R94, R37 ;  /* 0x0000005e63257223 */ /* 0x000fe20000010025 */
        /* <DEDUP_REMOVED lines=15> */
[----:B------:R-:W-:Y:S02]  /*1c10*/  FADD.FTZ R78, -R182, R78 ;  /* 0x0000004eb64e7221 */ /* 0x000fe40000010100 */
[----:B------:R-:W-:Y:S01]  /*1c20*/  FFMA.FTZ R77, R196, R197, R77 ;  /* 0x000000c5c44d7223 */ /* 0x000fe2000001004d */
[----:B------:R-:W-:Y:S01]  /*1c30*/  FADD.FTZ R76, R197, R76 ;  /* 0x0000004cc54c7221 */ /* 0x000fe20000010000 */
[----:B------:R-:W-:Y:S02]  /*1c40*/  FMUL.FTZ R106, R167, R78 ;  /* 0x0000004ea76a7220 */ /* 0x000fe40000410000 */
[----:B------:R-:W-:Y:S01]  /*1c50*/  FFMA.FTZ R77, R198, R199, R77 ;  /* 0x000000c7c64d7223 */ /* 0x000fe2000001004d */
[----:B------:R-:W-:Y:S01]  /*1c60*/  FADD.FTZ R78, R199, R76 ;  /* 0x0000004cc74e7221 */ /* 0x000fe20000010000 */
[----:B------:R-:W-:-:S02]  /*1c70*/  FMUL.FTZ R217, R233, R107 ;  /* 0x0000006be9d97220 */ /* 0x000fc40000410000 */
[----:B------:R-:W-:Y:S01]  /*1c80*/  FFMA.FTZ R76, R200, R201, R77 ;  /* 0x000000c9c84c7223 */ /* 0x000fe2000001004d */
[----:B------:R-:W-:Y:S01]  /*1c90*/  FADD.FTZ R79, R201, R78 ;  /* 0x0000004ec94f7221 */ /* 0x000fe20000010000 */
[----:B------:R-:W-:Y:S01]  /*1ca0*/  FMUL.FTZ R210, R167, R210 ;  /* 0x000000d2a7d27220 */ /* 0x000fe20000410000 */
[----:B------:R-:W-:Y:S01]  /*1cb0*/  FFMA.FTZ R217, R234, R111, R217 ;  /* 0x0000006fead97223 */ /* 0x000fe200000100d9 */
[----:B------:R-:W-:Y:S01]  /*1cc0*/  FFMA.FTZ R77, R205, R206, R76 ;  /* 0x000000cecd4d7223 */ /* 0x000fe2000001004c */
[----:B------:R-:W-:Y:S01]  /*1cd0*/  FADD.FTZ R76, R206, R79 ;  /* 0x0000004fce4c7221 */ /* 0x000fe20000010000 */
[----:B------:R-:W-:Y:S02]  /*1ce0*/  FADD.FTZ R114, -R182, R114 ;  /* 0x00000072b6727221 */ /* 0x000fe40000010100 */
[----:B------:R-:W-:Y:S01]  /*1cf0*/  FFMA.FTZ R78, R210, R217, R77 ;  /* 0x000000d9d24e7223 */ /* 0x000fe2000001004d */
[----:B------:R-:W-:Y:S01]  /*1d00*/  FADD.FTZ R79, R217, R76 ;  /* 0x0000004cd94f7221 */ /* 0x000fe20000010000 */
[C---:B------:R-:W-:Y:S01]  /*1d10*/  FADD.FTZ R5, R105.reuse, R5 ;  /* 0x0000000569057221 */ /* 0x040fe20000010000 */
[----:B------:R-:W-:Y:S01]  /*1d20*/  FFMA.FTZ R19, R105, R200, R19 ;  /* 0x000000c869137223 */ /* 0x000fe20000010013 */
[----:B------:R-:W-:Y:S01]  /*1d30*/  FMUL.FTZ R114, R167, R114 ;  /* 0x00000072a7727220 */ /* 0x000fe20000410000 */
[----:B------:R-:W-:Y:S01]  /*1d40*/  FMUL.FTZ R105, R227, R118 ;  /* 0x00000076e3697220 */ /* 0x000fe20000410000 */
[----:B------:R-:W-:Y:S01]  /*1d50*/  FFMA.FTZ R77, R219, R120, R78 ;  /* 0x00000078db4d7223 */ /* 0x000fe2000001004e */
[----:B------:R-:W-:Y:S01]  /*1d60*/  FADD.FTZ R76, R120, R79 ;  /* 0x0000004f784c7221 */ /* 0x000fe20000010000 */
[C---:B------:R-:W-:Y:S01]  /*1d70*/  FADD.FTZ R28, R122.reuse, R28 ;  /* 0x0000001c7a1c7221 */ /* 0x040fe20000010000 */
[----:B------:R-:W-:Y:S01]  /*1d80*/  FFMA.FTZ R124, R122, R114, R124 ;  /* 0x000000727a7c7223 */ /* 0x000fe2000001007c */
[----:B------:R-:W-:Y:S01]  /*1d90*/  FMUL.FTZ R101, R225, R119 ;  /* 0x00000077e1657220 */ /* 0x000fe20000410000 */
[----:B------:R-:W-:Y:S01]  /*1da0*/  FFMA.FTZ R122, R228, R122, R105 ;  /* 0x0000007ae47a7223 */ /* 0x000fe20000010069 */
[----:B------:R-:W-:Y:S01]  /*1db0*/  FFMA.FTZ R77, R116, R121, R77 ;  /* 0x00000079744d7223 */ /* 0x000fe2000001004d */
[----:B------:R-:W-:Y:S01]  /*1dc0*/  FADD.FTZ R79, R121, R76 ;  /* 0x0000004c794f7221 */ /* 0x000fe20000010000 */
[C---:B------:R-:W-:Y:S01]  /*1dd0*/  FADD.FTZ R29, R123.reuse, R29 ;  /* 0x0000001d7b1d7221 */ /* 0x040fe20000010000 */
[----:B------:R-:W-:Y:S01]  /*1de0*/  FFMA.FTZ R125, R123, R115, R125 ;  /* 0x000000737b7d7223 */ /* 0x000fe2000001007d */
[----:B------:R-:W-:Y:S01]  /*1df0*/  FFMA.FTZ R123, R226, R123, R101 ;  /* 0x0000007be27b7223 */ /* 0x000fe20000010065 */
[----:B------:R-:W-:Y:S01]  /*1e00*/  FMUL.FTZ R101, R223, R84 ;  /* 0x00000054df657220 */ /* 0x000fe20000410000 */
[----:B------:R-:W-:Y:S01]  /*1e10*/  FFMA.FTZ R76, R114, R122, R77 ;  /* 0x0000007a724c7223 */ /* 0x000fe2000001004d */
[----:B------:R-:W-:Y:S01]  /*1e20*/  FADD.FTZ R78, R122, R79 ;  /* 0x0000004f7a4e7221 */ /* 0x000fe20000010000 */
[----:B------:R-:W-:Y:S01]  /*1e30*/  FMUL.FTZ R105, R221, R85 ;  /* 0x00000055dd697220 */ /* 0x000fe20000410000 */
[----:B------:R-:W-:Y:S01]  /*1e40*/  FFMA.FTZ R101, R224, R80, R101 ;  /* 0x00000050e0657223 */ /* 0x000fe20000010065 */
[----:B------:R-:W-:Y:S01]  /*1e50*/  FFMA.FTZ R77, R115, R123, R76 ;  /* 0x0000007b734d7223 */ /* 0x000fe2000001004c */
[----:B------:R-:W-:Y:S01]  /*1e60*/  FADD.FTZ R78, R123, R78 ;  /* 0x0000004e7b4e7221 */ /* 0x000fe20000010000 */
[C---:B------:R-:W-:Y:S01]  /*1e70*/  FADD.FTZ R166, R107.reuse, R166 ;  /* 0x000000a66ba67221 */ /* 0x040fe20000010000 */
[----:B------:R-:W-:Y:S01]  /*1e80*/  FFMA.FTZ R17, R107, R210, R17 ;  /* 0x000000d26b117223 */ /* 0x000fe20000010011 */
[----:B------:R-:W-:Y:S01]  /*1e90*/  FMUL.FTZ R104, R167, R104 ;  /* 0x00000068a7687220 */ /* 0x000fe20000410000 */
[----:B------:R-:W-:Y:S01]  /*1ea0*/  FFMA.FTZ R105, R222, R81, R105 ;  /* 0x00000051de697223 */ /* 0x000fe20000010069 */
[----:B------:R-:W-:Y:S01]  /*1eb0*/  FMUL.FTZ R107, R218, R86 ;  /* 0x00000056da6b7220 */ /* 0x000fe20000410000 */
[----:B------:R-:W-:Y:S01]  /*1ec0*/  FFMA.FTZ R77, R100, R101, R77 ;  /* 0x00000065644d7223 */ /* 0x000fe2000001004d */
[----:B------:R-:W-:Y:S01]  /*1ed0*/  FADD.FTZ R78, R101, R78 ;  /* 0x0000004e654e7221 */ /* 0x000fe20000010000 */
[C---:B------:R-:W-:Y:S01]  /*1ee0*/  FADD.FTZ R33, R111.reuse, R33 ;  /* 0x000000216f217221 */ /* 0x040fe20000010000 */
[----:B------:R-:W-:Y:S01]  /*1ef0*/  FFMA.FTZ R129, R111, R210, R129 ;  /* 0x000000d26f817223 */ /* 0x000fe20000010081 */
[----:B------:R-:W-:Y:S01]  /*1f00*/  FFMA.FTZ R107, R220, R82, R107 ;  /* 0x00000052dc6b7223 */ /* 0x000fe2000001006b */
[----:B------:R-:W-:Y:S01]  /*1f10*/  FMUL.FTZ R111, R215, R87 ;  /* 0x00000057d76f7220 */ /* 0x000fe20000410000 */
[----:B------:R-:W-:Y:S01]  /*1f20*/  FFMA.FTZ R77, R104, R105, R77 ;  /* 0x00000069684d7223 */ /* 0x000fe2000001004d */
[----:B------:R-:W-:-:S02]  /*1f30*/  FADD.FTZ R78, R105, R78 ;  /* 0x0000004e694e7221 */ /* 0x000fc40000010000 */
        /* <DEDUP_REMOVED lines=12> */
[C---:B------:R-:W-:Y:S01]  /*2000*/  FADD.FTZ R203, R117.reuse, R203 ;  /* 0x000000cb75cb7221 */ /* 0x040fe20000010000 */
[----:B------:R-:W-:Y:S01]  /*2010*/  FFMA.FTZ R15, R117, R116, R15 ;  /* 0x00000074750f7223 */ /* 0x000fe2000001000f */
[C---:B------:R-:W-:Y:S01]  /*2020*/  FADD.FTZ R179, R118.reuse, R179 ;  /* 0x000000b376b37221 */ /* 0x040fe20000010000 */
[----:B------:R-:W-:Y:S01]  /*2030*/  FFMA.FTZ R12, R118, R114, R12 ;  /* 0x00000072760c7223 */ /* 0x000fe2000001000c */
[C---:B------:R-:W-:Y:S01]  /*2040*/  FADD.FTZ R180, R119.reuse, R180 ;  /* 0x000000b477b47221 */ /* 0x040fe20000010000 */
[----:B------:R-:W-:Y:S01]  /*2050*/  FFMA.FTZ R13, R119, R115, R13 ;  /* 0x00000073770d7223 */ /* 0x000fe2000001000d */
[C---:B------:R-:W-:Y:S01]  /*2060*/  FADD.FTZ R26, R80.reuse, R26 ;  /* 0x0000001a501a7221 */ /* 0x040fe20000010000 */
[-C--:B------:R-:W-:Y:S01]  /*2070*/  FFMA.FTZ R42, R80, R100.reuse, R42 ;  /* 0x00000064502a7223 */ /* 0x080fe2000001002a */
        /* <DEDUP_REMOVED lines=15> */
[----:B------:R-:W-:Y:S01]  /*2170*/  FFMA.FTZ R8, R92, R108, R8 ;  /* 0x0000006c5c087223 */ /* 0x000fe20000010008 */
[C---:B------:R-:W-:Y:S01]  /*2180*/  FADD.FTZ R0, R93.reuse, R0 ;  /* 0x000000005d007221 */ /* 0x040fe20000010000 */
[----:B------:R-:W-:Y:S01]  /*2190*/  FFMA.FTZ R9, R93, R110, R9 ;  /* 0x0000006e5d097223 */ /* 0x000fe20000010009 */
[C---:B------:R-:W-:Y:S01]  /*21a0*/  FADD.FTZ R3, R95.reuse, R3 ;  /* 0x000000035f037221 */ /* 0x040fe20000010000 */
[----:B------:R-:W-:Y:S01]  /*21b0*/  FFMA.FTZ R7, R95, R94, R7 ;  /* 0x0000005e5f077223 */ /* 0x000fe20000010007 */
        /* <DEDUP_REMOVED lines=21> */
.L_x_2706:
[----:B-1----:R-:W-:Y:S01]  /*2310*/  FADD.FTZ R78, R76, R78 ;  /* 0x0000004e4c4e7221 */ /* 0x002fe20000010000 */
[----:B------:R-:W-:Y:S01]  /*2320*/  ISETP.NE.U32.AND P2, PT, RZ, UR12, PT ;  /* 0x0000000cff007c0c */ /* 0x000fe2000bf45070 */
[----:B--2---:R-:W-:Y:S01]  /*2330*/  FADD.FTZ R79, R77, R79 ;  /* 0x0000004f4d4f7221 */ /* 0x004fe20000010000 */
[----:B------:R-:W1:Y:S01]  /*2340*/  LDC.64 R118, c[0x0][0x2f8] ;  /* 0x0000be00ff767b82 */ /* 0x000e620000000a00 */
[----:B------:R-:W-:Y:S01]  /*2350*/  FMUL.FTZ R78, R78, UR9 ;  /* 0x000000094e4e7c20 */ /* 0x000fe20008410000 */
[----:B------:R-:W-:Y:S01]  /*2360*/  ISETP.NE.AND.EX P2, PT, RZ, UR13, PT, P2 ;  /* 0x0000000dff007c0c */ /* 0x000fe2000bf45320 */
[----:B------:R-:W-:Y:S01]  /*2370*/  FMUL.FTZ R113, R79, UR9 ;  /* 0x000000094f717c20 */ /* 0x000fe20008410000 */
[----:B------:R-:W-:Y:S02]  /*2380*/  ISETP.NE.U32.AND P1, PT, RZ, UR16, PT ;  /* 0x00000010ff007c0c */ /* 0x000fe4000bf25070 */
[----:B------:R-:W-:Y:S02]  /*2390*/  FSEL R95, R78, RZ, !P0 ;  /* 0x000000ff4e5f7208 */ /* 0x000fe40004000000 */
[----:B------:R-:W-:-:S02]  /*23a0*/  ISETP.NE.U32.AND P0, PT, RZ, UR10, PT ;  /* 0x0000000aff007c0c */ /* 0x000fc4000bf05070 */
[----:B------:R-:W-:Y:S01]  /*23b0*/  ISETP.NE.AND.EX P1, PT, RZ, UR17, PT, P1 ;  /* 0x00000011ff007c0c */ /* 0x000fe2000bf25310 */
[-CC-:B------:R-:W-:Y:S01]  /*23c0*/  FFMA.FTZ R184, R184, R113.reuse, R95.reuse ;  /* 0x00000071b8b87223 */ /* 0x180fe2000001005f */
[-CC-:B0-----:R-:W-:Y:S01]  /*23d0*/  FFMA.FTZ R76, R181, R113.reuse, R95.reuse ;  /* 0x00000071b54c7223 */ /* 0x181fe2000001005f */
[----:B------:R-:W-:Y:S01]  /*23e0*/  ISETP.NE.AND.EX P0, PT, RZ, UR11, PT, P0 ;  /* 0x0000000bff007c0c */ /* 0x000fe2000bf05300 */
[-CC-:B------:R-:W-:Y:S01]  /*23f0*/  FFMA.FTZ R78, R186, R113.reuse, R95.reuse ;  /* 0x00000071ba4e7223 */ /* 0x180fe2000001005f */
[----:B------:R-:W-:Y:S01]  /*2400*/  FADD.FTZ R77, R185, -R184 ;  /* 0x800000b8b94d7221 */ /* 0x000fe20000010000 */
[----:B------:R-:W-:Y:S01]  /*2410*/  FADD.FTZ R76, R183, -R76 ;  /* 0x8000004cb74c7221 */ /* 0x000fe20000010000 */
[----:B------:R-:W0:Y:S01]  /*2420*/  @P2 LDC.64 R90, c[0x0][0x300] ;  /* 0x0000c000ff5a2b82 */ /* 0x000e220000000a00 */
[-CC-:B------:R-:W-:Y:S01]  /*2430*/  FFMA.FTZ R188, R188, R113.reuse, R95.reuse ;  /* 0x00000071bcbc7223 */ /* 0x180fe2000001005f */
[----:B------:R-:W-:Y:S01]  /*2440*/  FADD.FTZ R78, R187, -R78 ;  /* 0x8000004ebb4e7221 */ /* 0x000fe20000010000 */
[-CC-:B------:R-:W-:Y:S01]  /*2450*/  FFMA.FTZ R81, R114, R113.reuse, R95.reuse ;  /* 0x0000007172517223 */ /* 0x180fe2000001005f */
[-CC-:B------:R-:W-:Y:S01]  /*2460*/  FFMA.FTZ R190, R190, R113.reuse, R95.reuse ;  /* 0x00000071bebe7223 */ /* 0x180fe2000001005f */
[----:B------:R-:W-:Y:S01]  /*2470*/  FADD.FTZ R79, R189, -R188 ;  /* 0x800000bcbd4f7221 */ /* 0x000fe20000010000 */
[-CC-:B------:R-:W-:Y:S01]  /*2480*/  FFMA.FTZ R192, R192, R113.reuse, R95.reuse ;  /* 0x00000071c0c07223 */ /* 0x180fe2000001005f */
[-CC-:B------:R-:W-:Y:S01]  /*2490*/  FFMA.FTZ R194, R194, R113.reuse, R95.reuse ;  /* 0x00000071c2c27223 */ /* 0x180fe2000001005f */
[----:B------:R-:W2:Y:S01]  /*24a0*/  @P2 LDC.64 R182, c[0x0][0x300] ;  /* 0x0000c000ffb62b82 */ /* 0x000ea20000000a00 */
[-CC-:B------:R-:W-:Y:S01]  /*24b0*/  FFMA.FTZ R196, R196, R113.reuse, R95.reuse ;  /* 0x00000071c4c47223 */ /* 0x180fe2000001005f */
[-CC-:B------:R-:W-:Y:S01]  /*24c0*/  FFMA.FTZ R198, R198, R113.reuse, R95.reuse ;  /* 0x00000071c6c67223 */ /* 0x180fe2000001005f */
[-CC-:B------:R-:W-:Y:S01]  /*24d0*/  FFMA.FTZ R200, R200, R113.reuse, R95.reuse ;  /* 0x00000071c8c87223 */ /* 0x180fe2000001005f */
[-CC-:B------:R-:W-:Y:S01]  /*24e0*/  FFMA.FTZ R205, R205, R113.reuse, R95.reuse ;  /* 0x00000071cdcd7223 */ /* 0x180fe2000001005f */
[-CC-:B------:R-:W-:Y:S01]  /*24f0*/  FFMA.FTZ R210, R210, R113.reuse, R95.reuse ;  /* 0x00000071d2d27223 */ /* 0x180fe2000001005f */
[-CC-:B------:R-:W-:Y:S01]  /*2500*/  FFMA.FTZ R219, R219, R113.reuse, R95.reuse ;  /* 0x00000071dbdb7223 */ /* 0x180fe2000001005f */
[-CC-:B------:R-:W-:Y:S01]  /*2510*/  FFMA.FTZ R116, R116, R113.reuse, R95.reuse ;  /* 0x0000007174747223 */ /* 0x180fe2000001005f */
[----:B------:R-:W3:Y:S01]  /*2520*/  @P2 LDC.64 R184, c[0x0][0x300] ;  /* 0x0000c000ffb82b82 */ /* 0x000ee20000000a00 */
[----:B------:R-:W-:Y:S01]  /*2530*/  FFMA.FTZ R114, R115, R113, R95 ;  /* 0x0000007173727223 */ /* 0x000fe2000001005f */
[C---:B------:R-:W-:Y:S01]  /*2540*/  FMUL.FTZ R76, R167.reuse, R76 ;  /* 0x0000004ca74c7220 */ /* 0x040fe20000410000 */
[C---:B------:R-:W-:Y:S01]  /*2550*/  FMUL.FTZ R77, R167.reuse, R77 ;  /* 0x0000004da74d7220 */ /* 0x040fe20000410000 */
[C---:B------:R-:W-:Y:S01]  /*2560*/  FMUL.FTZ R78, R167.reuse, R78 ;  /* 0x0000004ea74e7220 */ /* 0x040fe20000410000 */
[----:B------:R-:W-:Y:S01]  /*2570*/  FMUL.FTZ R79, R167, R79 ;  /* 0x0000004fa74f7220 */ /* 0x000fe20000410000 */
        /* <DEDUP_REMOVED lines=12> */
[----:B------:R-:W-:Y:S01]  /*2640*/  ISETP.NE.U32.AND P5, PT, RZ, UR12, PT ;  /* 0x0000000cff007c0c */ /* 0x000fe2000bfa5070 */
[----:B-1----:R-:W-:-:S04]  /*2650*/  IMAD.WIDE.U32 R84, R177, 0x10, R118 ;  /* 0x00000010b1547825 */ /* 0x002fc800078e0076 */
[----:B-----5:R-:W-:Y:S01]  /*2660*/  @P1 FADD.FTZ R76, R44, R76 ;  /* 0x0000004c2c4c1221 */ /* 0x020fe20000010000 */
[----:B------:R-:W-:Y:S01]  /*2670*/  @P1 FADD.FTZ R77, R45, R77 ;  /* 0x0000004d2d4d1221 */ /* 0x000fe20000010000 */
[----:B------:R-:W-:Y:S01]  /*2680*/  @P1 FADD.FTZ R78, R46, R78 ;  /* 0x0000004e2e4e1221 */ /* 0x000fe20000010000 */
[----:B------:R-:W-:Y:S01]  /*2690*/  @P1 FADD.FTZ R79, R47, R79 ;  /* 0x0000004f2f4f1221 */ /* 0x000fe20000010000 */
[----:B------:R-:W-:Y:S06]  /*26a0*/  @!P0 BRA `(.L_x_2688) ;  /* 0x0000000000248947 */ /* 0x000fec0003800000 */
[----:B------:R-:W1:Y:S01]  /*26b0*/  LDC.64 R86, c[0x0][0x308] ;  /* 0x0000c200ff567b82 */ /* 0x000e620000000a00 */
[----:B------:R-:W-:-:S04]  /*26c0*/  ISETP.NE.U32.AND P4, PT, RZ, UR10, PT ;  /* 0x0000000aff007c0c */ /* 0x000fc8000bf85070 */
[----:B------:R-:W-:-:S04]  /*26d0*/  ISETP.NE.AND.EX P4, PT, RZ, UR11, PT, P4 ;  /* 0x0000000bff007c0c */ /* 0x000fc8000bf85340 */
[----:B------:R-:W-:Y:S02]  /*26e0*/  SEL R83, R79, R71, P4 ;  /* 0x000000474f537207 */ /* 0x000fe40002000000 */
[----:B------:R-:W-:Y:S02]  /*26f0*/  SEL R82, R78, R70, P4 ;  /* 0x000000464e527207 */ /* 0x000fe40002000000 */
[----:B------:R-:W-:Y:S02]  /*2700*/  SEL R81, R77, R69, P4 ;  /* 0x000000454d517207 */ /* 0x000fe40002000000 */
[----:B------:R-:W-:Y:S01]  /*2710*/  SEL R80, R76, R68, P4 ;  /* 0x000000444c507207 */ /* 0x000fe20002000000 */
[----:B-1----:R-:W-:-:S05]  /*2720*/  IMAD.WIDE.U32 R86, R177, 0x10, R86 ;  /* 0x00000010b1567825 */ /* 0x002fca00078e0056 */
[----:B------:R1:W-:Y:S02]  /*2730*/  STG.E.128 desc[UR4][R86.64], R80 ;  /* 0x0000005056007986 */ /* 0x0003e4000c101d04 */
.L_x_2688:
[----:B------:R4:W-:Y:S01]  /*2740*/  STG.E.128 desc[UR4][R84.64], R76 ;  /* 0x0000004c54007986 */ /* 0x0009e2000c101d04 */
[----:B------:R-:W-:Y:S05]  /*2750*/  @!P2 BRA `(.L_x_2689) ;  /* 0x000000000024a947 */ /* 0x000fea0003800000 */
[----:B-1----:R-:W1:Y:S01]  /*2760*/  LDC.64 R80, c[0x0][0x300] ;  /* 0x0000c000ff507b82 */ /* 0x002e620000000a00 */
[----:B------:R-:W-:-:S04]  /*2770*/  ISETP.NE.U32.AND P4, PT, RZ, UR12, PT ;  /* 0x0000000cff007c0c */ /* 0x000fc8000bf85070 */
[----:B------:R-:W-:-:S04]  /*2780*/  ISETP.NE.AND.EX P4, PT, RZ, UR13, PT, P4 ;  /* 0x0000000dff007c0c */ /* 0x000fc8000bf85340 */
[----:B----4-:R-:W-:Y:S02]  /*2790*/  SEL R79, R79, R75, P4 ;  /* 0x0000004b4f4f7207 */ /* 0x010fe40002000000 */
[----:B------:R-:W-:Y:S02]  /*27a0*/  SEL R78, R78, R74, P4 ;  /* 0x0000004a4e4e7207 */ /* 0x000fe40002000000 */
[----:B------:R-:W-:Y:S02]  /*27b0*/  SEL R77, R77, R73, P4 ;  /* 0x000000494d4d7207 */ /* 0x000fe40002000000 */
[----:B------:R-:W-:Y:S01]  /*27c0*/  SEL R76, R76, R72, P4 ;  /* 0x000000484c4c7207 */ /* 0x000fe20002000000 */
[----:B-1----:R-:W-:-:S05]  /*27d0*/  IMAD.WIDE.U32 R80, R177, 0x10, R80 ;  /* 0x00000010b1507825 */ /* 0x002fca00078e0050 */
[----:B------:R1:W-:Y:S02]  /*27e0*/  STG.E.128 desc[UR4][R80.64], R76 ;  /* 0x0000004c50007986 */ /* 0x0003e4000c101d04 */
.L_x_2689:
[C---:B-1--4-:R-:W-:Y:S01]  /*27f0*/  FMUL.FTZ R79, R167.reuse, R197 ;  /* 0x000000c5a74f7220 */ /* 0x052fe20000410000 */
[C---:B------:R-:W-:Y:S01]  /*2800*/  FMUL.FTZ R78, R167.reuse, R195 ;  /* 0x000000c3a74e7220 */ /* 0x040fe20000410000 */
[C---:B------:R-:W-:Y:S01]  /*2810*/  FMUL.FTZ R77, R167.reuse, R193 ;  /* 0x000000c1a74d7220 */ /* 0x040fe20000410000 */
[----:B------:R-:W-:Y:S01]  /*2820*/  FMUL.FTZ R76, R167, R191 ;  /* 0x000000bfa74c7220 */ /* 0x000fe20000410000 */
[----:B------:R-:W-:Y:S01]  /*2830*/  @P1 FADD.FTZ R79, R51, R79 ;  /* 0x0000004f334f1221 */ /* 0x000fe20000010000 */
[----:B------:R-:W-:Y:S01]  /*2840*/  @P1 FADD.FTZ R78, R50, R78 ;  /* 0x0000004e324e1221 */ /* 0x000fe20000010000 */
[----:B------:R-:W-:Y:S01]  /*2850*/  @P1 FADD.FTZ R77, R49, R77 ;  /* 0x0000004d314d1221 */ /* 0x000fe20000010000 */
[----:B------:R-:W-:Y:S01]  /*2860*/  @P1 FADD.FTZ R76, R48, R76 ;  /* 0x0000004c304c1221 */ /* 0x000fe20000010000 */
[----:B------:R-:W-:Y:S01]  /*2870*/  ISETP.NE.U32.AND P4, PT, RZ, UR10, PT ;  /* 0x0000000aff007c0c */ /* 0x000fe2000bf85070 */
[----:B------:R-:W-:Y:S01]  /*2880*/  IMAD.WIDE.U32 R88, R174, 0x10, R118 ;  /* 0x00000010ae587825 */ /* 0x000fe200078e0076 */
[----:B------:R-:W-:-:S02]  /*2890*/  ISETP.NE.AND.EX P5, PT, RZ, UR13, PT, P5 ;  /* 0x0000000dff007c0c */ /* 0x000fc4000bfa5350 */
[----:B------:R-:W-:Y:S01]  /*28a0*/  ISETP.NE.AND.EX P4, PT, RZ, UR11, PT, P4 ;  /* 0x0000000bff007c0c */ /* 0x000fe2000bf85340 */
[----:B0-----:R-:W-:Y:S01]  /*28b0*/  @P2 IMAD.WIDE.U32 R90, R174, 0x10, R90 ;  /* 0x00000010ae5a2825 */ /* 0x001fe200078e005a */
[----:B------:R-:W-:Y:S02]  /*28c0*/  SEL R83, R79, R75, P5 ;  /* 0x0000004b4f537207 */ /* 0x000fe40002800000 */
[----:B------:R-:W-:Y:S02]  /*28d0*/  SEL R82, R78, R74, P5 ;  /* 0x0000004a4e527207 */ /* 0x000fe40002800000 */
[----:B------:R-:W-:Y:S02]  /*28e0*/  SEL R81, R77, R73, P5 ;  /* 0x000000494d517207 */ /* 0x000fe40002800000 */
[----:B------:R-:W-:Y:S01]  /*28f0*/  SEL R80, R76, R72, P5 ;  /* 0x000000484c507207 */ /* 0x000fe20002800000 */
[----:B------:R-:W-:Y:S06]  /*2900*/  @!P0 BRA `(.L_x_2690) ;  /* 0x00000000001c8947 */ /* 0x000fec0003800000 */
[----:B------:R-:W0:Y:S01]  /*2910*/  LDC.64 R92, c[0x0][0x308] ;  /* 0x0000c200ff5c7b82 */ /* 0x000e220000000a00 */
[----:B------:R-:W-:Y:S02]  /*2920*/  SEL R87, R79, R71, P4 ;  /* 0x000000474f577207 */ /* 0x000fe40002000000 */
[----:B------:R-:W-:Y:S02]  /*2930*/  SEL R86, R78, R70, P4 ;  /* 0x000000464e567207 */ /* 0x000fe40002000000 */
[----:B------:R-:W-:Y:S02]  /*2940*/  SEL R85, R77, R69, P4 ;  /* 0x000000454d557207 */ /* 0x000fe40002000000 */
[----:B------:R-:W-:Y:S01]  /*2950*/  SEL R84, R76, R68, P4 ;  /* 0x000000444c547207 */ /* 0x000fe20002000000 */
[----:B0-----:R-:W-:-:S05]  /*2960*/  IMAD.WIDE.U32 R92, R174, 0x10, R92 ;  /* 0x00000010ae5c7825 */ /* 0x001fca00078e005c */
[----:B------:R0:W-:Y:S02]  /*2970*/  STG.E.128 desc[UR4][R92.64], R84 ;  /* 0x000000545c007986 */ /* 0x0001e4000c101d04 */
.L_x_2690:
[C---:B0-----:R-:W-:Y:S01]  /*2980*/  FMUL.FTZ R84, R167.reuse, R199 ;  /* 0x000000c7a7547220 */ /* 0x041fe20000410000 */
[C---:B------:R-:W-:Y:S01]  /*2990*/  FMUL.FTZ R85, R167.reuse, R201 ;  /* 0x000000c9a7557220 */ /* 0x040fe20000410000 */
[C---:B------:R-:W-:Y:S01]  /*29a0*/  FMUL.FTZ R86, R167.reuse, R206 ;  /* 0x000000cea7567220 */ /* 0x040fe20000410000 */
[----:B------:R-:W-:Y:S01]  /*29b0*/  FMUL.FTZ R87, R167, R217 ;  /* 0x000000d9a7577220 */ /* 0x000fe20000410000 */
[----:B------:R-:W-:Y:S01]  /*29c0*/  STG.E.128 desc[UR4][R88.64], R76 ;  /* 0x0000004c58007986 */ /* 0x000fe2000c101d04 */
[----:B------:R-:W-:Y:S01]  /*29d0*/  @P1 FADD.FTZ R84, R52, R84 ;  /* 0x0000005434541221 */ /* 0x000fe20000010000 */
[----:B------:R-:W-:Y:S01]  /*29e0*/  @P1 FADD.FTZ R85, R53, R85 ;  /* 0x0000005535551221 */ /* 0x000fe20000010000 */
[----:B------:R-:W-:Y:S01]  /*29f0*/  @P1 FADD.FTZ R86, R54, R86 ;  /* 0x0000005636561221 */ /* 0x000fe20000010000 */
[----:B------:R0:W-:Y:S01]  /*2a00*/  @P2 STG.E.128 desc[UR4][R90.64], R80 ;  /* 0x000000505a002986 */ /* 0x0001e2000c101d04 */
[----:B------:R-:W-:Y:S01]  /*2a10*/  @P1 FADD.FTZ R87, R55, R87 ;  /* 0x0000005737571221 */ /* 0x000fe20000010000 */
[----:B0-----:R-:W-:Y:S01]  /*2a20*/  IMAD.WIDE.U32 R80, R172, 0x10, R118 ;  /* 0x00000010ac507825 */ /* 0x001fe200078e0076 */
        /* <DEDUP_REMOVED lines=8> */
.L_x_2691:
[----:B------:R1:W-:Y:S01]  /*2ab0*/  STG.E.128 desc[UR4][R80.64], R84 ;  /* 0x0000005450007986 */ /* 0x0003e2000c101d04 */
[----:B--2---:R-:W-:-:S04]  /*2ac0*/  @P2 IMAD.WIDE.U32 R92, R172, 0x10, R182 ;  /* 0x00000010ac5c2825 */ /* 0x004fc800078e00b6 */
[C---:B0-----:R-:W-:Y:S01]  /*2ad0*/  FMUL.FTZ R76, R167.reuse, R120 ;  /* 0x00000078a74c7220 */ /* 0x041fe20000410000 */
[C---:B------:R-:W-:Y:S01]  /*2ae0*/  FMUL.FTZ R77, R167.reuse, R121 ;  /* 0x00000079a74d7220 */ /* 0x040fe20000410000 */
[C---:B------:R-:W-:Y:S01]  /*2af0*/  FMUL.FTZ R78, R167.reuse, R122 ;  /* 0x0000007aa74e7220 */ /* 0x040fe20000410000 */
[----:B------:R-:W-:Y:S01]  /*2b00*/  FMUL.FTZ R79, R167, R114 ;  /* 0x00000072a74f7220 */ /* 0x000fe20000410000 */
[----:B------:R-:W-:Y:S01]  /*2b10*/  @P1 FADD.FTZ R76, R56, R76 ;  /* 0x0000004c384c1221 */ /* 0x000fe20000010000 */
[----:B------:R-:W-:Y:S01]  /*2b20*/  @P1 FADD.FTZ R77, R57, R77 ;  /* 0x0000004d394d1221 */ /* 0x000fe20000010000 */
[----:B------:R-:W-:Y:S01]  /*2b30*/  @P1 FADD.FTZ R78, R58, R78 ;  /* 0x0000004e3a4e1221 */ /* 0x000fe20000010000 */
[----:B------:R-:W-:Y:S01]  /*2b40*/  @P1 FADD.FTZ R79, R59, R79 ;  /* 0x0000004f3b4f1221 */ /* 0x000fe20000010000 */
[----:B------:R-:W-:-:S03]  /*2b50*/  IMAD.WIDE.U32 R88, R171, 0x10, R118 ;  /* 0x00000010ab587825 */ /* 0x000fc600078e0076 */
[----:B------:R-:W-:Y:S01]  /*2b60*/  SEL R82, R78, R74, P5 ;  /* 0x0000004a4e527207 */ /* 0x000fe20002800000 */
[----:B---3--:R-:W-:Y:S01]  /*2b70*/  @P2 IMAD.WIDE.U32 R90, R171, 0x10, R184 ;  /* 0x00000010ab5a2825 */ /* 0x008fe200078e00b8 */
[----:B------:R-:W-:Y:S02]  /*2b80*/  SEL R83, R79, R75, P5 ;  /* 0x0000004b4f537207 */ /* 0x000fe40002800000 */
[----:B-1----:R-:W-:Y:S02]  /*2b90*/  SEL R84, R84, R72, P5 ;  /* 0x0000004854547207 */ /* 0x002fe40002800000 */
[----:B------:R-:W-:Y:S02]  /*2ba0*/  SEL R85, R85, R73, P5 ;  /* 0x0000004955557207 */ /* 0x000fe40002800000 */
[----:B------:R-:W-:Y:S02]  /*2bb0*/  SEL R86, R86, R74, P5 ;  /* 0x0000004a56567207 */ /* 0x000fe40002800000 */
[----:B------:R-:W-:-:S02]  /*2bc0*/  SEL R87, R87, R75, P5 ;  /* 0x0000004b57577207 */ /* 0x000fc40002800000 */
[----:B------:R-:W-:Y:S02]  /*2bd0*/  SEL R81, R77, R73, P5 ;  /* 0x000000494d517207 */ /* 0x000fe40002800000 */
[----:B------:R-:W-:Y:S01]  /*2be0*/  SEL R80, R76, R72, P5 ;  /* 0x000000484c507207 */ /* 0x000fe20002800000 */
[----:B------:R0:W-:Y:S01]  /*2bf0*/  @P2 STG.E.128 desc[UR4][R92.64], R84 ;  /* 0x000000545c002986 */ /* 0x0001e2000c101d04 */
[----:B------:R-:W-:Y:S05]  /*2c00*/  @!P0 BRA `(.L_x_2692) ;  /* 0x00000000001c8947 */ /* 0x000fea0003800000 */
[----:B0-----:R-:W0:Y:S01]  /*2c10*/  LDC.64 R92, c[0x0][0x308] ;  /* 0x0000c200ff5c7b82 */ /* 0x001e220000000a00 */
[----:B------:R-:W-:Y:S02]  /*2c20*/  SEL R87, R79, R71, P4 ;  /* 0x000000474f577207 */ /* 0x000fe40002000000 */
[----:B------:R-:W-:Y:S02]  /*2c30*/  SEL R86, R78, R70, P4 ;  /* 0x000000464e567207 */ /* 0x000fe40002000000 */
[----:B------:R-:W-:Y:S02]  /*2c40*/  SEL R85, R77, R69, P4 ;  /* 0x000000454d557207 */ /* 0x000fe40002000000 */
[----:B------:R-:W-:Y:S01]  /*2c50*/  SEL R84, R76, R68, P4 ;  /* 0x000000444c547207 */ /* 0x000fe20002000000 */
[----:B0-----:R-:W-:-:S05]  /*2c60*/  IMAD.WIDE.U32 R92, R171, 0x10, R92 ;  /* 0x00000010ab5c7825 */ /* 0x001fca00078e005c */
[----:B------:R1:W-:Y:S02]  /*2c70*/  STG.E.128 desc[UR4][R92.64], R84 ;  /* 0x000000545c007986 */ /* 0x0003e4000c101d04 */
.L_x_2692:
[----:B------:R2:W-:Y:S01]  /*2c80*/  STG.E.128 desc[UR4][R88.64], R76 ;  /* 0x0000004c58007986 */ /* 0x0005e2000c101d04 */
[-CC-:B------:R-:W-:Y:S01]  /*2c90*/  FFMA.FTZ R100, R100, R113.reuse, R95.reuse ;  /* 0x0000007164647223 */ /* 0x180fe2000001005f */
[-CC-:B------:R-:W-:Y:S01]  /*2ca0*/  FFMA.FTZ R104, R104, R113.reuse, R95.reuse ;  /* 0x0000007168687223 */ /* 0x180fe2000001005f */
[-CC-:B------:R-:W-:Y:S01]  /*2cb0*/  FFMA.FTZ R106, R106, R113.reuse, R95.reuse ;  /* 0x000000716a6a7223 */ /* 0x180fe2000001005f */
[----:B------:R3:W-:Y:S01]  /*2cc0*/  @P2 STG.E.128 desc[UR4][R90.64], R80 ;  /* 0x000000505a002986 */ /* 0x0007e2000c101d04 */
[----:B01----:R-:W-:Y:S01]  /*2cd0*/  FFMA.FTZ R84, R109, R113, R95 ;  /* 0x000000716d547223 */ /* 0x003fe2000001005f */
[----:B------:R-:W-:Y:S01]  /*2ce0*/  FADD.FTZ R100, R101, -R100 ;  /* 0x8000006465647221 */ /* 0x000fe20000010000 */
[----:B------:R-:W-:Y:S01]  /*2cf0*/  FADD.FTZ R104, R105, -R104 ;  /* 0x8000006869687221 */ /* 0x000fe20000010000 */
[----:B------:R-:W-:Y:S01]  /*2d00*/  FADD.FTZ R106, R107, -R106 ;  /* 0x8000006a6b6a7221 */ /* 0x000fe20000010000 */
[----:B------:R-:W-:Y:S01]  /*2d10*/  FADD.FTZ R84, R111, -R84 ;  /* 0x800000546f547221 */ /* 0x000fe20000010000 */
[C---:B--2---:R-:W-:Y:S01]  /*2d20*/  FMUL.FTZ R76, R167.reuse, R100 ;  /* 0x00000064a74c7220 */ /* 0x044fe20000410000 */
[C---:B------:R-:W-:Y:S01]  /*2d30*/  FMUL.FTZ R77, R167.reuse, R104 ;  /* 0x00000068a74d7220 */ /* 0x040fe20000410000 */
[C---:B------:R-:W-:Y:S01]  /*2d40*/  FMUL.FTZ R78, R167.reuse, R106 ;  /* 0x0000006aa74e7220 */ /* 0x040fe20000410000 */
[----:B------:R-:W-:Y:S01]  /*2d50*/  FMUL.FTZ R79, R167, R84 ;  /* 0x00000054a74f7220 */ /* 0x000fe20000410000 */
[----:B------:R-:W-:Y:S01]  /*2d60*/  @P1 FADD.FTZ R76, R60, R76 ;  /* 0x0000004c3c4c1221 */ /* 0x000fe20000010000 */
[----:B------:R-:W-:Y:S01]  /*2d70*/  @P1 FADD.FTZ R77, R61, R77 ;  /* 0x0000004d3d4d1221 */ /* 0x000fe20000010000 */
[----:B------:R-:W-:Y:S01]  /*2d80*/  @P1 FADD.FTZ R78, R62, R78 ;  /* 0x0000004e3e4e1221 */ /* 0x000fe20000010000 */
[----:B------:R-:W-:Y:S01]  /*2d90*/  @P1 FADD.FTZ R79, R63, R79 ;  /* 0x0000004f3f4f1221 */ /* 0x000fe20000010000 */
[----:B---3--:R-:W-:Y:S06]  /*2da0*/  @!P0 BRA `(.L_x_2693) ;  /* 0x00000000001c8947 */ /* 0x008fec0003800000 */
[----:B------:R-:W0:Y:S01]  /*2db0*/  LDC.64 R84, c[0x0][0x308] ;  /* 0x0000c200ff547b82 */ /* 0x000e220000000a00 */
[----:B------:R-:W-:Y:S02]  /*2dc0*/  SEL R83, R79, R71, P4 ;  /* 0x000000474f537207 */ /* 0x000fe40002000000 */
[----:B------:R-:W-:Y:S02]  /*2dd0*/  SEL R82, R78, R70, P4 ;  /* 0x000000464e527207 */ /* 0x000fe40002000000 */
[----:B------:R-:W-:Y:S02]  /*2de0*/  SEL R81, R77, R69, P4 ;  /* 0x000000454d517207 */ /* 0x000fe40002000000 */
[----:B------:R-:W-:Y:S01]  /*2df0*/  SEL R80, R76, R68, P4 ;  /* 0x000000444c507207 */ /* 0x000fe20002000000 */
[----:B0-----:R-:W-:-:S05]  /*2e00*/  IMAD.WIDE.U32 R84, R102, 0x10, R84 ;  /* 0x0000001066547825 */ /* 0x001fca00078e0054 */
[----:B------:R0:W-:Y:S02]  /*2e10*/  STG.E.128 desc[UR4][R84.64], R80 ;  /* 0x0000005054007986 */ /* 0x0001e4000c101d04 */
.L_x_2693:
[----:B0-----:R-:W0:Y:S01]  /*2e20*/  @P2 LDC.64 R82, c[0x0][0x300] ;  /* 0x0000c000ff522b82 */ /* 0x001e220000000a00 */
[-CC-:B------:R-:W-:Y:S01]  /*2e30*/  FFMA.FTZ R87, R112, R113.reuse, R95.reuse ;  /* 0x0000007170577223 */ /* 0x180fe2000001005f */
[-CC-:B------:R-:W-:Y:S01]  /*2e40*/  FFMA.FTZ R85, R108, R113.reuse, R95.reuse ;  /* 0x000000716c557223 */ /* 0x180fe2000001005f */
[-CC-:B------:R-:W-:Y:S01]  /*2e50*/  FFMA.FTZ R110, R110, R113.reuse, R95.reuse ;  /* 0x000000716e6e7223 */ /* 0x180fe2000001005f */
[----:B------:R-:W-:Y:S01]  /*2e60*/  FFMA.FTZ R94, R94, R113, R95 ;  /* 0x000000715e5e7223 */ /* 0x000fe2000001005f */
[----:B------:R-:W-:Y:S01]  /*2e70*/  FADD.FTZ R98, R98, -R87 ;  /* 0x8000005762627221 */ /* 0x000fe20000010000 */
[----:B------:R-:W-:Y:S01]  /*2e80*/  FADD.FTZ R84, R96, -R85 ;  /* 0x8000005560547221 */ /* 0x000fe20000010000 */
[----:B------:R-:W-:Y:S01]  /*2e90*/  FADD.FTZ R110, R97, -R110 ;  /* 0x8000006e616e7221 */ /* 0x000fe20000010000 */
[----:B------:R-:W1:Y:S01]  /*2ea0*/  @P0 LDC.64 R80, c[0x0][0x308] ;  /* 0x0000c200ff500b82 */ /* 0x000e620000000a00 */
[----:B------:R-:W-:Y:S01]  /*2eb0*/  FADD.FTZ R86, R99, -R94 ;  /* 0x8000005e63567221 */ /* 0x000fe20000010000 */
[----:B------:R-:W-:Y:S01]  /*2ec0*/  IMAD.WIDE.U32 R90, R102, 0x10, R118 ;  /* 0x00000010665a7825 */ /* 0x000fe200078e0076 */
[----:B------:R-:W-:-:S02]  /*2ed0*/  SEL R87, R79, R75, P5 ;  /* 0x0000004b4f577207 */ /* 0x000fc40002800000 */
[----:B------:R-:W-:Y:S01]  /*2ee0*/  SEL R85, R77, R73, P5 ;  /* 0x000000494d557207 */ /* 0x000fe20002800000 */
[C---:B------:R-:W-:Y:S01]  /*2ef0*/  IMAD.WIDE.U32 R92, R103.reuse, 0x10, R118 ;  /* 0x00000010675c7825 */ /* 0x040fe200078e0076 */
[----:B------:R2:W-:Y:S01]  /*2f00*/  STG.E.128 desc[UR4][R90.64], R76 ;  /* 0x0000004c5a007986 */ /* 0x0005e2000c101d04 */
[----:B------:R-:W3:Y:S02]  /*2f10*/  @P2 LDC.64 R88, c[0x0][0x300] ;  /* 0x0000c000ff582b82 */ /* 0x000ee40000000a00 */
[----:B0-----:R-:W-:-:S04]  /*2f20*/  @P2 IMAD.WIDE.U32 R96, R103, 0x10, R82 ;  /* 0x0000001067602825 */ /* 0x001fc800078e0052 */
[C---:B------:R-:W-:Y:S01]  /*2f30*/  FMUL.FTZ R82, R167.reuse, R98 ;  /* 0x00000062a7527220 */ /* 0x040fe20000410000 */
[----:B------:R-:W-:Y:S01]  /*2f40*/  FMUL.FTZ R83, R167, R86 ;  /* 0x00000056a7537220 */ /* 0x000fe20000410000 */
[----:B------:R-:W0:Y:S01]  /*2f50*/  LDC.64 R98, c[0x0][0x210] ;  /* 0x00008400ff627b82 */ /* 0x000e220000000a00 */
[----:B------:R-:W-:Y:S01]  /*2f60*/  SEL R86, R78, R74, P5 ;  /* 0x0000004a4e567207 */ /* 0x000fe20002800000 */
[----:B------:R-:W-:Y:S01]  /*2f70*/  @P1 FADD.FTZ R82, R66, R82 ;  /* 0x0000005242521221 */ /* 0x000fe20000010000 */
[----:B------:R-:W-:Y:S01]  /*2f80*/  @P1 FADD.FTZ R83, R67, R83 ;  /* 0x0000005343531221 */ /* 0x000fe20000010000 */
[----:B-1----:R-:W-:-:S04]  /*2f90*/  @P0 IMAD.WIDE.U32 R94, R103, 0x10, R80 ;  /* 0x00000010675e0825 */ /* 0x002fc800078e0050 */
[C---:B------:R-:W-:Y:S01]  /*2fa0*/  FMUL.FTZ R80, R167.reuse, R84 ;  /* 0x00000054a7507220 */ /* 0x040fe20000410000 */
[----:B------:R-:W-:Y:S01]  /*2fb0*/  FMUL.FTZ R81, R167, R110 ;  /* 0x0000006ea7517220 */ /* 0x000fe20000410000 */
[----:B------:R-:W-:Y:S02]  /*2fc0*/  SEL R84, R76, R72, P5 ;  /* 0x000000484c547207 */ /* 0x000fe40002800000 */
[----:B------:R-:W-:Y:S01]  /*2fd0*/  @P1 FADD.FTZ R80, R64, R80 ;  /* 0x0000005040501221 */ /* 0x000fe20000010000 */
[----:B------:R-:W-:Y:S01]  /*2fe0*/  @P1 FADD.FTZ R81, R65, R81 ;  /* 0x0000005141511221 */ /* 0x000fe20000010000 */
[----:B------:R-:W-:Y:S01]  /*2ff0*/  SEL R70, R82, R70, P4 ;  /* 0x0000004652467207 */ /* 0x000fe20002000000 */
[----:B---3--:R-:W-:Y:S01]  /*3000*/  @P2 IMAD.WIDE.U32 R88, R102, 0x10, R88 ;  /* 0x0000001066582825 */ /* 0x008fe200078e0058 */
[----:B------:R-:W-:Y:S02]  /*3010*/  SEL R71, R83, R71, P4 ;  /* 0x0000004753477207 */ /* 0x000fe40002000000 */
[----:B------:R-:W-:-:S02]  /*3020*/  SEL R68, R80, R68, P4 ;  /* 0x0000004450447207 */ /* 0x000fc40002000000 */
[C---:B------:R-:W-:Y:S01]  /*3030*/  SEL R69, R81.reuse, R69, P4 ;  /* 0x0000004551457207 */ /* 0x040fe20002000000 */
[----:B------:R2:W-:Y:S01]  /*3040*/  @P2 STG.E.128 desc[UR4][R88.64], R84 ;  /* 0x0000005458002986 */ /* 0x0005e2000c101d04 */
[----:B------:R-:W-:Y:S02]  /*3050*/  SEL R72, R80, R72, P5 ;  /* 0x0000004850487207 */ /* 0x000fe40002800000 */
[----:B------:R-:W-:Y:S01]  /*3060*/  SEL R73, R81, R73, P5 ;  /* 0x0000004951497207 */ /* 0x000fe20002800000 */
[----:B------:R2:W-:Y:S01]  /*3070*/  @P0 STG.E.128 desc[UR4][R94.64], R68 ;  /* 0x000000445e000986 */ /* 0x0005e2000c101d04 */
[----:B------:R-:W-:Y:S02]  /*3080*/  SEL R74, R82, R74, P5 ;  /* 0x0000004a524a7207 */ /* 0x000fe40002800000 */
[----:B------:R-:W-:Y:S01]  /*3090*/  SEL R75, R83, R75, P5 ;  /* 0x0000004b534b7207 */ /* 0x000fe20002800000 */
[----:B------:R2:W-:Y:S01]  /*30a0*/  STG.E.128 desc[UR4][R92.64], R80 ;  /* 0x000000505c007986 */ /* 0x0005e2000c101d04 */
[----:B0-----:R-:W-:-:S03]  /*30b0*/  LEA R163, R98, R163, 0x2 ;  /* 0x000000a362a37211 */ /* 0x001fc600078e10ff */
[----:B------:R2:W-:Y:S01]  /*30c0*/  @P2 STG.E.128 desc[UR4][R96.64], R72 ;  /* 0x0000004860002986 */ /* 0x0005e2000c101d04 */
[----:B------:R-:W-:-:S13]  /*30d0*/  ISETP.GE.AND P0, PT, R163, R99, PT ;  /* 0x00000063a300720c */ /* 0x000fda0003f06270 */
[----:B------:R-:W-:Y:S05]  /*30e0*/  @!P0 BRA `(.L_x_2694) ;  /* 0xffffffdc00288947 */ /* 0x000fea000383ffff */
[----:B------:R-:W-:Y:S05]  /*30f0*/  BSYNC B1 ;  /* 0x0000000000017941 */ /* 0x000fea0003800000 */
.L_x_2686:
        /* <DEDUP_REMOVED lines=93> */
.L_x_2685:
[----:B------:R-:W-:Y:S05]  /*36d0*/  BSYNC B0 ;  /* 0x0000000000007941 */ /* 0x000fea0003800000 */
.L_x_2683:
        /* <DEDUP_REMOVED lines=10> */
[----:B-1----:R-:W-:Y:S01]  /*3780*/  LEA R3, R3, R2, 0x18 ;  /* 0x0000000203037211 */ /* 0x002fe200078ec0ff */
[----:B--2---:R-:W-:-:S03]  /*3790*/  IMAD R108, R108, UR6, RZ ;  /* 0x000000066c6c7c24 */ /* 0x004fc6000f8e02ff */
[-C--:B------:R-:W-:Y:S01]  /*37a0*/  LEA R2, R0, R3.reuse, 0x4 ;  /* 0x0000000300027211 */ /* 0x080fe200078e20ff */
[----:B------:R-:W-:Y:S01]  /*37b0*/  ULDC.64 UR6, c[0x0][0x2d8] ;  /* 0x0000b60000067ab9 */ /* 0x000fe20000000a00 */
[----:B------:R-:W-:-:S03]  /*37c0*/  LEA R0, R109, R3, 0x2 ;  /* 0x000000036d007211 */ /* 0x000fc600078e10ff */
[----:B------:R-:W-:Y:S04]  /*37d0*/  STS.128 [R2], R52 ;  /* 0x0000003402007388 */ /* 0x000fe80000000c00 */
[----:B------:R-:W-:Y:S04]  /*37e0*/  STS.128 [R2+0x200], R56 ;  /* 0x0002003802007388 */ /* 0x000fe80000000c00 */
[----:B------:R-:W-:Y:S04]  /*37f0*/  STS.128 [R2+0x400], R80 ;  /* 0x0004005002007388 */ /* 0x000fe80000000c00 */
        /* <DEDUP_REMOVED lines=30> */
[----:B------:R-:W-:Y:S01]  /*39e0*/  LDS R54, [R0+0x2400] ;  /* 0x0024000000367984 */ /* 0x000fe20000000800 */
[----:B------:R-:W-:-:S03]  /*39f0*/  FADD.FTZ R5, R5, R32 ;  /* 0x0000002005057221 */ /* 0x000fc60000010000 */
[----:B------:R-:W5:Y:S01]  /*3a00*/  LDS R53, [R0+0x2600] ;  /* 0x0026000000357984 */ /* 0x000f620000000800 */
[----:B------:R-:W-:-:S03]  /*3a10*/  FADD.FTZ R6, R6, R23 ;  /* 0x0000001706067221 */ /* 0x000fc60000010000 */
[----:B------:R-:W-:Y:S01]  /*3a20*/  LDS R56, [R0+0x2800] ;  /* 0x0028000000387984 */ /* 0x000fe20000000800 */
        /* <DEDUP_REMOVED lines=13> */
[----:B------:R-:W-:Y:S04]  /*3b00*/  STS.128 [R2], R44 ;  /* 0x0000002c02007388 */ /* 0x000fe80000000c00 */
[----:B------:R1:W-:Y:S01]  /*3b10*/  STS.128 [R2+0x200], R48 ;  /* 0x0002003002007388 */ /* 0x0003e20000000c00 */
[----:B------:R-:W-:-:S03]  /*3b20*/  FADD.FTZ R55, R6, R55 ;  /* 0x0000003706377221 */ /* 0x000fc60000010000 */
[----:B------:R-:W-:Y:S04]  /*3b30*/  STS.128 [R2+0x400], R76 ;  /* 0x0004004c02007388 */ /* 0x000fe80000000c00 */
[----:B------:R2:W-:Y:S01]  /*3b40*/  STS.128 [R2+0x600], R16 ;  /* 0x0006001002007388 */ /* 0x0005e20000000c00 */
[----:B0-----:R-:W-:-:S03]  /*3b50*/  FADD.FTZ R57, R20, R57 ;  /* 0x0000003914397221 */ /* 0x001fc60000010000 */
[----:B------:R0:W-:Y:S04]  /*3b60*/  STS.128 [R2+0x800], R12 ;  /* 0x0008000c02007388 */ /* 0x0001e80000000c00 */
[----:B------:R-:W-:Y:S01]  /*3b70*/  STS.128 [R2+0xa00], R40 ;  /* 0x000a002802007388 */ /* 0x000fe20000000c00 */
[----:B------:R-:W-:Y:S01]  /*3b80*/  BAR.SYNC.DEFER_BLOCKING 0x0 ;  /* 0x0000000000007b1d */ /* 0x000fe20000010000 */
[----:B-1----:R-:W-:Y:S01]  /*3b90*/  IADD3 R50, P0, R108, R109, RZ ;  /* 0x0000006d6c327210 */ /* 0x002fe20007f1e0ff */
[----:B--2---:R-:W-:Y:S01]  /*3ba0*/  FADD.FTZ R17, R7, R58 ;  /* 0x0000003a07117221 */ /* 0x004fe20000010000 */
[----:B0-----:R-:W-:Y:S01]  /*3bb0*/  FADD.FTZ R13, R3, R54 ;  /* 0x00000036030d7221 */ /* 0x001fe20000010000 */
[----:B------:R-:W-:Y:S02]  /*3bc0*/  FADD.FTZ R15, R5, R56 ;  /* 0x00000038050f7221 */ /* 0x000fe40000010000 */
        /* <DEDUP_REMOVED lines=105> */
[----:B0-----:R-:W-:Y:S01]  /*4260*/  FADD.FTZ R27, R20, R7 ;  /* 0x00000007141b7221 */ /* 0x001fe20000010000 */
[----:B------:R-:W-:-:S02]  /*4270*/  SHF.L.U32 R7, R50, 0x2, RZ ;  /* 0x0000000232077819 */ /* 0x000fc400000006ff */
[----:B------:R-:W-:Y:S01]  /*4280*/  STS.128 [R2+0x400], R84 ;  /* 0x0004005402007388 */ /* 0x000fe20000000c00 */
[----:B-1----:R-:W-:Y:S01]  /*4290*/  FADD.FTZ R43, R6, R43 ;  /* 0x0000002b062b7221 */ /* 0x002fe20000010000 */
[----:B------:R-:W-:Y:S02]  /*42a0*/  IADD3 R4, P1, R7, UR14, RZ ;  /* 0x0000000e07047c10 */ /* 0x000fe4000ff3e0ff */
[----:B------:R-:W-:Y:S01]  /*42b0*/  STS.128 [R2+0x600], R92 ;  /* 0x0006005c02007388 */ /* 0x000fe20000000c00 */
[----:B--2---:R-:W-:-:S03]  /*42c0*/  FADD.FTZ R69, R12, R69 ;  /* 0x000000450c457221 */ /* 0x004fc60000010000 */
[----:B------:R-:W-:Y:S04]  /*42d0*/  STS.128 [R2+0x800], R28 ;  /* 0x0008001c02007388 */ /* 0x000fe80000000c00 */
[----:B------:R0:W-:Y:S01]  /*42e0*/  STS.128 [R2+0xa00], R8 ;  /* 0x000a000802007388 */ /* 0x0001e20000000c00 */
[----:B------:R-:W-:Y:S01]  /*42f0*/  BAR.SYNC.DEFER_BLOCKING 0x0 ;  /* 0x0000000000007b1d */ /* 0x000fe20000010000 */
[----:B0-----:R-:W-:Y:S01]  /*4300*/  FADD.FTZ R11, R18, R5 ;  /* 0x00000005120b7221 */ /* 0x001fe20000010000 */
[----:B------:R-:W-:Y:S02]  /*4310*/  IADD3 R2, P0, R7, UR6, RZ ;  /* 0x0000000607027c10 */ /* 0x000fe4000ff1e0ff */
[C---:B------:R-:W-:Y:S02]  /*4320*/  IADD3.X R5, R24.reuse, UR15, RZ, P1, !PT ;  /* 0x0000000f18057c10 */ /* 0x040fe40008ffe4ff */
[----:B------:R-:W-:Y:S01]  /*4330*/  ULDC.64 UR14, c[0x0][0x2e0] ;  /* 0x0000b800000e7ab9 */ /* 0x000fe20000000a00 */
[----:B------:R-:W-:Y:S01]  /*4340*/  IADD3.X R3, R24, UR7, RZ, P0, !PT ;  /* 0x0000000718037c10 */ /* 0x000fe200087fe4ff */
[----:B------:R-:W-:-:S02]  /*4350*/  ULDC.64 UR6, c[0x0][0x2e8] ;  /* 0x0000ba0000067ab9 */ /* 0x000fc40000000a00 */
        /* <DEDUP_REMOVED lines=24> */
[----:B------:R-:W-:Y:S01]  /*44e0*/  IADD3.X R7, R24, UR7, RZ, P0, !PT ;  /* 0x0000000718077c10 */ /* 0x000fe200087fe4ff */
[----:B------:R-:W-:Y:S02]  /*44f0*/  FADD.FTZ R49, R22, R49 ;  /* 0x0000003116317221 */ /* 0x000fe40000010000 */
        /* <DEDUP_REMOVED lines=51> */
.L_x_2687:
        /* <DEDUP_REMOVED lines=8> */
.L_x_2696:
[----:B------:R-:W-:Y:S05]  /*48b0*/  BSYNC B2 ;  /* 0x0000000000027941 */ /* 0x000fea0003800000 */
.L_x_2695:
        /* <DEDUP_REMOVED lines=8> */
.L_x_2697:
[----:B------:R-:W-:Y:S01]  /*4940*/  FADD.FTZ R77, R76, R77 ;  /* 0x0000004d4c4d7221 */ /* 0x000fe20000010000 */
[----:B------:R-:W-:-:S04]  /*4950*/  HFMA2.MMA R86, -RZ, RZ, 0, 1.1920928955078125e-07 ;  /* 0x00000002ff567435 */ /* 0x000fc800000001ff */
[----:B------:R-:W-:Y:S02]  /*4960*/  MOV R87, R77 ;  /* 0x0000004d00577202 */ /* 0x000fe40000000f00 */
[----:B------:R-:W-:-:S07]  /*4970*/  MOV R78, R85 ;  /* 0x00000055004e7202 */ /* 0x000fce0000000f00 */
[----:B------:R-:W-:Y:S05]  /*4980*/  WARPSYNC.COLLECTIVE R84, `(.L_x_2698) ;  /* 0x0000000054087348 */ /* 0x000fea0003c00000 */
[----:B------:R0:W1:Y:S02]  /*4990*/  SHFL.BFLY P1, R85, R87, R86, R89 ;  /* 0x0c00005657557389 */ /* 0x0000640000020059 */
[----:B01----:R-:W-:Y:S01]  /*49a0*/  ENDCOLLECTIVE ;  /* 0x000000000000791b */ /* 0x003fe20003800000 */
.L_x_2698:
[----:B------:R-:W-:-:S05]  /*49b0*/  FADD.FTZ R78, R79, R78 ;  /* 0x0000004e4f4e7221 */ /* 0x000fca0000010000 */
[----:B------:R-:W-:Y:S02]  /*49c0*/  MOV R87, R78 ;  /* 0x0000004e00577202 */ /* 0x000fe40000000f00 */
[----:B------:R-:W-:-:S07]  /*49d0*/  MOV R80, R85 ;  /* 0x0000005500507202 */ /* 0x000fce0000000f00 */
[----:B------:R-:W-:Y:S05]  /*49e0*/  WARPSYNC.COLLECTIVE R84, `(.L_x_2699) ;  /* 0x0000000054087348 */ /* 0x000fea0003c00000 */
[----:B------:R0:W1:Y:S02]  /*49f0*/  SHFL.BFLY P1, R85, R87, R86, R89 ;  /* 0x0c00005657557389 */ /* 0x0000640000020059 */
[----:B01----:R-:W-:Y:S01]  /*4a00*/  ENDCOLLECTIVE ;  /* 0x000000000000791b */ /* 0x003fe20003800000 */
.L_x_2699:
[----:B------:R-:W-:Y:S01]  /*4a10*/  FADD.FTZ R80, R77, R80 ;  /* 0x000000504d507221 */ /* 0x000fe20000010000 */
[----:B------:R-:W-:-:S04]  /*4a20*/  HFMA2.MMA R86, -RZ, RZ, 0, 2.384185791015625e-07 ;  /* 0x00000004ff567435 */ /* 0x000fc800000001ff */
[----:B------:R-:W-:Y:S02]  /*4a30*/  MOV R87, R80 ;  /* 0x0000005000577202 */ /* 0x000fe40000000f00 */
[----:B------:R-:W-:-:S07]  /*4a40*/  MOV R81, R85 ;  /* 0x0000005500517202 */ /* 0x000fce0000000f00 */
[----:B------:R-:W-:Y:S05]  /*4a50*/  WARPSYNC.COLLECTIVE R84, `(.L_x_2700) ;  /* 0x0000000054087348 */ /* 0x000fea0003c00000 */
[----:B------:R0:W1:Y:S02]  /*4a60*/  SHFL.BFLY P1, R85, R87, R86, R89 ;  /* 0x0c00005657557389 */ /* 0x0000640000020059 */
[----:B01----:R-:W-:Y:S01]  /*4a70*/  ENDCOLLECTIVE ;  /* 0x000000000000791b */ /* 0x003fe20003800000 */
.L_x_2700:
[----:B------:R-:W-:-:S05]  /*4a80*/  FADD.FTZ R81, R78, R81 ;  /* 0x000000514e517221 */ /* 0x000fca0000010000 */
[----:B------:R-:W-:Y:S02]  /*4a90*/  MOV R87, R81 ;  /* 0x0000005100577202 */ /* 0x000fe40000000f00 */
[----:B------:R-:W-:-:S07]  /*4aa0*/  MOV R83, R85 ;  /* 0x0000005500537202 */ /* 0x000fce0000000f00 */
[----:B------:R-:W-:Y:S05]  /*4ab0*/  WARPSYNC.COLLECTIVE R84, `(.L_x_2701) ;  /* 0x0000000054087348 */ /* 0x000fea0003c00000 */
[----:B------:R0:W1:Y:S02]  /*4ac0*/  SHFL.BFLY P1, R85, R87, R86, R89 ;  /* 0x0c00005657557389 */ /* 0x0000640000020059 */
[----:B01----:R-:W-:Y:S01]  /*4ad0*/  ENDCOLLECTIVE ;  /* 0x000000000000791b */ /* 0x003fe20003800000 */
.L_x_2701:
[----:B------:R-:W-:Y:S01]  /*4ae0*/  FADD.FTZ R83, R80, R83 ;  /* 0x0000005350537221 */ /* 0x000fe20000010000 */
[----:B------:R-:W-:-:S04]  /*4af0*/  HFMA2.MMA R86, -RZ, RZ, 0, 4.76837158203125e-07 ;  /* 0x00000008ff567435 */ /* 0x000fc800000001ff */
[----:B------:R-:W-:Y:S02]  /*4b00*/  MOV R87, R83 ;  /* 0x0000005300577202 */ /* 0x000fe40000000f00 */
[----:B------:R-:W-:-:S07]  /*4b10*/  MOV R82, R85 ;  /* 0x0000005500527202 */ /* 0x000fce0000000f00 */
[----:B------:R-:W-:Y:S05]  /*4b20*/  WARPSYNC.COLLECTIVE R84, `(.L_x_2702) ;  /* 0x0000000054087348 */ /* 0x000fea0003c00000 */
[----:B------:R0:W1:Y:S02]  /*4b30*/  SHFL.BFLY P1, R85, R87, R86, R89 ;  /* 0x0c00005657557389 */ /* 0x0000640000020059 */
[----:B01----:R-:W-:Y:S01]  /*4b40*/  ENDCOLLECTIVE ;  /* 0x000000000000791b */ /* 0x003fe20003800000 */
.L_x_2702:
[----:B------:R-:W-:-:S05]  /*4b50*/  FADD.FTZ R82, R81, R82 ;  /* 0x0000005251527221 */ /* 0x000fca0000010000 */
[----:B------:R-:W-:Y:S02]  /*4b60*/  MOV R87, R82 ;  /* 0x0000005200577202 */ /* 0x000fe40000000f00 */
[----:B------:R-:W-:-:S07]  /*4b70*/  MOV R76, R85 ;  /* 0x00000055004c7202 */ /* 0x000fce0000000f00 */
[----:B------:R-:W-:Y:S05]  /*4b80*/  WARPSYNC.COLLECTIVE R84, `(.L_x_2703) ;  /* 0x0000000054087348 */ /* 0x000fea0003c00000 */
[----:B------:R0:W1:Y:S02]  /*4b90*/  SHFL.BFLY P1, R85, R87, R86, R89 ;  /* 0x0c00005657557389 */ /* 0x0000640000020059 */
[----:B01----:R-:W-:Y:S01]  /*4ba0*/  ENDCOLLECTIVE ;  /* 0x000000000000791b */ /* 0x003fe20003800000 */
.L_x_2703:
[----:B------:R-:W-:Y:S01]  /*4bb0*/  FADD.FTZ R76, R83, R76 ;  /* 0x0000004c534c7221 */ /* 0x000fe20000010000 */
[----:B------:R-:W-:-:S04]  /*4bc0*/  HFMA2.MMA R86, -RZ, RZ, 0, 9.5367431640625e-07 ;  /* 0x00000010ff567435 */ /* 0x000fc800000001ff */
[----:B------:R-:W-:Y:S02]  /*4bd0*/  MOV R87, R76 ;  /* 0x0000004c00577202 */ /* 0x000fe40000000f00 */
[----:B------:R-:W-:-:S07]  /*4be0*/  MOV R79, R85 ;  /* 0x00000055004f7202 */ /* 0x000fce0000000f00 */
[----:B------:R-:W-:Y:S05]  /*4bf0*/  WARPSYNC.COLLECTIVE R84, `(.L_x_2704) ;  /* 0x0000000054087348 */ /* 0x000fea0003c00000 */
[----:B------:R0:W1:Y:S02]  /*4c00*/  SHFL.BFLY P1, R85, R87, R86, R89 ;  /* 0x0c00005657557389 */ /* 0x0000640000020059 */
[----:B01----:R-:W-:Y:S01]  /*4c10*/  ENDCOLLECTIVE ;  /* 0x000000000000791b */ /* 0x003fe20003800000 */
.L_x_2704:
[----:B------:R-:W-:-:S05]  /*4c20*/  FADD.FTZ R77, R82, R79 ;  /* 0x0000004f524d7221 */ /* 0x000fca0000010000 */
[----:B------:R-:W-:Y:S02]  /*4c30*/  MOV R87, R77 ;  /* 0x0000004d00577202 */ /* 0x000fe40000000f00 */
[----:B------:R-:W-:-:S07]  /*4c40*/  MOV R78, R85 ;  /* 0x00000055004e7202 */ /* 0x000fce0000000f00 */
[----:B------:R-:W-:Y:S05]  /*4c50*/  WARPSYNC.COLLECTIVE R84, `(.L_x_2705) ;  /* 0x0000000054087348 */ /* 0x000fea0003c00000 */
[----:B------:R0:W1:Y:S02]  /*4c60*/  SHFL.BFLY P1, R85, R87, R86, R89 ;  /* 0x0c00005657557389 */ /* 0x0000640000020059 */
[----:B01----:R-:W-:Y:S01]  /*4c70*/  ENDCOLLECTIVE ;  /* 0x000000000000791b */ /* 0x003fe20003800000 */
.L_x_2705:
[----:B------:R-:W-:Y:S01]  /*4c80*/  MOV R79, R85 ;  /* 0x00000055004f7202 */ /* 0x000fe20000000f00 */
[----:B------:R-:W-:Y:S06]  /*4c90*/  BRA `(.L_x_2706) ;  /* 0xffffffd4009c7947 */ /* 0x000fec000383ffff */
.L_x_2707:
        /* <DEDUP_REMOVED lines=14> */
.L_x_3527:


//--------------------- .text._ZN10layer_norm31ln_parallel_residual_bwd_kernelINS_13Kernel_traitsI6__halfffffjLj768ELj1ELj4ELj1ELj16ENS_18Kernel_traits_baseILj768ES2_ffffjLj128EEEEELb0ELb1ELb0EEEvNS_9BwdParamsE --------------------------
	.section	.text._ZN10layer_norm31ln_parallel_residual_bwd_kernelINS_13Kernel_traitsI6__halfffffjLj768ELj1ELj4ELj1ELj16ENS_18Kernel_traits_baseILj768ES2_ffffjLj128EEEEELb0ELb1ELb0EEEvNS_9BwdParamsE,"ax",@progbits
	.align	128
        .global         _ZN10layer_norm31ln_parallel_residual_bwd_kernelINS_13Kernel_traitsI6__halfffffjLj768ELj1ELj4ELj1ELj16ENS_18Kernel_traits_baseILj768ES2_ffffjLj128EEEEELb0ELb1ELb0EEEvNS_9BwdParamsE
        .type           _ZN10layer_norm31ln_parallel_residual_bwd_kernelINS_13Kernel_traitsI6__halfffffjLj768ELj1ELj4ELj1ELj16ENS_18Kernel_traits_baseILj768ES2_ffffjLj128EEEEELb0ELb1ELb0EEEvNS_9BwdParamsE,@function
        .size           _ZN10layer_norm31ln_parallel_residual_bwd_kernelINS_13Kernel_traitsI6__halfffffjLj768ELj1ELj4ELj1ELj16ENS_18Kernel_traits_baseILj768ES2_ffffjLj128EEEEELb0ELb1ELb0EEEvNS_9BwdParamsE,(.L_x_3528 - _ZN10layer_norm31ln_parallel_residual_bwd_kernelINS_13Kernel_traitsI6__halfffffjLj768ELj1ELj4ELj1ELj16ENS_18Kernel_traits_baseILj768ES2_ffffjLj128EEEEELb0ELb1ELb0EEEvNS_9BwdParamsE)
        .other          _ZN10layer_norm31ln_parallel_residual_bwd_kernelINS_13Kernel_traitsI6__halfffffjLj768ELj1ELj4ELj1ELj16ENS_18Kernel_traits_baseILj768ES2_ffffjLj128EEEEELb0ELb1ELb0EEEvNS_9BwdParamsE,@"STO_CUDA_ENTRY STV_DEFAULT"
_ZN10layer_norm31ln_parallel_residual_bwd_kernelINS_13Kernel_traitsI6__halfffffjLj768ELj1ELj4ELj1ELj16ENS_18Kernel_traits_baseILj768ES2_ffffjLj128EEEEELb0ELb1ELb0EEEvNS_9BwdParamsE:
.text._ZN10layer_norm31ln_parallel_residual_bwd_kernelINS_13Kernel_traitsI6__halfffffjLj768ELj1ELj4ELj1ELj16ENS_18Kernel_traits_baseILj768ES2_ffffjLj128EEEEELb0ELb1ELb0EEEvNS_9BwdParamsE:
        /* <DEDUP_REMOVED lines=15> */
[----:B------:R-:W-:Y:S02]  /*00f0*/  LEA.HI.SX32 R3, R3, R0, 0x1e ;  /* 0x0000000003037211 */ /* 0x000fe400078ff2ff */
[----:B------:R-:W-:Y:S02]  /*0100*/  LOP3.LUT R0, R18, 0x1f, RZ, 0xc0, !PT ;  /* 0x0000001f12007812 */ /* 0x000fe400078ec0ff */
[C---:B------:R-:W-:Y:S02]  /*0110*/  LOP3.LUT P0, RZ, R3.reuse, 0xffffffe0, RZ, 0xc0, !PT ;  /* 0xffffffe003ff7812 */ /* 0x040fe4000780c0ff */
[C---:B------:R-:W-:Y:S02]  /*0120*/  ISETP.GE.U32.AND P1, PT, R3.reuse, 0x40, PT ;  /* 0x000000400300780c */ /* 0x040fe40003f26070 */
[C---:B------:R-:W-:Y:S02]  /*0130*/  ISETP.GE.U32.AND P2, PT, R3.reuse, 0x60, PT ;  /* 0x000000600300780c */ /* 0x040fe40003f46070 */
[----:B------:R-:W-:-:S02]  /*0140*/  ISETP.GE.U32.AND P3, PT, R3, 0x80, PT ;  /* 0x000000800300780c */ /* 0x000fc40003f66070 */
[C---:B------:R-:W-:Y:S02]  /*0150*/  ISETP.GE.U32.AND P4, PT, R3.reuse, 0xa0, PT ;  /* 0x000000a00300780c */ /* 0x040fe40003f86070 */
[----:B------:R-:W-:Y:S02]  /*0160*/  ISETP.GE.U32.AND P5, PT, R3, 0xc0, PT ;  /* 0x000000c00300780c */ /* 0x000fe40003fa6070 */
[----:B------:R-:W-:Y:S01]  /*0170*/  MOV R3, R0 ;  /* 0x0000000000037202 */ /* 0x000fe20000000f00 */
[----:B------:R-:W0:Y:S01]  /*0180*/  @P0 LDC.64 R4, c[0x0][0x260] ;  /* 0x00009800ff040b82 */ /* 0x000e220000000a00 */
[----:B------:R-:W-:-:S07]  /*0190*/  P2R R169, PR, RZ, 0x20 ;  /* 0x00000020ffa97803 */ /* 0x000fce0000000000 */
[----:B------:R-:W1:Y:S08]  /*01a0*/  @P1 LDC.64 R6, c[0x0][0x260] ;  /* 0x00009800ff061b82 */ /* 0x000e700000000a00 */
[----:B------:R-:W2:Y:S08]  /*01b0*/  @P2 LDC.64 R10, c[0x0][0x260] ;  /* 0x00009800ff0a2b82 */ /* 0x000eb00000000a00 */
[----:B------:R-:W3:Y:S01]  /*01c0*/  @P3 LDC.64 R12, c[0x0][0x260] ;  /* 0x00009800ff0c3b82 */ /* 0x000ee20000000a00 */
[C---:B0-----:R-:W-:Y:S01]  /*01d0*/  @P0 IMAD.WIDE.U32 R4, R3.reuse, 0x8, R4 ;  /* 0x0000000803040825 */ /* 0x041fe200078e0004 */
[----:B------:R-:W-:Y:S01]  /*01e0*/  @P0 LOP3.LUT R3, R3, 0x20, RZ, 0xfc, !PT ;  /* 0x0000002003030812 */ /* 0x000fe200078efcff */
[----:B------:R-:W-:Y:S01]  /*01f0*/  BSSY B0, `(.L_x_2708) ;  /* 0x00002a9000007945 */ /* 0x000fe20003800000 */
[----:B------:R-:W-:-:S02]  /*0200*/  CS2R R48, SRZ ;  /* 0x0000000000307805 */ /* 0x000fc4000001ff00 */
[----:B------:R-:W-:Y:S01]  /*0210*/  CS2R R50, SRZ ;  /* 0x0000000000327805 */ /* 0x000fe2000001ff00 */
[----:B------:R-:W5:Y:S01]  /*0220*/  @P0 LDG.E.64 R52, desc[UR4][R4.64] ;  /* 0x0000000404340981 */ /* 0x000f62000c1e1b00 */
[----:B------:R-:W0:Y:S01]  /*0230*/  @P4 LDC.64 R14, c[0x0][0x260] ;  /* 0x00009800ff0e4b82 */ /* 0x000e220000000a00 */
[C---:B-1----:R-:W-:Y:S01]  /*0240*/  @P1 IMAD.WIDE.U32 R8, R3.reuse, 0x8, R6 ;  /* 0x0000000803081825 */ /* 0x042fe200078e0006 */
[----:B------:R-:W-:Y:S02]  /*0250*/  @P1 IADD3 R3, R3, 0x20, RZ ;  /* 0x0000002003031810 */ /* 0x000fe40007ffe0ff */
[----:B------:R-:W-:Y:S02]  /*0260*/  CS2R R44, SRZ ;  /* 0x00000000002c7805 */ /* 0x000fe4000001ff00 */
[----:B------:R-:W-:Y:S02]  /*0270*/  CS2R R46, SRZ ;  /* 0x00000000002e7805 */ /* 0x000fe4000001ff00 */
[----:B------:R-:W-:Y:S01]  /*0280*/  CS2R R40, SRZ ;  /* 0x0000000000287805 */ /* 0x000fe2000001ff00 */
[----:B------:R-:W5:Y:S01]  /*0290*/  @P1 LDG.E.64 R54, desc[UR4][R8.64] ;  /* 0x0000000408361981 */ /* 0x000f62000c1e1b00 */
[----:B------:R-:W1:Y:S01]  /*02a0*/  @P5 LDC.64 R16, c[0x0][0x260] ;  /* 0x00009800ff105b82 */ /* 0x000e620000000a00 */
[C---:B--2---:R-:W-:Y:S01]  /*02b0*/  @P2 IMAD.WIDE.U32 R10, R3.reuse, 0x8, R10 ;  /* 0x00000008030a2825 */ /* 0x044fe200078e000a */
[----:B------:R-:W-:-:S02]  /*02c0*/  @P2 IADD3 R3, R3, 0x20, RZ ;  /* 0x0000002003032810 */ /* 0x000fc40007ffe0ff */
[----:B------:R-:W-:Y:S02]  /*02d0*/  CS2R R42, SRZ ;  /* 0x00000000002a7805 */ /* 0x000fe4000001ff00 */
[----:B------:R-:W-:Y:S02]  /*02e0*/  CS2R R36, SRZ ;  /* 0x0000000000247805 */ /* 0x000fe4000001ff00 */
[----:B------:R-:W-:Y:S01]  /*02f0*/  CS2R R38, SRZ ;  /* 0x0000000000267805 */ /* 0x000fe2000001ff00 */
[----:B------:R-:W5:Y:S01]  /*0300*/  @P2 LDG.E.64 R56, desc[UR4][R10.64] ;  /* 0x000000040a382981 */ /* 0x000f62000c1e1b00 */
[C---:B---3--:R-:W-:Y:S01]  /*0310*/  @P3 IMAD.WIDE.U32 R12, R3.reuse, 0x8, R12 ;  /* 0x00000008030c3825 */ /* 0x048fe200078e000c */
[----:B------:R-:W-:Y:S02]  /*0320*/  @P3 IADD3 R3, R3, 0x20, RZ ;  /* 0x0000002003033810 */ /* 0x000fe40007ffe0ff */
[----:B------:R-:W-:Y:S02]  /*0330*/  CS2R R32, SRZ ;  /* 0x0000000000207805 */ /* 0x000fe4000001ff00 */
[----:B------:R-:W-:-:S02]  /*0340*/  CS2R R34, SRZ ;  /* 0x0000000000227805 */ /* 0x000fc4000001ff00 */
[----:B------:R-:W-:Y:S01]  /*0350*/  CS2R R28, SRZ ;  /* 0x00000000001c7805 */ /* 0x000fe2000001ff00 */
[----:B------:R2:W5:Y:S01]  /*0360*/  @P3 LDG.E.64 R58, desc[UR4][R12.64] ;  /* 0x000000040c3a3981 */ /* 0x000562000c1e1b00 */
[C---:B0-----:R-:W-:Y:S01]  /*0370*/  @P4 IMAD.WIDE.U32 R14, R3.reuse, 0x8, R14 ;  /* 0x00000008030e4825 */ /* 0x041fe200078e000e */
[----:B------:R-:W-:Y:S02]  /*0380*/  @P4 IADD3 R3, R3, 0x20, RZ ;  /* 0x0000002003034810 */ /* 0x000fe40007ffe0ff */
[----:B------:R-:W-:Y:S02]  /*0390*/  CS2R R30, SRZ ;  /* 0x00000000001e7805 */ /* 0x000fe4000001ff00 */
[----:B------:R-:W-:Y:S02]  /*03a0*/  CS2R R24, SRZ ;  /* 0x0000000000187805 */ /* 0x000fe4000001ff00 */
[----:B------:R-:W-:Y:S01]  /*03b0*/  CS2R R26, SRZ ;  /* 0x00000000001a7805 */ /* 0x000fe2000001ff00 */
[----:B------:R0:W5:Y:S01]  /*03c0*/  @P4 LDG.E.64 R60, desc[UR4][R14.64] ;  /* 0x000000040e3c4981 */ /* 0x000162000c1e1b00 */
[----:B-1----:R-:W-:-:S02]  /*03d0*/  @P5 IMAD.WIDE.U32 R6, R3, 0x8, R16 ;  /* 0x0000000803065825 */ /* 0x002fc400078e0010 */
[----:B------:R-:W1:Y:S01]  /*03e0*/  S2R R16, SR_CTAID.X ;  /* 0x0000000000107919 */ /* 0x000e620000002500 */
[----:B------:R-:W-:Y:S02]  /*03f0*/  SHF.R.U32.HI R3, RZ, 0x5, R18 ;  /* 0x00000005ff037819 */ /* 0x000fe40000011612 */
[----:B------:R3:W5:Y:S01]  /*0400*/  @P5 LDG.E.64 R62, desc[UR4][R6.64] ;  /* 0x00000004063e5981 */ /* 0x000762000c1e1b00 */
[----:B------:R-:W-:Y:S02]  /*0410*/  CS2R R20, SRZ ;  /* 0x0000000000147805 */ /* 0x000fe4000001ff00 */
[----:B------:R-:W-:Y:S02]  /*0420*/  CS2R R22, SRZ ;  /* 0x0000000000167805 */ /* 0x000fe4000001ff00 */
[----:B------:R-:W-:Y:S02]  /*0430*/  CS2R R18, SRZ ;  /* 0x0000000000127805 */ /* 0x000fe4000001ff00 */
[----:B--2---:R-:W-:-:S02]  /*0440*/  CS2R R12, SRZ ;  /* 0x00000000000c7805 */ /* 0x004fc4000001ff00 */
[----:B0-----:R-:W-:Y:S02]  /*0450*/  CS2R R14, SRZ ;  /* 0x00000000000e7805 */ /* 0x001fe4000001ff00 */
[----:B------:R-:W-:Y:S02]  /*0460*/  CS2R R8, SRZ ;  /* 0x0000000000087805 */ /* 0x000fe4000001ff00 */
[----:B------:R-:W-:Y:S02]  /*0470*/  CS2R R10, SRZ ;  /* 0x00000000000a7805 */ /* 0x000fe4000001ff00 */
[----:B------:R-:W-:Y:S02]  /*0480*/  CS2R R4, SRZ ;  /* 0x0000000000047805 */ /* 0x000fe4000001ff00 */
[----:B-1----:R-:W-:-:S04]  /*0490*/  LEA R93, R16, R3, 0x2 ;  /* 0x00000003105d7211 */ /* 0x002fc800078e10ff */
[----:B------:R-:W-:Y:S02]  /*04a0*/  ISETP.GE.AND P5, PT, R93, UR6, PT ;  /* 0x000000065d007c0c */ /* 0x000fe4000bfa6270 */
[----:B------:R-:W-:Y:S02]  /*04b0*/  CS2R R16, SRZ ;  /* 0x0000000000107805 */ /* 0x000fe4000001ff00 */
[----:B---3--:R-:W-:-:S09]  /*04c0*/  CS2R R6, SRZ ;  /* 0x0000000000067805 */ /* 0x008fd2000001ff00 */
[----:B------:R-:W-:Y:S05]  /*04d0*/  @P5 BRA `(.L_x_2709) ;  /* 0x0000002400e85947 */ /* 0x000fea0003800000 */
[----:B------:R-:W0:Y:S01]  /*04e0*/  LDC.U8 R171, c[0x0][0x2a0] ;  /* 0x0000a800ffab7b82 */ /* 0x000e220000000000 */
[----:B-----5:R-:W-:Y:S01]  /*04f0*/  MOV R95, R52 ;  /* 0x00000034005f7202 */ /* 0x020fe20000000f00 */
[----:B------:R-:W-:Y:S01]  /*0500*/  HFMA2.MMA R49, -RZ, RZ, 0, 0 ;  /* 0x00000000ff317435 */ /* 0x000fe200000001ff */
[--C-:B------:R-:W-:Y:S02]  /*0510*/  SHF.R.U64 R92, R52, 0x10, R53.reuse ;  /* 0x00000010345c7819 */ /* 0x100fe40000001235 */
        /* <DEDUP_REMOVED lines=45> */
[----:B0-----:R-:W-:-:S07]  /*07f0*/  HADD2.F32 R114, -RZ, R114.H0_H0 ;  /* 0x20000072ff727230 */ /* 0x001fce0000004100 */
.L_x_2735:
        /* <DEDUP_REMOVED lines=18> */
[----:B------:R-:W-:Y:S02]  /*0920*/  LEA.HI.X R89, R116, UR11, RZ, 0x4, P5 ;  /* 0x0000000b74597c11 */ /* 0x000fe4000a8f24ff */
[----:B------:R-:W-:-:S04]  /*0930*/  ISETP.NE.U32.AND P5, PT, RZ, UR8, PT ;  /* 0x00000008ff007c0c */ /* 0x000fc8000bfa5070 */
[----:B------:R-:W2:Y:S01]  /*0940*/  LDG.E.128 R88, desc[UR4][R88.64] ;  /* 0x0000000458587981 */ /* 0x000ea2000c1e1d00 */
[----:B------:R-:W-:Y:S01]  /*0950*/  ISETP.NE.AND.EX P5, PT, RZ, UR9, PT, P5 ;  /* 0x00000009ff007c0c */ /* 0x000fe2000bfa5350 */
[----:B0-----:R-:W-:-:S12]  /*0960*/  IMAD.WIDE.U32 R84, R116, 0x10, R84 ;  /* 0x0000001074547825 */ /* 0x001fd800078e0054 */
[----:B------:R-:W-:-:S04]  /*0970*/  @P5 LEA R172, P6, R116, UR8, 0x4 ;  /* 0x0000000874ac5c11 */ /* 0x000fc8000f8c20ff */
[----:B------:R-:W-:Y:S01]  /*0980*/  @P5 LEA.HI.X R173, R116, UR9, RZ, 0x4, P6 ;  /* 0x0000000974ad5c11 */ /* 0x000fe2000b0f24ff */
[----:B------:R-:W3:Y:S04]  /*0990*/  LDG.E.128 R84, desc[UR4][R84.64] ;  /* 0x0000000454547981 */ /* 0x000ee8000c1e1d00 */
[----:B------:R0:W5:Y:S01]  /*09a0*/  @P5 LDG.E.128 R52, desc[UR4][R172.64] ;  /* 0x00000004ac345981 */ /* 0x000162000c1e1d00 */
[----:B------:R-:W-:-:S04]  /*09b0*/  ISETP.NE.AND P5, PT, R171, RZ, PT ;  /* 0x000000ffab00720c */ /* 0x000fc80003fa5270 */
[----:B-----5:R-:W-:Y:S02]  /*09c0*/  FSEL R128, R163, RZ, !P5 ;  /* 0x000000ffa3807208 */ /* 0x020fe40006800000 */
[----:B------:R-:W-:-:S03]  /*09d0*/  IADD3 R165, R116, 0x20, RZ ;  /* 0x0000002074a57810 */ /* 0x000fc60007ffe0ff */
[C---:B--2---:R-:W-:Y:S01]  /*09e0*/  FADD.FTZ R3, -R128.reuse, R88 ;  /* 0x0000005880037221 */ /* 0x044fe20000010100 */
[C---:B------:R-:W-:Y:S01]  /*09f0*/  FADD.FTZ R141, -R128.reuse, R89 ;  /* 0x00000059808d7221 */ /* 0x040fe20000010100 */
[C---:B------:R-:W-:Y:S01]  /*0a00*/  FADD.FTZ R143, -R128.reuse, R90 ;  /* 0x0000005a808f7221 */ /* 0x040fe20000010100 */
[----:B------:R-:W-:Y:S01]  /*0a10*/  FADD.FTZ R91, -R128, R91 ;  /* 0x0000005b805b7221 */ /* 0x000fe20000010100 */
[C---:B------:R-:W-:Y:S01]  /*0a20*/  FMUL.FTZ R3, R126.reuse, R3 ;  /* 0x000000037e037220 */ /* 0x040fe20000410000 */
[C---:B------:R-:W-:Y:S01]  /*0a30*/  FMUL.FTZ R128, R126.reuse, R141 ;  /* 0x0000008d7e807220 */ /* 0x040fe20000410000 */
[----:B------:R-:W-:Y:S01]  /*0a40*/  FMUL.FTZ R143, R126, R143 ;  /* 0x0000008f7e8f7220 */ /* 0x000fe20000410000 */
[----:B---3--:R-:W-:Y:S01]  /*0a50*/  FMUL.FTZ R138, R95, R84 ;  /* 0x000000545f8a7220 */ /* 0x008fe20000410000 */
[----:B------:R-:W-:Y:S01]  /*0a60*/  FADD.FTZ R24, R24, R84 ;  /* 0x0000005418187221 */ /* 0x000fe20000010000 */
[----:B------:R-:W-:Y:S01]  /*0a70*/  FFMA.FTZ R48, R84, R3, R48 ;  /* 0x0000000354307223 */ /* 0x000fe20000010030 */
[----:B------:R-:W-:Y:S01]  /*0a80*/  FADD.FTZ R25, R25, R85 ;  /* 0x0000005519197221 */ /* 0x000fe20000010000 */
[----:B------:R-:W-:Y:S01]  /*0a90*/  FFMA.FTZ R49, R85, R128, R49 ;  /* 0x0000008055317223 */ /* 0x000fe20000010031 */
[----:B------:R-:W-:Y:S01]  /*0aa0*/  FMUL.FTZ R141, R92, R85 ;  /* 0x000000555c8d7220 */ /* 0x000fe20000410000 */
[----:B------:R-:W-:Y:S01]  /*0ab0*/  FADD.FTZ R84, RZ, R138 ;  /* 0x0000008aff547221 */ /* 0x000fe20000010000 */
[----:B------:R-:W-:Y:S01]  /*0ac0*/  FFMA.FTZ R85, R3, R138, RZ ;  /* 0x0000008a03557223 */ /* 0x000fe200000100ff */
[----:B------:R-:W-:-:S02]  /*0ad0*/  FMUL.FTZ R158, R97, R86 ;  /* 0x00000056619e7220 */ /* 0x000fc40000410000 */
        /* <DEDUP_REMOVED lines=11> */
[----:B0-----:R-:W-:-:S07]  /*0b90*/  FFMA.FTZ R170, R160, R157, R85 ;  /* 0x0000009da0aa7223 */ /* 0x001fce0000010055 */
.L_x_2711:
[----:B------:R-:W-:Y:S05]  /*0ba0*/  BSYNC B1 ;  /* 0x0000000000017941 */ /* 0x000fea0003800000 */
.L_x_2710:
[----:B------:R-:W-:Y:S04]  /*0bb0*/  BSSY B1, `(.L_x_2712) ;  /* 0x000002c000017945 */ /* 0x000fe80003800000 */
[----:B------:R-:W-:Y:S05]  /*0bc0*/  @!P1 BRA `(.L_x_2713) ;  /* 0x0000000000a89947 */ /* 0x000fea0003800000 */
        /* <DEDUP_REMOVED lines=27> */
[----:B------:R-:W-:Y:S01]  /*0d80*/  FADD.FTZ R84, R167, R140 ;  /* 0x0000008ca7547221 */ /* 0x000fe20000010000 */
[----:B------:R-:W-:Y:S01]  /*0d90*/  FFMA.FTZ R85, R127, R140, R170 ;  /* 0x0000008c7f557223 */ /* 0x000fe200000100aa */
        /* <DEDUP_REMOVED lines=13> */
.L_x_2713:
[----:B------:R-:W-:Y:S05]  /*0e70*/  BSYNC B1 ;  /* 0x0000000000017941 */ /* 0x000fea0003800000 */
.L_x_2712:
        /* <DEDUP_REMOVED lines=44> */
.L_x_2715:
[----:B------:R-:W-:Y:S05]  /*1140*/  BSYNC B1 ;  /* 0x0000000000017941 */ /* 0x000fea0003800000 */
.L_x_2714:
        /* <DEDUP_REMOVED lines=22> */
[----:B0-----:R-:W-:Y:S01]  /*12b0*/  FMUL.FTZ R135, R126, R149 ;  /* 0x000000957e877220 */ /* 0x001fe20000410000 */
        /* <DEDUP_REMOVED lines=21> */
.L_x_2717:
[----:B------:R-:W-:Y:S05]  /*1410*/  BSYNC B1 ;  /* 0x0000000000017941 */ /* 0x000fea0003800000 */
.L_x_2716:
        /* <DEDUP_REMOVED lines=44> */
.L_x_2719:
[----:B------:R-:W-:Y:S05]  /*16e0*/  BSYNC B1 ;  /* 0x0000000000017941 */ /* 0x000fea0003800000 */
.L_x_2718:
[----:B------:R-:W-:Y:S01]  /*16f0*/  ISETP.NE.AND P5, PT, R169, RZ, PT ;  /* 0x000000ffa900720c */ /* 0x000fe20003fa5270 */
[----:B------:R-:W-:-:S12]  /*1700*/  BSSY B1, `(.L_x_2720) ;  /* 0x000002b000017945 */ /* 0x000fd80003800000 */
[----:B------:R-:W-:Y:S05]  /*1710*/  @!P5 BRA `(.L_x_2721) ;  /* 0x0000000000a4d947 */ /* 0x000fea0003800000 */
[----:B------:R-:W0:Y:S01]  /*1720*/  LDC.64 R84, c[0x0][0x2b8] ;  /* 0x0000ae00ff547b82 */ /* 0x000e220000000a00 */
[----:B------:R-:W-:-:S04]  /*1730*/  ISETP.NE.AND P5, PT, R171, RZ, PT ;  /* 0x000000ffab00720c */ /* 0x000fc80003fa5270 */
[----:B-----5:R-:W-:Y:S02]  /*1740*/  FSEL R163, R163, RZ, !P5 ;  /* 0x000000ffa3a37208 */ /* 0x020fe40006800000 */
[----:B------:R-:W-:-:S04]  /*1750*/  LEA R88, P5, R165, UR10, 0x4 ;  /* 0x0000000aa5587c11 */ /* 0x000fc8000f8a20ff */
[----:B------:R-:W-:Y:S02]  /*1760*/  LEA.HI.X R89, R165, UR11, RZ, 0x4, P5 ;  /* 0x0000000ba5597c11 */ /* 0x000fe4000a8f24ff */
[----:B------:R-:W-:-:S04]  /*1770*/  ISETP.NE.U32.AND P5, PT, RZ, UR8, PT ;  /* 0x00000008ff007c0c */ /* 0x000fc8000bfa5070 */
[----:B------:R-:W2:Y:S01]  /*1780*/  LDG.E.128 R88, desc[UR4][R88.64] ;  /* 0x0000000458587981 */ /* 0x000ea2000c1e1d00 */
[----:B------:R-:W-:Y:S01]  /*1790*/  ISETP.NE.AND.EX P5, PT, RZ, UR9, PT, P5 ;  /* 0x00000009ff007c0c */ /* 0x000fe2000bfa5350 */
[----:B0-----:R-:W-:-:S06]  /*17a0*/  IMAD.WIDE.U32 R84, R165, 0x10, R84 ;  /* 0x00000010a5547825 */ /* 0x001fcc00078e0054 */
[----:B------:R-:W3:Y:S06]  /*17b0*/  LDG.E.128 R84, desc[UR4][R84.64] ;  /* 0x0000000454547981 */ /* 0x000eec000c1e1d00 */
[----:B------:R-:W-:-:S04]  /*17c0*/  @P5 LEA R172, P6, R165, UR8, 0x4 ;  /* 0x00000008a5ac5c11 */ /* 0x000fc8000f8c20ff */
[----:B------:R-:W-:-:S05]  /*17d0*/  @P5 LEA.HI.X R173, R165, UR9, RZ, 0x4, P6 ;  /* 0x00000009a5ad5c11 */ /* 0x000fca000b0f24ff */
[----:B------:R0:W5:Y:S01]  /*17e0*/  @P5 LDG.E.128 R72, desc[UR4][R172.64] ;  /* 0x00000004ac485981 */ /* 0x000162000c1e1d00 */
[C---:B--2---:R-:W-:Y:S01]  /*17f0*/  FADD.FTZ R125, -R163.reuse, R88 ;  /* 0x00000058a37d7221 */ /* 0x044fe20000010100 */
[----:B------:R-:W-:-:S03]  /*1800*/  FADD.FTZ R153, -R163, R89 ;  /* 0x00000059a3997221 */ /* 0x000fc60000010100 */
[C---:B------:R-:W-:Y:S01]  /*1810*/  FMUL.FTZ R125, R126.reuse, R125 ;  /* 0x0000007d7e7d7220 */ /* 0x040fe20000410000 */
[----:B------:R-:W-:Y:S01]  /*1820*/  FMUL.FTZ R124, R126, R153 ;  /* 0x000000997e7c7220 */ /* 0x000fe20000410000 */
[----:B------:R-:W-:Y:S01]  /*1830*/  FADD.FTZ R155, -R163, R90 ;  /* 0x0000005aa39b7221 */ /* 0x000fe20000010100 */
        /* <DEDUP_REMOVED lines=9> */
[----:B------:R-:W-:Y:S01]  /*18d0*/  FADD.FTZ R91, -R163, R91 ;  /* 0x0000005ba35b7221 */ /* 0x000fe20000010100 */
        /* <DEDUP_REMOVED lines=13> */
.L_x_2721:
[----:B------:R-:W-:Y:S05]  /*19b0*/  BSYNC B1 ;  /* 0x0000000000017941 */ /* 0x000fea0003800000 */
.L_x_2720:
        /* <DEDUP_REMOVED lines=20> */
.L_x_2747:
[----:B-1----:R-:W-:Y:S01]  /*1b00*/  FADD.FTZ R84, R91, R84 ;  /* 0x000000545b547221 */ /* 0x002fe20000010000 */
[----:B0-2---:R-:W-:Y:S01]  /*1b10*/  FADD.FTZ R90, R90, R85 ;  /* 0x000000555a5a7221 */ /* 0x005fe20000010000 */
        /* <DEDUP_REMOVED lines=9> */
[-CC-:B-----5:R-:W-:Y:S01]  /*1bb0*/  FFMA.FTZ R163, R143, R90.reuse, R91.reuse ;  /* 0x0000005a8fa37223 */ /* 0x1a0fe2000001005b */
[----:B------:R-:W-:Y:S01]  /*1bc0*/  ISETP.NE.AND.EX P5, PT, RZ, UR15, PT, P5 ;  /* 0x0000000fff007c0c */ /* 0x000fe2000bfa5350 */
        /* <DEDUP_REMOVED lines=8> */
[----:B------:R-:W-:Y:S01]  /*1c50*/  FMUL.FTZ R87, R126, R165 ;  /* 0x000000a57e577220 */ /* 0x000fe20000410000 */
[----:B------:R-:W0:Y:S03]  /*1c60*/  LDC.64 R174, c[0x0][0x2f8] ;  /* 0x0000be00ffae7b82 */ /* 0x000e260000000a00 */
[----:B------:R-:W-:-:S04]  /*1c70*/  @P5 LEA R88, P6, R116, UR14, 0x4 ;  /* 0x0000000e74585c11 */ /* 0x000fc8000f8c20ff */
[----:B------:R-:W-:Y:S02]  /*1c80*/  @P5 LEA.HI.X R89, R116, UR15, RZ, 0x4, P6 ;  /* 0x0000000f74595c11 */ /* 0x000fe4000b0f24ff */
[----:B------:R-:W-:-:S04]  /*1c90*/  ISETP.NE.U32.AND P6, PT, RZ, UR8, PT ;  /* 0x00000008ff007c0c */ /* 0x000fc8000bfc5070 */
[----:B------:R-:W-:Y:S01]  /*1ca0*/  ISETP.NE.AND.EX P6, PT, RZ, UR9, PT, P6 ;  /* 0x00000009ff007c0c */ /* 0x000fe2000bfc5360 */
[----:B0-----:R-:W-:-:S12]  /*1cb0*/  IMAD.WIDE.U32 R174, R116, 0x10, R174 ;  /* 0x0000001074ae7825 */ /* 0x001fd800078e00ae */
        /* <DEDUP_REMOVED lines=11> */
[C---:B0-----:R-:W-:Y:S01]  /*1d70*/  @P6 IMAD.WIDE.U32 R172, R116.reuse, 0x10, R172 ;  /* 0x0000001074ac6825 */ /* 0x041fe200078e00ac */
[----:B------:R-:W-:-:S04]  /*1d80*/  IADD3 R116, R116, 0x20, RZ ;  /* 0x0000002074747810 */ /* 0x000fc80007ffe0ff */
[----:B------:R0:W-:Y:S01]  /*1d90*/  @P6 STG.E.128 desc[UR4][R172.64], R76 ;  /* 0x0000004cac006986 */ /* 0x0001e2000c101d04 */
[----:B------:R-:W-:-:S03]  /*1da0*/  ISETP.NE.U32.AND P6, PT, RZ, UR14, PT ;  /* 0x0000000eff007c0c */ /* 0x000fc6000bfc5070 */
[----:B------:R0:W-:Y:S01]  /*1db0*/  STG.E.128 desc[UR4][R174.64], R84 ;  /* 0x00000054ae007986 */ /* 0x0001e2000c101d04 */
[----:B------:R-:W-:-:S04]  /*1dc0*/  ISETP.NE.AND.EX P6, PT, RZ, UR15, PT, P6 ;  /* 0x0000000fff007c0c */ /* 0x000fc8000bfc5360 */
[----:B------:R-:W-:Y:S02]  /*1dd0*/  SEL R80, R84, R80, P6 ;  /* 0x0000005054507207 */ /* 0x000fe40003000000 */
[----:B------:R-:W-:Y:S02]  /*1de0*/  SEL R81, R85, R81, P6 ;  /* 0x0000005155517207 */ /* 0x000fe40003000000 */
[----:B------:R-:W-:Y:S02]  /*1df0*/  SEL R82, R86, R82, P6 ;  /* 0x0000005256527207 */ /* 0x000fe40003000000 */
[----:B------:R-:W-:-:S05]  /*1e00*/  SEL R83, R87, R83, P6 ;  /* 0x0000005357537207 */ /* 0x000fca0003000000 */
[----:B------:R0:W-:Y:S02]  /*1e10*/  @P5 STG.E.128 desc[UR4][R88.64], R80 ;  /* 0x0000005058005986 */ /* 0x0001e4000c101d04 */
.L_x_2724:
[----:B------:R-:W-:Y:S05]  /*1e20*/  BSYNC B1 ;  /* 0x0000000000017941 */ /* 0x000fea0003800000 */
.L_x_2723:
[----:B------:R-:W-:Y:S04]  /*1e30*/  BSSY B1, `(.L_x_2725) ;  /* 0x000002c000017945 */ /* 0x000fe80003800000 */
[----:B------:R-:W-:Y:S05]  /*1e40*/  @!P1 BRA `(.L_x_2726) ;  /* 0x0000000000a89947 */ /* 0x000fea0003800000 */
[----:B------:R-:W-:Y:S01]  /*1e50*/  ISETP.NE.U32.AND P5, PT, RZ, UR14, PT ;  /* 0x0000000eff007c0c */ /* 0x000fe2000bfa5070 */
[-CC-:B0-----:R-:W-:Y:S01]  /*1e60*/  FFMA.FTZ R85, R127, R90.reuse, R91.reuse ;  /* 0x0000005a7f557223 */ /* 0x181fe2000001005b */
        /* <DEDUP_REMOVED lines=40> */
.L_x_2726:
[----:B------:R-:W-:Y:S05]  /*20f0*/  BSYNC B1 ;  /* 0x0000000000017941 */ /* 0x000fea0003800000 */
.L_x_2725:
[----:B------:R-:W-:Y:S04]  /*2100*/  BSSY B1, `(.L_x_2727) ;  /* 0x000002c000017945 */ /* 0x000fe80003800000 */
[----:B------:R-:W-:Y:S05]  /*2110*/  @!P2 BRA `(.L_x_2728) ;  /* 0x0000000000a8a947 */ /* 0x000fea0003800000 */
[----:B------:R-:W-:Y:S01]  /*2120*/  ISETP.NE.U32.AND P5, PT, RZ, UR14, PT ;  /* 0x0000000eff007c0c */ /* 0x000fe2000bfa5070 */
[-CC-:B01----:R-:W-:Y:S01]  /*2130*/  FFMA.FTZ R85, R119, R90.reuse, R91.reuse ;  /* 0x0000005a77557223 */ /* 0x183fe2000001005b */
        /* <DEDUP_REMOVED lines=40> */
.L_x_2728:
[----:B------:R-:W-:Y:S05]  /*23c0*/  BSYNC B1 ;  /* 0x0000000000017941 */ /* 0x000fea0003800000 */
.L_x_2727:
[----:B------:R-:W-:Y:S04]  /*23d0*/  BSSY B1, `(.L_x_2729) ;  /* 0x000002c000017945 */ /* 0x000fe80003800000 */
[----:B------:R-:W-:Y:S05]  /*23e0*/  @!P3 BRA `(.L_x_2730) ;  /* 0x0000000000a8b947 */ /* 0x000fea0003800000 */
[----:B------:R-:W-:Y:S01]  /*23f0*/  ISETP.NE.U32.AND P5, PT, RZ, UR14, PT ;  /* 0x0000000eff007c0c */ /* 0x000fe2000bfa5070 */
[-CC-:B012---:R-:W-:Y:S01]  /*2400*/  FFMA.FTZ R85, R121, R90.reuse, R91.reuse ;  /* 0x0000005a79557223 */ /* 0x187fe2000001005b */
        /* <DEDUP_REMOVED lines=40> */
.L_x_2730:
[----:B------:R-:W-:Y:S05]  /*2690*/  BSYNC B1 ;  /* 0x0000000000017941 */ /* 0x000fea0003800000 */
.L_x_2729:
[----:B------:R-:W-:Y:S04]  /*26a0*/  BSSY B1, `(.L_x_2731) ;  /* 0x000002c000017945 */ /* 0x000fe80003800000 */
[----:B------:R-:W-:Y:S05]  /*26b0*/  @!P4 BRA `(.L_x_2732) ;  /* 0x0000000000a8c947 */ /* 0x000fea0003800000 */
[----:B------:R-:W-:Y:S01]  /*26c0*/  ISETP.NE.U32.AND P5, PT, RZ, UR14, PT ;  /* 0x0000000eff007c0c */ /* 0x000fe2000bfa5070 */
[-CC-:B0123--:R-:W-:Y:S01]  /*26d0*/  FFMA.FTZ R85, R123, R90.reuse, R91.reuse ;  /* 0x0000005a7b557223 */ /* 0x18ffe2000001005b */
        /* <DEDUP_REMOVED lines=40> */
.L_x_2732:
[----:B------:R-:W-:Y:S05]  /*2960*/  BSYNC B1 ;  /* 0x0000000000017941 */ /* 0x000fea0003800000 */
.L_x_2731:
[----:B------:R-:W-:Y:S01]  /*2970*/  ISETP.NE.AND P5, PT, R169, RZ, PT ;  /* 0x000000ffa900720c */ /* 0x000fe20003fa5270 */
[----:B------:R-:W-:-:S12]  /*2980*/  BSSY B1, `(.L_x_2733) ;  /* 0x000002b000017945 */ /* 0x000fd80003800000 */
[----:B------:R-:W-:Y:S05]  /*2990*/  @!P5 BRA `(.L_x_2734) ;  /* 0x0000000000a4d947 */ /* 0x000fea0003800000 */
[----:B------:R-:W-:Y:S01]  /*29a0*/  ISETP.NE.U32.AND P5, PT, RZ, UR14, PT ;  /* 0x0000000eff007c0c */ /* 0x000fe2000bfa5070 */
[-CC-:B01234-:R-:W-:Y:S01]  /*29b0*/  FFMA.FTZ R85, R125, R90.reuse, R91.reuse ;  /* 0x0000005a7d557223 */ /* 0x19ffe2000001005b */
        /* <DEDUP_REMOVED lines=39> */
.L_x_2734:
[----:B------:R-:W-:Y:S05]  /*2c30*/  BSYNC B1 ;  /* 0x0000000000017941 */ /* 0x000fea0003800000 */
.L_x_2733:
[----:B01234-:R-:W0:Y:S02]  /*2c40*/  LDC.64 R84, c[0x0][0x210] ;  /* 0x00008400ff547b82 */ /* 0x01fe240000000a00 */
[----:B0-----:R-:W-:-:S04]  /*2c50*/  LEA R93, R84, R93, 0x2 ;  /* 0x0000005d545d7211 */ /* 0x001fc800078e10ff */
[----:B------:R-:W-:-:S13]  /*2c60*/  ISETP.GE.AND P5, PT, R93, R85, PT ;  /* 0x000000555d00720c */ /* 0x000fda0003fa6270 */
[----:B------:R-:W-:Y:S05]  /*2c70*/  @!P5 BRA `(.L_x_2735) ;  /* 0xffffffd800e0d947 */ /* 0x000fea000383ffff */
.L_x_2709:
[----:B------:R-:W-:Y:S05]  /*2c80*/  BSYNC B0 ;  /* 0x0000000000007941 */ /* 0x000fea0003800000 */
.L_x_2708:
[----:B-----5:R-:W0:Y:S01]  /*2c90*/  S2R R55, SR_TID.X ;  /* 0x0000000000377919 */ /* 0x020e220000002100 */
[----:B------:R-:W-:Y:S01]  /*2ca0*/  MOV R3, 0x400 ;  /* 0x0000040000037802 */ /* 0x000fe20000000f00 */
[----:B------:R-:W-:Y:S05]  /*2cb0*/  WARPSYNC.ALL ;  /* 0x0000000000007948 */ /* 0x000fea0003800000 */
[----:B------:R-:W1:Y:S01]  /*2cc0*/  S2R R52, SR_CgaCtaId ;  /* 0x0000000000347919 */ /* 0x000e620000008800 */
[----:B------:R-:W-:Y:S01]  /*2cd0*/  ULDC.64 UR16, c[0x0][0x2d8] ;  /* 0x0000b60000107ab9 */ /* 0x000fe20000000a00 */
[----:B------:R-:W-:Y:S01]  /*2ce0*/  ULDC.64 UR18, c[0x0][0x2d0] ;  /* 0x0000b40000127ab9 */ /* 0x000fe20000000a00 */
[----:B0-----:R-:W-:-:S02]  /*2cf0*/  SHF.R.U32.HI R0, RZ, 0x5, R55 ;  /* 0x00000005ff007819 */ /* 0x001fc40000011637 */
[----:B------:R-:W-:-:S05]  /*2d00*/  LOP3.LUT R53, R55, 0x1f, RZ, 0xc0, !PT ;  /* 0x0000001f37357812 */ /* 0x000fca00078ec0ff */
[----:B------:R-:W-:Y:S01]  /*2d10*/  IMAD R0, R0, 0xc0, R53 ;  /* 0x000000c000007824 */ /* 0x000fe200078e0235 */
[----:B-1----:R-:W-:Y:S01]  /*2d20*/  LEA R3, R52, R3, 0x18 ;  /* 0x0000000334037211 */ /* 0x002fe200078ec0ff */
[----:B------:R-:W0:Y:S03]  /*2d30*/  S2R R53, SR_CTAID.X ;  /* 0x0000000000357919 */ /* 0x000e260000002500 */
[-C--:B------:R-:W-:Y:S02]  /*2d40*/  LEA R0, R0, R3.reuse, 0x4 ;  /* 0x0000000300007211 */ /* 0x080fe400078e20ff */
[----:B------:R-:W-:-:S03]  /*2d50*/  LEA R52, R55, R3, 0x2 ;  /* 0x0000000337347211 */ /* 0x000fc600078e10ff */
[----:B------:R1:W-:Y:S04]  /*2d60*/  STS.128 [R0], R24 ;  /* 0x0000001800007388 */ /* 0x0003e80000000c00 */
[----:B------:R-:W-:Y:S04]  /*2d70*/  STS.128 [R0+0x200], R20 ;  /* 0x0002001400007388 */ /* 0x000fe80000000c00 */
[----:B------:R-:W-:Y:S04]  /*2d80*/  STS.128 [R0+0x400], R16 ;  /* 0x0004001000007388 */ /* 0x000fe80000000c00 */
[----:B------:R-:W-:Y:S04]  /*2d90*/  STS.128 [R0+0x600], R12 ;  /* 0x0006000c00007388 */ /* 0x000fe80000000c00 */
[----:B------:R-:W-:Y:S01]  /*2da0*/  STS.128 [R0+0x800], R8 ;  /* 0x0008000800007388 */ /* 0x000fe20000000c00 */
[----:B-1----:R-:W-:-:S03]  /*2db0*/  IADD3 R27, R2, 0x7f, -R55 ;  /* 0x0000007f021b7810 */ /* 0x002fc60007ffe837 */
[----:B------:R-:W-:Y:S01]  /*2dc0*/  STS.128 [R0+0xa00], R4 ;  /* 0x000a000400007388 */ /* 0x000fe20000000c00 */
[----:B------:R-:W-:Y:S01]  /*2dd0*/  BAR.SYNC.DEFER_BLOCKING 0x0 ;  /* 0x0000000000007b1d */ /* 0x000fe20000010000 */
[----:B0-----:R-:W-:Y:S01]  /*2de0*/  IMAD R56, R53, R2, RZ ;  /* 0x0000000235387224 */ /* 0x001fe200078e02ff */
[C---:B------:R-:W-:Y:S02]  /*2df0*/  LOP3.LUT P5, RZ, R27.reuse, 0xffffff80, RZ, 0xc0, !PT ;  /* 0xffffff801bff7812 */ /* 0x040fe400078ac0ff */
[C---:B------:R-:W-:Y:S02]  /*2e00*/  ISETP.GE.U32.AND P4, PT, R27.reuse, 0x100, PT ;  /* 0x000001001b00780c */ /* 0x040fe40003f86070 */
[C---:B------:R-:W-:Y:S02]  /*2e10*/  ISETP.GE.U32.AND P3, PT, R27.reuse, 0x180, PT ;  /* 0x000001801b00780c */ /* 0x040fe40003f66070 */
[C---:B------:R-:W-:Y:S02]  /*2e20*/  ISETP.GE.U32.AND P2, PT, R27.reuse, 0x200, PT ;  /* 0x000002001b00780c */ /* 0x040fe40003f46070 */
[----:B------:R-:W-:-:S02]  /*2e30*/  ISETP.GE.U32.AND P1, PT, R27, 0x280, PT ;  /* 0x000002801b00780c */ /* 0x000fc40003f26070 */
[----:B------:R-:W-:Y:S01]  /*2e40*/  ISETP.GE.U32.AND P0, PT, R27, 0x300, PT ;  /* 0x000003001b00780c */ /* 0x000fe20003f06070 */
        /* <DEDUP_REMOVED lines=50> */
[----:B0-----:R-:W-:-:S03]  /*3170*/  FADD.FTZ R11, R5, R54 ;  /* 0x00000036050b7221 */ /* 0x001fc60000010000 */
[----:B------:R-:W-:Y:S01]  /*3180*/  STS.128 [R0+0x600], R36 ;  /* 0x0006002400007388 */ /* 0x000fe20000000c00 */
[----:B-1----:R-:W-:-:S03]  /*3190*/  FADD.FTZ R23, R6, R23 ;  /* 0x0000001706177221 */ /* 0x002fc60000010000 */
[----:B------:R-:W-:Y:S01]  /*31a0*/  STS.128 [R0+0x800], R32 ;  /* 0x0008002000007388 */ /* 0x000fe20000000c00 */
[----:B--2---:R-:W-:-:S03]  /*31b0*/  IADD3 R48, P6, R56, R55, RZ ;  /* 0x0000003738307210 */ /* 0x004fc60007fde0ff */
        /* <DEDUP_REMOVED lines=115> */
.L_x_2722:
[----:B------:R-:W-:Y:S01]  /*38f0*/  HFMA2.MMA R173, -RZ, RZ, 0, 5.9604644775390625e-08 ;  /* 0x00000001ffad7435 */ /* 0x000fe200000001ff */
[----:B------:R-:W-:Y:S01]  /*3900*/  BSSY B1, `(.L_x_2736) ;  /* 0x0000007000017945 */ /* 0x000fe20003800000 */
[----:B------:R-:W-:Y:S02]  /*3910*/  MOV R172, R167 ;  /* 0x000000a700ac7202 */ /* 0x000fe40000000f00 */
[----:B------:R-:W-:Y:S02]  /*3920*/  MOV R174, 0x1f ;  /* 0x0000001f00ae7802 */ /* 0x000fe40000000f00 */
[----:B-----5:R-:W-:-:S07]  /*3930*/  MOV R163, 0xffffffff ;  /* 0xffffffff00a37802 */ /* 0x020fce0000000f00 */
[----:B------:R-:W-:Y:S05]  /*3940*/  WARPSYNC.COLLECTIVE R163, `(.L_x_2737) ;  /* 0x00000000a3087348 */ /* 0x000fea0003c00000 */
[----:B------:R0:W1:Y:S02]  /*3950*/  SHFL.BFLY P5, R165, R172, R173, R174 ;  /* 0x0c0000adaca57389 */ /* 0x00006400000a00ae */
[----:B01----:R-:W-:Y:S01]  /*3960*/  ENDCOLLECTIVE ;  /* 0x000000000000791b */ /* 0x003fe20003800000 */
.L_x_2737:
[----:B------:R-:W-:Y:S05]  /*3970*/  BSYNC B1 ;  /* 0x0000000000017941 */ /* 0x000fea0003800000 */
.L_x_2736:
        /* <DEDUP_REMOVED lines=8> */
.L_x_2738:
[----:B------:R-:W-:Y:S01]  /*3a00*/  FADD.FTZ R84, R84, R167 ;  /* 0x000000a754547221 */ /* 0x000fe20000010000 */
[----:B------:R-:W-:-:S04]  /*3a10*/  HFMA2.MMA R173, -RZ, RZ, 0, 1.1920928955078125e-07 ;  /* 0x00000002ffad7435 */ /* 0x000fc800000001ff */
[----:B------:R-:W-:Y:S02]  /*3a20*/  MOV R172, R84 ;  /* 0x0000005400ac7202 */ /* 0x000fe40000000f00 */
[----:B------:R-:W-:-:S07]  /*3a30*/  MOV R85, R165 ;  /* 0x000000a500557202 */ /* 0x000fce0000000f00 */
[----:B------:R-:W-:Y:S05]  /*3a40*/  WARPSYNC.COLLECTIVE R163, `(.L_x_2739) ;  /* 0x00000000a3087348 */ /* 0x000fea0003c00000 */
[----:B------:R0:W1:Y:S02]  /*3a50*/  SHFL.BFLY P5, R165, R172, R173, R174 ;  /* 0x0c0000adaca57389 */ /* 0x00006400000a00ae */
[----:B01----:R-:W-:Y:S01]  /*3a60*/  ENDCOLLECTIVE ;  /* 0x000000000000791b */ /* 0x003fe20003800000 */
.L_x_2739:
[----:B------:R-:W-:-:S05]  /*3a70*/  FADD.FTZ R85, R85, R170 ;  /* 0x000000aa55557221 */ /* 0x000fca0000010000 */
[----:B------:R-:W-:Y:S02]  /*3a80*/  MOV R172, R85 ;  /* 0x0000005500ac7202 */ /* 0x000fe40000000f00 */
[----:B------:R-:W-:-:S07]  /*3a90*/  MOV R87, R165 ;  /* 0x000000a500577202 */ /* 0x000fce0000000f00 */
[----:B------:R-:W-:Y:S05]  /*3aa0*/  WARPSYNC.COLLECTIVE R163, `(.L_x_2740) ;  /* 0x00000000a3087348 */ /* 0x000fea0003c00000 */
[----:B------:R0:W1:Y:S02]  /*3ab0*/  SHFL.BFLY P5, R165, R172, R173, R174 ;  /* 0x0c0000adaca57389 */ /* 0x00006400000a00ae */
[----:B01----:R-:W-:Y:S01]  /*3ac0*/  ENDCOLLECTIVE ;  /* 0x000000000000791b */ /* 0x003fe20003800000 */
.L_x_2740:
[----:B------:R-:W-:Y:S01]  /*3ad0*/  FADD.FTZ R87, R84, R87 ;  /* 0x0000005754577221 */ /* 0x000fe20000010000 */
[----:B------:R-:W-:-:S04]  /*3ae0*/  HFMA2.MMA R173, -RZ, RZ, 0, 2.384185791015625e-07 ;  /* 0x00000004ffad7435 */ /* 0x000fc800000001ff */
[----:B------:R-:W-:Y:S02]  /*3af0*/  MOV R172, R87 ;  /* 0x0000005700ac7202 */ /* 0x000fe40000000f00 */
[----:B------:R-:W-:-:S07]  /*3b00*/  MOV R86, R165 ;  /* 0x000000a500567202 */ /* 0x000fce0000000f00 */
[----:B------:R-:W-:Y:S05]  /*3b10*/  WARPSYNC.COLLECTIVE R163, `(.L_x_2741) ;  /* 0x00000000a3087348 */ /* 0x000fea0003c00000 */
[----:B------:R0:W1:Y:S02]  /*3b20*/  SHFL.BFLY P5, R165, R172, R173, R174 ;  /* 0x0c0000adaca57389 */ /* 0x00006400000a00ae */
[----:B01----:R-:W-:Y:S01]  /*3b30*/  ENDCOLLECTIVE ;  /* 0x000000000000791b */ /* 0x003fe20003800000 */
.L_x_2741:
[----:B------:R-:W-:-:S05]  /*3b40*/  FADD.FTZ R86, R85, R86 ;  /* 0x0000005655567221 */ /* 0x000fca0000010000 */
[----:B------:R-:W-:Y:S02]  /*3b50*/  MOV R172, R86 ;  /* 0x0000005600ac7202 */ /* 0x000fe40000000f00 */
[----:B------:R-:W-:-:S07]  /*3b60*/  MOV R88, R165 ;  /* 0x000000a500587202 */ /* 0x000fce0000000f00 */
[----:B------:R-:W-:Y:S05]  /*3b70*/  WARPSYNC.COLLECTIVE R163, `(.L_x_2742) ;  /* 0x00000000a3087348 */ /* 0x000fea0003c00000 */
[----:B------:R0:W1:Y:S02]  /*3b80*/  SHFL.BFLY P5, R165, R172, R173, R174 ;  /* 0x0c0000adaca57389 */ /* 0x00006400000a00ae */
[----:B01----:R-:W-:Y:S01]  /*3b90*/  ENDCOLLECTIVE ;  /* 0x000000000000791b */ /* 0x003fe20003800000 */
.L_x_2742:
[----:B------:R-:W-:Y:S01]  /*3ba0*/  FADD.FTZ R88, R87, R88 ;  /* 0x0000005857587221 */ /* 0x000fe20000010000 */
[----:B------:R-:W-:-:S04]  /*3bb0*/  HFMA2.MMA R173, -RZ, RZ, 0, 4.76837158203125e-07 ;  /* 0x00000008ffad7435 */ /* 0x000fc800000001ff */
[----:B------:R-:W-:Y:S02]  /*3bc0*/  MOV R172, R88 ;  /* 0x0000005800ac7202 */ /* 0x000fe40000000f00 */
[----:B------:R-:W-:-:S07]  /*3bd0*/  MOV R89, R165 ;  /* 0x000000a500597202 */ /* 0x000fce0000000f00 */
[----:B------:R-:W-:Y:S05]  /*3be0*/  WARPSYNC.COLLECTIVE R163, `(.L_x_2743) ;  /* 0x00000000a3087348 */ /* 0x000fea0003c00000 */
[----:B------:R0:W1:Y:S02]  /*3bf0*/  SHFL.BFLY P5, R165, R172, R173, R174 ;  /* 0x0c0000adaca57389 */ /* 0x00006400000a00ae */
[----:B01----:R-:W-:Y:S01]  /*3c00*/  ENDCOLLECTIVE ;  /* 0x000000000000791b */ /* 0x003fe20003800000 */
.L_x_2743:
[----:B------:R-:W-:-:S05]  /*3c10*/  FADD.FTZ R89, R86, R89 ;  /* 0x0000005956597221 */ /* 0x000fca0000010000 */
[----:B------:R-:W-:Y:S02]  /*3c20*/  MOV R172, R89 ;  /* 0x0000005900ac7202 */ /* 0x000fe40000000f00 */
[----:B------:R-:W-:-:S07]  /*3c30*/  MOV R91, R165 ;  /* 0x000000a5005b7202 */ /* 0x000fce0000000f00 */
[----:B------:R-:W-:Y:S05]  /*3c40*/  WARPSYNC.COLLECTIVE R163, `(.L_x_2744) ;  /* 0x00000000a3087348 */ /* 0x000fea0003c00000 */
[----:B------:R0:W1:Y:S02]  /*3c50*/  SHFL.BFLY P5, R165, R172, R173, R174 ;  /* 0x0c0000adaca57389 */ /* 0x00006400000a00ae */
[----:B01----:R-:W-:Y:S01]  /*3c60*/  ENDCOLLECTIVE ;  /* 0x000000000000791b */ /* 0x003fe20003800000 */
.L_x_2744:
[----:B------:R-:W-:Y:S01]  /*3c70*/  FADD.FTZ R91, R88, R91 ;  /* 0x0000005b585b7221 */ /* 0x000fe20000010000 */
[----:B------:R-:W-:-:S04]  /*3c80*/  HFMA2.MMA R173, -RZ, RZ, 0, 9.5367431640625e-07 ;  /* 0x00000010ffad7435 */ /* 0x000fc800000001ff */
[----:B------:R-:W-:Y:S02]  /*3c90*/  MOV R172, R91 ;  /* 0x0000005b00ac7202 */ /* 0x000fe40000000f00 */
[----:B------:R-:W-:-:S07]  /*3ca0*/  MOV R90, R165 ;  /* 0x000000a5005a7202 */ /* 0x000fce0000000f00 */
[----:B------:R-:W-:Y:S05]  /*3cb0*/  WARPSYNC.COLLECTIVE R163, `(.L_x_2745) ;  /* 0x00000000a3087348 */ /* 0x000fea0003c00000 */
[----:B------:R0:W1:Y:S02]  /*3cc0*/  SHFL.BFLY P5, R165, R172, R173, R174 ;  /* 0x0c0000adaca57389 */ /* 0x00006400000a00ae */
[----:B01----:R-:W-:Y:S01]  /*3cd0*/  ENDCOLLECTIVE ;  /* 0x000000000000791b */ /* 0x003fe20003800000 */
.L_x_2745:
[----:B------:R-:W-:-:S05]  /*3ce0*/  FADD.FTZ R90, R89, R90 ;  /* 0x0000005a595a7221 */ /* 0x000fca0000010000 */
[----:B------:R-:W-:Y:S02]  /*3cf0*/  MOV R172, R90 ;  /* 0x0000005a00ac7202 */ /* 0x000fe40000000f00 */
[----:B------:R-:W-:-:S07]  /*3d00*/  MOV R84, R165 ;  /* 0x000000a500547202 */ /* 0x000fce0000000f00 */
[----:B------:R-:W-:Y:S05]  /*3d10*/  WARPSYNC.COLLECTIVE R163, `(.L_x_2746) ;  /* 0x00000000a3087348 */ /* 0x000fea0003c00000 */
[----:B------:R0:W1:Y:S02]  /*3d20*/  SHFL.BFLY P5, R165, R172, R173, R174 ;  /* 0x0c0000adaca57389 */ /* 0x00006400000a00ae */
[----:B01----:R-:W-:Y:S01]  /*3d30*/  ENDCOLLECTIVE ;  /* 0x000000000000791b */ /* 0x003fe20003800000 */
.L_x_2746:
[----:B------:R-:W-:Y:S01]  /*3d40*/  MOV R85, R165 ;  /* 0x000000a500557202 */ /* 0x000fe20000000f00 */
[----:B------:R-:W-:Y:S06]  /*3d50*/  BRA `(.L_x_2747) ;  /* 0xffffffdc00687947 */ /* 0x000fec000383ffff */
.L_x_2748:
        /* <DEDUP_REMOVED lines=10> */
.L_x_3528:


//--------------------- .text._ZN10layer_norm31ln_parallel_residual_bwd_kernelINS_13Kernel_traitsI6__halfffffjLj768ELj1ELj4ELj1ELj16ENS_18Kernel_traits_baseILj768ES2_ffffjLj128EEEEELb0ELb1ELb1EEEvNS_9BwdParamsE --------------------------
	.section	.text._ZN10layer_norm31ln_parallel_residual_bwd_kernelINS_13Kernel_traitsI6__halfffffjLj768ELj1ELj4ELj1ELj16ENS_18Kernel_traits_baseILj768ES2_ffffjLj128EEEEELb0ELb1ELb1EEEvNS_9BwdParamsE,"ax",@progbits
	.align	128
        .global         _ZN10layer_norm31ln_parallel_residual_bwd_kernelINS_13Kernel_traitsI6__halfffffjLj768ELj1ELj4ELj1ELj16ENS_18Kernel_traits_baseILj768ES2_ffffjLj128EEEEELb0ELb1ELb1EEEvNS_9BwdParamsE
        .type           _ZN10layer_norm31ln_parallel_residual_bwd_kernelINS_13Kernel_traitsI6__halfffffjLj768ELj1ELj4ELj1ELj16ENS_18Kernel_traits_baseILj768ES2_ffffjLj128EEEEELb0ELb1ELb1EEEvNS_9BwdParamsE,@function
        .size           _ZN10layer_norm31ln_parallel_residual_bwd_kernelINS_13Kernel_traitsI6__halfffffjLj768ELj1ELj4ELj1ELj16ENS_18Kernel_traits_baseILj768ES2_ffffjLj128EEEEELb0ELb1ELb1EEEvNS_9BwdParamsE,(.L_x_3529 - _ZN10layer_norm31ln_parallel_residual_bwd_kernelINS_13Kernel_traitsI6__halfffffjLj768ELj1ELj4ELj1ELj16ENS_18Kernel_traits_baseILj768ES2_ffffjLj128EEEEELb0ELb1ELb1EEEvNS_9BwdParamsE)
        .other          _ZN10layer_norm31ln_parallel_residual_bwd_kernelINS_13Kernel_traitsI6__halfffffjLj768ELj1ELj4ELj1ELj16ENS_18Kernel_traits_baseILj768ES2_ffffjLj128EEEEELb0ELb1ELb1EEEvNS_9BwdParamsE,@"STO_CUDA_ENTRY STV_DEFAULT"
_ZN10layer_norm31ln_parallel_residual_bwd_kernelINS_13Kernel_traitsI6__halfffffjLj768ELj1ELj4ELj1ELj16ENS_18Kernel_traits_baseILj768ES2_ffffjLj128EEEEELb0ELb1ELb1EEEvNS_9BwdParamsE:
.text._ZN10layer_norm31ln_parallel_residual_bwd_kernelINS_13Kernel_traitsI6__halfffffjLj768ELj1ELj4ELj1ELj16ENS_18Kernel_traits_baseILj768ES2_ffffjLj128EEEEELb0ELb1ELb1EEEvNS_9BwdParamsE:
        /* <DEDUP_REMOVED lines=40> */
.L_x_2750:
[----:B------:R-:W-:Y:S01]  /*0280*/  SHF.L.U32 R0, R141, 0x3, RZ ;  /* 0x000000038d007819 */ /* 0x000fe200000006ff */
[----:B------:R-:W-:Y:S01]  /*0290*/  ULDC.64 UR6, c[0x0][0x260] ;  /* 0x0000980000067ab9 */ /* 0x000fe20000000a00 */
[----:B------:R-:W0:Y:S02]  /*02a0*/  LDC.U8 R168, c[0x0][0x2a0] ;  /* 0x0000a800ffa87b82 */ /* 0x000e240000000000 */
[----:B------:R-:W-:-:S04]  /*02b0*/  LOP3.LUT R0, R0, 0xf8, RZ, 0xc0, !PT ;  /* 0x000000f800007812 */ /* 0x000fc800078ec0ff */
[----:B------:R-:W-:-:S04]  /*02c0*/  IADD3 R2, P0, R0, UR6, RZ ;  /* 0x0000000600027c10 */ /* 0x000fc8000ff1e0ff */
[----:B------:R-:W-:Y:S01]  /*02d0*/  IADD3.X R3, RZ, UR7, RZ, P0, !PT ;  /* 0x00000007ff037c10 */ /* 0x000fe200087fe4ff */
[----:B------:R-:W-:-:S04]  /*02e0*/  ULDC.64 UR6, c[0x0][0x2c8] ;  /* 0x0000b20000067ab9 */ /* 0x000fc80000000a00 */
[----:B------:R-:W2:Y:S04]  /*02f0*/  LDG.E.64 R4, desc[UR4][R2.64] ;  /* 0x0000000402047981 */ /* 0x000ea8000c1e1b00 */
[----:B------:R-:W3:Y:S04]  /*0300*/  LDG.E.64 R158, desc[UR4][R2.64+0x100] ;  /* 0x00010004029e7981 */ /* 0x000ee8000c1e1b00 */
[----:B------:R-:W4:Y:S04]  /*0310*/  LDG.E.64 R154, desc[UR4][R2.64+0x200] ;  /* 0x00020004029a7981 */ /* 0x000f28000c1e1b00 */
[----:B------:R-:W5:Y:S04]  /*0320*/  LDG.E.64 R150, desc[UR4][R2.64+0x300] ;  /* 0x0003000402967981 */ /* 0x000f68000c1e1b00 */
[----:B------:R-:W5:Y:S04]  /*0330*/  LDG.E.64 R146, desc[UR4][R2.64+0x400] ;  /* 0x0004000402927981 */ /* 0x000f68000c1e1b00 */
[----:B------:R-:W5:Y:S01]  /*0340*/  LDG.E.64 R142, desc[UR4][R2.64+0x500] ;  /* 0x00050004028e7981 */ /* 0x000f62000c1e1b00 */
[----:B------:R-:W-:Y:S01]  /*0350*/  ISETP.NE.U32.AND P3, PT, RZ, UR6, PT ;  /* 0x00000006ff007c0c */ /* 0x000fe2000bf65070 */
[----:B------:R-:W-:Y:S01]  /*0360*/  HFMA2.MMA R160, -RZ, RZ, 0, 0 ;  /* 0x00000000ffa07435 */ /* 0x000fe200000001ff */
[----:B------:R-:W-:Y:S01]  /*0370*/  BSSY B1, `(.L_x_2752) ;  /* 0x0000220000017945 */ /* 0x000fe20003800000 */
[----:B------:R-:W-:Y:S01]  /*0380*/  HFMA2.MMA R156, -RZ, RZ, 0, 0 ;  /* 0x00000000ff9c7435 */ /* 0x000fe200000001ff */
[----:B------:R-:W-:Y:S01]  /*0390*/  ISETP.NE.AND.EX P3, PT, RZ, UR7, PT, P3 ;  /* 0x00000007ff007c0c */ /* 0x000fe2000bf65330 */
[----:B------:R-:W-:Y:S01]  /*03a0*/  HFMA2.MMA R152, -RZ, RZ, 0, 0 ;  /* 0x00000000ff987435 */ /* 0x000fe200000001ff */
[----:B------:R-:W-:Y:S01]  /*03b0*/  LOP3.LUT R141, R141, 0x1f, RZ, 0xc0, !PT ;  /* 0x0000001f8d8d7812 */ /* 0x000fe200078ec0ff */
[----:B------:R-:W-:Y:S01]  /*03c0*/  HFMA2.MMA R148, -RZ, RZ, 0, 0 ;  /* 0x00000000ff947435 */ /* 0x000fe200000001ff */
[----:B------:R-:W-:Y:S01]  /*03d0*/  CS2R R138, SRZ ;  /* 0x00000000008a7805 */ /* 0x000fe2000001ff00 */
        /* <DEDUP_REMOVED lines=13> */
[----:B------:R-:W-:-:S02]  /*04b0*/  CS2R R124, SRZ ;  /* 0x00000000007c7805 */ /* 0x000fc4000001ff00 */
[----:B------:R-:W-:Y:S02]  /*04c0*/  CS2R R122, SRZ ;  /* 0x00000000007a7805 */ /* 0x000fe4000001ff00 */
[----:B------:R-:W-:Y:S02]  /*04d0*/  CS2R R120, SRZ ;  /* 0x0000000000787805 */ /* 0x000fe4000001ff00 */
[----:B------:R-:W-:Y:S02]  /*04e0*/  CS2R R118, SRZ ;  /* 0x0000000000767805 */ /* 0x000fe4000001ff00 */
[----:B------:R-:W-:Y:S02]  /*04f0*/  CS2R R116, SRZ ;  /* 0x0000000000747805 */ /* 0x000fe4000001ff00 */
[----:B------:R-:W-:Y:S02]  /*0500*/  CS2R R114, SRZ ;  /* 0x0000000000727805 */ /* 0x000fe4000001ff00 */
[----:B------:R-:W-:-:S02]  /*0510*/  MOV R113, RZ ;  /* 0x000000ff00717202 */ /* 0x000fc40000000f00 */
[----:B------:R-:W-:Y:S02]  /*0520*/  MOV R109, RZ ;  /* 0x000000ff006d7202 */ /* 0x000fe40000000f00 */
[----:B------:R-:W-:Y:S02]  /*0530*/  MOV R105, RZ ;  /* 0x000000ff00697202 */ /* 0x000fe40000000f00 */
[----:B------:R-:W-:Y:S02]  /*0540*/  MOV R101, RZ ;  /* 0x000000ff00657202 */ /* 0x000fe40000000f00 */
[----:B------:R-:W-:Y:S02]  /*0550*/  MOV R97, RZ ;  /* 0x000000ff00617202 */ /* 0x000fe40000000f00 */
[----:B------:R-:W-:Y:S02]  /*0560*/  MOV R93, RZ ;  /* 0x000000ff005d7202 */ /* 0x000fe40000000f00 */
[--C-:B--2---:R-:W-:Y:S01]  /*0570*/  SHF.R.U64 R112, R4, 0x10, R5.reuse ;  /* 0x0000001004707819 */ /* 0x104fe20000001205 */
[----:B------:R-:W-:Y:S01]  /*0580*/  HADD2.F32 R165, -RZ, R4.H0_H0 ;  /* 0x20000004ffa57230 */ /* 0x000fe20000004100 */
[----:B------:R-:W-:Y:S01]  /*0590*/  SHF.R.U32.HI R110, RZ, 0x10, R5 ;  /* 0x00000010ff6e7819 */ /* 0x000fe20000011605 */
[----:B------:R-:W-:Y:S01]  /*05a0*/  HADD2.F32 R163, -RZ, R5.H0_H0 ;  /* 0x20000005ffa37230 */ /* 0x000fe20000004100 */
[--C-:B---3--:R-:W-:Y:S01]  /*05b0*/  SHF.R.U64 R108, R158, 0x10, R159.reuse ;  /* 0x000000109e6c7819 */ /* 0x108fe2000000129f */
[----:B------:R-:W-:Y:S01]  /*05c0*/  HADD2.F32 R161, -RZ, R158.H0_H0 ;  /* 0x2000009effa17230 */ /* 0x000fe20000004100 */
[----:B------:R-:W-:Y:S01]  /*05d0*/  SHF.R.U32.HI R106, RZ, 0x10, R159 ;  /* 0x00000010ff6a7819 */ /* 0x000fe2000001169f */
[----:B------:R-:W-:Y:S01]  /*05e0*/  HADD2.F32 R159, -RZ, R159.H0_H0 ;  /* 0x2000009fff9f7230 */ /* 0x000fe20000004100 */
[--C-:B----4-:R-:W-:Y:S01]  /*05f0*/  SHF.R.U64 R104, R154, 0x10, R155.reuse ;  /* 0x000000109a687819 */ /* 0x110fe2000000129b */
[----:B------:R-:W-:Y:S01]  /*0600*/  HADD2.F32 R157, -RZ, R154.H0_H0 ;  /* 0x2000009aff9d7230 */ /* 0x000fe20000004100 */
[----:B------:R-:W-:Y:S01]  /*0610*/  SHF.R.U32.HI R102, RZ, 0x10, R155 ;  /* 0x00000010ff667819 */ /* 0x000fe2000001169b */
[----:B------:R-:W-:Y:S01]  /*0620*/  HADD2.F32 R155, -RZ, R155.H0_H0 ;  /* 0x2000009bff9b7230 */ /* 0x000fe20000004100 */
[--C-:B-----5:R-:W-:Y:S01]  /*0630*/  SHF.R.U64 R100, R150, 0x10, R151.reuse ;  /* 0x0000001096647819 */ /* 0x120fe20000001297 */
[----:B------:R-:W-:Y:S01]  /*0640*/  HADD2.F32 R153, -RZ, R150.H0_H0 ;  /* 0x20000096ff997230 */ /* 0x000fe20000004100 */
[----:B------:R-:W-:Y:S01]  /*0650*/  SHF.R.U32.HI R98, RZ, 0x10, R151 ;  /* 0x00000010ff627819 */ /* 0x000fe20000011697 */
[----:B------:R-:W-:Y:S01]  /*0660*/  HADD2.F32 R151, -RZ, R151.H0_H0 ;  /* 0x20000097ff977230 */ /* 0x000fe20000004100 */
[--C-:B------:R-:W-:Y:S01]  /*0670*/  SHF.R.U64 R96, R146, 0x10, R147.reuse ;  /* 0x0000001092607819 */ /* 0x100fe20000001293 */
[----:B------:R-:W-:Y:S01]  /*0680*/  HADD2.F32 R149, -RZ, R146.H0_H0 ;  /* 0x20000092ff957230 */ /* 0x000fe20000004100 */
[----:B------:R-:W-:Y:S01]  /*0690*/  SHF.R.U32.HI R94, RZ, 0x10, R147 ;  /* 0x00000010ff5e7819 */ /* 0x000fe20000011693 */
[----:B------:R-:W-:Y:S01]  /*06a0*/  HADD2.F32 R147, -RZ, R147.H0_H0 ;  /* 0x20000093ff937230 */ /* 0x000fe20000004100 */
[--C-:B------:R-:W-:Y:S01]  /*06b0*/  SHF.R.U64 R92, R142, 0x10, R143.reuse ;  /* 0x000000108e5c7819 */ /* 0x100fe2000000128f */
[----:B------:R-:W-:Y:S01]  /*06c0*/  HADD2.F32 R145, -RZ, R142.H0_H0 ;  /* 0x2000008eff917230 */ /* 0x000fe20000004100 */
[----:B------:R-:W-:Y:S01]  /*06d0*/  SHF.R.U32.HI R0, RZ, 0x10, R143 ;  /* 0x00000010ff007819 */ /* 0x000fe2000001168f */
[----:B------:R-:W-:Y:S01]  /*06e0*/  HADD2.F32 R143, -RZ, R143.H0_H0 ;  /* 0x2000008fff8f7230 */ /* 0x000fe20000004100 */
[----:B------:R-:W-:Y:S01]  /*06f0*/  MOV R158, RZ ;  /* 0x000000ff009e7202 */ /* 0x000fe20000000f00 */
        /* <DEDUP_REMOVED lines=8> */
[----:B------:R-:W-:-:S02]  /*0780*/  HADD2.F32 R104, -RZ, R104.H0_H0 ;  /* 0x20000068ff687230 */ /* 0x000fc40000004100 */
[----:B------:R-:W-:Y:S02]  /*0790*/  HADD2.F32 R102, -RZ, R102.H0_H0 ;  /* 0x20000066ff667230 */ /* 0x000fe40000004100 */
[----:B------:R-:W-:Y:S02]  /*07a0*/  HADD2.F32 R100, -RZ, R100.H0_H0 ;  /* 0x20000064ff647230 */ /* 0x000fe40000004100 */
[----:B------:R-:W-:Y:S02]  /*07b0*/  HADD2.F32 R98, -RZ, R98.H0_H0 ;  /* 0x20000062ff627230 */ /* 0x000fe40000004100 */
[----:B------:R-:W-:Y:S02]  /*07c0*/  HADD2.F32 R96, -RZ, R96.H0_H0 ;  /* 0x20000060ff607230 */ /* 0x000fe40000004100 */
[----:B------:R-:W-:Y:S02]  /*07d0*/  HADD2.F32 R94, -RZ, R94.H0_H0 ;  /* 0x2000005eff5e7230 */ /* 0x000fe40000004100 */
[----:B------:R-:W-:-:S02]  /*07e0*/  HADD2.F32 R92, -RZ, R92.H0_H0 ;  /* 0x2000005cff5c7230 */ /* 0x000fc40000004100 */
[----:B0-----:R-:W-:-:S07]  /*07f0*/  HADD2.F32 R0, -RZ, R0.H0_H0 ;  /* 0x20000000ff007230 */ /* 0x001fce0000004100 */
.L_x_2760:
        /* <DEDUP_REMOVED lines=11> */
[--C-:B-1----:R-:W-:Y:S01]  /*08b0*/  IMAD.WIDE.U32 R36, R181, 0x10, R76.reuse ;  /* 0x00000010b5247825 */ /* 0x102fe200078e004c */
[----:B------:R-:W0:Y:S03]  /*08c0*/  @P3 LDC.64 R166, c[0x0][0x2c8] ;  /* 0x0000b200ffa63b82 */ /* 0x000e260000000a00 */
[----:B------:R-:W-:Y:S02]  /*08d0*/  IMAD.WIDE.U32 R44, R179, 0x10, R76 ;  /* 0x00000010b32c7825 */ /* 0x000fe400078e004c */
[----:B------:R-:W4:Y:S02]  /*08e0*/  LDG.E.128 R36, desc[UR4][R36.64] ;  /* 0x0000000424247981 */ /* 0x000f24000c1e1d00 */
[----:B--2---:R-:W-:Y:S01]  /*08f0*/  IMAD.WIDE R56, R162, 0x4, R56 ;  /* 0x00000004a2387825 */ /* 0x004fe200078e0238 */
[C---:B------:R-:W-:Y:S01]  /*0900*/  IADD3 R177, R181.reuse, 0x40, RZ ;  /* 0x00000040b5b17810 */ /* 0x040fe20007ffe0ff */
[----:B------:R-:W2:Y:S01]  /*0910*/  LDG.E.128 R44, desc[UR4][R44.64] ;  /* 0x000000042c2c7981 */ /* 0x000ea2000c1e1d00 */
[----:B------:R-:W1:Y:S03]  /*0920*/  @P3 LDC.64 R84, c[0x0][0x2c8] ;  /* 0x0000b200ff543b82 */ /* 0x000e660000000a00 */
[----:B------:R-:W2:Y:S01]  /*0930*/  LDG.E R164, desc[UR4][R56.64] ;  /* 0x0000000438a47981 */ /* 0x000ea2000c1e1900 */
[----:B---3--:R-:W-:-:S04]  /*0940*/  IMAD.WIDE.U32 R40, R181, 0x10, R2 ;  /* 0x00000010b5287825 */ /* 0x008fc800078e0002 */
[----:B------:R-:W3:Y:S01]  /*0950*/  @P3 LDC.64 R86, c[0x0][0x2c8] ;  /* 0x0000b200ff563b82 */ /* 0x000ee20000000a00 */
[----:B------:R-:W-:Y:S01]  /*0960*/  IMAD.WIDE.U32 R50, R179, 0x10, R2 ;  /* 0x00000010b3327825 */ /* 0x000fe200078e0002 */
[----:B------:R-:W2:Y:S03]  /*0970*/  LDG.E.128 R40, desc[UR4][R40.64] ;  /* 0x0000000428287981 */ /* 0x000ea6000c1e1d00 */
[----:B------:R-:W-:Y:S02]  /*0980*/  IMAD.WIDE.U32 R52, R177, 0x10, R76 ;  /* 0x00000010b1347825 */ /* 0x000fe400078e004c */
[----:B------:R-:W2:Y:S01]  /*0990*/  LDG.E.128 R48, desc[UR4][R50.64] ;  /* 0x0000000432307981 */ /* 0x000ea2000c1e1d00 */
[----:B------:R-:W-:Y:S01]  /*09a0*/  IADD3 R173, R181, 0x60, RZ ;  /* 0x00000060b5ad7810 */ /* 0x000fe20007ffe0ff */
[----:B------:R-:W-:Y:S01]  /*09b0*/  IMAD.WIDE.U32 R58, R177, 0x10, R2 ;  /* 0x00000010b13a7825 */ /* 0x000fe200078e0002 */
[----:B------:R-:W3:Y:S01]  /*09c0*/  @P3 LDC.64 R88, c[0x0][0x2c8] ;  /* 0x0000b200ff583b82 */ /* 0x000ee20000000a00 */
[----:B------:R-:W2:Y:S02]  /*09d0*/  LDG.E.128 R52, desc[UR4][R52.64] ;  /* 0x0000000434347981 */ /* 0x000ea4000c1e1d00 */
[----:B------:R-:W-:-:S02]  /*09e0*/  IMAD.WIDE.U32 R60, R173, 0x10, R76 ;  /* 0x00000010ad3c7825 */ /* 0x000fc400078e004c */
[----:B------:R-:W2:Y:S03]  /*09f0*/  LDG.E.128 R56, desc[UR4][R58.64] ;  /* 0x000000043a387981 */ /* 0x000ea6000c1e1d00 */
[----:B------:R-:W3:Y:S01]  /*0a00*/  @P3 LDC.64 R90, c[0x0][0x2c8] ;  /* 0x0000b200ff5a3b82 */ /* 0x000ee20000000a00 */
[----:B------:R-:W2:Y:S01]  /*0a10*/  LDG.E.128 R60, desc[UR4][R60.64] ;  /* 0x000000043c3c7981 */ /* 0x000ea2000c1e1d00 */
[----:B------:R-:W-:-:S05]  /*0a20*/  IADD3 R171, R181, 0x80, RZ ;  /* 0x00000080b5ab7810 */ /* 0x000fca0007ffe0ff */
[----:B------:R-:W-:-:S06]  /*0a30*/  IMAD.WIDE.U32 R68, R171, 0x10, R76 ;  /* 0x00000010ab447825 */ /* 0x000fcc00078e004c */
[----:B------:R-:W2:Y:S01]  /*0a40*/  LDG.E.128 R68, desc[UR4][R68.64] ;  /* 0x0000000444447981 */ /* 0x000ea2000c1e1d00 */
[----:B------:R-:W-:Y:S01]  /*0a50*/  IMAD.WIDE.U32 R64, R173, 0x10, R2 ;  /* 0x00000010ad407825 */ /* 0x000fe200078e0002 */
[----:B------:R-:W-:-:S05]  /*0a60*/  IADD3 R169, R181, 0xa0, RZ ;  /* 0x000000a0b5a97810 */ /* 0x000fca0007ffe0ff */
[----:B------:R-:W2:Y:S01]  /*0a70*/  LDG.E.128 R64, desc[UR4][R64.64] ;  /* 0x0000000440407981 */ /* 0x000ea2000c1e1d00 */
[----:B------:R-:W-:-:S04]  /*0a80*/  IMAD.WIDE.U32 R72, R171, 0x10, R2 ;  /* 0x00000010ab487825 */ /* 0x000fc800078e0002 */
[C---:B------:R-:W-:Y:S02]  /*0a90*/  IMAD.WIDE.U32 R76, R169.reuse, 0x10, R76 ;  /* 0x00000010a94c7825 */ /* 0x040fe400078e004c */
[----:B------:R-:W2:Y:S04]  /*0aa0*/  LDG.E.128 R72, desc[UR4][R72.64] ;  /* 0x0000000448487981 */ /* 0x000ea8000c1e1d00 */
[----:B------:R-:W2:Y:S01]  /*0ab0*/  LDG.E.128 R76, desc[UR4][R76.64] ;  /* 0x000000044c4c7981 */ /* 0x000ea2000c1e1d00 */
[C---:B------:R-:W-:Y:S02]  /*0ac0*/  IMAD.WIDE.U32 R80, R169.reuse, 0x10, R2 ;  /* 0x00000010a9507825 */ /* 0x040fe400078e0002 */
[----:B------:R-:W0:Y:S04]  /*0ad0*/  @P3 LDC.64 R2, c[0x0][0x2c8] ;  /* 0x0000b200ff023b82 */ /* 0x000e280000000a00 */
[----:B------:R-:W2:Y:S01]  /*0ae0*/  LDG.E.128 R80, desc[UR4][R80.64] ;  /* 0x0000000450507981 */ /* 0x000ea2000c1e1d00 */
[----:B0-----:R-:W-:-:S05]  /*0af0*/  @P3 IMAD.WIDE.U32 R174, R169, 0x10, R2 ;  /* 0x00000010a9ae3825 */ /* 0x001fca00078e0002 */
[----:B------:R-:W5:Y:S01]  /*0b00*/  @P3 LDG.E.128 R24, desc[UR4][R174.64] ;  /* 0x00000004ae183981 */ /* 0x000f62000c1e1d00 */
[----:B------:R-:W-:Y:S01]  /*0b10*/  @P3 IMAD.WIDE.U32 R166, R181, 0x10, R166 ;  /* 0x00000010b5a63825 */ /* 0x000fe200078e00a6 */
[----:B------:R-:W-:-:S04]  /*0b20*/  ISETP.NE.AND P0, PT, R168, RZ, PT ;  /* 0x000000ffa800720c */ /* 0x000fc80003f05270 */
[----:B------:R4:W5:Y:S01]  /*0b30*/  @P3 LDG.E.128 R4, desc[UR4][R166.64] ;  /* 0x00000004a6043981 */ /* 0x000962000c1e1d00 */
[----:B-1----:R-:W-:-:S05]  /*0b40*/  @P3 IMAD.WIDE.U32 R84, R171, 0x10, R84 ;  /* 0x00000010ab543825 */ /* 0x002fca00078e0054 */
[----:B------:R0:W5:Y:S01]  /*0b50*/  @P3 LDG.E.128 R20, desc[UR4][R84.64] ;  /* 0x0000000454143981 */ /* 0x000162000c1e1d00 */
[----:B---3--:R-:W-:-:S05]  /*0b60*/  @P3 IMAD.WIDE.U32 R86, R173, 0x10, R86 ;  /* 0x00000010ad563825 */ /* 0x008fca00078e0056 */
[----:B------:R1:W5:Y:S01]  /*0b70*/  @P3 LDG.E.128 R16, desc[UR4][R86.64] ;  /* 0x0000000456103981 */ /* 0x000362000c1e1d00 */
[----:B------:R-:W-:-:S05]  /*0b80*/  @P3 IMAD.WIDE.U32 R88, R177, 0x10, R88 ;  /* 0x00000010b1583825 */ /* 0x000fca00078e0058 */
[----:B------:R3:W5:Y:S01]  /*0b90*/  @P3 LDG.E.128 R12, desc[UR4][R88.64] ;  /* 0x00000004580c3981 */ /* 0x000762000c1e1d00 */
[----:B------:R-:W-:-:S05]  /*0ba0*/  @P3 IMAD.WIDE.U32 R90, R179, 0x10, R90 ;  /* 0x00000010b35a3825 */ /* 0x000fca00078e005a */
[----:B------:R3:W5:Y:S01]  /*0bb0*/  @P3 LDG.E.128 R8, desc[UR4][R90.64] ;  /* 0x000000045a083981 */ /* 0x000762000c1e1d00 */
[----:B------:R-:W-:Y:S01]  /*0bc0*/  UMOV UR6, 0xffffffff ;  /* 0xffffffff00067882 */ /* 0x000fe20000000000 */
[----:B----4-:R-:W-:-:S05]  /*0bd0*/  FSEL R166, R170, RZ, !P0 ;  /* 0x000000ffaaa67208 */ /* 0x010fca0004000000 */
[C---:B------:R-:W-:Y:S01]  /*0be0*/  FADD.FTZ R167, -R166.reuse, R38 ;  /* 0x00000026a6a77221 */ /* 0x040fe20000010100 */
[C---:B------:R-:W-:Y:S01]  /*0bf0*/  FADD.FTZ R39, -R166.reuse, R39 ;  /* 0x00000027a6277221 */ /* 0x040fe20000010100 */
[C---:B------:R-:W-:Y:S01]  /*0c00*/  FADD.FTZ R3, -R166.reuse, R36 ;  /* 0x00000024a6037221 */ /* 0x040fe20000010100 */
[----:B------:R-:W-:Y:S01]  /*0c10*/  FADD.FTZ R37, -R166, R37 ;  /* 0x00000025a6257221 */ /* 0x000fe20000010100 */
[C---:B--2---:R-:W-:Y:S01]  /*0c20*/  FMUL.FTZ R36, R164.reuse, R167 ;  /* 0x000000a7a4247220 */ /* 0x044fe20000410000 */
[----:B------:R-:W-:Y:S01]  /*0c30*/  FMUL.FTZ R38, R164, R39 ;  /* 0x00000027a4267220 */ /* 0x000fe20000410000 */
[----:B------:R-:W-:Y:S01]  /*0c40*/  FADD.FTZ R39, -R166, R44 ;  /* 0x0000002ca6277221 */ /* 0x000fe20000010100 */
[----:B------:R-:W-:Y:S01]  /*0c50*/  FMUL.FTZ R2, R164, R37 ;  /* 0x00000025a4027220 */ /* 0x000fe20000410000 */
[----:B------:R-:W-:Y:S01]  /*0c60*/  FADD.FTZ R47, -R166, R47 ;  /* 0x0000002fa62f7221 */ /* 0x000fe20000010100 */
[C---:B------:R-:W-:Y:S01]  /*0c70*/  FADD.FTZ R119, R42.reuse, R119 ;  /* 0x000000772a777221 */ /* 0x040fe20000010000 */
[----:B------:R-:W-:Y:S01]  /*0c80*/  FFMA.FTZ R95, R42, R36, R95 ;  /* 0x000000242a5f7223 */ /* 0x000fe2000001005f */
[----:B------:R-:W-:Y:S01]  /*0c90*/  FMUL.FTZ R37, R163, R42 ;  /* 0x0000002aa3257220 */ /* 0x000fe20000410000 */
[----:B------:R-:W-:Y:S01]  /*0ca0*/  FMUL.FTZ R42, R164, R39 ;  /* 0x00000027a42a7220 */ /* 0x000fe20000410000 */
[----:B------:R-:W-:Y:S01]  /*0cb0*/  FADD.FTZ R121, R48, R121 ;  /* 0x0000007930797221 */ /* 0x000fe20000010000 */
[----:B------:R-:W-:-:S02]  /*0cc0*/  FMUL.FTZ R39, R161, R48 ;  /* 0x00000030a1277220 */ /* 0x000fc40000410000 */
[----:B------:R-:W-:Y:S01]  /*0cd0*/  FFMA.FTZ R97, R48, R42, R97 ;  /* 0x0000002a30617223 */ /* 0x000fe20000010061 */
[----:B------:R-:W-:Y:S01]  /*0ce0*/  FMUL.FTZ R48, R164, R47 ;  /* 0x0000002fa4307220 */ /* 0x000fe20000410000 */
[C---:B------:R-:W-:Y:S01]  /*0cf0*/  FADD.FTZ R47, -R166.reuse, R52 ;  /* 0x00000034a62f7221 */ /* 0x040fe20000010100 */
[C---:B0-----:R-:W-:Y:S01]  /*0d00*/  FADD.FTZ R85, -R166.reuse, R46 ;  /* 0x0000002ea6557221 */ /* 0x041fe20000010100 */
[----:B------:R-:W-:Y:S02]  /*0d10*/  FADD.FTZ R55, -R166, R55 ;  /* 0x00000037a6377221 */ /* 0x000fe40000010100 */
[C---:B------:R-:W-:Y:S01]  /*0d20*/  FMUL.FTZ R52, R164.reuse, R47 ;  /* 0x0000002fa4347220 */ /* 0x040fe20000410000 */
[----:B------:R-:W-:Y:S01]  /*0d30*/  FMUL.FTZ R46, R164, R85 ;  /* 0x00000055a42e7220 */ /* 0x000fe20000410000 */
[C---:B------:R-:W-:Y:S01]  /*0d40*/  FADD.FTZ R125, R56.reuse, R125 ;  /* 0x0000007d387d7221 */ /* 0x040fe20000010000 */
[----:B------:R-:W-:Y:S01]  /*0d50*/  FMUL.FTZ R47, R157, R56 ;  /* 0x000000389d2f7220 */ /* 0x000fe20000410000 */
[----:B------:R-:W-:Y:S01]  /*0d60*/  FFMA.FTZ R101, R56, R52, R101 ;  /* 0x0000003438657223 */ /* 0x000fe20000010065 */
[----:B------:R-:W-:Y:S01]  /*0d70*/  FMUL.FTZ R3, R164, R3 ;  /* 0x00000003a4037220 */ /* 0x000fe20000410000 */
[----:B------:R-:W-:Y:S01]  /*0d80*/  FADD.FTZ R85, -R166, R54 ;  /* 0x00000036a6557221 */ /* 0x000fe20000010100 */
[----:B------:R-:W-:Y:S01]  /*0d90*/  FMUL.FTZ R56, R164, R55 ;  /* 0x00000037a4387220 */ /* 0x000fe20000410000 */
[C---:B------:R-:W-:Y:S01]  /*0da0*/  FADD.FTZ R45, -R166.reuse, R45 ;  /* 0x0000002da62d7221 */ /* 0x040fe20000010100 */
[----:B------:R-:W-:Y:S01]  /*0db0*/  FADD.FTZ R53, -R166, R53 ;  /* 0x00000035a6357221 */ /* 0x000fe20000010100 */
[C---:B------:R-:W-:Y:S01]  /*0dc0*/  FADD.FTZ R117, R40.reuse, R117 ;  /* 0x0000007528757221 */ /* 0x040fe20000010000 */
[----:B------:R-:W-:Y:S01]  /*0dd0*/  FFMA.FTZ R93, R40, R3, R93 ;  /* 0x00000003285d7223 */ /* 0x000fe2000001005d */
[----:B------:R-:W-:Y:S01]  /*0de0*/  FMUL.FTZ R54, R164, R85 ;  /* 0x00000055a4367220 */ /* 0x000fe20000410000 */
[C---:B------:R-:W-:Y:S01]  /*0df0*/  FADD.FTZ R148, R59.reuse, R148 ;  /* 0x000000943b947221 */ /* 0x040fe20000010000 */
[----:B------:R-:W-:Y:S01]  /*0e00*/  FFMA.FTZ R124, R59, R56, R124 ;  /* 0x000000383b7c7223 */ /* 0x000fe2000001007c */
[----:B------:R-:W-:Y:S01]  /*0e10*/  FMUL.FTZ R55, R102, R59 ;  /* 0x0000003b66377220 */ /* 0x000fe20000410000 */
[----:B------:R-:W-:Y:S01]  /*0e20*/  FMUL.FTZ R40, R165, R40 ;  /* 0x00000028a5287220 */ /* 0x000fe20000410000 */
[----:B------:R-:W-:Y:S01]  /*0e30*/  FMUL.FTZ R44, R164, R45 ;  /* 0x0000002da42c7220 */ /* 0x000fe20000410000 */
[----:B------:R-:W-:Y:S01]  /*0e40*/  FADD.FTZ R59, -R166, R62 ;  /* 0x0000003ea63b7221 */ /* 0x000fe20000010100 */
[C---:B------:R-:W-:Y:S01]  /*0e50*/  FADD.FTZ R123, R50.reuse, R123 ;  /* 0x0000007b327b7221 */ /* 0x040fe20000010000 */
[----:B------:R-:W-:Y:S01]  /*0e60*/  FFMA.FTZ R99, R50, R46, R99 ;  /* 0x0000002e32637223 */ /* 0x000fe20000010063 */
[----:B------:R-:W-:Y:S01]  /*0e70*/  FMUL.FTZ R45, R159, R50 ;  /* 0x000000329f2d7220 */ /* 0x000fe20000410000 */
[----:B------:R-:W-:Y:S01]  /*0e80*/  FMUL.FTZ R50, R164, R53 ;  /* 0x00000035a4327220 */ /* 0x000fe20000410000 */
[C---:B------:R-:W-:Y:S01]  /*0e90*/  FADD.FTZ R138, R41.reuse, R138 ;  /* 0x0000008a298a7221 */ /* 0x040fe20000010000 */
[----:B------:R-:W-:Y:S01]  /*0ea0*/  FFMA.FTZ R114, R41, R2, R114 ;  /* 0x0000000229727223 */ /* 0x000fe20000010072 */
[C---:B------:R-:W-:Y:S01]  /*0eb0*/  FADD.FTZ R127, R58.reuse, R127 ;  /* 0x0000007f3a7f7221 */ /* 0x040fe20000010000 */
[----:B------:R-:W-:Y:S01]  /*0ec0*/  FFMA.FTZ R103, R58, R54, R103 ;  /* 0x000000363a677223 */ /* 0x000fe20000010067 */
[----:B------:R-:W-:Y:S01]  /*0ed0*/  FMUL.FTZ R53, R155, R58 ;  /* 0x0000003a9b357220 */ /* 0x000fe20000410000 */
[----:B------:R-:W-:Y:S01]  /*0ee0*/  FMUL.FTZ R41, R112, R41 ;  /* 0x0000002970297220 */ /* 0x000fe20000410000 */
[----:B-1----:R-:W-:Y:S01]  /*0ef0*/  FMUL.FTZ R86, R164, R59 ;  /* 0x0000003ba4567220 */ /* 0x002fe20000410000 */
[----:B------:R-:W-:Y:S01]  /*0f00*/  FADD.FTZ R58, RZ, R40 ;  /* 0x00000028ff3a7221 */ /* 0x000fe20000010000 */
[----:B------:R-:W-:-:S03]  /*0f10*/  FFMA.FTZ R59, R3, R40, RZ ;  /* 0x00000028033b7223 */ /* 0x000fc600000100ff */
[----:B------:R-:W-:Y:S01]  /*0f20*/  FADD.FTZ R58, R58, R41 ;  /* 0x000000293a3a7221 */ /* 0x000fe20000010000 */
[----:B------:R-:W-:Y:S01]  /*0f30*/  FFMA.FTZ R59, R2, R41, R59 ;  /* 0x00000029023b7223 */ /* 0x000fe2000001003b */
[C---:B------:R-:W-:Y:S01]  /*0f40*/  FADD.FTZ R140, R43.reuse, R140 ;  /* 0x0000008c2b8c7221 */ /* 0x040fe20000010000 */
[----:B------:R-:W-:Y:S01]  /*0f50*/  FFMA.FTZ R116, R43, R38, R116 ;  /* 0x000000262b747223 */ /* 0x000fe20000010074 */
[----:B------:R-:W-:Y:S01]  /*0f60*/  FMUL.FTZ R43, R110, R43 ;  /* 0x0000002b6e2b7220 */ /* 0x000fe20000410000 */
[----:B------:R-:W-:Y:S01]  /*0f70*/  FADD.FTZ R58, R58, R37 ;  /* 0x000000253a3a7221 */ /* 0x000fe20000010000 */
[----:B------:R-:W-:-:S03]  /*0f80*/  FFMA.FTZ R59, R36, R37, R59 ;  /* 0x00000025243b7223 */ /* 0x000fc6000001003b */
[----:B------:R-:W-:Y:S01]  /*0f90*/  FADD.FTZ R58, R58, R43 ;  /* 0x0000002b3a3a7221 */ /* 0x000fe20000010000 */
[----:B------:R-:W-:Y:S01]  /*0fa0*/  FFMA.FTZ R59, R38, R43, R59 ;  /* 0x0000002b263b7223 */ /* 0x000fe2000001003b */
[C---:B------:R-:W-:Y:S01]  /*0fb0*/  FADD.FTZ R142, R49.reuse, R142 ;  /* 0x0000008e318e7221 */ /* 0x040fe20000010000 */
[----:B------:R-:W-:Y:S01]  /*0fc0*/  FFMA.FTZ R118, R49, R44, R118 ;  /* 0x0000002c31767223 */ /* 0x000fe20000010076 */
[----:B------:R-:W-:Y:S01]  /*0fd0*/  FADD.FTZ R61, -R166, R61 ;  /* 0x0000003da63d7221 */ /* 0x000fe20000010100 */
[----:B------:R-:W-:Y:S01]  /*0fe0*/  FMUL.FTZ R49, R108, R49 ;  /* 0x000000316c317220 */ /* 0x000fe20000410000 */
[----:B------:R-:W-:Y:S01]  /*0ff0*/  FADD.FTZ R58, R58, R39 ;  /* 0x000000273a3a7221 */ /* 0x000fe20000010000 */
[----:B------:R-:W-:Y:S01]  /*1000*/  FFMA.FTZ R59, R42, R39, R59 ;  /* 0x000000272a3b7223 */ /* 0x000fe2000001003b */
[----:B------:R-:W-:Y:S01]  /*1010*/  FADD.FTZ R85, -R166, R60 ;  /* 0x0000003ca6557221 */ /* 0x000fe20000010100 */
[----:B------:R-:W-:Y:S01]  /*1020*/  FMUL.FTZ R84, R164, R61 ;  /* 0x0000003da4547220 */ /* 0x000fe20000410000 */
[----:B------:R-:W-:Y:S01]  /*1030*/  FADD.FTZ R61, -R166, R68 ;  /* 0x00000044a63d7221 */ /* 0x000fe20000010100 */
[----:B------:R-:W-:Y:S01]  /*1040*/  FADD.FTZ R60, R58, R49 ;  /* 0x000000313a3c7221 */ /* 0x000fe20000010000 */
[----:B------:R-:W-:Y:S01]  /*1050*/  FFMA.FTZ R59, R44, R49, R59 ;  /* 0x000000312c3b7223 */ /* 0x000fe2000001003b */
[C---:B------:R-:W-:Y:S01]  /*1060*/  FADD.FTZ R144, R51.reuse, R144 ;  /* 0x0000009033907221 */ /* 0x040fe20000010000 */
[----:B------:R-:W-:Y:S01]  /*1070*/  FFMA.FTZ R120, R51, R48, R120 ;  /* 0x0000003033787223 */ /* 0x000fe20000010078 */
[----:B------:R-:W-:Y:S01]  /*1080*/  FMUL.FTZ R51, R106, R51 ;  /* 0x000000336a337220 */ /* 0x000fe20000410000 */
[----:B------:R-:W-:Y:S01]  /*1090*/  FMUL.FTZ R58, R164, R61 ;  /* 0x0000003da43a7220 */ /* 0x000fe20000410000 */
[----:B------:R-:W-:Y:S01]  /*10a0*/  FADD.FTZ R60, R60, R45 ;  /* 0x0000002d3c3c7221 */ /* 0x000fe20000010000 */
[----:B------:R-:W-:-:S03]  /*10b0*/  FFMA.FTZ R61, R46, R45, R59 ;  /* 0x0000002d2e3d7223 */ /* 0x000fc6000001003b */
        /* <DEDUP_REMOVED lines=8> */
[----:B------:R-:W-:-:S03]  /*1140*/  FFMA.FTZ R61, R50, R57, R61 ;  /* 0x00000039323d7223 */ /* 0x000fc6000001003d */
[----:B------:R-:W-:Y:S01]  /*1150*/  FADD.FTZ R62, R62, R53 ;  /* 0x000000353e3e7221 */ /* 0x000fe20000010000 */
[----:B------:R-:W-:Y:S01]  /*1160*/  FFMA.FTZ R61, R54, R53, R61 ;  /* 0x00000035363d7223 */ /* 0x000fe2000001003d */
[----:B---3--:R-:W-:Y:S01]  /*1170*/  FMUL.FTZ R89, R153, R64 ;  /* 0x0000004099597220 */ /* 0x008fe20000410000 */
[----:B------:R-:W-:Y:S01]  /*1180*/  FMUL.FTZ R88, R164, R85 ;  /* 0x00000055a4587220 */ /* 0x000fe20000410000 */
[----:B------:R-:W-:Y:S01]  /*1190*/  FADD.FTZ R62, R62, R55 ;  /* 0x000000373e3e7221 */ /* 0x000fe20000010000 */
[----:B------:R-:W-:Y:S01]  /*11a0*/  FFMA.FTZ R61, R56, R55, R61 ;  /* 0x00000037383d7223 */ /* 0x000fe2000001003d */
[----:B------:R-:W-:Y:S02]  /*11b0*/  FMUL.FTZ R85, R100, R65 ;  /* 0x0000004164557220 */ /* 0x000fe40000410000 */
[----:B------:R-:W-:Y:S01]  /*11c0*/  FADD.FTZ R62, R62, R89 ;  /* 0x000000593e3e7221 */ /* 0x000fe20000010000 */
[----:B------:R-:W-:Y:S01]  /*11d0*/  FFMA.FTZ R61, R88, R89, R61 ;  /* 0x00000059583d7223 */ /* 0x000fe2000001003d */
[----:B------:R-:W-:Y:S01]  /*11e0*/  FADD.FTZ R63, -R166, R63 ;  /* 0x0000003fa63f7221 */ /* 0x000fe20000010100 */
[----:B------:R-:W-:Y:S01]  /*11f0*/  FMUL.FTZ R87, R151, R66 ;  /* 0x0000004297577220 */ /* 0x000fe20000410000 */
[----:B------:R-:W-:Y:S01]  /*1200*/  FADD.FTZ R62, R62, R85 ;  /* 0x000000553e3e7221 */ /* 0x000fe20000010000 */
[----:B------:R-:W-:Y:S01]  /*1210*/  FFMA.FTZ R61, R84, R85, R61 ;  /* 0x00000055543d7223 */ /* 0x000fe2000001003d */
[----:B------:R-:W-:Y:S01]  /*1220*/  FADD.FTZ R69, -R166, R69 ;  /* 0x00000045a6457221 */ /* 0x000fe20000010100 */
[----:B------:R-:W-:Y:S01]  /*1230*/  FMUL.FTZ R90, R164, R63 ;  /* 0x0000003fa45a7220 */ /* 0x000fe20000410000 */
[----:B------:R-:W-:Y:S01]  /*1240*/  FMUL.FTZ R91, R98, R67 ;  /* 0x00000043625b7220 */ /* 0x000fe20000410000 */
[----:B------:R-:W-:Y:S01]  /*1250*/  FADD.FTZ R62, R62, R87 ;  /* 0x000000573e3e7221 */ /* 0x000fe20000010000 */
[----:B------:R-:W-:Y:S01]  /*1260*/  FFMA.FTZ R61, R86, R87, R61 ;  /* 0x00000057563d7223 */ /* 0x000fe2000001003d */
[C---:B------:R-:W-:Y:S01]  /*1270*/  FADD.FTZ R150, R65.reuse, R150 ;  /* 0x0000009641967221 */ /* 0x040fe20000010000 */
[----:B------:R-:W-:Y:S01]  /*1280*/  FFMA.FTZ R126, R65, R84, R126 ;  /* 0x00000054417e7223 */ /* 0x000fe2000001007e */
[----:B------:R-:W-:Y:S01]  /*1290*/  FADD.FTZ R63, -R166, R70 ;  /* 0x00000046a63f7221 */ /* 0x000fe20000010100 */
[----:B------:R-:W-:Y:S01]  /*12a0*/  FMUL.FTZ R60, R164, R69 ;  /* 0x00000045a43c7220 */ /* 0x000fe20000410000 */
[C---:B------:R-:W-:Y:S01]  /*12b0*/  FADD.FTZ R152, R67.reuse, R152 ;  /* 0x0000009843987221 */ /* 0x040fe20000010000 */
[----:B------:R-:W-:Y:S01]  /*12c0*/  FFMA.FTZ R128, R67, R90, R128 ;  /* 0x0000005a43807223 */ /* 0x000fe20000010080 */
[----:B------:R-:W-:Y:S01]  /*12d0*/  FMUL.FTZ R59, R149, R72 ;  /* 0x00000048953b7220 */ /* 0x000fe20000410000 */
[----:B------:R-:W-:Y:S01]  /*12e0*/  FADD.FTZ R65, -R166, R76 ;  /* 0x0000004ca6417221 */ /* 0x000fe20000010100 */
[----:B------:R-:W-:Y:S01]  /*12f0*/  FADD.FTZ R62, R62, R91 ;  /* 0x0000005b3e3e7221 */ /* 0x000fe20000010000 */
[----:B------:R-:W-:Y:S01]  /*1300*/  FFMA.FTZ R67, R90, R91, R61 ;  /* 0x0000005b5a437223 */ /* 0x000fe2000001003d */
[----:B------:R-:W-:Y:S01]  /*1310*/  FADD.FTZ R71, -R166, R71 ;  /* 0x00000047a6477221 */ /* 0x000fe20000010100 */
[C---:B------:R-:W-:Y:S01]  /*1320*/  FADD.FTZ R154, R73.reuse, R154 ;  /* 0x0000009a499a7221 */ /* 0x040fe20000010000 */
[----:B------:R-:W-:Y:S01]  /*1330*/  FFMA.FTZ R130, R73, R60, R130 ;  /* 0x0000003c49827223 */ /* 0x000fe20000010082 */
[----:B------:R-:W-:Y:S01]  /*1340*/  FMUL.FTZ R63, R164, R63 ;  /* 0x0000003fa43f7220 */ /* 0x000fe20000410000 */
[----:B------:R-:W-:Y:S01]  /*1350*/  FMUL.FTZ R73, R96, R73 ;  /* 0x0000004960497220 */ /* 0x000fe20000410000 */
[----:B------:R-:W-:Y:S01]  /*1360*/  FMUL.FTZ R61, R164, R65 ;  /* 0x00000041a43d7220 */ /* 0x000fe20000410000 */
[----:B------:R-:W-:Y:S01]  /*1370*/  FADD.FTZ R62, R62, R59 ;  /* 0x0000003b3e3e7221 */ /* 0x000fe20000010000 */
[----:B------:R-:W-:Y:S01]  /*1380*/  FFMA.FTZ R65, R58, R59, R67 ;  /* 0x0000003b3a417223 */ /* 0x000fe20000010043 */
[C---:B------:R-:W-:Y:S01]  /*1390*/  FADD.FTZ R129, R64.reuse, R129 ;  /* 0x0000008140817221 */ /* 0x040fe20000010000 */
[----:B------:R-:W-:Y:S01]  /*13a0*/  FFMA.FTZ R105, R64, R88, R105 ;  /* 0x0000005840697223 */ /* 0x000fe20000010069 */
[C---:B------:R-:W-:Y:S01]  /*13b0*/  FADD.FTZ R135, R74.reuse, R135 ;  /* 0x000000874a877221 */ /* 0x040fe20000010000 */
[----:B------:R-:W-:Y:S01]  /*13c0*/  FFMA.FTZ R111, R74, R63, R111 ;  /* 0x0000003f4a6f7223 */ /* 0x000fe2000001006f */
[----:B------:R-:W-:Y:S01]  /*13d0*/  FMUL.FTZ R64, R164, R71 ;  /* 0x00000047a4407220 */ /* 0x000fe20000410000 */
[C---:B------:R-:W-:Y:S01]  /*13e0*/  FADD.FTZ R131, R66.reuse, R131 ;  /* 0x0000008342837221 */ /* 0x040fe20000010000 */
[----:B------:R-:W-:Y:S01]  /*13f0*/  FFMA.FTZ R107, R66, R86, R107 ;  /* 0x00000056426b7223 */ /* 0x000fe2000001006b */
[----:B------:R-:W-:Y:S01]  /*1400*/  FMUL.FTZ R74, R147, R74 ;  /* 0x0000004a934a7220 */ /* 0x000fe20000410000 */
[----:B------:R-:W-:Y:S01]  /*1410*/  FADD.FTZ R67, R62, R73 ;  /* 0x000000493e437221 */ /* 0x000fe20000010000 */
[----:B------:R-:W-:Y:S01]  /*1420*/  FFMA.FTZ R66, R60, R73, R65 ;  /* 0x000000493c427223 */ /* 0x000fe20000010041 */
[C---:B------:R-:W-:Y:S01]  /*1430*/  FADD.FTZ R156, R75.reuse, R156 ;  /* 0x0000009c4b9c7221 */ /* 0x040fe20000010000 */
[----:B------:R-:W-:Y:S01]  /*1440*/  FFMA.FTZ R132, R75, R64, R132 ;  /* 0x000000404b847223 */ /* 0x000fe20000010084 */
[----:B------:R-:W-:Y:S01]  /*1450*/  FMUL.FTZ R75, R94, R75 ;  /* 0x0000004b5e4b7220 */ /* 0x000fe20000410000 */
[----:B------:R-:W-:Y:S01]  /*1460*/  FADD.FTZ R77, -R166, R77 ;  /* 0x0000004da64d7221 */ /* 0x000fe20000010100 */
[----:B------:R-:W-:Y:S01]  /*1470*/  FADD.FTZ R68, R67, R74 ;  /* 0x0000004a43447221 */ /* 0x000fe20000010000 */
[----:B------:R-:W-:Y:S01]  /*1480*/  FFMA.FTZ R65, R63, R74, R66 ;  /* 0x0000004a3f417223 */ /* 0x000fe20000010042 */
[C---:B------:R-:W-:Y:S01]  /*1490*/  FADD.FTZ R137, R80.reuse, R137 ;  /* 0x0000008950897221 */ /* 0x040fe20000010000 */
        /* <DEDUP_REMOVED lines=8> */
[----:B------:R-:W-:Y:S01]  /*1520*/  FMUL.FTZ R65, R164, R69 ;  /* 0x00000045a4417220 */ /* 0x000fe20000410000 */
[----:B------:R-:W-:Y:S01]  /*1530*/  FADD.FTZ R66, R67, R80 ;  /* 0x0000005043427221 */ /* 0x000fe20000010000 */
[----:B------:R-:W-:Y:S01]  /*1540*/  FMUL.FTZ R81, R92, R81 ;  /* 0x000000515c517220 */ /* 0x000fe20000410000 */
[----:B------:R-:W-:Y:S01]  /*1550*/  FFMA.FTZ R67, R61, R80, R68 ;  /* 0x000000503d437223 */ /* 0x000fe20000010044 */
[C---:B------:R-:W-:Y:S01]  /*1560*/  FADD.FTZ R139, R82.reuse, R139 ;  /* 0x0000008b528b7221 */ /* 0x040fe20000010000 */
[----:B------:R-:W-:Y:S01]  /*1570*/  FFMA.FTZ R115, R82, R65, R115 ;  /* 0x0000004152737223 */ /* 0x000fe20000010073 */
[----:B------:R-:W-:Y:S01]  /*1580*/  FADD.FTZ R79, -R166, R79 ;  /* 0x0000004fa64f7221 */ /* 0x000fe20000010100 */
[----:B------:R-:W-:Y:S01]  /*1590*/  FMUL.FTZ R82, R143, R82 ;  /* 0x000000528f527220 */ /* 0x000fe20000410000 */
[----:B------:R-:W-:Y:S01]  /*15a0*/  FADD.FTZ R69, R66, R81 ;  /* 0x0000005142457221 */ /* 0x000fe20000010000 */
[----:B------:R-:W-:Y:S01]  /*15b0*/  FFMA.FTZ R68, R62, R81, R67 ;  /* 0x000000513e447223 */ /* 0x000fe20000010043 */
        /* <DEDUP_REMOVED lines=29> */
.L_x_2772:
        /* <DEDUP_REMOVED lines=8> */
[----:B------:R-:W-:Y:S02]  /*1810*/  ISETP.NE.U32.AND P0, PT, RZ, UR10, PT ;  /* 0x0000000aff007c0c */ /* 0x000fe4000bf05070 */
[----:B------:R-:W-:Y:S01]  /*1820*/  ISETP.NE.AND.EX P1, PT, RZ, UR17, PT, P1 ;  /* 0x00000011ff007c0c */ /* 0x000fe2000bf25310 */
[-CC-:B------:R-:W-:Y:S01]  /*1830*/  FFMA.FTZ R3, R3, R68.reuse, R69.reuse ;  /* 0x0000004403037223 */ /* 0x180fe20000010045 */
[-CC-:B------:R-:W-:Y:S01]  /*1840*/  FFMA.FTZ R2, R2, R68.reuse, R69.reuse ;  /* 0x0000004402027223 */ /* 0x180fe20000010045 */
[-CC-:B------:R-:W-:Y:S01]  /*1850*/  FFMA.FTZ R44, R44, R68.reuse, R69.reuse ;  /* 0x000000442c2c7223 */ /* 0x180fe20000010045 */
[-CC-:B------:R-:W-:Y:S01]  /*1860*/  FFMA.FTZ R48, R48, R68.reuse, R69.reuse ;  /* 0x0000004430307223 */ /* 0x180fe20000010045 */
[-C--:B------:R-:W-:Y:S01]  /*1870*/  FFMA.FTZ R50, R50, R68.reuse, R69 ;  /* 0x0000004432327223 */ /* 0x080fe20000010045 */
[----:B------:R-:W-:Y:S01]  /*1880*/  FADD.FTZ R71, R40, -R3 ;  /* 0x8000000328477221 */ /* 0x000fe20000010000 */
[----:B------:R-:W-:Y:S01]  /*1890*/  FADD.FTZ R41, R41, -R2 ;  /* 0x8000000229297221 */ /* 0x000fe20000010000 */
[-CC-:B------:R-:W-:Y:S01]  /*18a0*/  FFMA.FTZ R46, R46, R68.reuse, R69.reuse ;  /* 0x000000442e2e7223 */ /* 0x180fe20000010045 */
[----:B------:R-:W0:Y:S01]  /*18b0*/  LDC.64 R2, c[0x0][0x2f8] ;  /* 0x0000be00ff027b82 */ /* 0x000e220000000a00 */
[----:B------:R-:W-:Y:S01]  /*18c0*/  FADD.FTZ R83, R49, -R44 ;  /* 0x8000002c31537221 */ /* 0x000fe20000010000 */
[----:B------:R-:W-:Y:S01]  /*18d0*/  FADD.FTZ R175, R51, -R48 ;  /* 0x8000003033af7221 */ /* 0x000fe20000010000 */
[----:B------:R-:W-:Y:S01]  /*18e0*/  FADD.FTZ R167, R45, -R46 ;  /* 0x8000002e2da77221 */ /* 0x000fe20000010000 */
[----:B------:R-:W-:Y:S01]  /*18f0*/  FADD.FTZ R185, R57, -R50 ;  /* 0x8000003239b97221 */ /* 0x000fe20000010000 */
[----:B------:R-:W-:Y:S01]  /*1900*/  ISETP.NE.AND.EX P0, PT, RZ, UR11, PT, P0 ;  /* 0x0000000bff007c0c */ /* 0x000fe2000bf05300 */
[-CC-:B------:R-:W-:Y:S01]  /*1910*/  FFMA.FTZ R36, R36, R68.reuse, R69.reuse ;  /* 0x0000004424247223 */ /* 0x180fe20000010045 */
[-CC-:B------:R-:W-:Y:S01]  /*1920*/  FFMA.FTZ R38, R38, R68.reuse, R69.reuse ;  /* 0x0000004426267223 */ /* 0x180fe20000010045 */
[----:B------:R-:W1:Y:S01]  /*1930*/  @P2 LDC.64 R44, c[0x0][0x300] ;  /* 0x0000c000ff2c2b82 */ /* 0x000e620000000a00 */
[-CC-:B------:R-:W-:Y:S01]  /*1940*/  FFMA.FTZ R42, R42, R68.reuse, R69.reuse ;  /* 0x000000442a2a7223 */ /* 0x180fe20000010045 */
[----:B------:R-:W-:Y:S01]  /*1950*/  FADD.FTZ R77, R37, -R36 ;  /* 0x80000024254d7221 */ /* 0x000fe20000010000 */
[----:B------:R-:W-:Y:S01]  /*1960*/  FADD.FTZ R43, R43, -R38 ;  /* 0x800000262b2b7221 */ /* 0x000fe20000010000 */
        /* <DEDUP_REMOVED lines=8> */
[----:B------:R-:W-:Y:S01]  /*19f0*/  FFMA.FTZ R90, R90, R68, R69 ;  /* 0x000000445a5a7223 */ /* 0x000fe20000010045 */
[C---:B------:R-:W-:Y:S01]  /*1a00*/  FMUL.FTZ R36, R164.reuse, R71 ;  /* 0x00000047a4247220 */ /* 0x040fe20000410000 */
[C---:B------:R-:W-:Y:S01]  /*1a10*/  FMUL.FTZ R37, R164.reuse, R41 ;  /* 0x00000029a4257220 */ /* 0x040fe20000410000 */
[C---:B------:R-:W-:Y:S01]  /*1a20*/  FMUL.FTZ R38, R164.reuse, R77 ;  /* 0x0000004da4267220 */ /* 0x040fe20000410000 */
[----:B------:R-:W3:Y:S01]  /*1a30*/  @P2 LDC.64 R48, c[0x0][0x300] ;  /* 0x0000c000ff302b82 */ /* 0x000ee20000000a00 */
        /* <DEDUP_REMOVED lines=9> */
[----:B0-----:R-:W-:-:S04]  /*1ad0*/  IMAD.WIDE.U32 R46, R181, 0x10, R2 ;  /* 0x00000010b52e7825 */ /* 0x001fc800078e0002 */
[----:B-----5:R-:W-:Y:S01]  /*1ae0*/  @P1 FADD.FTZ R36, R4, R36 ;  /* 0x0000002404241221 */ /* 0x020fe20000010000 */
[----:B------:R-:W-:Y:S01]  /*1af0*/  @P1 FADD.FTZ R37, R5, R37 ;  /* 0x0000002505251221 */ /* 0x000fe20000010000 */
[----:B------:R-:W-:Y:S01]  /*1b00*/  @P1 FADD.FTZ R38, R6, R38 ;  /* 0x0000002606261221 */ /* 0x000fe20000010000 */
[----:B------:R-:W-:Y:S01]  /*1b10*/  @P1 FADD.FTZ R39, R7, R39 ;  /* 0x0000002707271221 */ /* 0x000fe20000010000 */
[----:B-1----:R-:W-:Y:S06]  /*1b20*/  @!P0 BRA `(.L_x_2754) ;  /* 0x0000000000248947 */ /* 0x002fec0003800000 */
[----:B------:R-:W0:Y:S01]  /*1b30*/  LDC.64 R52, c[0x0][0x308] ;  /* 0x0000c200ff347b82 */ /* 0x000e220000000a00 */
[----:B------:R-:W-:-:S04]  /*1b40*/  ISETP.NE.U32.AND P4, PT, RZ, UR10, PT ;  /* 0x0000000aff007c0c */ /* 0x000fc8000bf85070 */
[----:B------:R-:W-:-:S04]  /*1b50*/  ISETP.NE.AND.EX P4, PT, RZ, UR11, PT, P4 ;  /* 0x0000000bff007c0c */ /* 0x000fc8000bf85340 */
[----:B------:R-:W-:Y:S02]  /*1b60*/  SEL R43, R39, R31, P4 ;  /* 0x0000001f272b7207 */ /* 0x000fe40002000000 */
[----:B------:R-:W-:Y:S02]  /*1b70*/  SEL R42, R38, R30, P4 ;  /* 0x0000001e262a7207 */ /* 0x000fe40002000000 */
[----:B------:R-:W-:Y:S02]  /*1b80*/  SEL R41, R37, R29, P4 ;  /* 0x0000001d25297207 */ /* 0x000fe40002000000 */
[----:B------:R-:W-:Y:S01]  /*1b90*/  SEL R40, R36, R28, P4 ;  /* 0x0000001c24287207 */ /* 0x000fe20002000000 */
[----:B0-----:R-:W-:-:S05]  /*1ba0*/  IMAD.WIDE.U32 R52, R181, 0x10, R52 ;  /* 0x00000010b5347825 */ /* 0x001fca00078e0034 */
[----:B------:R0:W-:Y:S02]  /*1bb0*/  STG.E.128 desc[UR4][R52.64], R40 ;  /* 0x0000002834007986 */ /* 0x0001e4000c101d04 */
.L_x_2754:
[----:B------:R1:W-:Y:S01]  /*1bc0*/  STG.E.128 desc[UR4][R46.64], R36 ;  /* 0x000000242e007986 */ /* 0x0003e2000c101d04 */
[----:B------:R-:W-:Y:S05]  /*1bd0*/  @!P2 BRA `(.L_x_2755) ;  /* 0x000000000024a947 */ /* 0x000fea0003800000 */
[----:B0-----:R-:W0:Y:S01]  /*1be0*/  LDC.64 R40, c[0x0][0x300] ;  /* 0x0000c000ff287b82 */ /* 0x001e220000000a00 */
[----:B------:R-:W-:-:S04]  /*1bf0*/  ISETP.NE.U32.AND P4, PT, RZ, UR12, PT ;  /* 0x0000000cff007c0c */ /* 0x000fc8000bf85070 */
[----:B------:R-:W-:-:S04]  /*1c00*/  ISETP.NE.AND.EX P4, PT, RZ, UR13, PT, P4 ;  /* 0x0000000dff007c0c */ /* 0x000fc8000bf85340 */
[----:B-1----:R-:W-:Y:S02]  /*1c10*/  SEL R39, R39, R35, P4 ;  /* 0x0000002327277207 */ /* 0x002fe40002000000 */
[----:B------:R-:W-:Y:S02]  /*1c20*/  SEL R38, R38, R34, P4 ;  /* 0x0000002226267207 */ /* 0x000fe40002000000 */
[----:B------:R-:W-:Y:S02]  /*1c30*/  SEL R37, R37, R33, P4 ;  /* 0x0000002125257207 */ /* 0x000fe40002000000 */
[----:B------:R-:W-:Y:S01]  /*1c40*/  SEL R36, R36, R32, P4 ;  /* 0x0000002024247207 */ /* 0x000fe20002000000 */
[----:B0-----:R-:W-:-:S05]  /*1c50*/  IMAD.WIDE.U32 R40, R181, 0x10, R40 ;  /* 0x00000010b5287825 */ /* 0x001fca00078e0028 */
[----:B------:R4:W-:Y:S02]  /*1c60*/  STG.E.128 desc[UR4][R40.64], R36 ;  /* 0x0000002428007986 */ /* 0x0009e4000c101d04 */
.L_x_2755:
        /* <DEDUP_REMOVED lines=9> */
[----:B0-----:R-:W-:Y:S01]  /*1d00*/  IMAD.WIDE.U32 R52, R179, 0x10, R2 ;  /* 0x00000010b3347825 */ /* 0x001fe200078e0002 */
[----:B------:R-:W-:-:S02]  /*1d10*/  ISETP.NE.AND.EX P5, PT, RZ, UR13, PT, P5 ;  /* 0x0000000dff007c0c */ /* 0x000fc4000bfa5350 */
[----:B------:R-:W-:Y:S01]  /*1d20*/  ISETP.NE.AND.EX P4, PT, RZ, UR11, PT, P4 ;  /* 0x0000000bff007c0c */ /* 0x000fe2000bf85340 */
[----:B------:R-:W-:Y:S01]  /*1d30*/  @P2 IMAD.WIDE.U32 R54, R179, 0x10, R44 ;  /* 0x00000010b3362825 */ /* 0x000fe200078e002c */
[----:B------:R-:W-:Y:S02]  /*1d40*/  SEL R43, R39, R35, P5 ;  /* 0x00000023272b7207 */ /* 0x000fe40002800000 */
[----:B------:R-:W-:Y:S02]  /*1d50*/  SEL R42, R38, R34, P5 ;  /* 0x00000022262a7207 */ /* 0x000fe40002800000 */
[----:B------:R-:W-:Y:S02]  /*1d60*/  SEL R41, R37, R33, P5 ;  /* 0x0000002125297207 */ /* 0x000fe40002800000 */
[----:B------:R-:W-:Y:S01]  /*1d70*/  SEL R40, R36, R32, P5 ;  /* 0x0000002024287207 */ /* 0x000fe20002800000 */
[----:B------:R-:W-:Y:S06]  /*1d80*/  @!P0 BRA `(.L_x_2756) ;  /* 0x00000000001c8947 */ /* 0x000fec0003800000 */
[----:B------:R-:W0:Y:S01]  /*1d90*/  LDC.64 R44, c[0x0][0x308] ;  /* 0x0000c200ff2c7b82 */ /* 0x000e220000000a00 */
[----:B------:R-:W-:Y:S02]  /*1da0*/  SEL R47, R39, R31, P4 ;  /* 0x0000001f272f7207 */ /* 0x000fe40002000000 */
[----:B------:R-:W-:Y:S01]  /*1db0*/  SEL R46, R38, R30, P4 ;  /* 0x0000001e262e7207 */ /* 0x000fe20002000000 */
[----:B0-----:R-:W-:Y:S01]  /*1dc0*/  IMAD.WIDE.U32 R56, R179, 0x10, R44 ;  /* 0x00000010b3387825 */ /* 0x001fe200078e002c */
[----:B------:R-:W-:Y:S02]  /*1dd0*/  SEL R45, R37, R29, P4 ;  /* 0x0000001d252d7207 */ /* 0x000fe40002000000 */
[----:B------:R-:W-:-:S05]  /*1de0*/  SEL R44, R36, R28, P4 ;  /* 0x0000001c242c7207 */ /* 0x000fca0002000000 */
[----:B------:R0:W-:Y:S02]  /*1df0*/  STG.E.128 desc[UR4][R56.64], R44 ;  /* 0x0000002c38007986 */ /* 0x0001e4000c101d04 */
.L_x_2756:
[----:B------:R1:W-:Y:S01]  /*1e00*/  STG.E.128 desc[UR4][R52.64], R36 ;  /* 0x0000002434007986 */ /* 0x0003e2000c101d04 */
[C---:B0-----:R-:W-:Y:S01]  /*1e10*/  FMUL.FTZ R44, R164.reuse, R183 ;  /* 0x000000b7a42c7220 */ /* 0x041fe20000410000 */
[C---:B------:R-:W-:Y:S01]  /*1e20*/  FMUL.FTZ R45, R164.reuse, R185 ;  /* 0x000000b9a42d7220 */ /* 0x040fe20000410000 */
[C---:B------:R-:W-:Y:S01]  /*1e30*/  FMUL.FTZ R46, R164.reuse, R187 ;  /* 0x000000bba42e7220 */ /* 0x040fe20000410000 */
[----:B------:R1:W-:Y:S01]  /*1e40*/  @P2 STG.E.128 desc[UR4][R54.64], R40 ;  /* 0x0000002836002986 */ /* 0x0003e2000c101d04 */
[----:B------:R-:W-:Y:S01]  /*1e50*/  FMUL.FTZ R47, R164, R189 ;  /* 0x000000bda42f7220 */ /* 0x000fe20000410000 */
[----:B------:R-:W-:-:S04]  /*1e60*/  IMAD.WIDE.U32 R56, R177, 0x10, R2 ;  /* 0x00000010b1387825 */ /* 0x000fc800078e0002 */
[----:B------:R-:W-:Y:S01]  /*1e70*/  @P1 FADD.FTZ R44, R12, R44 ;  /* 0x0000002c0c2c1221 */ /* 0x000fe20000010000 */
[----:B------:R-:W-:Y:S01]  /*1e80*/  @P1 FADD.FTZ R45, R13, R45 ;  /* 0x0000002d0d2d1221 */ /* 0x000fe20000010000 */
[----:B------:R-:W-:Y:S01]  /*1e90*/  @P1 FADD.FTZ R46, R14, R46 ;  /* 0x0000002e0e2e1221 */ /* 0x000fe20000010000 */
[----:B------:R-:W-:Y:S01]  /*1ea0*/  @P1 FADD.FTZ R47, R15, R47 ;  /* 0x0000002f0f2f1221 */ /* 0x000fe20000010000 */
[----:B------:R-:W-:Y:S06]  /*1eb0*/  @!P0 BRA `(.L_x_2757) ;  /* 0x00000000001c8947 */ /* 0x000fec0003800000 */
[----:B-1----:R-:W0:Y:S01]  /*1ec0*/  LDC.64 R40, c[0x0][0x308] ;  /* 0x0000c200ff287b82 */ /* 0x002e220000000a00 */
[----:B------:R-:W-:Y:S02]  /*1ed0*/  SEL R39, R47, R31, P4 ;  /* 0x0000001f2f277207 */ /* 0x000fe40002000000 */
[----:B------:R-:W-:Y:S02]  /*1ee0*/  SEL R38, R46, R30, P4 ;  /* 0x0000001e2e267207 */ /* 0x000fe40002000000 */
[----:B------:R-:W-:Y:S02]  /*1ef0*/  SEL R37, R45, R29, P4 ;  /* 0x0000001d2d257207 */ /* 0x000fe40002000000 */
[----:B------:R-:W-:Y:S01]  /*1f00*/  SEL R36, R44, R28, P4 ;  /* 0x0000001c2c247207 */ /* 0x000fe20002000000 */
[----:B0-----:R-:W-:-:S05]  /*1f10*/  IMAD.WIDE.U32 R40, R177, 0x10, R40 ;  /* 0x00000010b1287825 */ /* 0x001fca00078e0028 */
[----:B------:R0:W-:Y:S02]  /*1f20*/  STG.E.128 desc[UR4][R40.64], R36 ;  /* 0x0000002428007986 */ /* 0x0001e4000c101d04 */
.L_x_2757:
[----:B------:R4:W-:Y:S01]  /*1f30*/  STG.E.128 desc[UR4][R56.64], R44 ;  /* 0x0000002c38007986 */ /* 0x0009e2000c101d04 */
[----:B-12---:R-:W-:-:S04]  /*1f40*/  @P2 IMAD.WIDE.U32 R52, R177, 0x10, R50 ;  /* 0x00000010b1342825 */ /* 0x006fc800078e0032 */
        /* <DEDUP_REMOVED lines=8> */
[C---:B------:R-:W-:Y:S01]  /*1fd0*/  IMAD.WIDE.U32 R50, R173.reuse, 0x10, R2 ;  /* 0x00000010ad327825 */ /* 0x040fe200078e0002 */
[----:B------:R-:W-:Y:S02]  /*1fe0*/  SEL R40, R36, R32, P5 ;  /* 0x0000002024287207 */ /* 0x000fe40002800000 */
[----:B------:R-:W-:Y:S01]  /*1ff0*/  SEL R42, R38, R34, P5 ;  /* 0x00000022262a7207 */ /* 0x000fe20002800000 */
[----:B---3--:R-:W-:Y:S01]  /*2000*/  @P2 IMAD.WIDE.U32 R48, R173, 0x10, R48 ;  /* 0x00000010ad302825 */ /* 0x008fe200078e0030 */
[----:B------:R-:W-:-:S02]  /*2010*/  SEL R43, R39, R35, P5 ;  /* 0x00000023272b7207 */ /* 0x000fc40002800000 */
[-C--:B------:R-:W-:Y:S02]  /*2020*/  SEL R41, R37, R33.reuse, P5 ;  /* 0x0000002125297207 */ /* 0x080fe40002800000 */
[----:B----4-:R-:W-:Y:S02]  /*2030*/  SEL R44, R44, R32, P5 ;  /* 0x000000202c2c7207 */ /* 0x010fe40002800000 */
[----:B------:R-:W-:Y:S02]  /*2040*/  SEL R45, R45, R33, P5 ;  /* 0x000000212d2d7207 */ /* 0x000fe40002800000 */
[----:B------:R-:W-:Y:S02]  /*2050*/  SEL R46, R46, R34, P5 ;  /* 0x000000222e2e7207 */ /* 0x000fe40002800000 */
[----:B------:R-:W-:-:S05]  /*2060*/  SEL R47, R47, R35, P5 ;  /* 0x000000232f2f7207 */ /* 0x000fca0002800000 */
        /* <DEDUP_REMOVED lines=9> */
.L_x_2758:
[----:B------:R2:W-:Y:S01]  /*2100*/  STG.E.128 desc[UR4][R50.64], R36 ;  /* 0x0000002432007986 */ /* 0x0005e2000c101d04 */
[-CC-:B------:R-:W-:Y:S01]  /*2110*/  FFMA.FTZ R58, R58, R68.reuse, R69.reuse ;  /* 0x000000443a3a7223 */ /* 0x180fe20000010045 */
[-CC-:B------:R-:W-:Y:S01]  /*2120*/  FFMA.FTZ R60, R60, R68.reuse, R69.reuse ;  /* 0x000000443c3c7223 */ /* 0x180fe20000010045 */
[-CC-:B------:R-:W-:Y:S01]  /*2130*/  FFMA.FTZ R63, R63, R68.reuse, R69.reuse ;  /* 0x000000443f3f7223 */ /* 0x180fe20000010045 */
[----:B------:R2:W-:Y:S01]  /*2140*/  @P2 STG.E.128 desc[UR4][R48.64], R40 ;  /* 0x0000002830002986 */ /* 0x0005e2000c101d04 */
[----:B------:R-:W-:Y:S01]  /*2150*/  FFMA.FTZ R64, R64, R68, R69 ;  /* 0x0000004440407223 */ /* 0x000fe20000010045 */
[----:B------:R-:W-:Y:S01]  /*2160*/  FADD.FTZ R59, R59, -R58 ;  /* 0x8000003a3b3b7221 */ /* 0x000fe20000010000 */
[----:B01----:R-:W-:Y:S01]  /*2170*/  FADD.FTZ R45, R73, -R60 ;  /* 0x8000003c492d7221 */ /* 0x003fe20000010000 */
[----:B------:R-:W-:Y:S01]  /*2180*/  FADD.FTZ R63, R74, -R63 ;  /* 0x8000003f4a3f7221 */ /* 0x000fe20000010000 */
[----:B------:R-:W-:Y:S01]  /*2190*/  FADD.FTZ R47, R75, -R64 ;  /* 0x800000404b2f7221 */ /* 0x000fe20000010000 */
        /* <DEDUP_REMOVED lines=8> */
[----:B------:R-:W-:Y:S06]  /*2220*/  @!P0 BRA `(.L_x_2759) ;  /* 0x00000000001c8947 */ /* 0x000fec0003800000 */
[----:B--2---:R-:W0:Y:S01]  /*2230*/  LDC.64 R40, c[0x0][0x308] ;  /* 0x0000c200ff287b82 */ /* 0x004e220000000a00 */
[----:B------:R-:W-:Y:S02]  /*2240*/  SEL R39, R47, R31, P4 ;  /* 0x0000001f2f277207 */ /* 0x000fe40002000000 */
[----:B------:R-:W-:Y:S02]  /*2250*/  SEL R38, R46, R30, P4 ;  /* 0x0000001e2e267207 */ /* 0x000fe40002000000 */
[----:B------:R-:W-:Y:S02]  /*2260*/  SEL R37, R45, R29, P4 ;  /* 0x0000001d2d257207 */ /* 0x000fe40002000000 */
[----:B------:R-:W-:Y:S01]  /*2270*/  SEL R36, R44, R28, P4 ;  /* 0x0000001c2c247207 */ /* 0x000fe20002000000 */
[----:B0-----:R-:W-:-:S05]  /*2280*/  IMAD.WIDE.U32 R40, R171, 0x10, R40 ;  /* 0x00000010ab287825 */ /* 0x001fca00078e0028 */
[----:B------:R0:W-:Y:S02]  /*2290*/  STG.E.128 desc[UR4][R40.64], R36 ;  /* 0x0000002428007986 */ /* 0x0001e4000c101d04 */
.L_x_2759:
[----:B0-2---:R-:W0:Y:S01]  /*22a0*/  @P0 LDC.64 R36, c[0x0][0x308] ;  /* 0x0000c200ff240b82 */ /* 0x005e220000000a00 */
        /* <DEDUP_REMOVED lines=9> */
[----:B------:R-:W-:-:S04]  /*2340*/  IMAD.WIDE.U32 R48, R171, 0x10, R2 ;  /* 0x00000010ab307825 */ /* 0x000fc800078e0002 */
[C---:B------:R-:W-:Y:S01]  /*2350*/  FMUL.FTZ R38, R164.reuse, R65 ;  /* 0x00000041a4267220 */ /* 0x040fe20000410000 */
[----:B------:R-:W-:Y:S01]  /*2360*/  SEL R43, R47, R35, P5 ;  /* 0x000000232f2b7207 */ /* 0x000fe20002800000 */
[----:B------:R-:W-:Y:S01]  /*2370*/  FMUL.FTZ R39, R164, R67 ;  /* 0x00000043a4277220 */ /* 0x000fe20000410000 */
[----:B------:R-:W-:-:S04]  /*2380*/  IMAD.WIDE.U32 R52, R169, 0x10, R2 ;  /* 0x00000010a9347825 */ /* 0x000fc800078e0002 */
[----:B------:R-:W-:Y:S01]  /*2390*/  @P1 FADD.FTZ R38, R26, R38 ;  /* 0x000000261a261221 */ /* 0x000fe20000010000 */
[----:B------:R-:W2:Y:S01]  /*23a0*/  @P2 LDC.64 R54, c[0x0][0x300] ;  /* 0x0000c000ff362b82 */ /* 0x000ea20000000a00 */
[----:B------:R-:W-:Y:S01]  /*23b0*/  @P1 FADD.FTZ R39, R27, R39 ;  /* 0x000000271b271221 */ /* 0x000fe20000010000 */
[----:B------:R-:W-:Y:S01]  /*23c0*/  SEL R42, R46, R34, P5 ;  /* 0x000000222e2a7207 */ /* 0x000fe20002800000 */
[----:B------:R3:W-:Y:S01]  /*23d0*/  STG.E.128 desc[UR4][R48.64], R44 ;  /* 0x0000002c30007986 */ /* 0x0007e2000c101d04 */
[----:B------:R-:W-:Y:S02]  /*23e0*/  SEL R41, R45, R33, P5 ;  /* 0x000000212d297207 */ /* 0x000fe40002800000 */
[----:B------:R-:W-:Y:S02]  /*23f0*/  SEL R40, R44, R32, P5 ;  /* 0x000000202c287207 */ /* 0x000fe40002800000 */
[----:B------:R-:W4:Y:S01]  /*2400*/  LDC.64 R56, c[0x0][0x210] ;  /* 0x00008400ff387b82 */ /* 0x000f220000000a00 */
[----:B0-----:R-:W-:-:S04]  /*2410*/  @P0 IMAD.WIDE.U32 R2, R169, 0x10, R36 ;  /* 0x00000010a9020825 */ /* 0x001fc800078e0024 */
[C---:B------:R-:W-:Y:S01]  /*2420*/  FMUL.FTZ R36, R164.reuse, R61 ;  /* 0x0000003da4247220 */ /* 0x040fe20000410000 */
[----:B------:R-:W-:Y:S01]  /*2430*/  FMUL.FTZ R37, R164, R81 ;  /* 0x00000051a4257220 */ /* 0x000fe20000410000 */
[----:B------:R-:W-:Y:S02]  /*2440*/  SEL R30, R38, R30, P4 ;  /* 0x0000001e261e7207 */ /* 0x000fe40002000000 */
[----:B------:R-:W-:Y:S01]  /*2450*/  @P1 FADD.FTZ R36, R24, R36 ;  /* 0x0000002418241221 */ /* 0x000fe20000010000 */
[----:B------:R-:W-:Y:S01]  /*2460*/  @P1 FADD.FTZ R37, R25, R37 ;  /* 0x0000002519251221 */ /* 0x000fe20000010000 */
[----:B-1----:R-:W-:Y:S01]  /*2470*/  @P2 IMAD.WIDE.U32 R50, R171, 0x10, R50 ;  /* 0x00000010ab322825 */ /* 0x002fe200078e0032 */
[----:B------:R-:W-:Y:S02]  /*2480*/  SEL R31, R39, R31, P4 ;  /* 0x0000001f271f7207 */ /* 0x000fe40002000000 */
[C---:B------:R-:W-:Y:S02]  /*2490*/  SEL R28, R36.reuse, R28, P4 ;  /* 0x0000001c241c7207 */ /* 0x040fe40002000000 */
[----:B------:R-:W-:Y:S01]  /*24a0*/  SEL R29, R37, R29, P4 ;  /* 0x0000001d251d7207 */ /* 0x000fe20002000000 */
[----:B------:R3:W-:Y:S01]  /*24b0*/  @P2 STG.E.128 desc[UR4][R50.64], R40 ;  /* 0x0000002832002986 */ /* 0x0007e2000c101d04 */
[----:B------:R-:W-:Y:S01]  /*24c0*/  SEL R32, R36, R32, P5 ;  /* 0x0000002024207207 */ /* 0x000fe20002800000 */
[----:B--2---:R-:W-:Y:S01]  /*24d0*/  @P2 IMAD.WIDE.U32 R54, R169, 0x10, R54 ;  /* 0x00000010a9362825 */ /* 0x004fe200078e0036 */
[----:B------:R-:W-:Y:S01]  /*24e0*/  SEL R33, R37, R33, P5 ;  /* 0x0000002125217207 */ /* 0x000fe20002800000 */
[----:B------:R3:W-:Y:S01]  /*24f0*/  @P0 STG.E.128 desc[UR4][R2.64], R28 ;  /* 0x0000001c02000986 */ /* 0x0007e2000c101d04 */
[----:B------:R-:W-:-:S02]  /*2500*/  SEL R34, R38, R34, P5 ;  /* 0x0000002226227207 */ /* 0x000fc40002800000 */
[----:B------:R-:W-:Y:S01]  /*2510*/  SEL R35, R39, R35, P5 ;  /* 0x0000002327237207 */ /* 0x000fe20002800000 */
[----:B------:R3:W-:Y:S01]  /*2520*/  STG.E.128 desc[UR4][R52.64], R36 ;  /* 0x0000002434007986 */ /* 0x0007e2000c101d04 */
[----:B----4-:R-:W-:-:S03]  /*2530*/  LEA R162, R56, R162, 0x2 ;  /* 0x000000a238a27211 */ /* 0x010fc600078e10ff */
[----:B------:R3:W-:Y:S01]  /*2540*/  @P2 STG.E.128 desc[UR4][R54.64], R32 ;  /* 0x0000002036002986 */ /* 0x0007e2000c101d04 */
[----:B------:R-:W-:-:S13]  /*2550*/  ISETP.GE.AND P0, PT, R162, R57, PT ;  /* 0x00000039a200720c */ /* 0x000fda0003f06270 */
[----:B------:R-:W-:Y:S05]  /*2560*/  @!P0 BRA `(.L_x_2760) ;  /* 0xffffffe000a48947 */ /* 0x000fea000383ffff */
[----:B------:R-:W-:Y:S05]  /*2570*/  BSYNC B1 ;  /* 0x0000000000017941 */ /* 0x000fea0003800000 */
.L_x_2752:
        /* <DEDUP_REMOVED lines=9> */
[----:B---3--:R-:W-:Y:S02]  /*2610*/  MOV R28, R121 ;  /* 0x00000079001c7202 */ /* 0x008fe40000000f00 */
        /* <DEDUP_REMOVED lines=38> */
.L_x_2751:
[----:B------:R-:W-:Y:S05]  /*2880*/  BSYNC B0 ;  /* 0x0000000000007941 */ /* 0x000fea0003800000 */
.L_x_2749:
        /* <DEDUP_REMOVED lines=18> */
[----:B------:R0:W-:Y:S01]  /*29b0*/  STS.128 [R0+0xa00], R48 ;  /* 0x000a003000007388 */ /* 0x0001e20000000c00 */
[----:B------:R-:W-:Y:S01]  /*29c0*/  BAR.SYNC.DEFER_BLOCKING 0x0 ;  /* 0x0000000000007b1d */ /* 0x000fe20000010000 */
[----:B--2---:R-:W-:-:S05]  /*29d0*/  IMAD R41, R52, UR6, RZ ;  /* 0x0000000634297c24 */ /* 0x004fca000f8e02ff */
[----:B------:R-:W-:Y:S01]  /*29e0*/  ULDC.64 UR6, c[0x0][0x2d8] ;  /* 0x0000b60000067ab9 */ /* 0x000fe20000000a00 */
[----:B0-----:R-:W-:Y:S01]  /*29f0*/  IADD3 R48, P0, R41, R54, RZ ;  /* 0x0000003629307210 */ /* 0x001fe20007f1e0ff */
[----:B------:R-:W0:Y:S04]  /*2a00*/  LDS R24, [R3+0x200] ;  /* 0x0002000003187984 */ /* 0x000e280000000800 */
[----:B------:R-:W1:Y:S04]  /*2a10*/  LDS R25, [R3+0x400] ;  /* 0x0004000003197984 */ /* 0x000e680000000800 */
[----:B------:R-:W2:Y:S04]  /*2a20*/  LDS R29, [R3+0xe00] ;  /* 0x000e0000031d7984 */ /* 0x000ea80000000800 */
[----:B------:R-:W3:Y:S04]  /*2a30*/  LDS R30, [R3+0x1000] ;  /* 0x00100000031e7984 */ /* 0x000ee80000000800 */
[----:B------:R-:W4:Y:S04]  /*2a40*/  LDS R2, [R3] ;  /* 0x0000000003027984 */ /* 0x000f280000000800 */
        /* <DEDUP_REMOVED lines=48> */
[----:B------:R0:W-:Y:S04]  /*2d50*/  STS.128 [R0+0x800], R20 ;  /* 0x0008001400007388 */ /* 0x0001e80000000c00 */
[----:B------:R-:W-:Y:S01]  /*2d60*/  STS.128 [R0+0xa00], R44 ;  /* 0x000a002c00007388 */ /* 0x000fe20000000c00 */
[----:B------:R-:W-:Y:S01]  /*2d70*/  BAR.SYNC.DEFER_BLOCKING 0x0 ;  /* 0x0000000000007b1d */ /* 0x000fe20000010000 */
[----:B0-----:R-:W-:-:S04]  /*2d80*/  IADD3.X R21, RZ, RZ, RZ, P0, !PT ;  /* 0x000000ffff157210 */ /* 0x001fc800007fe4ff */
[C---:B------:R-:W-:Y:S02]  /*2d90*/  SHF.L.U64.HI R26, R48.reuse, 0x2, R21 ;  /* 0x00000002301a7819 */ /* 0x040fe40000010215 */
        /* <DEDUP_REMOVED lines=66> */
.L_x_2753:
        /* <DEDUP_REMOVED lines=8> */
.L_x_2762:
[----:B------:R-:W-:Y:S05]  /*3240*/  BSYNC B2 ;  /* 0x0000000000027941 */ /* 0x000fea0003800000 */
.L_x_2761:
        /* <DEDUP_REMOVED lines=8> */
.L_x_2763:
[----:B------:R-:W-:Y:S01]  /*32d0*/  FADD.FTZ R70, R69, R70 ;  /* 0x0000004645467221 */ /* 0x000fe20000010000 */
[----:B------:R-:W-:-:S04]  /*32e0*/  HFMA2.MMA R166, -RZ, RZ, 0, 1.1920928955078125e-07 ;  /* 0x00000002ffa67435 */ /* 0x000fc800000001ff */
[----:B------:R-:W-:Y:S02]  /*32f0*/  MOV R167, R70 ;  /* 0x0000004600a77202 */ /* 0x000fe40000000f00 */
[----:B------:R-:W-:-:S07]  /*3300*/  MOV R71, R83 ;  /* 0x0000005300477202 */ /* 0x000fce0000000f00 */
[----:B------:R-:W-:Y:S05]  /*3310*/  WARPSYNC.COLLECTIVE R78, `(.L_x_2764) ;  /* 0x000000004e087348 */ /* 0x000fea0003c00000 */
[----:B------:R0:W1:Y:S02]  /*3320*/  SHFL.BFLY P1, R83, R167, R166, R175 ;  /* 0x0c0000a6a7537389 */ /* 0x00006400000200af */
[----:B01----:R-:W-:Y:S01]  /*3330*/  ENDCOLLECTIVE ;  /* 0x000000000000791b */ /* 0x003fe20003800000 */
.L_x_2764:
[----:B------:R-:W-:-:S05]  /*3340*/  FADD.FTZ R71, R68, R71 ;  /* 0x0000004744477221 */ /* 0x000fca0000010000 */
[----:B------:R-:W-:Y:S02]  /*3350*/  MOV R167, R71 ;  /* 0x0000004700a77202 */ /* 0x000fe40000000f00 */
[----:B------:R-:W-:-:S07]  /*3360*/  MOV R77, R83 ;  /* 0x00000053004d7202 */ /* 0x000fce0000000f00 */
[----:B------:R-:W-:Y:S05]  /*3370*/  WARPSYNC.COLLECTIVE R78, `(.L_x_2765) ;  /* 0x000000004e087348 */ /* 0x000fea0003c00000 */
[----:B------:R0:W1:Y:S02]  /*3380*/  SHFL.BFLY P1, R83, R167, R166, R175 ;  /* 0x0c0000a6a7537389 */ /* 0x00006400000200af */
[----:B01----:R-:W-:Y:S01]  /*3390*/  ENDCOLLECTIVE ;  /* 0x000000000000791b */ /* 0x003fe20003800000 */
.L_x_2765:
[----:B------:R-:W-:Y:S01]  /*33a0*/  FADD.FTZ R77, R70, R77 ;  /* 0x0000004d464d7221 */ /* 0x000fe20000010000 */
[----:B------:R-:W-:-:S04]  /*33b0*/  HFMA2.MMA R166, -RZ, RZ, 0, 2.384185791015625e-07 ;  /* 0x00000004ffa67435 */ /* 0x000fc800000001ff */
[----:B------:R-:W-:Y:S02]  /*33c0*/  MOV R167, R77 ;  /* 0x0000004d00a77202 */ /* 0x000fe40000000f00 */
[----:B------:R-:W-:-:S07]  /*33d0*/  MOV R72, R83 ;  /* 0x0000005300487202 */ /* 0x000fce0000000f00 */
[----:B------:R-:W-:Y:S05]  /*33e0*/  WARPSYNC.COLLECTIVE R78, `(.L_x_2766) ;  /* 0x000000004e087348 */ /* 0x000fea0003c00000 */
[----:B------:R0:W1:Y:S02]  /*33f0*/  SHFL.BFLY P1, R83, R167, R166, R175 ;  /* 0x0c0000a6a7537389 */ /* 0x00006400000200af */
[----:B01----:R-:W-:Y:S01]  /*3400*/  ENDCOLLECTIVE ;  /* 0x000000000000791b */ /* 0x003fe20003800000 */
.L_x_2766:
[----:B------:R-:W-:-:S05]  /*3410*/  FADD.FTZ R72, R71, R72 ;  /* 0x0000004847487221 */ /* 0x000fca0000010000 */
[----:B------:R-:W-:Y:S02]  /*3420*/  MOV R167, R72 ;  /* 0x0000004800a77202 */ /* 0x000fe40000000f00 */
[----:B------:R-:W-:-:S07]  /*3430*/  MOV R76, R83 ;  /* 0x00000053004c7202 */ /* 0x000fce0000000f00 */
[----:B------:R-:W-:Y:S05]  /*3440*/  WARPSYNC.COLLECTIVE R78, `(.L_x_2767) ;  /* 0x000000004e087348 */ /* 0x000fea0003c00000 */
[----:B------:R0:W1:Y:S02]  /*3450*/  SHFL.BFLY P1, R83, R167, R166, R175 ;  /* 0x0c0000a6a7537389 */ /* 0x00006400000200af */
[----:B01----:R-:W-:Y:S01]  /*3460*/  ENDCOLLECTIVE ;  /* 0x000000000000791b */ /* 0x003fe20003800000 */
.L_x_2767:
[----:B------:R-:W-:Y:S01]  /*3470*/  FADD.FTZ R76, R77, R76 ;  /* 0x0000004c4d4c7221 */ /* 0x000fe20000010000 */
[----:B------:R-:W-:-:S04]  /*3480*/  HFMA2.MMA R166, -RZ, RZ, 0, 4.76837158203125e-07 ;  /* 0x00000008ffa67435 */ /* 0x000fc800000001ff */
[----:B------:R-:W-:Y:S02]  /*3490*/  MOV R167, R76 ;  /* 0x0000004c00a77202 */ /* 0x000fe40000000f00 */
[----:B------:R-:W-:-:S07]  /*34a0*/  MOV R79, R83 ;  /* 0x00000053004f7202 */ /* 0x000fce0000000f00 */
[----:B------:R-:W-:Y:S05]  /*34b0*/  WARPSYNC.COLLECTIVE R78, `(.L_x_2768) ;  /* 0x000000004e087348 */ /* 0x000fea0003c00000 */
[----:B------:R0:W1:Y:S02]  /*34c0*/  SHFL.BFLY P1, R83, R167, R166, R175 ;  /* 0x0c0000a6a7537389 */ /* 0x00006400000200af */
[----:B01----:R-:W-:Y:S01]  /*34d0*/  ENDCOLLECTIVE ;  /* 0x000000000000791b */ /* 0x003fe20003800000 */
.L_x_2768:
[----:B------:R-:W-:-:S05]  /*34e0*/  FADD.FTZ R79, R72, R79 ;  /* 0x0000004f484f7221 */ /* 0x000fca0000010000 */
[----:B------:R-:W-:Y:S02]  /*34f0*/  MOV R167, R79 ;  /* 0x0000004f00a77202 */ /* 0x000fe40000000f00 */
[----:B------:R-:W-:-:S07]  /*3500*/  MOV R69, R83 ;  /* 0x0000005300457202 */ /* 0x000fce0000000f00 */
[----:B------:R-:W-:Y:S05]  /*3510*/  WARPSYNC.COLLECTIVE R78, `(.L_x_2769) ;  /* 0x000000004e087348 */ /* 0x000fea0003c00000 */
[----:B------:R0:W1:Y:S02]  /*3520*/  SHFL.BFLY P1, R83, R167, R166, R175 ;  /* 0x0c0000a6a7537389 */ /* 0x00006400000200af */
[----:B01----:R-:W-:Y:S01]  /*3530*/  ENDCOLLECTIVE ;  /* 0x000000000000791b */ /* 0x003fe20003800000 */
.L_x_2769:
[----:B------:R-:W-:Y:S01]  /*3540*/  FADD.FTZ R69, R76, R69 ;  /* 0x000000454c457221 */ /* 0x000fe20000010000 */
[----:B------:R-:W-:-:S04]  /*3550*/  HFMA2.MMA R166, -RZ, RZ, 0, 9.5367431640625e-07 ;  /* 0x00000010ffa67435 */ /* 0x000fc800000001ff */
[----:B------:R-:W-:Y:S02]  /*3560*/  MOV R167, R69 ;  /* 0x0000004500a77202 */ /* 0x000fe40000000f00 */
[----:B------:R-:W-:-:S07]  /*3570*/  MOV R68, R83 ;  /* 0x0000005300447202 */ /* 0x000fce0000000f00 */
[----:B------:R-:W-:Y:S05]  /*3580*/  WARPSYNC.COLLECTIVE R78, `(.L_x_2770) ;  /* 0x000000004e087348 */ /* 0x000fea0003c00000 */
[----:B------:R0:W1:Y:S02]  /*3590*/  SHFL.BFLY P1, R83, R167, R166, R175 ;  /* 0x0c0000a6a7537389 */ /* 0x00006400000200af */
[----:B01----:R-:W-:Y:S01]  /*35a0*/  ENDCOLLECTIVE ;  /* 0x000000000000791b */ /* 0x003fe20003800000 */
.L_x_2770:
[----:B------:R-:W-:-:S05]  /*35b0*/  FADD.FTZ R68, R79, R68 ;  /* 0x000000444f447221 */ /* 0x000fca0000010000 */
[----:B------:R-:W-:Y:S02]  /*35c0*/  MOV R167, R68 ;  /* 0x0000004400a77202 */ /* 0x000fe40000000f00 */
[----:B------:R-:W-:-:S07]  /*35d0*/  MOV R70, R83 ;  /* 0x0000005300467202 */ /* 0x000fce0000000f00 */
[----:B------:R-:W-:Y:S05]  /*35e0*/  WARPSYNC.COLLECTIVE R78, `(.L_x_2771) ;  /* 0x000000004e087348 */ /* 0x000fea0003c00000 */
[----:B------:R0:W1:Y:S02]  /*35f0*/  SHFL.BFLY P1, R83, R167, R166, R175 ;  /* 0x0c0000a6a7537389 */ /* 0x00006400000200af */
[----:B01----:R-:W-:Y:S01]  /*3600*/  ENDCOLLECTIVE ;  /* 0x000000000000791b */ /* 0x003fe20003800000 */
.L_x_2771:
[----:B------:R-:W-:Y:S01]  /*3610*/  MOV R71, R83 ;  /* 0x0000005300477202 */ /* 0x000fe20000000f00 */
[----:B------:R-:W-:Y:S06]  /*3620*/  BRA `(.L_x_2772) ;  /* 0xffffffe000587947 */ /* 0x000fec000383ffff */
.L_x_2773:
        /* <DEDUP_REMOVED lines=13> */
.L_x_3529:


//--------------------- .text._ZN10layer_norm31ln_parallel_residual_bwd_kernelINS_13Kernel_traitsI6__halfffffjLj768ELj1ELj4ELj1ELj16ENS_18Kernel_traits_baseILj768ES2_ffffjLj128EEEEELb1ELb0ELb0EEEvNS_9BwdParamsE --------------------------
	.section	.text._ZN10layer_norm31ln_parallel_residual_bwd_kernelINS_13Kernel_traitsI6__halfffffjLj768ELj1ELj4ELj1ELj16ENS_18Kernel_traits_baseILj768ES2_ffffjLj128EEEEELb1ELb0ELb0EEEvNS_9BwdParamsE,"ax",@progbits
	.align	128
        .global         _ZN10layer_norm31ln_parallel_residual_bwd_kernelINS_13Kernel_traitsI6__halfffffjLj768ELj1ELj4ELj1ELj16ENS_18Kernel_traits_baseILj768ES2_ffffjLj128EEEEELb1ELb0ELb0EEEvNS_9BwdParamsE
        .type           _ZN10layer_norm31ln_parallel_residual_bwd_kernelINS_13Kernel_traitsI6__halfffffjLj768ELj1ELj4ELj1ELj16ENS_18Kernel_traits_baseILj768ES2_ffffjLj128EEEEELb1ELb0ELb0EEEvNS_9BwdParamsE,@function
        .size           _ZN10layer_norm31ln_parallel_residual_bwd_kernelINS_13Kernel_traitsI6__halfffffjLj768ELj1ELj4ELj1ELj16ENS_18Kernel_traits_baseILj768ES2_ffffjLj128EEEEELb1ELb0ELb0EEEvNS_9BwdParamsE,(.L_x_3530 - _ZN10layer_norm31ln_parallel_residual_bwd_kernelINS_13Kernel_traitsI6__halfffffjLj768ELj1ELj4ELj1ELj16ENS_18Kernel_traits_baseILj768ES2_ffffjLj128EEEEELb1ELb0ELb0EEEvNS_9BwdParamsE)
        .other          _ZN10layer_norm31ln_parallel_residual_bwd_kernelINS_13Kernel_traitsI6__halfffffjLj768ELj1ELj4ELj1ELj16ENS_18Kernel_traits_baseILj768ES2_ffffjLj128EEEEELb1ELb0ELb0EEEvNS_9BwdParamsE,@"STO_CUDA_ENTRY STV_DEFAULT"
_ZN10layer_norm31ln_parallel_residual_bwd_kernelINS_13Kernel_traitsI6__halfffffjLj768ELj1ELj4ELj1ELj16ENS_18Kernel_traits_baseILj768ES2_ffffjLj128EEEEELb1ELb0ELb0EEEvNS_9BwdParamsE:
.text._ZN10layer_norm31ln_parallel_residual_bwd_kernelINS_13Kernel_traitsI6__halfffffjLj768ELj1ELj4ELj1ELj16ENS_18Kernel_traits_baseILj768ES2_ffffjLj128EEEEELb1ELb0ELb0EEEvNS_9BwdParamsE:
        /* <DEDUP_REMOVED lines=21> */
[C---:B------:R-:W-:Y:S02]  /*0150*/  ISETP.GE.U32.AND P3, PT, R0.reuse, 0x60, PT ;  /* 0x000000600000780c */ /* 0x040fe40003f66070 */
[C---:B------:R-:W-:Y:S02]  /*0160*/  ISETP.GE.U32.AND P4, PT, R0.reuse, 0x80, PT ;  /* 0x000000800000780c */ /* 0x040fe40003f86070 */
[C---:B------:R-:W-:Y:S02]  /*0170*/  ISETP.GE.U32.AND P5, PT, R0.reuse, 0xa0, PT ;  /* 0x000000a00000780c */ /* 0x040fe40003fa6070 */
[----:B------:R-:W-:-:S03]  /*0180*/  ISETP.GE.U32.AND P0, PT, R0, 0xc0, PT ;  /* 0x000000c00000780c */ /* 0x000fc60003f06070 */
[----:B------:R-:W0:Y:S08]  /*0190*/  @P1 LDC.64 R12, c[0x0][0x260] ;  /* 0x00009800ff0c1b82 */ /* 0x000e300000000a00 */
[----:B------:R-:W1:Y:S08]  /*01a0*/  @P1 LDC.64 R16, c[0x0][0x268] ;  /* 0x00009a00ff101b82 */ /* 0x000e700000000a00 */
[----:B------:R-:W2:Y:S08]  /*01b0*/  @P2 LDC.64 R30, c[0x0][0x260] ;  /* 0x00009800ff1e2b82 */ /* 0x000eb00000000a00 */
[----:B------:R-:W3:Y:S01]  /*01c0*/  @P2 LDC.64 R34, c[0x0][0x268] ;  /* 0x00009a00ff222b82 */ /* 0x000ee20000000a00 */
[----:B0-----:R-:W-:-:S07]  /*01d0*/  @P1 IMAD.WIDE.U32 R12, R51, 0x8, R12 ;  /* 0x00000008330c1825 */ /* 0x001fce00078e000c */
[----:B------:R-:W0:Y:S01]  /*01e0*/  @P3 LDC.64 R36, c[0x0][0x260] ;  /* 0x00009800ff243b82 */ /* 0x000e220000000a00 */
[C---:B-1----:R-:W-:Y:S01]  /*01f0*/  @P1 IMAD.WIDE.U32 R16, R51.reuse, 0x8, R16 ;  /* 0x0000000833101825 */ /* 0x042fe200078e0010 */
[----:B------:R-:W-:Y:S01]  /*0200*/  @P1 LOP3.LUT R51, R51, 0x20, RZ, 0xfc, !PT ;  /* 0x0000002033331812 */ /* 0x000fe200078efcff */
[----:B------:R-:W5:Y:S05]  /*0210*/  @P1 LDG.E.64 R14, desc[UR4][R12.64] ;  /* 0x000000040c0e1981 */ /* 0x000f6a000c1e1b00 */
[----:B------:R-:W1:Y:S01]  /*0220*/  @P3 LDC.64 R38, c[0x0][0x268] ;  /* 0x00009a00ff263b82 */ /* 0x000e620000000a00 */
[C---:B--2---:R-:W-:Y:S01]  /*0230*/  @P2 IMAD.WIDE.U32 R32, R51.reuse, 0x8, R30 ;  /* 0x0000000833202825 */ /* 0x044fe200078e001e */
[----:B------:R2:W5:Y:S06]  /*0240*/  @P1 LDG.E.64 R18, desc[UR4][R16.64] ;  /* 0x0000000410121981 */ /* 0x00056c000c1e1b00 */
[----:B------:R-:W4:Y:S01]  /*0250*/  @P4 LDC.64 R40, c[0x0][0x260] ;  /* 0x00009800ff284b82 */ /* 0x000f220000000a00 */
[C---:B---3--:R-:W-:Y:S01]  /*0260*/  @P2 IMAD.WIDE.U32 R34, R51.reuse, 0x8, R34 ;  /* 0x0000000833222825 */ /* 0x048fe200078e0022 */
[----:B------:R-:W5:Y:S01]  /*0270*/  @P2 LDG.E.64 R20, desc[UR4][R32.64] ;  /* 0x0000000420142981 */ /* 0x000f62000c1e1b00 */
[----:B------:R-:W-:-:S05]  /*0280*/  @P2 IADD3 R51, R51, 0x20, RZ ;  /* 0x0000002033332810 */ /* 0x000fca0007ffe0ff */
[----:B------:R-:W3:Y:S01]  /*0290*/  @P4 LDC.64 R42, c[0x0][0x268] ;  /* 0x00009a00ff2a4b82 */ /* 0x000ee20000000a00 */
[----:B------:R-:W5:Y:S01]  /*02a0*/  @P2 LDG.E.64 R22, desc[UR4][R34.64] ;  /* 0x0000000422162981 */ /* 0x000f62000c1e1b00 */
[----:B0-----:R-:W-:-:S06]  /*02b0*/  @P3 IMAD.WIDE.U32 R36, R51, 0x8, R36 ;  /* 0x0000000833243825 */ /* 0x001fcc00078e0024 */
[----:B------:R-:W0:Y:S01]  /*02c0*/  @P5 LDC.64 R44, c[0x0][0x260] ;  /* 0x00009800ff2c5b82 */ /* 0x000e220000000a00 */
[----:B--2---:R-:W2:Y:S01]  /*02d0*/  S2R R17, SR_CTAID.X ;  /* 0x0000000000117919 */ /* 0x004ea20000002500 */
[C---:B-1----:R-:W-:Y:S01]  /*02e0*/  @P3 IMAD.WIDE.U32 R38, R51.reuse, 0x8, R38 ;  /* 0x0000000833263825 */ /* 0x042fe200078e0026 */
[----:B------:R-:W-:-:S05]  /*02f0*/  @P3 IADD3 R51, R51, 0x20, RZ ;  /* 0x0000002033333810 */ /* 0x000fca0007ffe0ff */
[----:B------:R-:W1:Y:S01]  /*0300*/  @P5 LDC.64 R46, c[0x0][0x268] ;  /* 0x00009a00ff2e5b82 */ /* 0x000e620000000a00 */
[C---:B----4-:R-:W-:Y:S01]  /*0310*/  @P4 IMAD.WIDE.U32 R40, R51.reuse, 0x8, R40 ;  /* 0x0000000833284825 */ /* 0x050fe200078e0028 */
[----:B------:R-:W-:Y:S01]  /*0320*/  SHF.R.U32.HI R0, RZ, 0x5, R50 ;  /* 0x00000005ff007819 */ /* 0x000fe20000011632 */
[----:B------:R-:W-:Y:S01]  /*0330*/  BSSY B0, `(.L_x_2774) ;  /* 0x000041f000007945 */ /* 0x000fe20003800000 */
[----:B------:R-:W-:Y:S01]  /*0340*/  P2R R208, PR, RZ, 0x1 ;  /* 0x00000001ffd07803 */ /* 0x000fe20000000000 */
[----:B------:R-:W5:Y:S03]  /*0350*/  @P3 LDG.E.64 R24, desc[UR4][R36.64] ;  /* 0x0000000424183981 */ /* 0x000f66000c1e1b00 */
[----:B------:R-:W4:Y:S01]  /*0360*/  @P0 LDC.64 R30, c[0x0][0x260] ;  /* 0x00009800ff1e0b82 */ /* 0x000f220000000a00 */
[C---:B---3--:R-:W-:Y:S01]  /*0370*/  @P4 IMAD.WIDE.U32 R42, R51.reuse, 0x8, R42 ;  /* 0x00000008332a4825 */ /* 0x048fe200078e002a */
[----:B------:R-:W-:Y:S01]  /*0380*/  @P4 IADD3 R51, R51, 0x20, RZ ;  /* 0x0000002033334810 */ /* 0x000fe20007ffe0ff */
[----:B------:R-:W5:Y:S01]  /*0390*/  @P3 LDG.E.64 R26, desc[UR4][R38.64] ;  /* 0x00000004261a3981 */ /* 0x000f62000c1e1b00 */
[----:B------:R-:W-:-:S02]  /*03a0*/  CS2R R60, SRZ ;  /* 0x00000000003c7805 */ /* 0x000fc4000001ff00 */
[----:B------:R-:W-:Y:S02]  /*03b0*/  CS2R R62, SRZ ;  /* 0x00000000003e7805 */ /* 0x000fe4000001ff00 */
[----:B------:R-:W-:Y:S01]  /*03c0*/  CS2R R52, SRZ ;  /* 0x0000000000347805 */ /* 0x000fe2000001ff00 */
[----:B------:R3:W5:Y:S01]  /*03d0*/  @P4 LDG.E.64 R28, desc[UR4][R40.64] ;  /* 0x00000004281c4981 */ /* 0x000762000c1e1b00 */
[----:B------:R-:W3:Y:S01]  /*03e0*/  @P0 LDC.64 R48, c[0x0][0x268] ;  /* 0x00009a00ff300b82 */ /* 0x000ee20000000a00 */
[----:B0-----:R-:W-:Y:S01]  /*03f0*/  @P5 IMAD.WIDE.U32 R44, R51, 0x8, R44 ;  /* 0x00000008332c5825 */ /* 0x001fe200078e002c */
[----:B--2---:R-:W-:-:S03]  /*0400*/  LEA R0, R17, R0, 0x2 ;  /* 0x0000000011007211 */ /* 0x004fc600078e10ff */
[C---:B-1----:R-:W-:Y:S01]  /*0410*/  @P5 IMAD.WIDE.U32 R46, R51.reuse, 0x8, R46 ;  /* 0x00000008332e5825 */ /* 0x042fe200078e002e */
[----:B------:R-:W-:Y:S01]  /*0420*/  @P5 IADD3 R51, R51, 0x20, RZ ;  /* 0x0000002033335810 */ /* 0x000fe20007ffe0ff */
[----:B------:R0:W5:Y:S04]  /*0430*/  @P4 LDG.E.64 R10, desc[UR4][R42.64] ;  /* 0x000000042a0a4981 */ /* 0x000168000c1e1b00 */
[C---:B----4-:R-:W-:Y:S01]  /*0440*/  @P0 IMAD.WIDE.U32 R30, R51.reuse, 0x8, R30 ;  /* 0x00000008331e0825 */ /* 0x050fe200078e001e */
[----:B------:R1:W5:Y:S04]  /*0450*/  @P5 LDG.E.64 R8, desc[UR4][R44.64] ;  /* 0x000000042c085981 */ /* 0x000368000c1e1b00 */
[----:B------:R-:W5:Y:S01]  /*0460*/  @P0 LDG.E.64 R4, desc[UR4][R30.64] ;  /* 0x000000041e040981 */ /* 0x000f62000c1e1b00 */
[----:B---3--:R-:W-:-:S03]  /*0470*/  @P0 IMAD.WIDE.U32 R12, R51, 0x8, R48 ;  /* 0x00000008330c0825 */ /* 0x008fc600078e0030 */
[----:B------:R2:W5:Y:S04]  /*0480*/  @P5 LDG.E.64 R6, desc[UR4][R46.64] ;  /* 0x000000042e065981 */ /* 0x000568000c1e1b00 */
[----:B------:R3:W5:Y:S01]  /*0490*/  @P0 LDG.E.64 R2, desc[UR4][R12.64] ;  /* 0x000000040c020981 */ /* 0x000762000c1e1b00 */
[----:B------:R-:W-:Y:S01]  /*04a0*/  ISETP.GE.AND P0, PT, R0, UR6, PT ;  /* 0x0000000600007c0c */ /* 0x000fe2000bf06270 */
[----:B------:R-:W-:Y:S01]  /*04b0*/  ULDC.64 UR6, c[0x0][0x240] ;  /* 0x0000900000067ab9 */ /* 0x000fe20000000a00 */
[----:B------:R-:W-:Y:S02]  /*04c0*/  CS2R R40, SRZ ;  /* 0x0000000000287805 */ /* 0x000fe4000001ff00 */
[----:B0-----:R-:W-:Y:S02]  /*04d0*/  CS2R R42, SRZ ;  /* 0x00000000002a7805 */ /* 0x001fe4000001ff00 */
[----:B-1----:R-:W-:-:S02]  /*04e0*/  CS2R R44, SRZ ;  /* 0x00000000002c7805 */ /* 0x002fc4000001ff00 */
[----:B--2---:R-:W-:Y:S02]  /*04f0*/  CS2R R46, SRZ ;  /* 0x00000000002e7805 */ /* 0x004fe4000001ff00 */
        /* <DEDUP_REMOVED lines=41> */
[----:B---3--:R-:W-:Y:S06]  /*0790*/  @P0 BRA `(.L_x_2775) ;  /* 0x0000003c00600947 */ /* 0x008fec0003800000 */
[----:B-----5:R-:W-:Y:S01]  /*07a0*/  MOV R12, R14 ;  /* 0x0000000e000c7202 */ /* 0x020fe20000000f00 */
[----:B------:R-:W-:Y:S01]  /*07b0*/  IMAD.MOV.U32 R248, RZ, RZ, R20 ;  /* 0x000000fffff87224 */ /* 0x000fe200078e0014 */
[----:B------:R-:W-:Y:S01]  /*07c0*/  SHF.R.U64 R16, R14, 0x10, R15 ;  /* 0x000000100e107819 */ /* 0x000fe2000000120f */
[----:B------:R-:W-:Y:S01]  /*07d0*/  IMAD.MOV.U32 R227, RZ, RZ, R11 ;  /* 0x000000ffffe37224 */ /* 0x000fe200078e000b */
[--C-:B------:R-:W-:Y:S01]  /*07e0*/  SHF.R.U64 R214, R4, 0x10, R5.reuse ;  /* 0x0000001004d67819 */ /* 0x100fe20000001205 */
[----:B------:R-:W-:Y:S01]  /*07f0*/  HFMA2.MMA R61, -RZ, RZ, 0, 0 ;  /* 0x00000000ff3d7435 */ /* 0x000fe200000001ff */
[----:B------:R-:W-:Y:S01]  /*0800*/  MOV R212, R5 ;  /* 0x0000000500d47202 */ /* 0x000fe20000000f00 */
[----:B------:R-:W-:Y:S01]  /*0810*/  HADD2.F32 R248, -RZ, R248.H0_H0 ;  /* 0x200000f8fff87230 */ /* 0x000fe20000004100 */
[----:B------:R-:W-:Y:S01]  /*0820*/  SHF.R.U32.HI R210, RZ, 0x10, R5 ;  /* 0x00000010ffd27819 */ /* 0x000fe20000011605 */
[----:B------:R-:W-:Y:S01]  /*0830*/  HADD2.F32 R227, -RZ, R227.H0_H0 ;  /* 0x200000e3ffe37230 */ /* 0x000fe20000004100 */
[----:B------:R-:W-:Y:S01]  /*0840*/  MOV R215, R2 ;  /* 0x0000000200d77202 */ /* 0x000fe20000000f00 */
[----:B------:R-:W-:Y:S01]  /*0850*/  HADD2.F32 R214, -RZ, R214.H0_H0 ;  /* 0x200000d6ffd67230 */ /* 0x000fe20000004100 */
[----:B------:R-:W-:Y:S01]  /*0860*/  SHF.R.U64 R213, R2, 0x10, R3 ;  /* 0x0000001002d57819 */ /* 0x000fe20000001203 */
[----:B------:R-:W-:Y:S01]  /*0870*/  HADD2.F32 R2, -RZ, R12.H0_H0 ;  /* 0x2000000cff027230 */ /* 0x000fe20000004100 */
[----:B------:R-:W-:Y:S01]  /*0880*/  MOV R5, R0 ;  /* 0x0000000000057202 */ /* 0x000fe20000000f00 */
[----:B------:R-:W-:Y:S01]  /*0890*/  HADD2.F32 R0, -RZ, R16.H0_H0 ;  /* 0x20000010ff007230 */ /* 0x000fe20000004100 */
[----:B------:R-:W-:Y:S01]  /*08a0*/  MOV R13, R18 ;  /* 0x00000012000d7202 */ /* 0x000fe20000000f00 */
[----:B------:R-:W-:Y:S01]  /*08b0*/  HADD2.F32 R212, -RZ, R212.H0_H0 ;  /* 0x200000d4ffd47230 */ /* 0x000fe20000004100 */
[----:B------:R-:W-:Y:S01]  /*08c0*/  SHF.R.U64 R14, R18, 0x10, R19 ;  /* 0x00000010120e7819 */ /* 0x000fe20000001213 */
[----:B------:R0:W-:Y:S01]  /*08d0*/  STL [R1+0xc], R2 ;  /* 0x00000c0201007387 */ /* 0x0001e20000100800 */
[----:B------:R-:W-:Y:S01]  /*08e0*/  MOV R252, R15 ;  /* 0x0000000f00fc7202 */ /* 0x000fe20000000f00 */
[----:B------:R-:W-:Y:S01]  /*08f0*/  HADD2.F32 R210, -RZ, R210.H0_H0 ;  /* 0x200000d2ffd27230 */ /* 0x000fe20000004100 */
[----:B------:R-:W-:Y:S01]  /*0900*/  SHF.R.U32.HI R250, RZ, 0x10, R15 ;  /* 0x00000010fffa7819 */ /* 0x000fe2000001160f */
[----:B------:R1:W-:Y:S01]  /*0910*/  STL [R1+0x4], R0 ;  /* 0x0000040001007387 */ /* 0x0003e20000100800 */
[----:B------:R-:W-:Y:S01]  /*0920*/  MOV R251, R19 ;  /* 0x0000001300fb7202 */ /* 0x000fe20000000f00 */
[----:B------:R-:W-:Y:S01]  /*0930*/  HADD2.F32 R252, -RZ, R252.H0_H0 ;  /* 0x200000fcfffc7230 */ /* 0x000fe20000004100 */
[----:B------:R-:W-:Y:S01]  /*0940*/  SHF.R.U32.HI R249, RZ, 0x10, R19 ;  /* 0x00000010fff97819 */ /* 0x000fe20000011613 */
[----:B------:R-:W-:Y:S01]  /*0950*/  HADD2.F32 R250, -RZ, R250.H0_H0 ;  /* 0x200000fafffa7230 */ /* 0x000fe20000004100 */
[--C-:B------:R-:W-:Y:S01]  /*0960*/  SHF.R.U64 R246, R20, 0x10, R21.reuse ;  /* 0x0000001014f67819 */ /* 0x100fe20000001215 */
[----:B0-----:R-:W-:Y:S01]  /*0970*/  HADD2.F32 R2, -RZ, R13.H0_H0 ;  /* 0x2000000dff027230 */ /* 0x001fe20000004100 */
[----:B------:R-:W-:Y:S01]  /*0980*/  MOV R244, R21 ;  /* 0x0000001500f47202 */ /* 0x000fe20000000f00 */
[----:B------:R-:W-:Y:S01]  /*0990*/  HADD2.F32 R251, -RZ, R251.H0_H0 ;  /* 0x200000fbfffb7230 */ /* 0x000fe20000004100 */
[----:B------:R-:W-:Y:S01]  /*09a0*/  SHF.R.U32.HI R242, RZ, 0x10, R21 ;  /* 0x00000010fff27819 */ /* 0x000fe20000011615 */
[----:B-1----:R-:W-:Y:S01]  /*09b0*/  HADD2.F32 R0, -RZ, R14.H0_H0 ;  /* 0x2000000eff007230 */ /* 0x002fe20000004100 */
[----:B------:R0:W-:Y:S01]  /*09c0*/  STL [R1+0x8], R2 ;  /* 0x0000080201007387 */ /* 0x0001e20000100800 */
[----:B------:R-:W-:Y:S01]  /*09d0*/  MOV R247, R22 ;  /* 0x0000001600f77202 */ /* 0x000fe20000000f00 */
[----:B------:R-:W-:Y:S01]  /*09e0*/  HADD2.F32 R249, -RZ, R249.H0_H0 ;  /* 0x200000f9fff97230 */ /* 0x000fe20000004100 */
[--C-:B------:R-:W-:Y:S01]  /*09f0*/  SHF.R.U64 R245, R22, 0x10, R23.reuse ;  /* 0x0000001016f57819 */ /* 0x100fe20000001217 */
[----:B------:R0:W-:Y:S01]  /*0a00*/  STL [R1], R0 ;  /* 0x0000000001007387 */ /* 0x0001e20000100800 */
        /* <DEDUP_REMOVED lines=63> */
.L_x_2801:
[----:B------:R-:W0:Y:S08]  /*0e00*/  LDC.64 R162, c[0x0][0x250] ;  /* 0x00009400ffa27b82 */ /* 0x000e300000000a00 */
[----:B------:R-:W1:Y:S01]  /*0e10*/  LDC.64 R160, c[0x0][0x258] ;  /* 0x00009600ffa07b82 */ /* 0x000e620000000a00 */
[----:B------:R-:W2:Y:S01]  /*0e20*/  S2R R164, SR_TID.X ;  /* 0x0000000000a47919 */ /* 0x000ea20000002100 */
[----:B------:R-:W-:-:S06]  /*0e30*/  IMAD.U32 R207, RZ, RZ, UR22 ;  /* 0x00000016ffcf7e24 */ /* 0x000fcc000f8e00ff */
[----:B---3--:R-:W3:Y:S01]  /*0e40*/  LDC.U8 R200, c[0x0][0x2a0] ;  /* 0x0000a800ffc87b82 */ /* 0x008ee20000000000 */
[----:B0-----:R-:W-:-:S05]  /*0e50*/  IMAD.WIDE R162, R5, 0x4, R162 ;  /* 0x0000000405a27825 */ /* 0x001fca00078e02a2 */
[----:B------:R0:W5:Y:S01]  /*0e60*/  LDG.E R193, desc[UR4][R162.64] ;  /* 0x00000004a2c17981 */ /* 0x000162000c1e1900 */
[----:B-1----:R-:W-:-:S05]  /*0e70*/  IMAD.WIDE R160, R5, 0x4, R160 ;  /* 0x0000000405a07825 */ /* 0x002fca00078e02a0 */
[----:B------:R0:W5:Y:S01]  /*0e80*/  LDG.E R16, desc[UR4][R160.64] ;  /* 0x00000004a0107981 */ /* 0x000162000c1e1900 */
[----:B------:R-:W-:-:S05]  /*0e90*/  IMAD R4, R5, R207, RZ ;  /* 0x000000cf05047224 */ /* 0x000fca00078e02ff */
[----:B------:R-:W-:-:S04]  /*0ea0*/  SHF.R.S32.HI R31, RZ, 0x1f, R4 ;  /* 0x0000001fff1f7819 */ /* 0x000fc80000011404 */
[----:B------:R-:W-:Y:S02]  /*0eb0*/  LEA.HI R4, R31, R4, RZ, 0x2 ;  /* 0x000000041f047211 */ /* 0x000fe400078f10ff */
[----:B--2---:R-:W-:Y:S01]  /*0ec0*/  LOP3.LUT R31, R164, 0x1f, RZ, 0xc0, !PT ;  /* 0x0000001fa41f7812 */ /* 0x004fe200078ec0ff */
[----:B------:R-:W-:Y:S03]  /*0ed0*/  BSSY B1, `(.L_x_2776) ;  /* 0x000004e000017945 */ /* 0x000fe60003800000 */
[----:B------:R-:W-:Y:S02]  /*0ee0*/  LEA.HI.SX32 R4, R4, R31, 0x1e ;  /* 0x0000001f04047211 */ /* 0x000fe400078ff2ff */
[----:B------:R-:W-:Y:S02]  /*0ef0*/  MOV R196, RZ ;  /* 0x000000ff00c47202 */ /* 0x000fe40000000f00 */
[----:B------:R-:W-:-:S02]  /*0f00*/  MOV R195, RZ ;  /* 0x000000ff00c37202 */ /* 0x000fc40000000f00 */
[----:B------:R-:W-:Y:S01]  /*0f10*/  MOV R194, R4 ;  /* 0x0000000400c27202 */ /* 0x000fe20000000f00 */
[----:B0--3--:R-:W-:Y:S06]  /*0f20*/  @!P1 BRA `(.L_x_2777) ;  /* 0x0000000400209947 */ /* 0x009fec0003800000 */
[----:B------:R-:W-:Y:S01]  /*0f30*/  ISETP.NE.U32.AND P0, PT, RZ, UR12, PT ;  /* 0x0000000cff007c0c */ /* 0x000fe2000bf05070 */
[----:B------:R-:W0:Y:S01]  /*0f40*/  LDC.64 R164, c[0x0][0x2b8] ;  /* 0x0000ae00ffa47b82 */ /* 0x000e220000000a00 */
[----:B------:R-:W2:Y:S02]  /*0f50*/  LDL R196, [R1] ;  /* 0x0000000001c47983 */ /* 0x000ea40000100800 */
[----:B------:R-:W-:Y:S02]  /*0f60*/  ISETP.NE.AND.EX P0, PT, RZ, UR13, PT, P0 ;  /* 0x0000000dff007c0c */ /* 0x000fe4000bf05300 */
[----:B------:R-:W3:Y:S01]  /*0f70*/  LDL R188, [R1+0x4] ;  /* 0x0000040001bc7983 */ /* 0x000ee20000100800 */
[C---:B------:R-:W-:Y:S02]  /*0f80*/  SHF.L.U32 R161, R4.reuse, 0x2, RZ ;  /* 0x0000000204a17819 */ /* 0x040fe400000006ff */
[----:B------:R-:W-:-:S08]  /*0f90*/  SHF.L.U64.HI R0, R4, 0x2, RZ ;  /* 0x0000000204007819 */ /* 0x000fd000000102ff */
[----:B------:R-:W1:Y:S02]  /*0fa0*/  @P0 LDC.64 R162, c[0x0][0x248] ;  /* 0x00009200ffa20b82 */ /* 0x000e640000000a00 */
[----:B-1----:R-:W-:-:S04]  /*0fb0*/  @P0 IADD3 R162, P6, R161, R162, RZ ;  /* 0x000000a2a1a20210 */ /* 0x002fc80007fde0ff */
[----:B------:R-:W-:Y:S02]  /*0fc0*/  @P0 IADD3.X R163, R0, R163, RZ, P6, !PT ;  /* 0x000000a300a30210 */ /* 0x000fe400037fe4ff */
[----:B------:R-:W-:-:S03]  /*0fd0*/  IADD3 R160, P6, R161, UR6, RZ ;  /* 0x00000006a1a07c10 */ /* 0x000fc6000ffde0ff */
[----:B------:R1:W5:Y:S01]  /*0fe0*/  @P0 LDG.E R3, desc[UR4][R162.64] ;  /* 0x00000004a2030981 */ /* 0x000362000c1e1900 */
[----:B------:R-:W-:Y:S02]  /*0ff0*/  LEA R168, P0, R4, UR10, 0x4 ;  /* 0x0000000a04a87c11 */ /* 0x000fe4000f8020ff */
[----:B------:R-:W-:Y:S02]  /*1000*/  IADD3.X R161, R0, UR7, RZ, P6, !PT ;  /* 0x0000000700a17c10 */ /* 0x000fe4000b7fe4ff */
[----:B------:R-:W-:Y:S02]  /*1010*/  LEA.HI.X R169, R4, UR11, RZ, 0x4, P0 ;  /* 0x0000000b04a97c11 */ /* 0x000fe400080f24ff */
[----:B------:R-:W-:Y:S01]  /*1020*/  ISETP.NE.AND P0, PT, R200, RZ, PT ;  /* 0x000000ffc800720c */ /* 0x000fe20003f05270 */
[----:B------:R4:W5:Y:S01]  /*1030*/  LDG.E R2, desc[UR4][R160.64] ;  /* 0x00000004a0027981 */ /* 0x000962000c1e1900 */
[----:B-1----:R-:W4:Y:S02]  /*1040*/  LDC.64 R162, c[0x0][0x2c0] ;  /* 0x0000b000ffa27b82 */ /* 0x002f240000000a00 */
[----:B-----5:R-:W-:Y:S01]  /*1050*/  FSEL R0, R193, RZ, !P0 ;  /* 0x000000ffc1007208 */ /* 0x020fe20004000000 */
[----:B------:R-:W2:Y:S01]  /*1060*/  LDG.E.128 R168, desc[UR4][R168.64] ;  /* 0x00000004a8a87981 */ /* 0x000ea2000c1e1d00 */
[----:B------:R-:W-:-:S04]  /*1070*/  ISETP.NE.U32.AND P0, PT, RZ, UR8, PT ;  /* 0x00000008ff007c0c */ /* 0x000fc8000bf05070 */
[----:B------:R-:W-:Y:S01]  /*1080*/  ISETP.NE.AND.EX P0, PT, RZ, UR9, PT, P0 ;  /* 0x00000009ff007c0c */ /* 0x000fe2000bf05300 */
[----:B0-----:R-:W-:-:S06]  /*1090*/  IMAD.WIDE.U32 R164, R4, 0x10, R164 ;  /* 0x0000001004a47825 */ /* 0x001fcc00078e00a4 */
[----:B------:R-:W3:Y:S06]  /*10a0*/  LDG.E.128 R164, desc[UR4][R164.64] ;  /* 0x00000004a4a47981 */ /* 0x000eec000c1e1d00 */
[----:B------:R-:W-:-:S04]  /*10b0*/  @P0 LEA R194, P6, R4, UR8, 0x4 ;  /* 0x0000000804c20c11 */ /* 0x000fc8000f8c20ff */
[C---:B------:R-:W-:Y:S01]  /*10c0*/  @P0 LEA.HI.X R195, R4.reuse, UR9, RZ, 0x4, P6 ;  /* 0x0000000904c30c11 */ /* 0x040fe2000b0f24ff */
[----:B----4-:R-:W-:-:S04]  /*10d0*/  IMAD.WIDE.U32 R160, R4, 0x10, R162 ;  /* 0x0000001004a07825 */ /* 0x010fc800078e00a2 */
[----:B------:R0:W5:Y:S04]  /*10e0*/  @P0 LDG.E.128 R32, desc[UR4][R194.64] ;  /* 0x00000004c2200981 */ /* 0x000168000c1e1d00 */
[----:B------:R-:W4:Y:S04]  /*10f0*/  LDG.E.128 R160, desc[UR4][R160.64] ;  /* 0x00000004a0a07981 */ /* 0x000f28000c1e1d00 */
[----:B------:R-:W4:Y:S04]  /*1100*/  LDL R194, [R1+0x8] ;  /* 0x0000080001c27983 */ /* 0x000f280000100800 */
[----:B------:R-:W4:Y:S01]  /*1110*/  LDL R195, [R1+0xc] ;  /* 0x00000c0001c37983 */ /* 0x000f220000100800 */
[--C-:B--2---:R-:W-:Y:S01]  /*1120*/  FADD.FTZ R201, R168, -R0.reuse ;  /* 0x80000000a8c97221 */ /* 0x104fe20000010000 */
[--C-:B------:R-:W-:Y:S01]  /*1130*/  FADD.FTZ R199, R169, -R0.reuse ;  /* 0x80000000a9c77221 */ /* 0x100fe20000010000 */
[--C-:B------:R-:W-:Y:S01]  /*1140*/  FADD.FTZ R31, R170, -R0.reuse ;  /* 0x80000000aa1f7221 */ /* 0x100fe20000010000 */
[----:B------:R-:W-:Y:S01]  /*1150*/  FADD.FTZ R183, R171, -R0 ;  /* 0x80000000abb77221 */ /* 0x000fe20000010000 */
[----:B------:R-:W-:-:S02]  /*1160*/  FMUL.FTZ R0, R16, R201 ;  /* 0x000000c910007220 */ /* 0x000fc40000410000 */
[C---:B------:R-:W-:Y:S01]  /*1170*/  FMUL.FTZ R169, R16.reuse, R31 ;  /* 0x0000001f10a97220 */ /* 0x040fe20000410000 */
[C---:B------:R-:W-:Y:S01]  /*1180*/  FMUL.FTZ R168, R16.reuse, R199 ;  /* 0x000000c710a87220 */ /* 0x040fe20000410000 */
[----:B------:R-:W-:Y:S01]  /*1190*/  FMUL.FTZ R170, R16, R183 ;  /* 0x000000b710aa7220 */ /* 0x000fe20000410000 */
[----:B---3--:R-:W-:Y:S01]  /*11a0*/  FADD.FTZ R36, R36, R164 ;  /* 0x000000a424247221 */ /* 0x008fe20000010000 */
[----:B----4-:R-:W-:Y:S01]  /*11b0*/  FADD.FTZ R132, R132, R160 ;  /* 0x000000a084847221 */ /* 0x010fe20000010000 */
[----:B------:R-:W-:Y:S01]  /*11c0*/  FFMA.FTZ R108, R160, R0, R108 ;  /* 0x00000000a06c7223 */ /* 0x000fe2000001006c */
[----:B------:R-:W-:Y:S01]  /*11d0*/  FMUL.FTZ R31, R251, R162 ;  /* 0x000000a2fb1f7220 */ /* 0x000fe20000410000 */
[----:B------:R-:W-:Y:S01]  /*11e0*/  FMUL.FTZ R171, R194, R160 ;  /* 0x000000a0c2ab7220 */ /* 0x000fe20000410000 */
[----:B------:R-:W-:-:S03]  /*11f0*/  FMUL.FTZ R160, R196, R161 ;  /* 0x000000a1c4a07220 */ /* 0x000fc60000410000 */
[----:B------:R-:W-:Y:S01]  /*1200*/  FFMA.FTZ R171, R195, R164, R171 ;  /* 0x000000a4c3ab7223 */ /* 0x000fe200000100ab */
[----:B------:R-:W-:Y:S01]  /*1210*/  FFMA.FTZ R199, R188, R165, R160 ;  /* 0x000000a5bcc77223 */ /* 0x000fe200000100a0 */
[----:B------:R-:W-:Y:S02]  /*1220*/  FFMA.FTZ R188, R252, R166, R31 ;  /* 0x000000a6fcbc7223 */ /* 0x000fe4000001001f */
[----:B------:R-:W-:Y:S01]  /*1230*/  FADD.FTZ R160, RZ, R171 ;  /* 0x000000abffa07221 */ /* 0x000fe20000010000 */
[----:B------:R-:W-:Y:S01]  /*1240*/  FFMA.FTZ R31, R0, R171, RZ ;  /* 0x000000ab001f7223 */ /* 0x000fe200000100ff */
[----:B------:R-:W-:Y:S01]  /*1250*/  FADD.FTZ R133, R133, R161 ;  /* 0x000000a185857221 */ /* 0x000fe20000010000 */
[----:B------:R-:W-:Y:S01]  /*1260*/  FFMA.FTZ R109, R161, R168, R109 ;  /* 0x000000a8a16d7223 */ /* 0x000fe2000001006d */
[----:B------:R-:W-:Y:S01]  /*1270*/  FADD.FTZ R161, R160, R199 ;  /* 0x000000c7a0a17221 */ /* 0x000fe20000010000 */
[----:B------:R-:W-:Y:S01]  /*1280*/  FMUL.FTZ R183, R249, R163 ;  /* 0x000000a3f9b77220 */ /* 0x000fe20000410000 */
[----:B------:R-:W-:-:S02]  /*1290*/  FFMA.FTZ R160, R168, R199, R31 ;  /* 0x000000c7a8a07223 */ /* 0x000fc4000001001f */
[----:B------:R-:W-:Y:S01]  /*12a0*/  FADD.FTZ R196, R161, R188 ;  /* 0x000000bca1c47221 */ /* 0x000fe20000010000 */
[----:B------:R-:W-:Y:S01]  /*12b0*/  FFMA.FTZ R183, R250, R167, R183 ;  /* 0x000000a7fab77223 */ /* 0x000fe200000100b7 */
[----:B0-----:R-:W-:Y:S01]  /*12c0*/  FFMA.FTZ R195, R169, R188, R160 ;  /* 0x000000bca9c37223 */ /* 0x001fe200000100a0 */
        /* <DEDUP_REMOVED lines=12> */
[----:B------:R-:W-:Y:S01]  /*1390*/  FFMA.FTZ R195, R170, R183, R195 ;  /* 0x000000b7aac37223 */ /* 0x000fe200000100c3 */
[----:B------:R-:W-:-:S07]  /*13a0*/  IADD3 R194, R4, 0x20, RZ ;  /* 0x0000002004c27810 */ /* 0x000fce0007ffe0ff */
.L_x_2777:
[----:B------:R-:W-:Y:S05]  /*13b0*/  BSYNC B1 ;  /* 0x0000000000017941 */ /* 0x000fea0003800000 */
.L_x_2776:
[----:B------:R-:W-:Y:S04]  /*13c0*/  BSSY B1, `(.L_x_2778) ;  /* 0x0000046000017945 */ /* 0x000fe80003800000 */
[----:B------:R-:W-:Y:S05]  /*13d0*/  @!P2 BRA `(.L_x_2779) ;  /* 0x000000040010a947 */ /* 0x000fea0003800000 */
[----:B------:R-:W-:Y:S01]  /*13e0*/  ISETP.NE.U32.AND P0, PT, RZ, UR12, PT ;  /* 0x0000000cff007c0c */ /* 0x000fe2000bf05070 */
[----:B------:R-:W0:Y:S01]  /*13f0*/  LDC.64 R164, c[0x0][0x2c0] ;  /* 0x0000b000ffa47b82 */ /* 0x000e220000000a00 */
[C---:B------:R-:W-:Y:S02]  /*1400*/  SHF.L.U32 R163, R194.reuse, 0x2, RZ ;  /* 0x00000002c2a37819 */ /* 0x040fe400000006ff */
[----:B------:R-:W-:Y:S02]  /*1410*/  ISETP.NE.AND.EX P0, PT, RZ, UR13, PT, P0 ;  /* 0x0000000dff007c0c */ /* 0x000fe4000bf05300 */
[----:B------:R-:W-:-:S03]  /*1420*/  SHF.L.U64.HI R30, R194, 0x2, RZ ;  /* 0x00000002c21e7819 */ /* 0x000fc600000102ff */
[----:B------:R-:W1:Y:S08]  /*1430*/  LDC.64 R166, c[0x0][0x2b8] ;  /* 0x0000ae00ffa67b82 */ /* 0x000e700000000a00 */
[----:B------:R-:W2:Y:S02]  /*1440*/  @P0 LDC.64 R160, c[0x0][0x248] ;  /* 0x00009200ffa00b82 */ /* 0x000ea40000000a00 */
[----:B--2---:R-:W-:-:S04]  /*1450*/  @P0 IADD3 R160, P6, R163, R160, RZ ;  /* 0x000000a0a3a00210 */ /* 0x004fc80007fde0ff */
[----:B------:R-:W-:Y:S02]  /*1460*/  @P0 IADD3.X R161, R30, R161, RZ, P6, !PT ;  /* 0x000000a11ea10210 */ /* 0x000fe400037fe4ff */
[----:B------:R-:W-:-:S03]  /*1470*/  LEA R28, P6, R194, UR10, 0x4 ;  /* 0x0000000ac21c7c11 */ /* 0x000fc6000f8c20ff */
[----:B------:R0:W5:Y:S01]  /*1480*/  @P0 LDG.E R6, desc[UR4][R160.64] ;  /* 0x00000004a0060981 */ /* 0x000162000c1e1900 */
[----:B------:R-:W-:Y:S02]  /*1490*/  LEA.HI.X R29, R194, UR11, RZ, 0x4, P6 ;  /* 0x0000000bc21d7c11 */ /* 0x000fe4000b0f24ff */
[----:B------:R-:W-:-:S04]  /*14a0*/  IADD3 R162, P6, R163, UR6, RZ ;  /* 0x00000006a3a27c10 */ /* 0x000fc8000ffde0ff */
[----:B------:R-:W-:Y:S02]  /*14b0*/  IADD3.X R163, R30, UR7, RZ, P6, !PT ;  /* 0x000000071ea37c10 */ /* 0x000fe4000b7fe4ff */
[----:B------:R-:W2:Y:S01]  /*14c0*/  LDG.E.128 R28, desc[UR4][R28.64] ;  /* 0x000000041c1c7981 */ /* 0x000ea2000c1e1d00 */
[----:B------:R-:W-:Y:S01]  /*14d0*/  ISETP.NE.AND P0, PT, R200, RZ, PT ;  /* 0x000000ffc800720c */ /* 0x000fe20003f05270 */
[C---:B0-----:R-:W-:Y:S02]  /*14e0*/  IMAD.WIDE.U32 R160, R194.reuse, 0x10, R164 ;  /* 0x00000010c2a07825 */ /* 0x041fe400078e00a4 */
[----:B------:R1:W5:Y:S02]  /*14f0*/  LDG.E R7, desc[UR4][R162.64] ;  /* 0x00000004a2077981 */ /* 0x000364000c1e1900 */
[----:B-----5:R-:W-:Y:S01]  /*1500*/  FSEL R187, R193, RZ, !P0 ;  /* 0x000000ffc1bb7208 */ /* 0x020fe20004000000 */
[----:B-1----:R-:W-:-:S04]  /*1510*/  IMAD.WIDE.U32 R162, R194, 0x10, R166 ;  /* 0x00000010c2a27825 */ /* 0x002fc800078e00a6 */
[C---:B--2---:R-:W-:Y:S01]  /*1520*/  FADD.FTZ R178, -R187.reuse, R28 ;  /* 0x0000001cbbb27221 */ /* 0x044fe20000010100 */
[C---:B------:R-:W-:Y:S01]  /*1530*/  FADD.FTZ R21, -R187.reuse, R29 ;  /* 0x0000001dbb157221 */ /* 0x040fe20000010100 */
[C---:B------:R-:W-:Y:S01]  /*1540*/  FADD.FTZ R165, -R187.reuse, R30 ;  /* 0x0000001ebba57221 */ /* 0x040fe20000010100 */
[----:B------:R-:W-:Y:S02]  /*1550*/  FADD.FTZ R164, -R187, R31 ;  /* 0x0000001fbba47221 */ /* 0x000fe40000010100 */
[----:B------:R-:W2:Y:S04]  /*1560*/  LDG.E.128 R28, desc[UR4][R160.64] ;  /* 0x00000004a01c7981 */ /* 0x000ea8000c1e1d00 */
[----:B------:R-:W3:Y:S01]  /*1570*/  LDG.E.128 R160, desc[UR4][R162.64] ;  /* 0x00000004a2a07981 */ /* 0x000ee2000c1e1d00 */
[----:B------:R-:W-:-:S04]  /*1580*/  ISETP.NE.U32.AND P0, PT, RZ, UR8, PT ;  /* 0x00000008ff007c0c */ /* 0x000fc8000bf05070 */
[----:B------:R-:W-:Y:S01]  /*1590*/  ISETP.NE.AND.EX P0, PT, RZ, UR9, PT, P0 ;  /* 0x00000009ff007c0c */ /* 0x000fe2000bf05300 */
[C---:B------:R-:W-:Y:S01]  /*15a0*/  FMUL.FTZ R21, R16.reuse, R21 ;  /* 0x0000001510157220 */ /* 0x040fe20000410000 */
[C---:B------:R-:W-:Y:S01]  /*15b0*/  FMUL.FTZ R178, R16.reuse, R178 ;  /* 0x000000b210b27220 */ /* 0x040fe20000410000 */
[----:B--2---:R-:W-:Y:S01]  /*15c0*/  FMUL.FTZ R205, R247, R28 ;  /* 0x0000001cf7cd7220 */ /* 0x004fe20000410000 */
[----:B------:R-:W-:Y:S01]  /*15d0*/  FMUL.FTZ R167, R245, R29 ;  /* 0x0000001df5a77220 */ /* 0x000fe20000410000 */
[----:B------:R-:W-:Y:S01]  /*15e0*/  FADD.FTZ R113, R113, R29 ;  /* 0x0000001d71717221 */ /* 0x000fe20000010000 */
[-C--:B------:R-:W-:Y:S01]  /*15f0*/  FFMA.FTZ R89, R29, R21.reuse, R89 ;  /* 0x000000151d597223 */ /* 0x080fe20000010059 */
[----:B------:R-:W-:Y:S01]  /*1600*/  FMUL.FTZ R29, R16, R164 ;  /* 0x000000a4101d7220 */ /* 0x000fe20000410000 */
[----:B------:R-:W-:Y:S01]  /*1610*/  FFMA.FTZ R88, R28, R178, R88 ;  /* 0x000000b21c587223 */ /* 0x000fe20000010058 */
[----:B------:R-:W-:Y:S01]  /*1620*/  FADD.FTZ R112, R112, R28 ;  /* 0x0000001c70707221 */ /* 0x000fe20000010000 */
[----:B---3--:R-:W-:Y:S01]  /*1630*/  FFMA.FTZ R205, R248, R160, R205 ;  /* 0x000000a0f8cd7223 */ /* 0x008fe200000100cd */
[----:B------:R-:W-:Y:S01]  /*1640*/  FFMA.FTZ R40, R160, R178, R40 ;  /* 0x000000b2a0287223 */ /* 0x000fe20000010028 */
[----:B------:R-:W-:Y:S01]  /*1650*/  FADD.FTZ R64, R64, R160 ;  /* 0x000000a040407221 */ /* 0x000fe20000010000 */
[----:B------:R-:W-:Y:S01]  /*1660*/  @P0 LEA R160, P6, R194, UR8, 0x4 ;  /* 0x00000008c2a00c11 */ /* 0x000fe2000f8c20ff */
[----:B------:R-:W-:Y:S01]  /*1670*/  FADD.FTZ R65, R65, R161 ;  /* 0x000000a141417221 */ /* 0x000fe20000010000 */
[----:B------:R-:W-:Y:S01]  /*1680*/  FFMA.FTZ R41, R161, R21, R41 ;  /* 0x00000015a1297223 */ /* 0x000fe20000010029 */
[----:B------:R-:W-:Y:S01]  /*1690*/  FFMA.FTZ R198, R246, R161, R167 ;  /* 0x000000a1f6c67223 */ /* 0x000fe200000100a7 */
[----:B------:R-:W-:Y:S01]  /*16a0*/  FMUL.FTZ R28, R16, R165 ;  /* 0x000000a5101c7220 */ /* 0x000fe20000410000 */
[----:B------:R-:W-:Y:S01]  /*16b0*/  FADD.FTZ R115, R115, R31 ;  /* 0x0000001f73737221 */ /* 0x000fe20000010000 */
[----:B------:R-:W-:Y:S01]  /*16c0*/  FFMA.FTZ R91, R31, R29, R91 ;  /* 0x0000001d1f5b7223 */ /* 0x000fe2000001005b */
[----:B------:R-:W-:Y:S01]  /*16d0*/  @P0 LEA.HI.X R161, R194, UR9, RZ, 0x4, P6 ;  /* 0x00000009c2a10c11 */ /* 0x000fe2000b0f24ff */
[----:B------:R-:W-:Y:S01]  /*16e0*/  FMUL.FTZ R31, R241, R31 ;  /* 0x0000001ff11f7220 */ /* 0x000fe20000410000 */
[----:B------:R-:W-:Y:S01]  /*16f0*/  FMUL.FTZ R187, R243, R30 ;  /* 0x0000001ef3bb7220 */ /* 0x000fe20000410000 */
[-C--:B------:R-:W-:Y:S01]  /*1700*/  FFMA.FTZ R90, R30, R28.reuse, R90 ;  /* 0x0000001c1e5a7223 */ /* 0x080fe2000001005a */
[----:B------:R-:W-:Y:S01]  /*1710*/  FADD.FTZ R114, R114, R30 ;  /* 0x0000001e72727221 */ /* 0x000fe20000010000 */
[----:B------:R-:W-:Y:S01]  /*1720*/  FFMA.FTZ R30, R242, R163, R31 ;  /* 0x000000a3f21e7223 */ /* 0x000fe2000001001f */
[----:B------:R0:W5:Y:S01]  /*1730*/  @P0 LDG.E.128 R136, desc[UR4][R160.64] ;  /* 0x00000004a0880981 */ /* 0x000162000c1e1d00 */
[----:B------:R-:W-:Y:S01]  /*1740*/  FADD.FTZ R31, R196, R205 ;  /* 0x000000cdc41f7221 */ /* 0x000fe20000010000 */
[----:B------:R-:W-:Y:S01]  /*1750*/  FADD.FTZ R66, R66, R162 ;  /* 0x000000a242427221 */ /* 0x000fe20000010000 */
[----:B------:R-:W-:Y:S01]  /*1760*/  FFMA.FTZ R42, R162, R28, R42 ;  /* 0x0000001ca22a7223 */ /* 0x000fe2000001002a */
[----:B------:R-:W-:Y:S01]  /*1770*/  FFMA.FTZ R187, R244, R162, R187 ;  /* 0x000000a2f4bb7223 */ /* 0x000fe200000100bb */
[----:B------:R-:W-:Y:S01]  /*1780*/  FADD.FTZ R162, R31, R198 ;  /* 0x000000c61fa27221 */ /* 0x000fe20000010000 */
[----:B0-----:R-:W-:-:S04]  /*1790*/  FFMA.FTZ R160, R178, R205, R195 ;  /* 0x000000cdb2a07223 */ /* 0x001fc800000100c3 */
[----:B------:R-:W-:Y:S01]  /*17a0*/  FFMA.FTZ R31, R21, R198, R160 ;  /* 0x000000c6151f7223 */ /* 0x000fe200000100a0 */
[----:B------:R-:W-:-:S03]  /*17b0*/  FADD.FTZ R161, R162, R187 ;  /* 0x000000bba2a17221 */ /* 0x000fc60000010000 */
[----:B------:R-:W-:Y:S01]  /*17c0*/  FFMA.FTZ R160, R28, R187, R31 ;  /* 0x000000bb1ca07223 */ /* 0x000fe2000001001f */
[----:B------:R-:W-:Y:S01]  /*17d0*/  FADD.FTZ R67, R67, R163 ;  /* 0x000000a343437221 */ /* 0x000fe20000010000 */
[----:B------:R-:W-:Y:S01]  /*17e0*/  FFMA.FTZ R43, R163, R29, R43 ;  /* 0x0000001da32b7223 */ /* 0x000fe2000001002b */
[----:B------:R-:W-:Y:S01]  /*17f0*/  IADD3 R194, R194, 0x20, RZ ;  /* 0x00000020c2c27810 */ /* 0x000fe20007ffe0ff */
[----:B------:R-:W-:Y:S01]  /*1800*/  FADD.FTZ R196, R161, R30 ;  /* 0x0000001ea1c47221 */ /* 0x000fe20000010000 */
[----:B------:R-:W-:-:S07]  /*1810*/  FFMA.FTZ R195, R29, R30, R160 ;  /* 0x0000001e1dc37223 */ /* 0x000fce00000100a0 */
.L_x_2779:
[----:B------:R-:W-:Y:S05]  /*1820*/  BSYNC B1 ;  /* 0x0000000000017941 */ /* 0x000fea0003800000 */
.L_x_2778:
[----:B------:R-:W-:Y:S04]  /*1830*/  BSSY B1, `(.L_x_2780) ;  /* 0x0000047000017945 */ /* 0x000fe80003800000 */
[----:B------:R-:W-:Y:S05]  /*1840*/  @!P3 BRA `(.L_x_2781) ;  /* 0x000000040014b947 */ /* 0x000fea0003800000 */
[----:B------:R-:W-:Y:S01]  /*1850*/  ISETP.NE.U32.AND P0, PT, RZ, UR12, PT ;  /* 0x0000000cff007c0c */ /* 0x000fe2000bf05070 */
[----:B------:R-:W0:Y:S01]  /*1860*/  LDC.U8 R31, c[0x0][0x2a0] ;  /* 0x0000a800ff1f7b82 */ /* 0x000e220000000000 */
[C---:B------:R-:W-:Y:S02]  /*1870*/  SHF.L.U32 R167, R194.reuse, 0x2, RZ ;  /* 0x00000002c2a77819 */ /* 0x040fe400000006ff */
[----:B------:R-:W-:Y:S02]  /*1880*/  ISETP.NE.AND.EX P0, PT, RZ, UR13, PT, P0 ;  /* 0x0000000dff007c0c */ /* 0x000fe4000bf05300 */
[----:B------:R-:W-:-:S03]  /*1890*/  SHF.L.U64.HI R20, R194, 0x2, RZ ;  /* 0x00000002c2147819 */ /* 0x000fc600000102ff */
[----:B------:R-:W1:Y:S08]  /*18a0*/  LDC.64 R200, c[0x0][0x2c0] ;  /* 0x0000b000ffc87b82 */ /* 0x000e700000000a00 */
[----:B------:R-:W2:Y:S02]  /*18b0*/  @P0 LDC.64 R164, c[0x0][0x248] ;  /* 0x00009200ffa40b82 */ /* 0x000ea40000000a00 */
[----:B--2---:R-:W-:-:S05]  /*18c0*/  @P0 IADD3 R164, P6, R167, R164, RZ ;  /* 0x000000a4a7a40210 */ /* 0x004fca0007fde0ff */
[----:B------:R-:W-:Y:S01]  /*18d0*/  @P0 IMAD.X R165, R20, 0x1, R165, P6 ;  /* 0x0000000114a50824 */ /* 0x000fe200030e06a5 */
[----:B------:R-:W-:-:S04]  /*18e0*/  LEA R160, P6, R194, UR10, 0x4 ;  /* 0x0000000ac2a07c11 */ /* 0x000fc8000f8c20ff */
[----:B------:R-:W-:Y:S01]  /*18f0*/  LEA.HI.X R161, R194, UR11, RZ, 0x4, P6 ;  /* 0x0000000bc2a17c11 */ /* 0x000fe2000b0f24ff */
[----:B------:R-:W5:Y:S01]  /*1900*/  @P0 LDG.E R8, desc[UR4][R164.64] ;  /* 0x00000004a4080981 */ /* 0x000f62000c1e1900 */
[----:B------:R-:W-:-:S04]  /*1910*/  IADD3 R166, P6, R167, UR6, RZ ;  /* 0x00000006a7a67c10 */ /* 0x000fc8000ffde0ff */
[----:B------:R-:W2:Y:S01]  /*1920*/  LDG.E.128 R160, desc[UR4][R160.64] ;  /* 0x00000004a0a07981 */ /* 0x000ea2000c1e1d00 */
[----:B------:R-:W-:-:S05]  /*1930*/  IADD3.X R167, R20, UR7, RZ, P6, !PT ;  /* 0x0000000714a77c10 */ /* 0x000fca000b7fe4ff */
[----:B------:R3:W5:Y:S02]  /*1940*/  LDG.E R9, desc[UR4][R166.64] ;  /* 0x00000004a6097981 */ /* 0x000764000c1e1900 */
[----:B---3--:R-:W3:Y:S01]  /*1950*/  LDC.64 R166, c[0x0][0x2b8] ;  /* 0x0000ae00ffa67b82 */ /* 0x008ee20000000a00 */
[----:B0-----:R-:W-:Y:S01]  /*1960*/  ISETP.NE.AND P0, PT, R31, RZ, PT ;  /* 0x000000ff1f00720c */ /* 0x001fe20003f05270 */
[----:B-1----:R-:W-:-:S03]  /*1970*/  IMAD.WIDE.U32 R164, R194, 0x10, R200 ;  /* 0x00000010c2a47825 */ /* 0x002fc600078e00c8 */
[----:B-----5:R-:W-:Y:S01]  /*1980*/  FSEL R174, R193, RZ, !P0 ;  /* 0x000000ffc1ae7208 */ /* 0x020fe20004000000 */
[----:B---3--:R-:W-:-:S04]  /*1990*/  IMAD.WIDE.U32 R166, R194, 0x10, R166 ;  /* 0x00000010c2a67825 */ /* 0x008fc800078e00a6 */
        /* <DEDUP_REMOVED lines=9> */
[----:B------:R-:W-:Y:S01]  /*1a30*/  FMUL.FTZ R20, R16, R20 ;  /* 0x0000001410147220 */ /* 0x000fe20000410000 */
[----:B--2---:R-:W-:Y:S01]  /*1a40*/  FMUL.FTZ R31, R239, R160 ;  /* 0x000000a0ef1f7220 */ /* 0x004fe20000410000 */
[----:B------:R-:W-:-:S03]  /*1a50*/  FMUL.FTZ R197, R237, R161 ;  /* 0x000000a1edc57220 */ /* 0x000fc60000410000 */
[----:B---3--:R-:W-:Y:S01]  /*1a60*/  FFMA.FTZ R204, R240, R164, R31 ;  /* 0x000000a4f0cc7223 */ /* 0x008fe2000001001f */
[----:B------:R-:W-:Y:S01]  /*1a70*/  FFMA.FTZ R44, R164, R17, R44 ;  /* 0x00000011a42c7223 */ /* 0x000fe2000001002c */
[----:B------:R-:W-:-:S04]  /*1a80*/  FADD.FTZ R68, R68, R164 ;  /* 0x000000a444447221 */ /* 0x000fc80000010000 */
[----:B------:R-:W-:Y:S01]  /*1a90*/  @P0 LEA R164, P6, R194, UR8, 0x4 ;  /* 0x00000008c2a40c11 */ /* 0x000fe2000f8c20ff */
[----:B------:R-:W-:Y:S01]  /*1aa0*/  FADD.FTZ R69, R69, R165 ;  /* 0x000000a545457221 */ /* 0x000fe20000010000 */
[----:B------:R-:W-:Y:S01]  /*1ab0*/  FFMA.FTZ R45, R165, R20, R45 ;  /* 0x00000014a52d7223 */ /* 0x000fe2000001002d */
[----:B------:R-:W-:Y:S01]  /*1ac0*/  FFMA.FTZ R197, R238, R165, R197 ;  /* 0x000000a5eec57223 */ /* 0x000fe200000100c5 */
[----:B------:R-:W-:-:S05]  /*1ad0*/  @P0 LEA.HI.X R165, R194, UR9, RZ, 0x4, P6 ;  /* 0x00000009c2a50c11 */ /* 0x000fca000b0f24ff */
[----:B------:R0:W5:Y:S01]  /*1ae0*/  @P0 LDG.E.128 R140, desc[UR4][R164.64] ;  /* 0x00000004a48c0981 */ /* 0x000162000c1e1d00 */
[----:B------:R-:W-:Y:S01]  /*1af0*/  FMUL.FTZ R31, R235, R162 ;  /* 0x000000a2eb1f7220 */ /* 0x000fe20000410000 */
[----:B------:R-:W-:Y:S01]  /*1b00*/  FADD.FTZ R196, R196, R204 ;  /* 0x000000ccc4c47221 */ /* 0x000fe20000010000 */
[----:B------:R-:W-:Y:S01]  /*1b10*/  FFMA.FTZ R195, R17, R204, R195 ;  /* 0x000000cc11c37223 */ /* 0x000fe200000100c3 */
        /* <DEDUP_REMOVED lines=17> */
[----:B------:R-:W-:Y:S01]  /*1c30*/  FADD.FTZ R119, R119, R163 ;  /* 0x000000a377777221 */ /* 0x000fe20000010000 */
[-C--:B------:R-:W-:Y:S01]  /*1c40*/  FFMA.FTZ R95, R163, R174.reuse, R95 ;  /* 0x000000aea35f7223 */ /* 0x080fe2000001005f */
[----:B------:R-:W-:Y:S01]  /*1c50*/  FADD.FTZ R71, R71, R167 ;  /* 0x000000a747477221 */ /* 0x000fe20000010000 */
[----:B------:R-:W-:Y:S01]  /*1c60*/  FFMA.FTZ R47, R167, R174, R47 ;  /* 0x000000aea72f7223 */ /* 0x000fe2000001002f */
[----:B------:R-:W-:Y:S01]  /*1c70*/  IADD3 R194, R194, 0x20, RZ ;  /* 0x00000020c2c27810 */ /* 0x000fe20007ffe0ff */
[----:B------:R-:W-:Y:S01]  /*1c80*/  FADD.FTZ R196, R196, R181 ;  /* 0x000000b5c4c47221 */ /* 0x000fe20000010000 */
[----:B0-----:R-:W-:-:S07]  /*1c90*/  FFMA.FTZ R195, R174, R181, R195 ;  /* 0x000000b5aec37223 */ /* 0x001fce00000100c3 */
.L_x_2781:
[----:B------:R-:W-:Y:S05]  /*1ca0*/  BSYNC B1 ;  /* 0x0000000000017941 */ /* 0x000fea0003800000 */
.L_x_2780:
        /* <DEDUP_REMOVED lines=12> */
[----:B------:R-:W5:Y:S01]  /*1d70*/  @P0 LDG.E R10, desc[UR4][R164.64] ;  /* 0x00000004a40a0981 */ /* 0x000f62000c1e1900 */
[----:B------:R-:W-:Y:S02]  /*1d80*/  LEA.HI.X R161, R194, UR11, RZ, 0x4, P6 ;  /* 0x0000000bc2a17c11 */ /* 0x000fe4000b0f24ff */
        /* <DEDUP_REMOVED lines=31> */
[----:B------:R-:W-:Y:S01]  /*1f80*/  FMUL.FTZ R175, R16, R175 ;  /* 0x000000af10af7220 */ /* 0x000fe20000410000 */
        /* <DEDUP_REMOVED lines=8> */
[----:B------:R-:W-:Y:S01]  /*2010*/  FMUL.FTZ R26, R16, R26 ;  /* 0x0000001a101a7220 */ /* 0x000fe20000410000 */
[----:B------:R-:W-:Y:S01]  /*2020*/  FMUL.FTZ R163, R225, R163 ;  /* 0x000000a3e1a37220 */ /* 0x000fe20000410000 */
[----:B------:R-:W-:Y:S01]  /*2030*/  FFMA.FTZ R195, R22, R192, R195 ;  /* 0x000000c016c37223 */ /* 0x000fe200000100c3 */
[----:B------:R-:W-:-:S02]  /*2040*/  FADD.FTZ R31, R160, R185 ;  /* 0x000000b9a01f7221 */ /* 0x000fc40000010000 */
        /* <DEDUP_REMOVED lines=9> */
[----:B------:R-:W-:Y:S01]  /*20e0*/  FFMA.FTZ R51, R167, R175, R51 ;  /* 0x000000afa7337223 */ /* 0x000fe20000010033 */
[----:B------:R-:W-:Y:S01]  /*20f0*/  IADD3 R194, R194, 0x20, RZ ;  /* 0x00000020c2c27810 */ /* 0x000fe20007ffe0ff */
[----:B------:R-:W-:Y:S01]  /*2100*/  FADD.FTZ R196, R31, R180 ;  /* 0x000000b41fc47221 */ /* 0x000fe20000010000 */
[----:B0-----:R-:W-:-:S07]  /*2110*/  FFMA.FTZ R195, R175, R180, R160 ;  /* 0x000000b4afc37223 */ /* 0x001fce00000100a0 */
.L_x_2783:
[----:B------:R-:W-:Y:S05]  /*2120*/  BSYNC B1 ;  /* 0x0000000000017941 */ /* 0x000fea0003800000 */
.L_x_2782:
        /* <DEDUP_REMOVED lines=15> */
[----:B------:R-:W-:Y:S02]  /*2220*/  IADD3.X R167, R162, UR7, RZ, P6, !PT ;  /* 0x00000007a2a77c10 */ /* 0x000fe4000b7fe4ff */
[----:B------:R-:W2:Y:S04]  /*2230*/  LDG.E.128 R160, desc[UR4][R160.64] ;  /* 0x00000004a0a07981 */ /* 0x000ea8000c1e1d00 */
        /* <DEDUP_REMOVED lines=27> */
[----:B------:R-:W-:Y:S01]  /*23f0*/  FFMA.FTZ R100, R160, R19, R100 ;  /* 0x00000013a0647223 */ /* 0x000fe20000010064 */
[----:B------:R-:W-:Y:S01]  /*2400*/  FADD.FTZ R124, R124, R160 ;  /* 0x000000a07c7c7221 */ /* 0x000fe20000010000 */
[----:B------:R-:W-:Y:S01]  /*2410*/  FMUL.FTZ R31, R219, R162 ;  /* 0x000000a2db1f7220 */ /* 0x000fe20000410000 */
[----:B------:R-:W-:Y:S01]  /*2420*/  FADD.FTZ R196, R196, R202 ;  /* 0x000000cac4c47221 */ /* 0x000fe20000010000 */
[----:B------:R-:W-:Y:S01]  /*2430*/  FFMA.FTZ R160, R19, R202, R195 ;  /* 0x000000ca13a07223 */ /* 0x000fe200000100c3 */
[----:B------:R-:W-:Y:S01]  /*2440*/  FMUL.FTZ R25, R16, R25 ;  /* 0x0000001910197220 */ /* 0x000fe20000410000 */
[----:B------:R-:W-:Y:S01]  /*2450*/  FFMA.FTZ R184, R220, R166, R31 ;  /* 0x000000a6dcb87223 */ /* 0x000fe2000001001f */
        /* <DEDUP_REMOVED lines=20> */
.L_x_2785:
[----:B------:R-:W-:Y:S05]  /*25a0*/  BSYNC B1 ;  /* 0x0000000000017941 */ /* 0x000fea0003800000 */
.L_x_2784:
[----:B------:R-:W-:Y:S01]  /*25b0*/  ISETP.NE.AND P0, PT, R208, RZ, PT ;  /* 0x000000ffd000720c */ /* 0x000fe20003f05270 */
[----:B------:R-:W-:-:S12]  /*25c0*/  BSSY B1, `(.L_x_2786) ;  /* 0x0000046000017945 */ /* 0x000fd80003800000 */
[----:B------:R-:W-:Y:S05]  /*25d0*/  @!P0 BRA `(.L_x_2787) ;  /* 0x0000000400108947 */ /* 0x000fea0003800000 */
[----:B------:R-:W0:Y:S08]  /*25e0*/  LDC.U8 R31, c[0x0][0x2a0] ;  /* 0x0000a800ff1f7b82 */ /* 0x000e300000000000 */
[----:B------:R-:W1:Y:S08]  /*25f0*/  LDC.64 R164, c[0x0][0x2c0] ;  /* 0x0000b000ffa47b82 */ /* 0x000e700000000a00 */
[----:B------:R-:W2:Y:S01]  /*2600*/  LDC.64 R166, c[0x0][0x2b8] ;  /* 0x0000ae00ffa67b82 */ /* 0x000ea20000000a00 */
[----:B0-----:R-:W-:-:S04]  /*2610*/  ISETP.NE.AND P0, PT, R31, RZ, PT ;  /* 0x000000ff1f00720c */ /* 0x001fc80003f05270 */
[----:B-----5:R-:W-:Y:S02]  /*2620*/  FSEL R177, R193, RZ, !P0 ;  /* 0x000000ffc1b17208 */ /* 0x020fe40004000000 */
[----:B------:R-:W-:-:S04]  /*2630*/  LEA R160, P0, R194, UR10, 0x4 ;  /* 0x0000000ac2a07c11 */ /* 0x000fc8000f8020ff */
[----:B------:R-:W-:Y:S02]  /*2640*/  LEA.HI.X R161, R194, UR11, RZ, 0x4, P0 ;  /* 0x0000000bc2a17c11 */ /* 0x000fe400080f24ff */
[----:B------:R-:W-:-:S04]  /*2650*/  ISETP.NE.U32.AND P0, PT, RZ, UR8, PT ;  /* 0x00000008ff007c0c */ /* 0x000fc8000bf05070 */
[----:B------:R-:W3:Y:S01]  /*2660*/  LDG.E.128 R160, desc[UR4][R160.64] ;  /* 0x00000004a0a07981 */ /* 0x000ee2000c1e1d00 */
[----:B------:R-:W-:-:S13]  /*2670*/  ISETP.NE.AND.EX P0, PT, RZ, UR9, PT, P0 ;  /* 0x00000009ff007c0c */ /* 0x000fda000bf05300 */
[----:B------:R-:W-:-:S04]  /*2680*/  @P0 LEA R172, P6, R194, UR8, 0x4 ;  /* 0x00000008c2ac0c11 */ /* 0x000fc8000f8c20ff */
[----:B------:R-:W-:-:S05]  /*2690*/  @P0 LEA.HI.X R173, R194, UR9, RZ, 0x4, P6 ;  /* 0x00000009c2ad0c11 */ /* 0x000fca000b0f24ff */
[----:B------:R0:W5:Y:S01]  /*26a0*/  @P0 LDG.E.128 R152, desc[UR4][R172.64] ;  /* 0x00000004ac980981 */ /* 0x000162000c1e1d00 */
[----:B------:R-:W-:Y:S01]  /*26b0*/  ISETP.NE.U32.AND P0, PT, RZ, UR12, PT ;  /* 0x0000000cff007c0c */ /* 0x000fe2000bf05070 */
[C---:B---3--:R-:W-:Y:S01]  /*26c0*/  FADD.FTZ R14, -R177.reuse, R160 ;  /* 0x000000a0b10e7221 */ /* 0x048fe20000010100 */
[----:B------:R-:W-:Y:S01]  /*26d0*/  FADD.FTZ R24, -R177, R161 ;  /* 0x000000a1b1187221 */ /* 0x000fe20000010100 */
[----:B-1----:R-:W-:-:S04]  /*26e0*/  IMAD.WIDE.U32 R160, R194, 0x10, R164 ;  /* 0x00000010c2a07825 */ /* 0x002fc800078e00a4 */
[C---:B------:R-:W-:Y:S01]  /*26f0*/  FADD.FTZ R31, -R177.reuse, R162 ;  /* 0x000000a2b11f7221 */ /* 0x040fe20000010100 */
[----:B------:R-:W-:Y:S01]  /*2700*/  FADD.FTZ R177, -R177, R163 ;  /* 0x000000a3b1b17221 */ /* 0x000fe20000010100 */
[----:B--2---:R-:W-:Y:S01]  /*2710*/  IMAD.WIDE.U32 R164, R194, 0x10, R166 ;  /* 0x00000010c2a47825 */ /* 0x004fe200078e00a6 */
[----:B------:R-:W2:Y:S05]  /*2720*/  LDG.E.128 R160, desc[UR4][R160.64] ;  /* 0x00000004a0a07981 */ /* 0x000eaa000c1e1d00 */
[----:B------:R-:W3:Y:S01]  /*2730*/  LDG.E.128 R164, desc[UR4][R164.64] ;  /* 0x00000004a4a47981 */ /* 0x000ee2000c1e1d00 */
[----:B------:R-:W-:-:S13]  /*2740*/  ISETP.NE.AND.EX P0, PT, RZ, UR13, PT, P0 ;  /* 0x0000000dff007c0c */ /* 0x000fda000bf05300 */
[----:B0-----:R-:W0:Y:S01]  /*2750*/  @P0 LDC.64 R172, c[0x0][0x248] ;  /* 0x00009200ffac0b82 */ /* 0x001e220000000a00 */
[----:B------:R-:W-:Y:S01]  /*2760*/  FMUL.FTZ R14, R16, R14 ;  /* 0x0000000e100e7220 */ /* 0x000fe20000410000 */
[----:B------:R-:W-:Y:S01]  /*2770*/  SHF.L.U32 R200, R194, 0x2, RZ ;  /* 0x00000002c2c87819 */ /* 0x000fe200000006ff */
[----:B------:R-:W-:Y:S01]  /*2780*/  FMUL.FTZ R24, R16, R24 ;  /* 0x0000001810187220 */ /* 0x000fe20000410000 */
[----:B--2---:R-:W-:Y:S01]  /*2790*/  FMUL.FTZ R189, R215, R160 ;  /* 0x000000a0d7bd7220 */ /* 0x004fe20000410000 */
[----:B------:R-:W-:Y:S01]  /*27a0*/  FADD.FTZ R128, R128, R160 ;  /* 0x000000a080807221 */ /* 0x000fe20000010000 */
[----:B------:R-:W-:Y:S02]  /*27b0*/  FFMA.FTZ R104, R160, R14, R104 ;  /* 0x0000000ea0687223 */ /* 0x000fe40000010068 */
[----:B---3--:R-:W-:Y:S01]  /*27c0*/  FFMA.FTZ R206, R216, R164, R189 ;  /* 0x000000a4d8ce7223 */ /* 0x008fe200000100bd */
[----:B------:R-:W-:Y:S01]  /*27d0*/  FADD.FTZ R80, R80, R164 ;  /* 0x000000a450507221 */ /* 0x000fe20000010000 */
[----:B------:R-:W-:Y:S01]  /*27e0*/  FFMA.FTZ R56, R164, R14, R56 ;  /* 0x0000000ea4387223 */ /* 0x000fe20000010038 */
[----:B------:R-:W-:Y:S01]  /*27f0*/  FMUL.FTZ R189, R213, R161 ;  /* 0x000000a1d5bd7220 */ /* 0x000fe20000410000 */
[----:B------:R-:W-:-:S02]  /*2800*/  SHF.R.U32.HI R160, RZ, 0x1e, R194 ;  /* 0x0000001effa07819 */ /* 0x000fc400000116c2 */
[----:B0-----:R-:W-:Y:S01]  /*2810*/  @P0 IADD3 R164, P6, R200, R172, RZ ;  /* 0x000000acc8a40210 */ /* 0x001fe20007fde0ff */
[----:B------:R-:W-:Y:S01]  /*2820*/  FADD.FTZ R81, R81, R165 ;  /* 0x000000a551517221 */ /* 0x000fe20000010000 */
[----:B------:R-:W-:Y:S01]  /*2830*/  FFMA.FTZ R57, R165, R24, R57 ;  /* 0x00000018a5397223 */ /* 0x000fe20000010039 */
[----:B------:R-:W-:Y:S01]  /*2840*/  FFMA.FTZ R190, R214, R165, R189 ;  /* 0x000000a5d6be7223 */ /* 0x000fe200000100bd */
[----:B------:R-:W-:Y:S02]  /*2850*/  @P0 IADD3.X R165, R160, R173, RZ, P6, !PT ;  /* 0x000000ada0a50210 */ /* 0x000fe400037fe4ff */
[----:B------:R-:W-:-:S03]  /*2860*/  IADD3 R200, P6, R200, UR6, RZ ;  /* 0x00000006c8c87c10 */ /* 0x000fc6000ffde0ff */
[----:B------:R0:W5:Y:S01]  /*2870*/  @P0 LDG.E R15, desc[UR4][R164.64] ;  /* 0x00000004a40f0981 */ /* 0x000162000c1e1900 */
[----:B------:R-:W-:-:S05]  /*2880*/  IADD3.X R201, R160, UR7, RZ, P6, !PT ;  /* 0x00000007a0c97c10 */ /* 0x000fca000b7fe4ff */
[----:B------:R0:W5:Y:S01]  /*2890*/  LDG.E R173, desc[UR4][R200.64] ;  /* 0x00000004c8ad7981 */ /* 0x000162000c1e1900 */
[----:B------:R-:W-:Y:S01]  /*28a0*/  FMUL.FTZ R172, R16, R31 ;  /* 0x0000001f10ac7220 */ /* 0x000fe20000410000 */
[----:B------:R-:W-:Y:S01]  /*28b0*/  FMUL.FTZ R31, R209, R163 ;  /* 0x000000a3d11f7220 */ /* 0x000fe20000410000 */
[----:B------:R-:W-:Y:S01]  /*28c0*/  FMUL.FTZ R189, R211, R162 ;  /* 0x000000a2d3bd7220 */ /* 0x000fe20000410000 */
[----:B------:R-:W-:Y:S02]  /*28d0*/  FFMA.FTZ R195, R14, R206, R195 ;  /* 0x000000ce0ec37223 */ /* 0x000fe400000100c3 */
[----:B------:R-:W-:Y:S01]  /*28e0*/  FFMA.FTZ R182, R210, R167, R31 ;  /* 0x000000a7d2b67223 */ /* 0x000fe2000001001f */
[----:B------:R-:W-:Y:S01]  /*28f0*/  FADD.FTZ R31, R196, R206 ;  /* 0x000000cec41f7221 */ /* 0x000fe20000010000 */
[----:B------:R-:W-:Y:S01]  /*2900*/  FFMA.FTZ R189, R212, R166, R189 ;  /* 0x000000a6d4bd7223 */ /* 0x000fe200000100bd */
[----:B------:R-:W-:Y:S02]  /*2910*/  FFMA.FTZ R195, R24, R190, R195 ;  /* 0x000000be18c37223 */ /* 0x000fe400000100c3 */
[----:B------:R-:W-:Y:S01]  /*2920*/  FADD.FTZ R160, R31, R190 ;  /* 0x000000be1fa07221 */ /* 0x000fe20000010000 */
[----:B------:R-:W-:-:S03]  /*2930*/  FMUL.FTZ R177, R16, R177 ;  /* 0x000000b110b17220 */ /* 0x000fc60000410000 */
[----:B------:R-:W-:Y:S01]  /*2940*/  FADD.FTZ R31, R160, R189 ;  /* 0x000000bda01f7221 */ /* 0x000fe20000010000 */
[----:B------:R-:W-:Y:S01]  /*2950*/  FFMA.FTZ R160, R172, R189, R195 ;  /* 0x000000bdaca07223 */ /* 0x000fe200000100c3 */
[----:B------:R-:W-:Y:S01]  /*2960*/  FFMA.FTZ R105, R161, R24, R105 ;  /* 0x00000018a1697223 */ /* 0x000fe20000010069 */
[----:B------:R-:W-:Y:S01]  /*2970*/  FADD.FTZ R129, R129, R161 ;  /* 0x000000a181817221 */ /* 0x000fe20000010000 */
[-C--:B------:R-:W-:Y:S01]  /*2980*/  FFMA.FTZ R58, R166, R172.reuse, R58 ;  /* 0x000000aca63a7223 */ /* 0x080fe2000001003a */
[----:B------:R-:W-:Y:S01]  /*2990*/  FADD.FTZ R82, R82, R166 ;  /* 0x000000a652527221 */ /* 0x000fe20000010000 */
        /* <DEDUP_REMOVED lines=8> */
.L_x_2787:
[----:B------:R-:W-:Y:S05]  /*2a20*/  BSYNC B1 ;  /* 0x0000000000017941 */ /* 0x000fea0003800000 */
.L_x_2786:
        /* <DEDUP_REMOVED lines=9> */
[----:B-1---5:R-:W-:-:S04]  /*2ac0*/  FADD.FTZ R193, R167, R164 ;  /* 0x000000a4a7c17221 */ /* 0x022fc80000010000 */
        /* <DEDUP_REMOVED lines=10> */
.L_x_2823:
[----:B------:R-:W3:Y:S01]  /*2b70*/  LDC.U8 R196, c[0x0][0x2a0] ;  /* 0x0000a800ffc47b82 */ /* 0x000ee20000000000 */
[----:B-1----:R-:W-:Y:S01]  /*2b80*/  FADD.FTZ R31, R166, R167 ;  /* 0x000000a7a61f7221 */ /* 0x002fe20000010000 */
[----:B--2---:R-:W-:Y:S01]  /*2b90*/  FADD.FTZ R165, R195, R165 ;  /* 0x000000a5c3a57221 */ /* 0x004fe20000010000 */
[----:B------:R-:W-:Y:S02]  /*2ba0*/  BSSY B1, `(.L_x_2789) ;  /* 0x0000044000017945 */ /* 0x000fe40003800000 */
[----:B------:R-:W-:Y:S01]  /*2bb0*/  FMUL.FTZ R31, R31, UR14 ;  /* 0x0000000e1f1f7c20 */ /* 0x000fe20008410000 */
[----:B0-----:R-:W-:Y:S01]  /*2bc0*/  FMUL.FTZ R166, R165, UR14 ;  /* 0x0000000ea5a67c20 */ /* 0x001fe20008410000 */
[----:B------:R-:W-:Y:S06]  /*2bd0*/  @!P1 BRA `(.L_x_2790) ;  /* 0x0000000400009947 */ /* 0x000fec0003800000 */
[----:B---3--:R-:W-:Y:S02]  /*2be0*/  ISETP.NE.AND P0, PT, R196, RZ, PT ;  /* 0x000000ffc400720c */ /* 0x008fe40003f05270 */
[----:B------:R-:W-:Y:S02]  /*2bf0*/  LOP3.LUT P6, RZ, R3, 0xff0000, RZ, 0xc0, !PT ;  /* 0x00ff000003ff7812 */ /* 0x000fe400078cc0ff */
[----:B------:R-:W-:Y:S02]  /*2c00*/  FSEL R161, R31, RZ, !P0 ;  /* 0x000000ff1fa17208 */ /* 0x000fe40004000000 */
[----:B------:R-:W-:-:S03]  /*2c10*/  ISETP.NE.U32.AND P0, PT, RZ, UR8, PT ;  /* 0x00000008ff007c0c */ /* 0x000fc6000bf05070 */
[-CC-:B------:R-:W-:Y:S01]  /*2c20*/  FFMA.FTZ R160, R0, R166.reuse, R161.reuse ;  /* 0x000000a600a07223 */ /* 0x180fe200000100a1 */
[----:B------:R-:W-:Y:S01]  /*2c30*/  ISETP.NE.AND.EX P0, PT, RZ, UR9, PT, P0 ;  /* 0x00000009ff007c0c */ /* 0x000fe2000bf05300 */
        /* <DEDUP_REMOVED lines=10> */
[----:B------:R-:W-:-:S02]  /*2ce0*/  FMUL.FTZ R162, R16, R167 ;  /* 0x000000a710a27220 */ /* 0x000fc40000410000 */
[----:B------:R-:W-:Y:S01]  /*2cf0*/  @P0 FADD.FTZ R163, R32, R163 ;  /* 0x000000a320a30221 */ /* 0x000fe20000010000 */
[----:B------:R-:W-:Y:S01]  /*2d00*/  @P0 FADD.FTZ R164, R33, R164 ;  /* 0x000000a421a40221 */ /* 0x000fe20000010000 */
[----:B------:R-:W-:Y:S01]  /*2d10*/  @P0 FADD.FTZ R193, R34, R193 ;  /* 0x000000c122c10221 */ /* 0x000fe20000010000 */
[----:B------:R-:W-:Y:S01]  /*2d20*/  @P0 FADD.FTZ R162, R35, R162 ;  /* 0x000000a223a20221 */ /* 0x000fe20000010000 */
[----:B------:R-:W-:Y:S01]  /*2d30*/  ISETP.NE.U32.AND P0, PT, RZ, UR16, PT ;  /* 0x00000010ff007c0c */ /* 0x000fe2000bf05070 */
[----:B------:R-:W-:Y:S01]  /*2d40*/  FMUL.FTZ R194, R163, UR15 ;  /* 0x0000000fa3c27c20 */ /* 0x000fe20008410000 */
[----:B------:R-:W-:Y:S02]  /*2d50*/  FMUL.FTZ R167, R164, UR15 ;  /* 0x0000000fa4a77c20 */ /* 0x000fe40008410000 */
[----:B------:R-:W-:-:S04]  /*2d60*/  ISETP.NE.AND.EX P0, PT, RZ, UR17, PT, P0 ;  /* 0x00000011ff007c0c */ /* 0x000fc8000bf05300 */
[----:B------:R-:W-:Y:S02]  /*2d70*/  SEL R156, R163, R156, P0 ;  /* 0x0000009ca39c7207 */ /* 0x000fe40000000000 */
[----:B------:R-:W-:Y:S02]  /*2d80*/  SEL R157, R164, R157, P0 ;  /* 0x0000009da49d7207 */ /* 0x000fe40000000000 */
[C---:B------:R-:W-:Y:S01]  /*2d90*/  SEL R158, R193.reuse, R158, P0 ;  /* 0x0000009ec19e7207 */ /* 0x040fe20000000000 */
[----:B------:R-:W-:Y:S01]  /*2da0*/  FMUL.FTZ R193, R193, UR15 ;  /* 0x0000000fc1c17c20 */ /* 0x000fe20008410000 */
[----:B------:R-:W-:-:S03]  /*2db0*/  SEL R159, R162, R159, P0 ;  /* 0x0000009fa29f7207 */ /* 0x000fc60000000000 */
[----:B------:R-:W0:Y:S02]  /*2dc0*/  @P0 LDC.64 R160, c[0x0][0x308] ;  /* 0x0000c200ffa00b82 */ /* 0x000e240000000a00 */
[----:B0-----:R-:W-:-:S05]  /*2dd0*/  @P0 IMAD.WIDE.U32 R160, R4, 0x10, R160 ;  /* 0x0000001004a00825 */ /* 0x001fca00078e00a0 */
[----:B------:R0:W-:Y:S01]  /*2de0*/  @P0 STG.E.128 desc[UR4][R160.64], R156 ;  /* 0x0000009ca0000986 */ /* 0x0001e2000c101d04 */
[----:B------:R-:W-:-:S04]  /*2df0*/  LOP3.LUT P0, RZ, R3, 0xff, RZ, 0xc0, !PT ;  /* 0x000000ff03ff7812 */ /* 0x000fc8000780c0ff */
[----:B------:R-:W-:Y:S02]  /*2e00*/  SEL R163, R194, RZ, P0 ;  /* 0x000000ffc2a37207 */ /* 0x000fe40000000000 */
[----:B------:R-:W-:-:S04]  /*2e10*/  LOP3.LUT P0, RZ, R3, 0xff00, RZ, 0xc0, !PT ;  /* 0x0000ff0003ff7812 */ /* 0x000fc8000780c0ff */
[----:B------:R-:W-:Y:S02]  /*2e20*/  SEL R164, R167, RZ, P0 ;  /* 0x000000ffa7a47207 */ /* 0x000fe40000000000 */
[----:B------:R-:W-:-:S04]  /*2e30*/  ISETP.NE.U32.AND P0, PT, RZ, UR12, PT ;  /* 0x0000000cff007c0c */ /* 0x000fc8000bf05070 */
[----:B------:R-:W-:Y:S02]  /*2e40*/  ISETP.NE.AND.EX P0, PT, RZ, UR13, PT, P0 ;  /* 0x0000000dff007c0c */ /* 0x000fe4000bf05300 */
[----:B0-----:R-:W-:Y:S02]  /*2e50*/  SEL R161, R193, RZ, P6 ;  /* 0x000000ffc1a17207 */ /* 0x001fe40003000000 */
[----:B------:R-:W-:Y:S01]  /*2e60*/  SEL R84, R163, R84, P0 ;  /* 0x00000054a3547207 */ /* 0x000fe20000000000 */
[----:B------:R-:W-:Y:S01]  /*2e70*/  FMUL.FTZ R163, R162, UR15 ;  /* 0x0000000fa2a37c20 */ /* 0x000fe20008410000 */
[----:B------:R-:W-:Y:S02]  /*2e80*/  LOP3.LUT P6, RZ, R3, 0xff000000, RZ, 0xc0, !PT ;  /* 0xff00000003ff7812 */ /* 0x000fe400078cc0ff */
[----:B------:R-:W-:Y:S02]  /*2e90*/  SEL R85, R164, R85, P0 ;  /* 0x00000055a4557207 */ /* 0x000fe40000000000 */
[----:B------:R-:W-:Y:S01]  /*2ea0*/  SEL R160, R163, RZ, P6 ;  /* 0x000000ffa3a07207 */ /* 0x000fe20003000000 */
[----:B------:R-:W0:Y:S01]  /*2eb0*/  LDC.64 R164, c[0x0][0x2f8] ;  /* 0x0000be00ffa47b82 */ /* 0x000e220000000a00 */
[----:B------:R-:W-:-:S02]  /*2ec0*/  SEL R86, R161, R86, P0 ;  /* 0x00000056a1567207 */ /* 0x000fc40000000000 */
[----:B------:R-:W-:Y:S02]  /*2ed0*/  SEL R87, R160, R87, P0 ;  /* 0x00000057a0577207 */ /* 0x000fe40000000000 */
[----:B------:R-:W-:-:S04]  /*2ee0*/  LOP3.LUT P0, RZ, R2, 0xff, RZ, 0xc0, !PT ;  /* 0x000000ff02ff7812 */ /* 0x000fc8000780c0ff */
[----:B------:R-:W-:Y:S02]  /*2ef0*/  SEL R160, R194, RZ, P0 ;  /* 0x000000ffc2a07207 */ /* 0x000fe40000000000 */
[----:B------:R-:W-:-:S04]  /*2f00*/  LOP3.LUT P0, RZ, R2, 0xff00, RZ, 0xc0, !PT ;  /* 0x0000ff0002ff7812 */ /* 0x000fc8000780c0ff */
[----:B------:R-:W-:Y:S02]  /*2f10*/  SEL R161, R167, RZ, P0 ;  /* 0x000000ffa7a17207 */ /* 0x000fe40000000000 */
[----:B------:R-:W-:-:S04]  /*2f20*/  LOP3.LUT P0, RZ, R2, 0xff0000, RZ, 0xc0, !PT ;  /* 0x00ff000002ff7812 */ /* 0x000fc8000780c0ff */
[----:B------:R-:W-:Y:S02]  /*2f30*/  SEL R162, R193, RZ, P0 ;  /* 0x000000ffc1a27207 */ /* 0x000fe40000000000 */
[----:B------:R-:W-:Y:S01]  /*2f40*/  LOP3.LUT P0, RZ, R2, 0xff000000, RZ, 0xc0, !PT ;  /* 0xff00000002ff7812 */ /* 0x000fe2000780c0ff */
[----:B0-----:R-:W-:-:S03]  /*2f50*/  IMAD.WIDE.U32 R164, R4, 0x10, R164 ;  /* 0x0000001004a47825 */ /* 0x001fc600078e00a4 */
[----:B------:R-:W-:Y:S02]  /*2f60*/  SEL R163, R163, RZ, P0 ;  /* 0x000000ffa3a37207 */ /* 0x000fe40000000000 */
[----:B------:R-:W-:-:S03]  /*2f70*/  ISETP.NE.U32.AND P0, PT, RZ, UR12, PT ;  /* 0x0000000cff007c0c */ /* 0x000fc6000bf05070 */
[----:B------:R0:W-:Y:S01]  /*2f80*/  STG.E.128 desc[UR4][R164.64], R160 ;  /* 0x000000a0a4007986 */ /* 0x0001e2000c101d04 */
[----:B------:R-:W-:-:S13]  /*2f90*/  ISETP.NE.AND.EX P0, PT, RZ, UR13, PT, P0 ;  /* 0x0000000dff007c0c */ /* 0x000fda000bf05300 */
[----:B0-----:R-:W-:-:S04]  /*2fa0*/  @P0 LEA R160, P6, R4, UR12, 0x4 ;  /* 0x0000000c04a00c11 */ /* 0x001fc8000f8c20ff */
[C---:B------:R-:W-:Y:S02]  /*2fb0*/  @P0 LEA.HI.X R161, R4.reuse, UR13, RZ, 0x4, P6 ;  /* 0x0000000d04a10c11 */ /* 0x040fe4000b0f24ff */
[----:B------:R-:W-:-:S03]  /*2fc0*/  IADD3 R4, R4, 0x20, RZ ;  /* 0x0000002004047810 */ /* 0x000fc60007ffe0ff */
[----:B------:R0:W-:Y:S04]  /*2fd0*/  @P0 STG.E.128 desc[UR4][R160.64], R84 ;  /* 0x00000054a0000986 */ /* 0x0001e8000c101d04 */
.L_x_2790:
[----:B------:R-:W-:Y:S05]  /*2fe0*/  BSYNC B1 ;  /* 0x0000000000017941 */ /* 0x000fea0003800000 */
.L_x_2789:
[----:B------:R-:W-:Y:S04]  /*2ff0*/  BSSY B1, `(.L_x_2791) ;  /* 0x0000042000017945 */ /* 0x000fe80003800000 */
[----:B------:R-:W-:Y:S05]  /*3000*/  @!P2 BRA `(.L_x_2792) ;  /* 0x000000040000a947 */ /* 0x000fea0003800000 */
[----:B---3--:R-:W-:Y:S02]  /*3010*/  ISETP.NE.AND P0, PT, R196, RZ, PT ;  /* 0x000000ffc400720c */ /* 0x008fe40003f05270 */
[----:B------:R-:W-:Y:S02]  /*3020*/  LOP3.LUT P6, RZ, R6, 0xff0000, RZ, 0xc0, !PT ;  /* 0x00ff000006ff7812 */ /* 0x000fe400078cc0ff */
[----:B------:R-:W-:Y:S02]  /*3030*/  FSEL R165, R31, RZ, !P0 ;  /* 0x000000ff1fa57208 */ /* 0x000fe40004000000 */
[----:B------:R-:W-:-:S03]  /*3040*/  ISETP.NE.U32.AND P0, PT, RZ, UR8, PT ;  /* 0x00000008ff007c0c */ /* 0x000fc6000bf05070 */
[-CC-:B0-----:R-:W-:Y:S01]  /*3050*/  FFMA.FTZ R160, R178, R166.reuse, R165.reuse ;  /* 0x000000a6b2a07223 */ /* 0x181fe200000100a5 */
        /* <DEDUP_REMOVED lines=56> */
[C---:B------:R-:W-:Y:S01]  /*33e0*/  @P0 LEA.HI.X R161, R4.reuse, UR13, RZ, 0x4, P6 ;  /* 0x0000000d04a10c11 */ /* 0x040fe2000b0f24ff */
[----:B------:R-:W-:-:S04]  /*33f0*/  VIADD R4, R4, 0x20 ;  /* 0x0000002004047836 */ /* 0x000fc80000000000 */
[----:B------:R1:W-:Y:S04]  /*3400*/  @P0 STG.E.128 desc[UR4][R160.64], R84 ;  /* 0x00000054a0000986 */ /* 0x0003e8000c101d04 */
.L_x_2792:
[----:B------:R-:W-:Y:S05]  /*3410*/  BSYNC B1 ;  /* 0x0000000000017941 */ /* 0x000fea0003800000 */
.L_x_2791:
[----:B------:R-:W-:Y:S04]  /*3420*/  BSSY B1, `(.L_x_2793) ;  /* 0x0000042000017945 */ /* 0x000fe80003800000 */
[----:B------:R-:W-:Y:S05]  /*3430*/  @!P3 BRA `(.L_x_2794) ;  /* 0x000000040000b947 */ /* 0x000fea0003800000 */
[----:B---3--:R-:W-:Y:S02]  /*3440*/  ISETP.NE.AND P0, PT, R196, RZ, PT ;  /* 0x000000ffc400720c */ /* 0x008fe40003f05270 */
[----:B------:R-:W-:Y:S02]  /*3450*/  LOP3.LUT P6, RZ, R8, 0xff0000, RZ, 0xc0, !PT ;  /* 0x00ff000008ff7812 */ /* 0x000fe400078cc0ff */
[----:B------:R-:W-:Y:S02]  /*3460*/  FSEL R165, R31, RZ, !P0 ;  /* 0x000000ff1fa57208 */ /* 0x000fe40004000000 */
[----:B------:R-:W-:-:S03]  /*3470*/  ISETP.NE.U32.AND P0, PT, RZ, UR8, PT ;  /* 0x00000008ff007c0c */ /* 0x000fc6000bf05070 */
[-CC-:B01----:R-:W-:Y:S01]  /*3480*/  FFMA.FTZ R161, R17, R166.reuse, R165.reuse ;  /* 0x000000a611a17223 */ /* 0x183fe200000100a5 */
        /* <DEDUP_REMOVED lines=59> */
.L_x_2794:
[----:B------:R-:W-:Y:S05]  /*3840*/  BSYNC B1 ;  /* 0x0000000000017941 */ /* 0x000fea0003800000 */
.L_x_2793:
[----:B------:R-:W-:Y:S04]  /*3850*/  BSSY B1, `(.L_x_2795) ;  /* 0x0000042000017945 */ /* 0x000fe80003800000 */
[----:B------:R-:W-:Y:S05]  /*3860*/  @!P4 BRA `(.L_x_2796) ;  /* 0x000000040000c947 */ /* 0x000fea0003800000 */
[----:B---3--:R-:W-:Y:S02]  /*3870*/  ISETP.NE.AND P0, PT, R196, RZ, PT ;  /* 0x000000ffc400720c */ /* 0x008fe40003f05270 */
[----:B------:R-:W-:Y:S02]  /*3880*/  LOP3.LUT P6, RZ, R10, 0xff0000, RZ, 0xc0, !PT ;  /* 0x00ff00000aff7812 */ /* 0x000fe400078cc0ff */
[----:B------:R-:W-:Y:S02]  /*3890*/  FSEL R165, R31, RZ, !P0 ;  /* 0x000000ff1fa57208 */ /* 0x000fe40004000000 */
[----:B------:R-:W-:-:S03]  /*38a0*/  ISETP.NE.U32.AND P0, PT, RZ, UR8, PT ;  /* 0x00000008ff007c0c */ /* 0x000fc6000bf05070 */
[-CC-:B012---:R-:W-:Y:S01]  /*38b0*/  FFMA.FTZ R160, R18, R166.reuse, R165.reuse ;  /* 0x000000a612a07223 */ /* 0x187fe200000100a5 */
        /* <DEDUP_REMOVED lines=59> */
.L_x_2796:
[----:B------:R-:W-:Y:S05]  /*3c70*/  BSYNC B1 ;  /* 0x0000000000017941 */ /* 0x000fea0003800000 */
.L_x_2795:
[----:B------:R-:W-:Y:S04]  /*3c80*/  BSSY B1, `(.L_x_2797) ;  /* 0x0000042000017945 */ /* 0x000fe80003800000 */
[----:B------:R-:W-:Y:S05]  /*3c90*/  @!P5 BRA `(.L_x_2798) ;  /* 0x000000040000d947 */ /* 0x000fea0003800000 */
[----:B---3--:R-:W-:Y:S02]  /*3ca0*/  ISETP.NE.AND P0, PT, R196, RZ, PT ;  /* 0x000000ffc400720c */ /* 0x008fe40003f05270 */
[----:B------:R-:W-:Y:S02]  /*3cb0*/  LOP3.LUT P6, RZ, R12, 0xff0000, RZ, 0xc0, !PT ;  /* 0x00ff00000cff7812 */ /* 0x000fe400078cc0ff */
[----:B------:R-:W-:Y:S02]  /*3cc0*/  FSEL R162, R31, RZ, !P0 ;  /* 0x000000ff1fa27208 */ /* 0x000fe40004000000 */
[----:B------:R-:W-:-:S03]  /*3cd0*/  ISETP.NE.U32.AND P0, PT, RZ, UR8, PT ;  /* 0x00000008ff007c0c */ /* 0x000fc6000bf05070 */
[-CC-:B012-4-:R-:W-:Y:S01]  /*3ce0*/  FFMA.FTZ R161, R19, R166.reuse, R162.reuse ;  /* 0x000000a613a17223 */ /* 0x197fe200000100a2 */
        /* <DEDUP_REMOVED lines=59> */
.L_x_2798:
[----:B------:R-:W-:Y:S05]  /*40a0*/  BSYNC B1 ;  /* 0x0000000000017941 */ /* 0x000fea0003800000 */
.L_x_2797:
[----:B------:R-:W-:Y:S01]  /*40b0*/  ISETP.NE.AND P0, PT, R208, RZ, PT ;  /* 0x000000ffd000720c */ /* 0x000fe20003f05270 */
[----:B------:R-:W-:-:S12]  /*40c0*/  BSSY B1, `(.L_x_2799) ;  /* 0x0000041000017945 */ /* 0x000fd80003800000 */
[----:B------:R-:W-:Y:S05]  /*40d0*/  @!P0 BRA `(.L_x_2800) ;  /* 0x0000000000fc8947 */ /* 0x000fea0003800000 */
[----:B---3--:R-:W-:-:S04]  /*40e0*/  ISETP.NE.AND P0, PT, R196, RZ, PT ;  /* 0x000000ffc400720c */ /* 0x008fc80003f05270 */
[----:B------:R-:W-:Y:S02]  /*40f0*/  FSEL R163, R31, RZ, !P0 ;  /* 0x000000ff1fa37208 */ /* 0x000fe40004000000 */
[----:B------:R-:W-:-:S03]  /*4100*/  ISETP.NE.U32.AND P0, PT, RZ, UR8, PT ;  /* 0x00000008ff007c0c */ /* 0x000fc6000bf05070 */
[-CC-:B------:R-:W-:Y:S01]  /*4110*/  FFMA.FTZ R31, R14, R166.reuse, R163.reuse ;  /* 0x000000a60e1f7223 */ /* 0x180fe200000100a3 */
[----:B------:R-:W-:Y:S01]  /*4120*/  ISETP.NE.AND.EX P0, PT, RZ, UR9, PT, P0 ;  /* 0x00000009ff007c0c */ /* 0x000fe2000bf05300 */
[-CC-:B012-4-:R-:W-:Y:S01]  /*4130*/  FFMA.FTZ R161, R24, R166.reuse, R163.reuse ;  /* 0x000000a618a17223 */ /* 0x197fe200000100a3 */
        /* <DEDUP_REMOVED lines=16> */
[----:B------:R-:W-:Y:S01]  /*4240*/  FMUL.FTZ R166, R162, UR15 ;  /* 0x0000000fa2a67c20 */ /* 0x000fe20008410000 */
[----:B------:R-:W-:Y:S01]  /*4250*/  FMUL.FTZ R167, R31, UR15 ;  /* 0x0000000f1fa77c20 */ /* 0x000fe20008410000 */
[----:B------:R-:W-:-:S04]  /*4260*/  ISETP.NE.AND.EX P0, PT, RZ, UR17, PT, P0 ;  /* 0x00000011ff007c0c */ /* 0x000fc8000bf05300 */
[----:B------:R-:W-:Y:S01]  /*4270*/  SEL R156, R163, R156, P0 ;  /* 0x0000009ca39c7207 */ /* 0x000fe20000000000 */
[----:B------:R-:W-:Y:S01]  /*4280*/  FMUL.FTZ R163, R16, UR15 ;  /* 0x0000000f10a37c20 */ /* 0x000fe20008410000 */
[----:B------:R-:W-:Y:S02]  /*4290*/  SEL R157, R162, R157, P0 ;  /* 0x0000009da29d7207 */ /* 0x000fe40000000000 */
[----:B------:R-:W-:Y:S02]  /*42a0*/  SEL R158, R31, R158, P0 ;  /* 0x0000009e1f9e7207 */ /* 0x000fe40000000000 */
        /* <DEDUP_REMOVED lines=8> */
[----:B------:R-:W-:-:S04]  /*4330*/  LOP3.LUT P0, RZ, R15, 0xff000000, RZ, 0xc0, !PT ;  /* 0xff0000000fff7812 */ /* 0x000fc8000780c0ff */
[----:B------:R-:W-:Y:S02]  /*4340*/  SEL R162, R163, RZ, P0 ;  /* 0x000000ffa3a27207 */ /* 0x000fe40000000000 */
[----:B------:R-:W-:-:S04]  /*4350*/  LOP3.LUT P0, RZ, R15, 0xff0000, RZ, 0xc0, !PT ;  /* 0x00ff00000fff7812 */ /* 0x000fc8000780c0ff */
[----:B------:R-:W-:Y:S02]  /*4360*/  SEL R31, R167, RZ, P0 ;  /* 0x000000ffa71f7207 */ /* 0x000fe40000000000 */
[----:B------:R-:W-:-:S04]  /*4370*/  ISETP.NE.U32.AND P0, PT, RZ, UR12, PT ;  /* 0x0000000cff007c0c */ /* 0x000fc8000bf05070 */
[----:B------:R-:W-:-:S04]  /*4380*/  ISETP.NE.AND.EX P0, PT, RZ, UR13, PT, P0 ;  /* 0x0000000dff007c0c */ /* 0x000fc8000bf05300 */
[----:B------:R-:W-:Y:S02]  /*4390*/  SEL R84, R165, R84, P0 ;  /* 0x00000054a5547207 */ /* 0x000fe40000000000 */
[----:B------:R-:W-:Y:S02]  /*43a0*/  SEL R85, R16, R85, P0 ;  /* 0x0000005510557207 */ /* 0x000fe40000000000 */
[----:B------:R-:W-:Y:S02]  /*43b0*/  SEL R86, R31, R86, P0 ;  /* 0x000000561f567207 */ /* 0x000fe40000000000 */
[----:B------:R-:W-:Y:S02]  /*43c0*/  SEL R87, R162, R87, P0 ;  /* 0x00000057a2577207 */ /* 0x000fe40000000000 */
[----:B------:R-:W-:-:S04]  /*43d0*/  LOP3.LUT P0, RZ, R173, 0xff, RZ, 0xc0, !PT ;  /* 0x000000ffadff7812 */ /* 0x000fc8000780c0ff */
[----:B0-----:R-:W-:Y:S02]  /*43e0*/  SEL R160, R164, RZ, P0 ;  /* 0x000000ffa4a07207 */ /* 0x001fe40000000000 */
[----:B------:R-:W-:-:S04]  /*43f0*/  LOP3.LUT P0, RZ, R173, 0xff00, RZ, 0xc0, !PT ;  /* 0x0000ff00adff7812 */ /* 0x000fc8000780c0ff */
[----:B------:R-:W-:Y:S02]  /*4400*/  SEL R161, R166, RZ, P0 ;  /* 0x000000ffa6a17207 */ /* 0x000fe40000000000 */
[----:B------:R-:W-:-:S04]  /*4410*/  LOP3.LUT P0, RZ, R173, 0xff0000, RZ, 0xc0, !PT ;  /* 0x00ff0000adff7812 */ /* 0x000fc8000780c0ff */
[----:B------:R-:W-:Y:S02]  /*4420*/  SEL R162, R167, RZ, P0 ;  /* 0x000000ffa7a27207 */ /* 0x000fe40000000000 */
[----:B------:R-:W-:Y:S01]  /*4430*/  LOP3.LUT P0, RZ, R173, 0xff000000, RZ, 0xc0, !PT ;  /* 0xff000000adff7812 */ /* 0x000fe2000780c0ff */
[----:B------:R-:W0:Y:S03]  /*4440*/  LDC.64 R166, c[0x0][0x2f8] ;  /* 0x0000be00ffa67b82 */ /* 0x000e260000000a00 */
[----:B------:R-:W-:Y:S02]  /*4450*/  SEL R163, R163, RZ, P0 ;  /* 0x000000ffa3a37207 */ /* 0x000fe40000000000 */
[----:B------:R-:W-:-:S04]  /*4460*/  ISETP.NE.U32.AND P0, PT, RZ, UR12, PT ;  /* 0x0000000cff007c0c */ /* 0x000fc8000bf05070 */
[----:B------:R-:W-:-:S13]  /*4470*/  ISETP.NE.AND.EX P0, PT, RZ, UR13, PT, P0 ;  /* 0x0000000dff007c0c */ /* 0x000fda000bf05300 */
[C---:B------:R-:W-:Y:S01]  /*4480*/  @P0 LEA R164, P6, R4.reuse, UR12, 0x4 ;  /* 0x0000000c04a40c11 */ /* 0x040fe2000f8c20ff */
[----:B0-----:R-:W-:-:S03]  /*4490*/  IMAD.WIDE.U32 R166, R4, 0x10, R166 ;  /* 0x0000001004a67825 */ /* 0x001fc600078e00a6 */
[----:B------:R-:W-:Y:S02]  /*44a0*/  @P0 LEA.HI.X R165, R4, UR13, RZ, 0x4, P6 ;  /* 0x0000000d04a50c11 */ /* 0x000fe4000b0f24ff */
[----:B------:R0:W-:Y:S04]  /*44b0*/  STG.E.128 desc[UR4][R166.64], R160 ;  /* 0x000000a0a6007986 */ /* 0x0001e8000c101d04 */
[----:B------:R0:W-:Y:S03]  /*44c0*/  @P0 STG.E.128 desc[UR4][R164.64], R84 ;  /* 0x00000054a4000986 */ /* 0x0001e6000c101d04 */
.L_x_2800:
[----:B------:R-:W-:Y:S05]  /*44d0*/  BSYNC B1 ;  /* 0x0000000000017941 */ /* 0x000fea0003800000 */
.L_x_2799:
[----:B012-4-:R-:W0:Y:S02]  /*44e0*/  LDC.64 R160, c[0x0][0x210] ;  /* 0x00008400ffa07b82 */ /* 0x017e240000000a00 */
[----:B0-----:R-:W-:-:S04]  /*44f0*/  LEA R5, R160, R5, 0x2 ;  /* 0x00000005a0057211 */ /* 0x001fc800078e10ff */
[----:B------:R-:W-:-:S13]  /*4500*/  ISETP.GE.AND P0, PT, R5, R161, PT ;  /* 0x000000a10500720c */ /* 0x000fda0003f06270 */
[----:B------:R-:W-:Y:S05]  /*4510*/  @!P0 BRA `(.L_x_2801) ;  /* 0xffffffc800388947 */ /* 0x000fea000383ffff */
.L_x_2775:
[----:B------:R-:W-:Y:S05]  /*4520*/  BSYNC B0 ;  /* 0x0000000000007941 */ /* 0x000fea0003800000 */
.L_x_2774:
[----:B-----5:R-:W0:Y:S01]  /*4530*/  S2R R6, SR_TID.X ;  /* 0x0000000000067919 */ /* 0x020e220000002100 */
[----:B------:R-:W-:Y:S01]  /*4540*/  MOV R2, 0x400 ;  /* 0x0000040000027802 */ /* 0x000fe20000000f00 */
[----:B------:R-:W-:Y:S05]  /*4550*/  WARPSYNC.ALL ;  /* 0x0000000000007948 */ /* 0x000fea0003800000 */
[----:B------:R-:W1:Y:S01]  /*4560*/  S2R R3, SR_CgaCtaId ;  /* 0x0000000000037919 */ /* 0x000e620000008800 */
[----:B------:R-:W-:Y:S01]  /*4570*/  ULDC.64 UR18, c[0x0][0x2d8] ;  /* 0x0000b60000127ab9 */ /* 0x000fe20000000a00 */
[----:B------:R-:W-:Y:S01]  /*4580*/  ULDC.64 UR20, c[0x0][0x2d0] ;  /* 0x0000b40000147ab9 */ /* 0x000fe20000000a00 */
[----:B------:R-:W-:Y:S01]  /*4590*/  BSSY B0, `(.L_x_2802) ;  /* 0x000010e000007945 */ /* 0x000fe20003800000 */
[----:B------:R-:W2:Y:S01]  /*45a0*/  S2R R4, SR_CTAID.X ;  /* 0x0000000000047919 */ /* 0x000ea20000002500 */
[----:B0-----:R-:W-:-:S02]  /*45b0*/  SHF.R.U32.HI R0, RZ, 0x5, R6 ;  /* 0x00000005ff007819 */ /* 0x001fc40000011606 */
[----:B------:R-:W-:-:S05]  /*45c0*/  LOP3.LUT R5, R6, 0x1f, RZ, 0xc0, !PT ;  /* 0x0000001f06057812 */ /* 0x000fca00078ec0ff */
[----:B------:R-:W-:Y:S01]  /*45d0*/  IMAD R0, R0, 0xc0, R5 ;  /* 0x000000c000007824 */ /* 0x000fe200078e0205 */
[----:B-1----:R-:W-:Y:S01]  /*45e0*/  LEA R3, R3, R2, 0x18 ;  /* 0x0000000203037211 */ /* 0x002fe200078ec0ff */
[----:B--2---:R-:W-:-:S03]  /*45f0*/  IMAD R5, R4, R207, RZ ;  /* 0x000000cf04057224 */ /* 0x004fc600078e02ff */
        /* <DEDUP_REMOVED lines=17> */
[----:B------:R-:W0:Y:S04]  /*4710*/  LDS R3, [R0] ;  /* 0x0000000000037984 */ /* 0x000e280000000800 */
[----:B------:R-:W1:Y:S04]  /*4720*/  LDS R5, [R0+0x200] ;  /* 0x0002000000057984 */ /* 0x000e680000000800 */
[----:B------:R-:W2:Y:S04]  /*4730*/  LDS R6, [R0+0x400] ;  /* 0x0004000000067984 */ /* 0x000ea80000000800 */
[----:B------:R-:W4:Y:S04]  /*4740*/  LDS R7, [R0+0x600] ;  /* 0x0006000000077984 */ /* 0x000f280000000800 */
[----:B------:R-:W3:Y:S04]  /*4750*/  LDS R8, [R0+0x800] ;  /* 0x0008000000087984 */ /* 0x000ee80000000800 */
[----:B------:R-:W3:Y:S04]  /*4760*/  LDS R9, [R0+0xa00] ;  /* 0x000a000000097984 */ /* 0x000ee80000000800 */
[----:B------:R-:W3:Y:S04]  /*4770*/  LDS R10, [R0+0xc00] ;  /* 0x000c0000000a7984 */ /* 0x000ee80000000800 */
[----:B------:R-:W3:Y:S04]  /*4780*/  LDS R12, [R0+0xe00] ;  /* 0x000e0000000c7984 */ /* 0x000ee80000000800 */
[----:B------:R-:W3:Y:S04]  /*4790*/  LDS R11, [R0+0x1000] ;  /* 0x00100000000b7984 */ /* 0x000ee80000000800 */
[----:B------:R-:W3:Y:S04]  /*47a0*/  LDS R14, [R0+0x1200] ;  /* 0x00120000000e7984 */ /* 0x000ee80000000800 */
[----:B------:R-:W3:Y:S01]  /*47b0*/  LDS R13, [R0+0x1400] ;  /* 0x00140000000d7984 */ /* 0x000ee20000000800 */
[----:B0-----:R-:W-:-:S03]  /*47c0*/  FADD.FTZ R3, RZ, R3 ;  /* 0x00000003ff037221 */ /* 0x001fc60000010000 */
[----:B------:R-:W0:Y:S01]  /*47d0*/  LDS R16, [R0+0x1600] ;  /* 0x0016000000107984 */ /* 0x000e220000000800 */
[----:B-1----:R-:W-:-:S03]  /*47e0*/  FADD.FTZ R5, RZ, R5 ;  /* 0x00000005ff057221 */ /* 0x002fc60000010000 */
[----:B------:R-:W1:Y:S01]  /*47f0*/  LDS R18, [R0+0x1800] ;  /* 0x0018000000127984 */ /* 0x000e620000000800 */
[----:B--2---:R-:W-:-:S03]  /*4800*/  FADD.FTZ R6, RZ, R6 ;  /* 0x00000006ff067221 */ /* 0x004fc60000010000 */
[----:B------:R-:W2:Y:S01]  /*4810*/  LDS R20, [R0+0x1a00] ;  /* 0x001a000000147984 */ /* 0x000ea20000000800 */
[----:B----4-:R-:W-:-:S03]  /*4820*/  FADD.FTZ R7, RZ, R7 ;  /* 0x00000007ff077221 */ /* 0x010fc60000010000 */
[----:B------:R-:W4:Y:S01]  /*4830*/  LDS R15, [R0+0x1c00] ;  /* 0x001c0000000f7984 */ /* 0x000f220000000800 */
        /* <DEDUP_REMOVED lines=14> */
[----:B0-----:R-:W-:-:S03]  /*4920*/  FADD.FTZ R9, R9, R16 ;  /* 0x0000001009097221 */ /* 0x001fc60000010000 */
[----:B------:R-:W0:Y:S01]  /*4930*/  LDS R21, [R0+0x2c00] ;  /* 0x002c000000157984 */ /* 0x000e220000000800 */
[----:B-1----:R-:W-:-:S03]  /*4940*/  FADD.FTZ R3, R3, R18 ;  /* 0x0000001203037221 */ /* 0x002fc60000010000 */
[----:B------:R-:W1:Y:S01]  /*4950*/  LDS R32, [R0+0x2e00] ;  /* 0x002e000000207984 */ /* 0x000e620000000800 */
[----:B--2---:R-:W-:Y:S01]  /*4960*/  FADD.FTZ R5, R5, R20 ;  /* 0x0000001405057221 */ /* 0x004fe20000010000 */
[----:B------:R-:W-:Y:S01]  /*4970*/  BAR.SYNC.DEFER_BLOCKING 0x0 ;  /* 0x0000000000007b1d */ /* 0x000fe20000010000 */
[----:B----4-:R-:W-:Y:S01]  /*4980*/  FADD.FTZ R6, R6, R15 ;  /* 0x0000000f06067221 */ /* 0x010fe20000010000 */
        /* <DEDUP_REMOVED lines=205> */
[----:B------:R-:W-:-:S09]  /*5660*/  IADD3.X R35, RZ, R35, RZ, P5, !PT ;  /* 0x00000023ff237210 */ /* 0x000fd20002ffe4ff */
.L_x_2803:
[----:B------:R-:W-:Y:S05]  /*5670*/  BSYNC B0 ;  /* 0x0000000000007941 */ /* 0x000fea0003800000 */
.L_x_2802:
        /* <DEDUP_REMOVED lines=17> */
[----:B--2---:R-:W-:Y:S02]  /*5790*/  MOV R4, R10 ;  /* 0x0000000a00047202 */ /* 0x004fe40000000f00 */
[----:B------:R-:W-:Y:S02]  /*57a0*/  MOV R5, R35 ;  /* 0x0000002300057202 */ /* 0x000fe40000000f00 */
[----:B------:R-:W-:-:S02]  /*57b0*/  IADD3 R10, P6, R10, 0x200, RZ ;  /* 0x000002000a0a7810 */ /* 0x000fc40007fde0ff */
[----:B------:R-:W-:Y:S01]  /*57c0*/  IADD3.X R37, RZ, R37, RZ, P0, !PT ;  /* 0x00000025ff257210 */ /* 0x000fe200007fe4ff */
[----:B------:R4:W-:Y:S01]  /*57d0*/  STG.E desc[UR4][R4.64], R59 ;  /* 0x0000003b04007986 */ /* 0x0009e2000c101904 */
[----:B------:R-:W-:-:S09]  /*57e0*/  IADD3.X R35, RZ, R35, RZ, P6, !PT ;  /* 0x00000023ff237210 */ /* 0x000fd200037fe4ff */
.L_x_2805:
[----:B------:R-:W-:Y:S05]  /*57f0*/  BSYNC B0 ;  /* 0x0000000000007941 */ /* 0x000fea0003800000 */
.L_x_2804:
[----:B------:R-:W-:Y:S01]  /*5800*/  BSSY B0, `(.L_x_2806) ;  /* 0x0000017000007945 */ /* 0x000fe20003800000 */
[----:B0-----:R-:W-:-:S03]  /*5810*/  FADD.FTZ R43, R30, R43 ;  /* 0x0000002b1e2b7221 */ /* 0x001fc60000010000 */
[----:B------:R-:W-:Y:S05]  /*5820*/  @!P1 BRA `(.L_x_2807) ;  /* 0x0000000000509947 */ /* 0x000fea0003800000 */
[----:B---34-:R-:W-:Y:S01]  /*5830*/  IMAD.MOV.U32 R4, RZ, RZ, R20 ;  /* 0x000000ffff047224 */ /* 0x018fe200078e0014 */
        /* <DEDUP_REMOVED lines=17> */
[----:B------:R-:W-:Y:S01]  /*5950*/  IADD3.X R37, RZ, R37, RZ, P5, !PT ;  /* 0x00000025ff257210 */ /* 0x000fe20002ffe4ff */
[----:B------:R-:W-:-:S08]  /*5960*/  IMAD.X R35, RZ, RZ, R35, P6 ;  /* 0x000000ffff237224 */ /* 0x000fd000030e0623 */
.L_x_2807:
[----:B------:R-:W-:Y:S05]  /*5970*/  BSYNC B0 ;  /* 0x0000000000007941 */ /* 0x000fea0003800000 */
.L_x_2806:
        /* <DEDUP_REMOVED lines=14> */
[----:B------:R-:W-:Y:S01]  /*5a60*/  IADD3 R18, P1, R18, 0x200, RZ ;  /* 0x0000020012127810 */ /* 0x000fe20007f3e0ff */
[----:B------:R-:W-:Y:S01]  /*5a70*/  IMAD.X R37, RZ, RZ, R37, P2 ;  /* 0x000000ffff257224 */ /* 0x000fe200010e0625 */
[----:B------:R-:W-:Y:S02]  /*5a80*/  IADD3.X R49, RZ, R49, RZ, P0, !PT ;  /* 0x00000031ff317210 */ /* 0x000fe400007fe4ff */
[----:B0-----:R-:W-:Y:S02]  /*5a90*/  MOV R4, R10 ;  /* 0x0000000a00047202 */ /* 0x001fe40000000f00 */
[----:B------:R-:W-:Y:S02]  /*5aa0*/  MOV R5, R35 ;  /* 0x0000002300057202 */ /* 0x000fe40000000f00 */
[----:B------:R-:W-:-:S02]  /*5ab0*/  IADD3 R10, P5, R10, 0x200, RZ ;  /* 0x000002000a0a7810 */ /* 0x000fc40007fbe0ff */
[----:B------:R-:W-:Y:S01]  /*5ac0*/  IADD3.X R47, RZ, R47, RZ, P1, !PT ;  /* 0x0000002fff2f7210 */ /* 0x000fe20000ffe4ff */
[----:B------:R1:W-:Y:S01]  /*5ad0*/  STG.E desc[UR4][R4.64], R63 ;  /* 0x0000003f04007986 */ /* 0x0003e2000c101904 */
[----:B------:R-:W-:-:S09]  /*5ae0*/  IADD3.X R35, RZ, R35, RZ, P5, !PT ;  /* 0x00000023ff237210 */ /* 0x000fd20002ffe4ff */
.L_x_2809:
[----:B------:R-:W-:Y:S05]  /*5af0*/  BSYNC B0 ;  /* 0x0000000000007941 */ /* 0x000fea0003800000 */
.L_x_2808:
        /* <DEDUP_REMOVED lines=23> */
.L_x_2811:
[----:B------:R-:W-:Y:S05]  /*5c70*/  BSYNC B0 ;  /* 0x0000000000007941 */ /* 0x000fea0003800000 */
.L_x_2810:
        /* <DEDUP_REMOVED lines=14> */
.L_x_2788:
[----:B------:R-:W-:Y:S01]  /*5d60*/  HFMA2.MMA R160, -RZ, RZ, 0, 1.847743988037109375e-06 ;  /* 0x0000001fffa07435 */ /* 0x000fe200000001ff */
[----:B------:R-:W-:Y:S01]  /*5d70*/  BSSY B1, `(.L_x_2812) ;  /* 0x0000006000017945 */ /* 0x000fe20003800000 */
[----:B------:R-:W-:Y:S01]  /*5d80*/  IMAD.MOV.U32 R161, RZ, RZ, 0x1 ;  /* 0x00000001ffa17424 */ /* 0x000fe200078e00ff */
[----:B------:R-:W-:-:S08]  /*5d90*/  MOV R31, 0xffffffff ;  /* 0xffffffff001f7802 */ /* 0x000fd00000000f00 */
[----:B-----5:R-:W-:Y:S05]  /*5da0*/  WARPSYNC.COLLECTIVE R31, `(.L_x_2813) ;  /* 0x000000001f087348 */ /* 0x020fea0003c00000 */
[----:B------:R0:W1:Y:S02]  /*5db0*/  SHFL.BFLY P0, R165, R196, R161, R160 ;  /* 0x0c0000a1c4a57389 */ /* 0x00006400000000a0 */
[----:B01---5:R-:W-:Y:S01]  /*5dc0*/  ENDCOLLECTIVE ;  /* 0x000000000000791b */ /* 0x023fe20003800000 */
.L_x_2813:
[----:B------:R-:W-:Y:S05]  /*5dd0*/  BSYNC B1 ;  /* 0x0000000000017941 */ /* 0x000fea0003800000 */
.L_x_2812:
        /* <DEDUP_REMOVED lines=8> */
.L_x_2814:
[----:B------:R-:W-:Y:S01]  /*5e60*/  HFMA2.MMA R161, -RZ, RZ, 0, 1.1920928955078125e-07 ;  /* 0x00000002ffa17435 */ /* 0x000fe200000001ff */
[----:B------:R-:W-:Y:S02]  /*5e70*/  MOV R196, R162 ;  /* 0x000000a200c47202 */ /* 0x000fe40000000f00 */
[----:B------:R-:W-:-:S08]  /*5e80*/  MOV R164, R165 ;  /* 0x000000a500a47202 */ /* 0x000fd00000000f00 */
[----:B------:R-:W-:Y:S05]  /*5e90*/  WARPSYNC.COLLECTIVE R31, `(.L_x_2815) ;  /* 0x000000001f087348 */ /* 0x000fea0003c00000 */
[----:B------:R0:W1:Y:S02]  /*5ea0*/  SHFL.BFLY P0, R165, R196, R161, R160 ;  /* 0x0c0000a1c4a57389 */ /* 0x00006400000000a0 */
[----:B01----:R-:W-:Y:S01]  /*5eb0*/  ENDCOLLECTIVE ;  /* 0x000000000000791b */ /* 0x003fe20003800000 */
.L_x_2815:
[----:B------:R-:W-:-:S05]  /*5ec0*/  FADD.FTZ R167, R164, R195 ;  /* 0x000000c3a4a77221 */ /* 0x000fca0000010000 */
[----:B------:R-:W-:Y:S01]  /*5ed0*/  MOV R196, R167 ;  /* 0x000000a700c47202 */ /* 0x000fe20000000f00 */
[----:B------:R-:W-:-:S07]  /*5ee0*/  FADD.FTZ R163, R162, R165 ;  /* 0x000000a5a2a37221 */ /* 0x000fce0000010000 */
[----:B------:R-:W-:Y:S05]  /*5ef0*/  WARPSYNC.COLLECTIVE R31, `(.L_x_2816) ;  /* 0x000000001f087348 */ /* 0x000fea0003c00000 */
[----:B------:R0:W1:Y:S02]  /*5f00*/  SHFL.BFLY P0, R165, R196, R161, R160 ;  /* 0x0c0000a1c4a57389 */ /* 0x00006400000000a0 */
[----:B01----:R-:W-:Y:S01]  /*5f10*/  ENDCOLLECTIVE ;  /* 0x000000000000791b */ /* 0x003fe20003800000 */
.L_x_2816:
[----:B------:R-:W-:Y:S01]  /*5f20*/  HFMA2.MMA R161, -RZ, RZ, 0, 2.384185791015625e-07 ;  /* 0x00000004ffa17435 */ /* 0x000fe200000001ff */
[----:B------:R-:W-:Y:S01]  /*5f30*/  IMAD.MOV.U32 R196, RZ, RZ, R163 ;  /* 0x000000ffffc47224 */ /* 0x000fe200078e00a3 */
[----:B------:R-:W-:-:S09]  /*5f40*/  MOV R164, R165 ;  /* 0x000000a500a47202 */ /* 0x000fd20000000f00 */
[----:B------:R-:W-:Y:S05]  /*5f50*/  WARPSYNC.COLLECTIVE R31, `(.L_x_2817) ;  /* 0x000000001f087348 */ /* 0x000fea0003c00000 */
[----:B------:R0:W1:Y:S02]  /*5f60*/  SHFL.BFLY P0, R165, R196, R161, R160 ;  /* 0x0c0000a1c4a57389 */ /* 0x00006400000000a0 */
[----:B01----:R-:W-:Y:S01]  /*5f70*/  ENDCOLLECTIVE ;  /* 0x000000000000791b */ /* 0x003fe20003800000 */
.L_x_2817:
[----:B------:R-:W-:-:S05]  /*5f80*/  FADD.FTZ R193, R167, R164 ;  /* 0x000000a4a7c17221 */ /* 0x000fca0000010000 */
[----:B------:R-:W-:Y:S01]  /*5f90*/  MOV R196, R193 ;  /* 0x000000c100c47202 */ /* 0x000fe20000000f00 */
[----:B------:R-:W-:-:S07]  /*5fa0*/  FADD.FTZ R164, R163, R165 ;  /* 0x000000a5a3a47221 */ /* 0x000fce0000010000 */
[----:B------:R-:W-:Y:S05]  /*5fb0*/  WARPSYNC.COLLECTIVE R31, `(.L_x_2818) ;  /* 0x000000001f087348 */ /* 0x000fea0003c00000 */
[----:B------:R0:W1:Y:S02]  /*5fc0*/  SHFL.BFLY P0, R165, R196, R161, R160 ;  /* 0x0c0000a1c4a57389 */ /* 0x00006400000000a0 */
[----:B01----:R-:W-:Y:S01]  /*5fd0*/  ENDCOLLECTIVE ;  /* 0x000000000000791b */ /* 0x003fe20003800000 */
.L_x_2818:
[----:B------:R-:W-:Y:S01]  /*5fe0*/  HFMA2.MMA R161, -RZ, RZ, 0, 4.76837158203125e-07 ;  /* 0x00000008ffa17435 */ /* 0x000fe200000001ff */
[----:B------:R-:W-:Y:S02]  /*5ff0*/  MOV R196, R164 ;  /* 0x000000a400c47202 */ /* 0x000fe40000000f00 */
[----:B------:R-:W-:-:S08]  /*6000*/  MOV R166, R165 ;  /* 0x000000a500a67202 */ /* 0x000fd00000000f00 */
[----:B------:R-:W-:Y:S05]  /*6010*/  WARPSYNC.COLLECTIVE R31, `(.L_x_2819) ;  /* 0x000000001f087348 */ /* 0x000fea0003c00000 */
[----:B------:R0:W1:Y:S02]  /*6020*/  SHFL.BFLY P0, R165, R196, R161, R160 ;  /* 0x0c0000a1c4a57389 */ /* 0x00006400000000a0 */
[----:B01----:R-:W-:Y:S01]  /*6030*/  ENDCOLLECTIVE ;  /* 0x000000000000791b */ /* 0x003fe20003800000 */
.L_x_2819:
[----:B------:R-:W-:-:S05]  /*6040*/  FADD.FTZ R194, R193, R166 ;  /* 0x000000a6c1c27221 */ /* 0x000fca0000010000 */
[----:B------:R-:W-:Y:S01]  /*6050*/  MOV R196, R194 ;  /* 0x000000c200c47202 */ /* 0x000fe20000000f00 */
[----:B------:R-:W-:-:S07]  /*6060*/  FADD.FTZ R166, R164, R165 ;  /* 0x000000a5a4a67221 */ /* 0x000fce0000010000 */
[----:B------:R-:W-:Y:S05]  /*6070*/  WARPSYNC.COLLECTIVE R31, `(.L_x_2820) ;  /* 0x000000001f087348 */ /* 0x000fea0003c00000 */
[----:B------:R0:W1:Y:S02]  /*6080*/  SHFL.BFLY P0, R165, R196, R161, R160 ;  /* 0x0c0000a1c4a57389 */ /* 0x00006400000000a0 */
[----:B01----:R-:W-:Y:S01]  /*6090*/  ENDCOLLECTIVE ;  /* 0x000000000000791b */ /* 0x003fe20003800000 */
.L_x_2820:
[----:B------:R-:W-:Y:S01]  /*60a0*/  HFMA2.MMA R161, -RZ, RZ, 0, 9.5367431640625e-07 ;  /* 0x00000010ffa17435 */ /* 0x000fe200000001ff */
[----:B------:R-:W-:Y:S02]  /*60b0*/  MOV R196, R166 ;  /* 0x000000a600c47202 */ /* 0x000fe40000000f00 */
[----:B------:R-:W-:-:S08]  /*60c0*/  MOV R195, R165 ;  /* 0x000000a500c37202 */ /* 0x000fd00000000f00 */
[----:B------:R-:W-:Y:S05]  /*60d0*/  WARPSYNC.COLLECTIVE R31, `(.L_x_2821) ;  /* 0x000000001f087348 */ /* 0x000fea0003c00000 */
[----:B------:R0:W1:Y:S02]  /*60e0*/  SHFL.BFLY P0, R165, R196, R161, R160 ;  /* 0x0c0000a1c4a57389 */ /* 0x00006400000000a0 */
[----:B01----:R-:W-:Y:S01]  /*60f0*/  ENDCOLLECTIVE ;  /* 0x000000000000791b */ /* 0x003fe20003800000 */
.L_x_2821:
[----:B------:R-:W-:-:S05]  /*6100*/  FADD.FTZ R195, R194, R195 ;  /* 0x000000c3c2c37221 */ /* 0x000fca0000010000 */
[----:B------:R-:W-:Y:S02]  /*6110*/  MOV R196, R195 ;  /* 0x000000c300c47202 */ /* 0x000fe40000000f00 */
[----:B------:R-:W-:-:S07]  /*6120*/  MOV R167, R165 ;  /* 0x000000a500a77202 */ /* 0x000fce0000000f00 */
[----:B------:R-:W-:Y:S05]  /*6130*/  WARPSYNC.COLLECTIVE R31, `(.L_x_2822) ;  /* 0x000000001f087348 */ /* 0x000fea0003c00000 */
[----:B------:R0:W1:Y:S02]  /*6140*/  SHFL.BFLY P0, R165, R196, R161, R160 ;  /* 0x0c0000a1c4a57389 */ /* 0x00006400000000a0 */
[----:B01----:R-:W-:Y:S01]  /*6150*/  ENDCOLLECTIVE ;  /* 0x000000000000791b */ /* 0x003fe20003800000 */
.L_x_2822:
[----:B------:R-:W-:Y:S05]  /*6160*/  BRA `(.L_x_2823) ;  /* 0xffffffc800807947 */ /* 0x000fea000383ffff */
.L_x_2824:
        /* <DEDUP_REMOVED lines=9> */
.L_x_3530:


//--------------------- .text._ZN10layer_norm31ln_parallel_residual_bwd_kernelINS_13Kernel_traitsI6__halfffffjLj768ELj1ELj4ELj1ELj16ENS_18Kernel_traits_baseILj768ES2_ffffjLj128EEEEELb1ELb0ELb1EEEvNS_9BwdParamsE --------------------------
	.section	.text._ZN10layer_norm31ln_parallel_residual_bwd_kernelINS_13Kernel_traitsI6__halfffffjLj768ELj1ELj4ELj1ELj16ENS_18Kernel_traits_baseILj768ES2_ffffjLj128EEEEELb1ELb0ELb1EEEvNS_9BwdParamsE,"ax",@progbits
	.align	128
        .global         _ZN10layer_norm31ln_parallel_residual_bwd_kernelINS_13Kernel_traitsI6__halfffffjLj768ELj1ELj4ELj1ELj16ENS_18Kernel_traits_baseILj768ES2_ffffjLj128EEEEELb1ELb0ELb1EEEvNS_9BwdParamsE
        .type           _ZN10layer_norm31ln_parallel_residual_bwd_kernelINS_13Kernel_traitsI6__halfffffjLj768ELj1ELj4ELj1ELj16ENS_18Kernel_traits_baseILj768ES2_ffffjLj128EEEEELb1ELb0ELb1EEEvNS_9BwdParamsE,@function
        .size           _ZN10layer_norm31ln_parallel_residual_bwd_kernelINS_13Kernel_traitsI6__halfffffjLj768ELj1ELj4ELj1ELj16ENS_18Kernel_traits_baseILj768ES2_ffffjLj128EEEEELb1ELb0ELb1EEEvNS_9BwdParamsE,(.L_x_3531 - _ZN10layer_norm31ln_parallel_residual_bwd_kernelINS_13Kernel_traitsI6__halfffffjLj768ELj1ELj4ELj1ELj16ENS_18Kernel_traits_baseILj768ES2_ffffjLj128EEEEELb1ELb0ELb1EEEvNS_9BwdParamsE)
        .other          _ZN10layer_norm31ln_parallel_residual_bwd_kernelINS_13Kernel_traitsI6__halfffffjLj768ELj1ELj4ELj1ELj16ENS_18Kernel_traits_baseILj768ES2_ffffjLj128EEEEELb1ELb0ELb1EEEvNS_9BwdParamsE,@"STO_CUDA_ENTRY STV_DEFAULT"
_ZN10layer_norm31ln_parallel_residual_bwd_kernelINS_13Kernel_traitsI6__halfffffjLj768ELj1ELj4ELj1ELj16ENS_18Kernel_traits_baseILj768ES2_ffffjLj128EEEEELb1ELb0ELb1EEEvNS_9BwdParamsE:
.text._ZN10layer_norm31ln_parallel_residual_bwd_kernelINS_13Kernel_traitsI6__halfffffjLj768ELj1ELj4ELj1ELj16ENS_18Kernel_traits_baseILj768ES2_ffffjLj128EEEEELb1ELb0ELb1EEEvNS_9BwdParamsE:
[----:B------:R-:W0:Y:S01]  /*0000*/  LDC R1, c[0x0][0x28] ;  /* 0x00000a00ff017b82 */ /* 0x000e220000000800 */
[----:B------:R-:W1:Y:S01]  /*0010*/  S2R R0, SR_TID.X ;  /* 0x0000000000007919 */ /* 0x000e620000002100 */
[----:B------:R-:W-:Y:S01]  /*0020*/  ULDC UR4, c[0x0][0x214] ;  /* 0x0000850000047ab9 */ /* 0x000fe20000000800 */
[----:B------:R-:W-:Y:S01]  /*0030*/  ULDC UR8, c[0x0][0x218] ;  /* 0x0000860000087ab9 */ /* 0x000fe20000000800 */
[----:B------:R-:W-:Y:S01]  /*0040*/  ULDC UR9, c[0x0][0x290] ;  /* 0x0000a40000097ab9 */ /* 0x000fe20000000800 */
[----:B------:R-:W2:Y:S01]  /*0050*/  S2R R2, SR_CTAID.X ;  /* 0x0000000000027919 */ /* 0x000ea20000002500 */
[----:B------:R-:W-:Y:S01]  /*0060*/  ULDC UR16, c[0x0][0x298] ;  /* 0x0000a60000107ab9 */ /* 0x000fe20000000800 */
[----:B------:R-:W-:Y:S01]  /*0070*/  ULDC.64 UR10, c[0x0][0x238] ;  /* 0x00008e00000a7ab9 */ /* 0x000fe20000000a00 */
        /* <DEDUP_REMOVED lines=59> */
.L_x_2826:
[----:B------:R-:W-:Y:S01]  /*0430*/  SHF.L.U32 R0, R0, 0x3, RZ ;  /* 0x0000000300007819 */ /* 0x000fe200000006ff */
[----:B------:R-:W-:-:S03]  /*0440*/  ULDC.64 UR6, c[0x0][0x260] ;  /* 0x0000980000067ab9 */ /* 0x000fc60000000a00 */
[----:B------:R-:W-:-:S04]  /*0450*/  LOP3.LUT R0, R0, 0xf8, RZ, 0xc0, !PT ;  /* 0x000000f800007812 */ /* 0x000fc800078ec0ff */
[----:B------:R-:W-:-:S04]  /*0460*/  IADD3 R2, P0, R0, UR6, RZ ;  /* 0x0000000600027c10 */ /* 0x000fc8000ff1e0ff */
[----:B------:R-:W-:Y:S01]  /*0470*/  IADD3.X R3, RZ, UR7, RZ, P0, !PT ;  /* 0x00000007ff037c10 */ /* 0x000fe200087fe4ff */
[----:B------:R-:W-:-:S04]  /*0480*/  ULDC.64 UR6, c[0x0][0x268] ;  /* 0x00009a0000067ab9 */ /* 0x000fc80000000a00 */
[----:B------:R-:W2:Y:S01]  /*0490*/  LDG.E.64 R6, desc[UR4][R2.64] ;  /* 0x0000000402067981 */ /* 0x000ea2000c1e1b00 */
[----:B------:R-:W-:-:S03]  /*04a0*/  IADD3 R4, P0, R0, UR6, RZ ;  /* 0x0000000600047c10 */ /* 0x000fc6000ff1e0ff */
[----:B------:R-:W3:Y:S01]  /*04b0*/  LDG.E.64 R10, desc[UR4][R2.64+0x100] ;  /* 0x00010004020a7981 */ /* 0x000ee2000c1e1b00 */
[----:B------:R-:W-:Y:S01]  /*04c0*/  IADD3.X R5, RZ, UR7, RZ, P0, !PT ;  /* 0x00000007ff057c10 */ /* 0x000fe200087fe4ff */
[----:B------:R-:W-:Y:S02]  /*04d0*/  ULDC.64 UR6, c[0x0][0x2c8] ;  /* 0x0000b20000067ab9 */ /* 0x000fe40000000a00 */
[----:B------:R-:W4:Y:S04]  /*04e0*/  LDG.E.64 R14, desc[UR4][R2.64+0x200] ;  /* 0x00020004020e7981 */ /* 0x000f28000c1e1b00 */
[----:B------:R-:W5:Y:S04]  /*04f0*/  LDG.E.64 R8, desc[UR4][R4.64] ;  /* 0x0000000404087981 */ /* 0x000f68000c1e1b00 */
[----:B------:R-:W5:Y:S04]  /*0500*/  LDG.E.64 R12, desc[UR4][R4.64+0x100] ;  /* 0x00010004040c7981 */ /* 0x000f68000c1e1b00 */
[----:B------:R-:W5:Y:S04]  /*0510*/  LDG.E.64 R16, desc[UR4][R4.64+0x200] ;  /* 0x0002000404107981 */ /* 0x000f68000c1e1b00 */
[----:B------:R-:W5:Y:S04]  /*0520*/  LDG.E.64 R250, desc[UR4][R2.64+0x300] ;  /* 0x0003000402fa7981 */ /* 0x000f68000c1e1b00 */
        /* <DEDUP_REMOVED lines=23> */
[----:B------:R-:W-:Y:S02]  /*06a0*/  MOV R198, RZ ;  /* 0x000000ff00c67202 */ /* 0x000fe40000000f00 */
        /* <DEDUP_REMOVED lines=23> */
[----:B0-----:R-:W-:Y:S01]  /*0820*/  CS2R R4, SRZ ;  /* 0x0000000000047805 */ /* 0x001fe2000001ff00 */
[----:B--2---:R-:W-:Y:S02]  /*0830*/  HADD2.F32 R2, -RZ, R6.H0_H0 ;  /* 0x20000006ff027230 */ /* 0x004fe40000004100 */
[----:B------:R-:W-:-:S03]  /*0840*/  HADD2.F32 R0, -RZ, R7.H0_H0 ;  /* 0x20000007ff007230 */ /* 0x000fc60000004100 */
[----:B------:R3:W-:Y:S04]  /*0850*/  STL [R1+0x54], R2 ;  /* 0x0000540201007387 */ /* 0x0007e80000100800 */
[----:B------:R0:W-:Y:S01]  /*0860*/  STL [R1+0x44], R0 ;  /* 0x0000440001007387 */ /* 0x0001e20000100800 */
[----:B---3--:R-:W-:Y:S02]  /*0870*/  HADD2.F32 R2, -RZ, R10.H0_H0 ;  /* 0x2000000aff027230 */ /* 0x008fe40000004100 */
[----:B0-----:R-:W-:-:S03]  /*0880*/  HADD2.F32 R0, -RZ, R11.H0_H0 ;  /* 0x2000000bff007230 */ /* 0x001fc60000004100 */
[----:B------:R4:W-:Y:S04]  /*0890*/  STL [R1+0x34], R2 ;  /* 0x0000340201007387 */ /* 0x0009e80000100800 */
[----:B------:R0:W-:Y:S01]  /*08a0*/  STL [R1+0x24], R0 ;  /* 0x0000240001007387 */ /* 0x0001e20000100800 */
[----:B----4-:R-:W-:Y:S02]  /*08b0*/  HADD2.F32 R2, -RZ, R14.H0_H0 ;  /* 0x2000000eff027230 */ /* 0x010fe40000004100 */
[----:B0-----:R-:W-:-:S03]  /*08c0*/  HADD2.F32 R0, -RZ, R15.H0_H0 ;  /* 0x2000000fff007230 */ /* 0x001fc60000004100 */
[----:B------:R5:W-:Y:S04]  /*08d0*/  STL [R1+0x14], R2 ;  /* 0x0000140201007387 */ /* 0x000be80000100800 */
[----:B------:R0:W-:Y:S01]  /*08e0*/  STL [R1+0x4], R0 ;  /* 0x0000040001007387 */ /* 0x0001e20000100800 */
[----:B-----5:R-:W-:Y:S02]  /*08f0*/  HADD2.F32 R2, -RZ, R8.H0_H0 ;  /* 0x20000008ff027230 */ /* 0x020fe40000004100 */
[----:B0-----:R-:W-:-:S03]  /*0900*/  HADD2.F32 R0, -RZ, R9.H0_H0 ;  /* 0x20000009ff007230 */ /* 0x001fc60000004100 */
[----:B------:R0:W-:Y:S01]  /*0910*/  STL [R1+0x50], R2 ;  /* 0x0000500201007387 */ /* 0x0001e20000100800 */
[----:B------:R-:W-:-:S03]  /*0920*/  SHF.R.U64 R53, R6, 0x10, R7 ;  /* 0x0000001006357819 */ /* 0x000fc60000001207 */
[----:B------:R1:W-:Y:S01]  /*0930*/  STL [R1+0x40], R0 ;  /* 0x0000400001007387 */ /* 0x0003e20000100800 */
[----:B------:R-:W-:Y:S01]  /*0940*/  SHF.R.U32.HI R51, RZ, 0x10, R7 ;  /* 0x00000010ff337819 */ /* 0x000fe20000011607 */
[----:B0-----:R-:W-:Y:S02]  /*0950*/  HADD2.F32 R2, -RZ, R12.H0_H0 ;  /* 0x2000000cff027230 */ /* 0x001fe40000004100 */
[----:B-1----:R-:W-:Y:S01]  /*0960*/  HADD2.F32 R0, -RZ, R13.H0_H0 ;  /* 0x2000000dff007230 */ /* 0x002fe20000004100 */
[--C-:B------:R-:W-:Y:S02]  /*0970*/  SHF.R.U64 R49, R10, 0x10, R11.reuse ;  /* 0x000000100a317819 */ /* 0x100fe4000000120b */
[----:B------:R0:W-:Y:S01]  /*0980*/  STL [R1+0x30], R2 ;  /* 0x0000300201007387 */ /* 0x0001e20000100800 */
[----:B------:R-:W-:Y:S01]  /*0990*/  SHF.R.U32.HI R47, RZ, 0x10, R11 ;  /* 0x00000010ff2f7819 */ /* 0x000fe2000001160b */
[----:B------:R-:W-:Y:S01]  /*09a0*/  HADD2.F32 R53, -RZ, R53.H0_H0 ;  /* 0x20000035ff357230 */ /* 0x000fe20000004100 */
[----:B------:R-:W-:Y:S01]  /*09b0*/  SHF.R.U64 R45, R14, 0x10, R15 ;  /* 0x000000100e2d7819 */ /* 0x000fe2000000120f */
[----:B------:R1:W-:Y:S01]  /*09c0*/  STL [R1+0x20], R0 ;  /* 0x0000200001007387 */ /* 0x0003e20000100800 */
[----:B------:R-:W-:-:S02]  /*09d0*/  HADD2.F32 R51, -RZ, R51.H0_H0 ;  /* 0x20000033ff337230 */ /* 0x000fc40000004100 */
[----:B0-----:R-:W-:Y:S02]  /*09e0*/  HADD2.F32 R2, -RZ, R16.H0_H0 ;  /* 0x20000010ff027230 */ /* 0x001fe40000004100 */
[----:B-1----:R-:W-:-:S03]  /*09f0*/  HADD2.F32 R0, -RZ, R17.H0_H0 ;  /* 0x20000011ff007230 */ /* 0x002fc60000004100 */
[----:B------:R-:W-:Y:S01]  /*0a00*/  STL [R1+0x10], R2 ;  /* 0x0000100201007387 */ /* 0x000fe20000100800 */
[----:B------:R-:W-:Y:S02]  /*0a10*/  HADD2.F32 R49, -RZ, R49.H0_H0 ;  /* 0x20000031ff317230 */ /* 0x000fe40000004100 */
[----:B------:R-:W-:Y:S01]  /*0a20*/  HADD2.F32 R47, -RZ, R47.H0_H0 ;  /* 0x2000002fff2f7230 */ /* 0x000fe20000004100 */
[----:B------:R-:W-:Y:S01]  /*0a30*/  STL [R1], R0 ;  /* 0x0000000001007387 */ /* 0x000fe20000100800 */
[----:B------:R-:W-:Y:S01]  /*0a40*/  HADD2.F32 R45, -RZ, R45.H0_H0 ;  /* 0x2000002dff2d7230 */ /* 0x000fe20000004100 */
[--C-:B------:R-:W-:Y:S02]  /*0a50*/  SHF.R.U64 R52, R8, 0x10, R9.reuse ;  /* 0x0000001008347819 */ /* 0x100fe40000001209 */
[----:B------:R-:W-:Y:S01]  /*0a60*/  STL [R1+0x4c], R53 ;  /* 0x00004c3501007387 */ /* 0x000fe20000100800 */
[----:B------:R-:W-:-:S03]  /*0a70*/  SHF.R.U32.HI R50, RZ, 0x10, R9 ;  /* 0x00000010ff327819 */ /* 0x000fc60000011609 */
[----:B------:R-:W-:Y:S01]  /*0a80*/  STL [R1+0x3c], R51 ;  /* 0x00003c3301007387 */ /* 0x000fe20000100800 */
[----:B------:R-:W-:-:S03]  /*0a90*/  SHF.R.U64 R48, R12, 0x10, R13 ;  /* 0x000000100c307819 */ /* 0x000fc6000000120d */
[----:B------:R0:W-:Y:S01]  /*0aa0*/  STL [R1+0x2c], R49 ;  /* 0x00002c3101007387 */ /* 0x0001e20000100800 */
[----:B------:R-:W-:-:S03]  /*0ab0*/  SHF.R.U32.HI R46, RZ, 0x10, R13 ;  /* 0x00000010ff2e7819 */ /* 0x000fc6000001160d */
[----:B------:R-:W-:Y:S01]  /*0ac0*/  STL [R1+0x1c], R47 ;  /* 0x00001c2f01007387 */ /* 0x000fe20000100800 */
[----:B------:R-:W-:-:S03]  /*0ad0*/  SHF.R.U64 R44, R16, 0x10, R17 ;  /* 0x00000010102c7819 */ /* 0x000fc60000001211 */
[----:B------:R1:W-:Y:S01]  /*0ae0*/  STL [R1+0xc], R45 ;  /* 0x00000c2d01007387 */ /* 0x0003e20000100800 */
[----:B0-----:R-:W-:Y:S02]  /*0af0*/  HADD2.F32 R49, -RZ, R50.H0_H0 ;  /* 0x20000032ff317230 */ /* 0x001fe40000004100 */
[----:B-1----:R-:W-:Y:S02]  /*0b00*/  HADD2.F32 R45, -RZ, R52.H0_H0 ;  /* 0x20000034ff2d7230 */ /* 0x002fe40000004100 */
[----:B------:R-:W-:-:S03]  /*0b10*/  HADD2.F32 R47, -RZ, R48.H0_H0 ;  /* 0x20000030ff2f7230 */ /* 0x000fc60000004100 */
[----:B------:R0:W-:Y:S01]  /*0b20*/  STL [R1+0x48], R45 ;  /* 0x0000482d01007387 */ /* 0x0001e20000100800 */
[----:B------:R-:W-:-:S03]  /*0b30*/  HADD2.F32 R44, -RZ, R44.H0_H0 ;  /* 0x2000002cff2c7230 */ /* 0x000fc60000004100 */
[----:B------:R1:W-:Y:S01]  /*0b40*/  STL [R1+0x38], R49 ;  /* 0x0000383101007387 */ /* 0x0003e20000100800 */
[----:B0-----:R-:W-:-:S03]  /*0b50*/  HADD2.F32 R45, -RZ, R46.H0_H0 ;  /* 0x2000002eff2d7230 */ /* 0x001fc60000004100 */
[----:B------:R1:W-:Y:S04]  /*0b60*/  STL [R1+0x28], R47 ;  /* 0x0000282f01007387 */ /* 0x0003e80000100800 */
[----:B------:R1:W-:Y:S04]  /*0b70*/  STL [R1+0x18], R45 ;  /* 0x0000182d01007387 */ /* 0x0003e80000100800 */
[----:B------:R1:W-:Y:S01]  /*0b80*/  STL [R1+0x8], R44 ;  /* 0x0000082c01007387 */ /* 0x0003e20000100800 */
[--C-:B------:R-:W-:Y:S01]  /*0b90*/  SHF.R.U64 R248, R250, 0x10, R251.reuse ;  /* 0x00000010faf87819 */ /* 0x100fe200000012fb */
[----:B------:R-:W-:Y:S01]  /*0ba0*/  HADD2.F32 R246, -RZ, R251.H0_H0 ;  /* 0x200000fbfff67230 */ /* 0x000fe20000004100 */
[----:B------:R-:W-:Y:S01]  /*0bb0*/  SHF.R.U32.HI R244, RZ, 0x10, R251 ;  /* 0x00000010fff47819 */ /* 0x000fe200000116fb */
[----:B------:R-:W-:Y:S01]  /*0bc0*/  HADD2.F32 R238, -RZ, R243.H0_H0 ;  /* 0x200000f3ffee7230 */ /* 0x000fe20000004100 */
[--C-:B------:R-:W-:Y:S01]  /*0bd0*/  SHF.R.U64 R240, R242, 0x10, R243.reuse ;  /* 0x00000010f2f07819 */ /* 0x100fe200000012f3 */
[----:B------:R-:W-:Y:S01]  /*0be0*/  HADD2.F32 R230, -RZ, R235.H0_H0 ;  /* 0x200000ebffe67230 */ /* 0x000fe20000004100 */
[----:B------:R-:W-:-:S02]  /*0bf0*/  SHF.R.U32.HI R236, RZ, 0x10, R243 ;  /* 0x00000010ffec7819 */ /* 0x000fc400000116f3 */
[--C-:B------:R-:W-:Y:S02]  /*0c00*/  SHF.R.U64 R232, R234, 0x10, R235.reuse ;  /* 0x00000010eae87819 */ /* 0x100fe400000012eb */
[----:B------:R-:W-:Y:S02]  /*0c10*/  SHF.R.U32.HI R228, RZ, 0x10, R235 ;  /* 0x00000010ffe47819 */ /* 0x000fe400000116eb */
[----:B------:R-:W-:Y:S02]  /*0c20*/  SHF.R.U32.HI R252, RZ, 0x10, R15 ;  /* 0x00000010fffc7819 */ /* 0x000fe4000001160f */
[----:B------:R-:W-:Y:S02]  /*0c30*/  SHF.R.U32.HI R251, RZ, 0x10, R17 ;  /* 0x00000010fffb7819 */ /* 0x000fe40000011611 */
[--C-:B------:R-:W-:Y:S02]  /*0c40*/  SHF.R.U64 R247, R18, 0x10, R19.reuse ;  /* 0x0000001012f77819 */ /* 0x100fe40000001213 */
[----:B------:R-:W-:-:S02]  /*0c50*/  SHF.R.U32.HI R243, RZ, 0x10, R19 ;  /* 0x00000010fff37819 */ /* 0x000fc40000011613 */
[--C-:B------:R-:W-:Y:S02]  /*0c60*/  SHF.R.U64 R239, R20, 0x10, R21.reuse ;  /* 0x0000001014ef7819 */ /* 0x100fe40000001215 */
[----:B------:R-:W-:Y:S02]  /*0c70*/  SHF.R.U32.HI R235, RZ, 0x10, R21 ;  /* 0x00000010ffeb7819 */ /* 0x000fe40000011615 */
[--C-:B------:R-:W-:Y:S02]  /*0c80*/  SHF.R.U64 R231, R22, 0x10, R23.reuse ;  /* 0x0000001016e77819 */ /* 0x100fe40000001217 */
[----:B------:R-:W-:Y:S01]  /*0c90*/  SHF.R.U32.HI R227, RZ, 0x10, R23 ;  /* 0x00000010ffe37819 */ /* 0x000fe20000011617 */
[----:B------:R-:W-:Y:S01]  /*0ca0*/  HADD2.F32 R249, -RZ, R18.H0_H0 ;  /* 0x20000012fff97230 */ /* 0x000fe20000004100 */
[----:B------:R-:W-:Y:S01]  /*0cb0*/  CS2R R16, SRZ ;  /* 0x0000000000107805 */ /* 0x000fe2000001ff00 */
        /* <DEDUP_REMOVED lines=15> */
[----:B------:R-:W-:-:S02]  /*0db0*/  CS2R R6, SRZ ;  /* 0x0000000000067805 */ /* 0x000fc4000001ff00 */
[----:B------:R-:W-:Y:S02]  /*0dc0*/  CS2R R2, SRZ ;  /* 0x0000000000027805 */ /* 0x000fe4000001ff00 */
[----:B------:R-:W-:Y:S01]  /*0dd0*/  MOV R0, RZ ;  /* 0x000000ff00007202 */ /* 0x000fe20000000f00 */
        /* <DEDUP_REMOVED lines=13> */
[----:B-1----:R-:W-:-:S07]  /*0eb0*/  HADD2.F32 R227, -RZ, R227.H0_H0 ;  /* 0x200000e3ffe37230 */ /* 0x002fce0000004100 */
.L_x_2835:
[----:B-1----:R-:W0:Y:S01]  /*0ec0*/  S2R R80, SR_TID.X ;  /* 0x0000000000507919 */ /* 0x002e220000002100 */
[----:B------:R-:W-:Y:S01]  /*0ed0*/  IMAD R76, R151, UR8, RZ ;  /* 0x00000008974c7c24 */ /* 0x000fe2000f8e02ff */
[----:B------:R-:W1:Y:S01]  /*0ee0*/  LDC.64 R78, c[0x0][0x250] ;  /* 0x00009400ff4e7b82 */ /* 0x000e620000000a00 */
[----:B------:R-:W2:Y:S03]  /*0ef0*/  LDL R192, [R1+0x30] ;  /* 0x0000300001c07983 */ /* 0x000ea60000100800 */
[----:B------:R-:W-:Y:S01]  /*0f00*/  SHF.R.S32.HI R77, RZ, 0x1f, R76 ;  /* 0x0000001fff4d7819 */ /* 0x000fe2000001144c */
[----:B------:R-:W3:Y:S03]  /*0f10*/  LDL R191, [R1+0x34] ;  /* 0x0000340001bf7983 */ /* 0x000ee60000100800 */
[----:B------:R-:W-:Y:S01]  /*0f20*/  LEA.HI R77, R77, R76, RZ, 0x2 ;  /* 0x0000004c4d4d7211 */ /* 0x000fe200078f10ff */
[----:B------:R-:W4:Y:S01]  /*0f30*/  LDC.64 R160, c[0x0][0x258] ;  /* 0x00009600ffa07b82 */ /* 0x000f220000000a00 */
[----:B------:R-:W3:Y:S04]  /*0f40*/  LDL R190, [R1+0x28] ;  /* 0x0000280001be7983 */ /* 0x000ee80000100800 */
[----:B------:R-:W3:Y:S03]  /*0f50*/  LDL R188, [R1+0x20] ;  /* 0x0000200001bc7983 */ /* 0x000ee60000100800 */
[----:B------:R-:W4:Y:S01]  /*0f60*/  LDC.64 R122, c[0x0][0x2c0] ;  /* 0x0000b000ff7a7b82 */ /* 0x000f220000000a00 */
[----:B------:R-:W3:Y:S01]  /*0f70*/  LDL R189, [R1+0x2c] ;  /* 0x00002c0001bd7983 */ /* 0x000ee20000100800 */
[----:B-1----:R-:W-:-:S06]  /*0f80*/  IMAD.WIDE R78, R151, 0x4, R78 ;  /* 0x00000004974e7825 */ /* 0x002fcc00078e024e */
[----:B------:R-:W1:Y:S01]  /*0f90*/  LDC.64 R120, c[0x0][0x2b8] ;  /* 0x0000ae00ff787b82 */ /* 0x000e620000000a00 */
[----:B------:R-:W2:Y:S01]  /*0fa0*/  LDG.E R199, desc[UR4][R78.64] ;  /* 0x000000044ec77981 */ /* 0x000ea2000c1e1900 */
[----:B0-----:R-:W-:-:S06]  /*0fb0*/  LOP3.LUT R80, R80, 0x1f, RZ, 0xc0, !PT ;  /* 0x0000001f50507812 */ /* 0x001fcc00078ec0ff */
[----:B------:R-:W0:Y:S01]  /*0fc0*/  LDC.64 R134, c[0x0][0x300] ;  /* 0x0000c000ff867b82 */ /* 0x000e220000000a00 */
[----:B------:R-:W-:-:S04]  /*0fd0*/  LEA.HI.SX32 R195, R77, R80, 0x1e ;  /* 0x000000504dc37211 */ /* 0x000fc800078ff2ff */
[----:B------:R-:W-:-:S03]  /*0fe0*/  IADD3 R168, R195, 0x20, RZ ;  /* 0x00000020c3a87810 */ /* 0x000fc60007ffe0ff */
[----:B------:R-:W0:Y:S01]  /*0ff0*/  LDC.64 R154, c[0x0][0x2c8] ;  /* 0x0000b200ff9a7b82 */ /* 0x000e220000000a00 */
[----:B------:R-:W-:Y:S02]  /*1000*/  SHF.L.U32 R175, R168, 0x4, RZ ;  /* 0x00000004a8af7819 */ /* 0x000fe400000006ff */
[----:B------:R-:W-:Y:S02]  /*1010*/  SHF.R.U32.HI R174, RZ, 0x1c, R168 ;  /* 0x0000001cffae7819 */ /* 0x000fe400000116a8 */
[----:B------:R-:W-:-:S03]  /*1020*/  IADD3 R76, P0, R175, UR10, RZ ;  /* 0x0000000aaf4c7c10 */ /* 0x000fc6000ff1e0ff */
[----:B------:R-:W3:Y:S01]  /*1030*/  LDC.U8 R193, c[0x0][0x2a0] ;  /* 0x0000a800ffc17b82 */ /* 0x000ee20000000000 */
[----:B------:R-:W-:Y:S01]  /*1040*/  IADD3.X R77, R174, UR11, RZ, P0, !PT ;  /* 0x0000000bae4d7c10 */ /* 0x000fe200087fe4ff */
[----:B----4-:R-:W-:-:S04]  /*1050*/  IMAD.WIDE R160, R151, 0x4, R160 ;  /* 0x0000000497a07825 */ /* 0x010fc800078e02a0 */
[C---:B------:R-:W-:Y:S01]  /*1060*/  IMAD.WIDE.U32 R80, R168.reuse, 0x10, R122 ;  /* 0x00000010a8507825 */ /* 0x040fe200078e007a */
[----:B------:R-:W4:Y:S03]  /*1070*/  LDG.E.128 R76, desc[UR4][R76.64] ;  /* 0x000000044c4c7981 */ /* 0x000f26000c1e1d00 */
[----:B-1----:R-:W-:Y:S01]  /*1080*/  IMAD.WIDE.U32 R84, R168, 0x10, R120 ;  /* 0x00000010a8547825 */ /* 0x002fe200078e0078 */
[----:B------:R1:W4:Y:S04]  /*1090*/  LDG.E R160, desc[UR4][R160.64] ;  /* 0x00000004a0a07981 */ /* 0x000328000c1e1900 */
[----:B------:R-:W4:Y:S04]  /*10a0*/  LDG.E.128 R80, desc[UR4][R80.64] ;  /* 0x0000000450507981 */ /* 0x000f28000c1e1d00 */
[----:B------:R-:W4:Y:S01]  /*10b0*/  LDG.E.128 R84, desc[UR4][R84.64] ;  /* 0x0000000454547981 */ /* 0x000f22000c1e1d00 */
[----:B0-----:R-:W-:-:S04]  /*10c0*/  ISETP.NE.U32.AND P3, PT, R134, RZ, PT ;  /* 0x000000ff8600720c */ /* 0x001fc80003f65070 */
[----:B------:R-:W-:Y:S02]  /*10d0*/  ISETP.NE.AND.EX P3, PT, R135, RZ, PT, P3 ;  /* 0x000000ff8700720c */ /* 0x000fe40003f65330 */
[----:B------:R-:W-:-:S11]  /*10e0*/  IADD3 R169, R195, 0x40, RZ ;  /* 0x00000040c3a97810 */ /* 0x000fd60007ffe0ff */
[----:B------:R-:W0:Y:S01]  /*10f0*/  @P3 LDC.64 R112, c[0x0][0x248] ;  /* 0x00009200ff703b82 */ /* 0x000e220000000a00 */
[----:B------:R-:W-:-:S07]  /*1100*/  SHF.L.U32 R165, R169, 0x4, RZ ;  /* 0x00000004a9a57819 */ /* 0x000fce00000006ff */
[----:B------:R-:W1:Y:S01]  /*1110*/  @P3 LDC.64 R116, c[0x0][0x248] ;  /* 0x00009200ff743b82 */ /* 0x000e620000000a00 */
[----:B------:R-:W-:Y:S02]  /*1120*/  IADD3 R173, R195, 0x60, RZ ;  /* 0x00000060c3ad7810 */ /* 0x000fe40007ffe0ff */
[----:B------:R-:W-:Y:S02]  /*1130*/  SHF.R.U32.HI R170, RZ, 0x1c, R169 ;  /* 0x0000001cffaa7819 */ /* 0x000fe400000116a9 */
[----:B------:R-:W-:Y:S02]  /*1140*/  IADD3 R88, P0, R165, UR10, RZ ;  /* 0x0000000aa5587c10 */ /* 0x000fe4000ff1e0ff */
[----:B------:R-:W-:Y:S01]  /*1150*/  SHF.L.U32 R164, R173, 0x4, RZ ;  /* 0x00000004ada47819 */ /* 0x000fe200000006ff */
[----:B------:R-:W1:Y:S01]  /*1160*/  @P3 LDC.64 R166, c[0x0][0x248] ;  /* 0x00009200ffa63b82 */ /* 0x000e620000000a00 */
[----:B------:R-:W-:Y:S02]  /*1170*/  IADD3.X R89, R170, UR11, RZ, P0, !PT ;  /* 0x0000000baa597c10 */ /* 0x000fe400087fe4ff */
[----:B------:R-:W-:-:S02]  /*1180*/  SHF.R.U32.HI R163, RZ, 0x1c, R173 ;  /* 0x0000001cffa37819 */ /* 0x000fc400000116ad */
[----:B------:R-:W-:Y:S02]  /*1190*/  IADD3 R100, P0, R164, UR10, RZ ;  /* 0x0000000aa4647c10 */ /* 0x000fe4000ff1e0ff */
[----:B------:R-:W-:Y:S01]  /*11a0*/  SHF.L.U32 R180, R195, 0x2, RZ ;  /* 0x00000002c3b47819 */ /* 0x000fe200000006ff */
[----:B------:R-:W1:Y:S01]  /*11b0*/  @P3 LDC.64 R114, c[0x0][0x248] ;  /* 0x00009200ff723b82 */ /* 0x000e620000000a00 */
[----:B------:R-:W-:Y:S02]  /*11c0*/  IADD3.X R101, R163, UR11, RZ, P0, !PT ;  /* 0x0000000ba3657c10 */ /* 0x000fe400087fe4ff */
[----:B------:R-:W-:Y:S02]  /*11d0*/  SHF.R.U32.HI R177, RZ, 0x1e, R195 ;  /* 0x0000001effb17819 */ /* 0x000fe400000116c3 */
[----:B------:R-:W-:Y:S02]  /*11e0*/  SHF.L.U32 R182, R169, 0x2, RZ ;  /* 0x00000002a9b67819 */ /* 0x000fe400000006ff */
[----:B------:R-:W-:Y:S01]  /*11f0*/  IADD3 R186, R195, 0x80, RZ ;  /* 0x00000080c3ba7810 */ /* 0x000fe20007ffe0ff */
[----:B------:R-:W3:Y:S01]  /*1200*/  @P3 LDC.64 R118, c[0x0][0x248] ;  /* 0x00009200ff763b82 */ /* 0x000ee20000000a00 */
[----:B0-----:R-:W-:-:S02]  /*1210*/  @P3 IADD3 R112, P0, R180, R112, RZ ;  /* 0x00000070b4703210 */ /* 0x001fc40007f1e0ff */
[----:B------:R-:W-:Y:S01]  /*1220*/  SHF.R.U32.HI R183, RZ, 0x1e, R169 ;  /* 0x0000001effb77819 */ /* 0x000fe200000116a9 */
[----:B------:R-:W-:Y:S01]  /*1230*/  IMAD.WIDE.U32 R104, R173, 0x10, R122 ;  /* 0x00000010ad687825 */ /* 0x000fe200078e007a */
[----:B------:R-:W-:Y:S01]  /*1240*/  @P3 IADD3.X R113, R177, R113, RZ, P0, !PT ;  /* 0x00000071b1713210 */ /* 0x000fe200007fe4ff */
[----:B------:R-:W4:Y:S01]  /*1250*/  LDG.E.128 R88, desc[UR4][R88.64] ;  /* 0x0000000458587981 */ /* 0x000f22000c1e1d00 */
[----:B-1----:R-:W-:Y:S02]  /*1260*/  @P3 IADD3 R116, P0, R182, R116, RZ ;  /* 0x00000074b6743210 */ /* 0x002fe40007f1e0ff */
[C---:B------:R-:W-:Y:S01]  /*1270*/  SHF.L.U32 R161, R186.reuse, 0x4, RZ ;  /* 0x00000004baa17819 */ /* 0x040fe200000006ff */
[----:B------:R0:W5:Y:S01]  /*1280*/  @P3 LDG.E R152, desc[UR4][R112.64] ;  /* 0x0000000470983981 */ /* 0x000162000c1e1900 */
[----:B------:R-:W-:Y:S02]  /*1290*/  @P3 IADD3.X R117, R183, R117, RZ, P0, !PT ;  /* 0x00000075b7753210 */ /* 0x000fe400007fe4ff */
[----:B------:R-:W-:Y:S01]  /*12a0*/  SHF.R.U32.HI R162, RZ, 0x1c, R186 ;  /* 0x0000001cffa27819 */ /* 0x000fe200000116ba */
[----:B------:R-:W-:Y:S01]  /*12b0*/  IMAD.WIDE.U32 R108, R173, 0x10, R120 ;  /* 0x00000010ad6c7825 */ /* 0x000fe200078e0078 */
[----:B------:R-:W-:Y:S01]  /*12c0*/  SHF.L.U32 R185, R186, 0x2, RZ ;  /* 0x00000002bab97819 */ /* 0x000fe200000006ff */
[----:B------:R1:W5:Y:S01]  /*12d0*/  @P3 LDG.E R156, desc[UR4][R116.64] ;  /* 0x00000004749c3981 */ /* 0x000362000c1e1900 */
[----:B0-----:R-:W-:-:S02]  /*12e0*/  IADD3 R112, P0, R161, UR10, RZ ;  /* 0x0000000aa1707c10 */ /* 0x001fc4000ff1e0ff */
[----:B------:R-:W-:Y:S02]  /*12f0*/  IADD3 R204, R195, 0xa0, RZ ;  /* 0x000000a0c3cc7810 */ /* 0x000fe40007ffe0ff */
[----:B------:R-:W-:Y:S02]  /*1300*/  SHF.L.U32 R179, R168, 0x2, RZ ;  /* 0x00000002a8b37819 */ /* 0x000fe400000006ff */
[----:B------:R-:W-:Y:S01]  /*1310*/  SHF.R.U32.HI R176, RZ, 0x1e, R168 ;  /* 0x0000001effb07819 */ /* 0x000fe200000116a8 */
[----:B------:R-:W-:Y:S01]  /*1320*/  IMAD.WIDE.U32 R92, R169, 0x10, R122 ;  /* 0x00000010a95c7825 */ /* 0x000fe200078e007a */
[----:B------:R-:W-:Y:S01]  /*1330*/  IADD3.X R113, R162, UR11, RZ, P0, !PT ;  /* 0x0000000ba2717c10 */ /* 0x000fe200087fe4ff */
[----:B------:R-:W4:Y:S01]  /*1340*/  LDG.E.128 R100, desc[UR4][R100.64] ;  /* 0x0000000464647981 */ /* 0x000f22000c1e1d00 */
[----:B------:R-:W-:Y:S02]  /*1350*/  @P3 IADD3 R166, P0, R185, R166, RZ ;  /* 0x000000a6b9a63210 */ /* 0x000fe40007f1e0ff */
[----:B------:R-:W-:-:S02]  /*1360*/  SHF.R.U32.HI R184, RZ, 0x1e, R186 ;  /* 0x0000001effb87819 */ /* 0x000fc400000116ba */
[----:B------:R-:W-:Y:S02]  /*1370*/  SHF.L.U32 R181, R173, 0x2, RZ ;  /* 0x00000002adb57819 */ /* 0x000fe400000006ff */
[----:B------:R-:W-:Y:S01]  /*1380*/  SHF.R.U32.HI R178, RZ, 0x1e, R173 ;  /* 0x0000001effb27819 */ /* 0x000fe200000116ad */
[----:B------:R-:W-:Y:S01]  /*1390*/  IMAD.WIDE.U32 R96, R169, 0x10, R120 ;  /* 0x00000010a9607825 */ /* 0x000fe200078e0078 */
[----:B------:R-:W-:Y:S01]  /*13a0*/  @P3 IADD3.X R167, R184, R167, RZ, P0, !PT ;  /* 0x000000a7b8a73210 */ /* 0x000fe200007fe4ff */
[----:B------:R-:W4:Y:S04]  /*13b0*/  LDG.E.128 R92, desc[UR4][R92.64] ;  /* 0x000000045c5c7981 */ /* 0x000f28000c1e1d00 */
[----:B------:R0:W5:Y:S01]  /*13c0*/  @P3 LDG.E R158, desc[UR4][R166.64] ;  /* 0x00000004a69e3981 */ /* 0x000162000c1e1900 */
[----:B------:R-:W-:Y:S01]  /*13d0*/  SHF.L.U32 R187, R204, 0x2, RZ ;  /* 0x00000002ccbb7819 */ /* 0x000fe200000006ff */
[----:B-1----:R-:W-:Y:S01]  /*13e0*/  IMAD.WIDE.U32 R116, R186, 0x10, R122 ;  /* 0x00000010ba747825 */ /* 0x002fe200078e007a */
[----:B------:R-:W-:Y:S01]  /*13f0*/  @P3 IADD3 R114, P1, R179, R114, RZ ;  /* 0x00000072b3723210 */ /* 0x000fe20007f3e0ff */
[----:B------:R-:W4:Y:S04]  /*1400*/  LDG.E.128 R96, desc[UR4][R96.64] ;  /* 0x0000000460607981 */ /* 0x000f28000c1e1d00 */
[----:B------:R-:W4:Y:S01]  /*1410*/  LDG.E.128 R104, desc[UR4][R104.64] ;  /* 0x0000000468687981 */ /* 0x000f22000c1e1d00 */
[----:B0-----:R-:W-:-:S03]  /*1420*/  @P4 LEA R166, P0, R168, R154, 0x4 ;  /* 0x0000009aa8a64211 */ /* 0x001fc600078020ff */
[----:B------:R-:W4:Y:S01]  /*1430*/  LDG.E.128 R108, desc[UR4][R108.64] ;  /* 0x000000046c6c7981 */ /* 0x000f22000c1e1d00 */
[----:B------:R-:W-:-:S05]  /*1440*/  @P4 LEA.HI.X R167, R168, R155, RZ, 0x4, P0 ;  /* 0x0000009ba8a74211 */ /* 0x000fca00000f24ff */
[----:B------:R0:W5:Y:S02]  /*1450*/  @P4 LDG.E.128 R44, desc[UR4][R166.64] ;  /* 0x00000004a62c4981 */ /* 0x000164000c1e1d00 */
[----:B0-----:R-:W-:-:S04]  /*1460*/  @P4 LEA R166, P0, R195, R154, 0x4 ;  /* 0x0000009ac3a64211 */ /* 0x001fc800078020ff */
[----:B------:R-:W-:-:S05]  /*1470*/  @P4 LEA.HI.X R167, R195, R155, RZ, 0x4, P0 ;  /* 0x0000009bc3a74211 */ /* 0x000fca00000f24ff */
[----:B------:R0:W5:Y:S02]  /*1480*/  @P4 LDG.E.128 R48, desc[UR4][R166.64] ;  /* 0x00000004a6304981 */ /* 0x000164000c1e1d00 */
[----:B0-----:R-:W-:-:S04]  /*1490*/  @P4 LEA R166, P0, R169, R154, 0x4 ;  /* 0x0000009aa9a64211 */ /* 0x001fc800078020ff */
[----:B------:R-:W-:Y:S02]  /*14a0*/  @P4 LEA.HI.X R167, R169, R155, RZ, 0x4, P0 ;  /* 0x0000009ba9a74211 */ /* 0x000fe400000f24ff */
[----:B------:R-:W-:-:S03]  /*14b0*/  @P4 LEA R172, P0, R173, R154, 0x4 ;  /* 0x0000009aadac4211 */ /* 0x000fc600078020ff */
[----:B------:R0:W5:Y:S01]  /*14c0*/  @P4 LDG.E.128 R52, desc[UR4][R166.64] ;  /* 0x00000004a6344981 */ /* 0x000162000c1e1d00 */
[----:B------:R-:W-:Y:S01]  /*14d0*/  @P4 LEA.HI.X R173, R173, R155, RZ, 0x4, P0 ;  /* 0x0000009badad4211 */ /* 0x000fe200000f24ff */
[----:B------:R-:W-:Y:S01]  /*14e0*/  IMAD.WIDE.U32 R120, R186, 0x10, R120 ;  /* 0x00000010ba787825 */ /* 0x000fe200078e0078 */
[----:B------:R-:W-:Y:S02]  /*14f0*/  @P3 IADD3.X R115, R176, R115, RZ, P1, !PT ;  /* 0x00000073b0733210 */ /* 0x000fe40000ffe4ff */
[CC--:B0-----:R-:W-:Y:S01]  /*1500*/  @P4 LEA R166, P0, R186.reuse, R154.reuse, 0x4 ;  /* 0x0000009abaa64211 */ /* 0x0c1fe200078020ff */
[----:B------:R-:W5:Y:S03]  /*1510*/  @P4 LDG.E.128 R56, desc[UR4][R172.64] ;  /* 0x00000004ac384981 */ /* 0x000f66000c1e1d00 */
[----:B------:R-:W-:Y:S01]  /*1520*/  @P4 LEA.HI.X R167, R186, R155, RZ, 0x4, P0 ;  /* 0x0000009bbaa74211 */ /* 0x000fe200000f24ff */
[----:B------:R-:W5:Y:S04]  /*1530*/  @P3 LDG.E R153, desc[UR4][R114.64] ;  /* 0x0000000472993981 */ /* 0x000f68000c1e1900 */
[----:B------:R0:W5:Y:S01]  /*1540*/  @P4 LDG.E.128 R60, desc[UR4][R166.64] ;  /* 0x00000004a63c4981 */ /* 0x000162000c1e1d00 */
[----:B------:R-:W-:-:S02]  /*1550*/  @P4 LEA R168, P0, R204, R154, 0x4 ;  /* 0x0000009acca84211 */ /* 0x000fc400078020ff */
[----:B------:R-:W-:Y:S01]  /*1560*/  SHF.R.U32.HI R186, RZ, 0x1e, R204 ;  /* 0x0000001effba7819 */ /* 0x000fe200000116cc */
[----:B------:R-:W4:Y:S01]  /*1570*/  LDG.E.128 R120, desc[UR4][R120.64] ;  /* 0x0000000478787981 */ /* 0x000f22000c1e1d00 */
[----:B---3--:R-:W-:-:S03]  /*1580*/  @P3 IADD3 R118, P1, R181, R118, RZ ;  /* 0x00000076b5763210 */ /* 0x008fc60007f3e0ff */
[----:B------:R-:W3:Y:S01]  /*1590*/  LDG.E.128 R112, desc[UR4][R112.64] ;  /* 0x0000000470707981 */ /* 0x000ee2000c1e1d00 */
[----:B0-----:R-:W0:Y:S01]  /*15a0*/  @P3 LDC.64 R166, c[0x0][0x248] ;  /* 0x00009200ffa63b82 */ /* 0x001e220000000a00 */
[----:B------:R-:W-:Y:S02]  /*15b0*/  @P4 LEA.HI.X R169, R204, R155, RZ, 0x4, P0 ;  /* 0x0000009bcca94211 */ /* 0x000fe400000f24ff */
[----:B------:R-:W-:-:S03]  /*15c0*/  @P3 IADD3.X R119, R178, R119, RZ, P1, !PT ;  /* 0x00000077b2773210 */ /* 0x000fc60000ffe4ff */
[----:B------:R-:W5:Y:S04]  /*15d0*/  @P4 LDG.E.128 R64, desc[UR4][R168.64] ;  /* 0x00000004a8404981 */ /* 0x000f68000c1e1d00 */
[----:B------:R-:W5:Y:S01]  /*15e0*/  @P3 LDG.E R157, desc[UR4][R118.64] ;  /* 0x00000004769d3981 */ /* 0x000f62000c1e1900 */
[----:B0-----:R-:W-:-:S03]  /*15f0*/  @P3 IADD3 R166, P0, R187, R166, RZ ;  /* 0x000000a6bba63210 */ /* 0x001fc60007f1e0ff */
[----:B------:R-:W3:Y:S01]  /*1600*/  LDG.E.128 R116, desc[UR4][R116.64] ;  /* 0x0000000474747981 */ /* 0x000ee2000c1e1d00 */
[----:B------:R-:W-:-:S05]  /*1610*/  @P3 IADD3.X R167, R186, R167, RZ, P0, !PT ;  /* 0x000000a7baa73210 */ /* 0x000fca00007fe4ff */
[----:B------:R0:W5:Y:S02]  /*1620*/  @P3 LDG.E R159, desc[UR4][R166.64] ;  /* 0x00000004a69f3981 */ /* 0x000164000c1e1900 */
[----:B0-----:R-:W-:Y:S02]  /*1630*/  IADD3 R166, P0, R180, UR12, RZ ;  /* 0x0000000cb4a67c10 */ /* 0x001fe4000ff1e0ff */
[----:B------:R-:W-:Y:S01]  /*1640*/  IADD3 R168, P1, R182, UR12, RZ ;  /* 0x0000000cb6a87c10 */ /* 0x000fe2000ff3e0ff */
[----:B------:R-:W3:Y:S01]  /*1650*/  LDL R180, [R1+0x1c] ;  /* 0x00001c0001b47983 */ /* 0x000ee20000100800 */
[----:B------:R-:W-:-:S03]  /*1660*/  IADD3.X R167, R177, UR13, RZ, P0, !PT ;  /* 0x0000000db1a77c10 */ /* 0x000fc600087fe4ff */
[----:B------:R-:W3:Y:S04]  /*1670*/  LDL R182, [R1+0x10] ;  /* 0x0000100001b67983 */ /* 0x000ee80000100800 */
[----:B------:R0:W5:Y:S01]  /*1680*/  LDG.E R177, desc[UR4][R166.64] ;  /* 0x00000004a6b17981 */ /* 0x000162000c1e1900 */
[----:B------:R-:W-:-:S03]  /*1690*/  IADD3.X R169, R183, UR13, RZ, P1, !PT ;  /* 0x0000000db7a97c10 */ /* 0x000fc60008ffe4ff */
[----:B------:R-:W3:Y:S04]  /*16a0*/  LDL R183, [R1+0x18] ;  /* 0x0000180001b77983 */ /* 0x000ee80000100800 */
[----:B------:R1:W5:Y:S01]  /*16b0*/  LDG.E R173, desc[UR4][R168.64] ;  /* 0x00000004a8ad7981 */ /* 0x000362000c1e1900 */
[----:B0-----:R-:W-:-:S03]  /*16c0*/  IADD3 R166, P0, R179, UR12, RZ ;  /* 0x0000000cb3a67c10 */ /* 0x001fc6000ff1e0ff */
[----:B------:R-:W3:Y:S01]  /*16d0*/  LDL R179, [R1+0x14] ;  /* 0x0000140001b37983 */ /* 0x000ee20000100800 */
[----:B------:R-:W-:-:S05]  /*16e0*/  IADD3.X R167, R176, UR13, RZ, P0, !PT ;  /* 0x0000000db0a77c10 */ /* 0x000fca00087fe4ff */
[----:B------:R0:W5:Y:S01]  /*16f0*/  LDG.E R176, desc[UR4][R166.64] ;  /* 0x00000004a6b07981 */ /* 0x000162000c1e1900 */
[----:B-1----:R-:W-:Y:S02]  /*1700*/  IADD3 R168, P1, R185, UR12, RZ ;  /* 0x0000000cb9a87c10 */ /* 0x002fe4000ff3e0ff */
[----:B0-----:R-:W-:-:S04]  /*1710*/  IADD3 R166, P0, R181, UR12, RZ ;  /* 0x0000000cb5a67c10 */ /* 0x001fc8000ff1e0ff */
[----:B------:R-:W-:Y:S02]  /*1720*/  IADD3.X R167, R178, UR13, RZ, P0, !PT ;  /* 0x0000000db2a77c10 */ /* 0x000fe400087fe4ff */
[----:B------:R-:W-:Y:S02]  /*1730*/  ISETP.NE.AND P0, PT, R193, RZ, PT ;  /* 0x000000ffc100720c */ /* 0x000fe40003f05270 */
[----:B------:R-:W-:Y:S01]  /*1740*/  IADD3.X R169, R184, UR13, RZ, P1, !PT ;  /* 0x0000000db8a97c10 */ /* 0x000fe20008ffe4ff */
[----:B------:R0:W5:Y:S01]  /*1750*/  LDG.E R172, desc[UR4][R166.64] ;  /* 0x00000004a6ac7981 */ /* 0x000162000c1e1900 */
[----:B--2---:R-:W-:-:S03]  /*1760*/  FSEL R199, R199, RZ, !P0 ;  /* 0x000000ffc7c77208 */ /* 0x004fc60004000000 */
[----:B------:R1:W5:Y:S04]  /*1770*/  LDG.E R168, desc[UR4][R168.64] ;  /* 0x00000004a8a87981 */ /* 0x000368000c1e1900 */
[----:B------:R-:W2:Y:S01]  /*1780*/  LDL R184, [R1+0x24] ;  /* 0x0000240001b87983 */ /* 0x000ea20000100800 */
[----:B0-----:R-:W-:-:S04]  /*1790*/  IADD3 R166, P1, R187, UR12, RZ ;  /* 0x0000000cbba67c10 */ /* 0x001fc8000ff3e0ff */
[----:B------:R-:W-:Y:S01]  /*17a0*/  IADD3.X R167, R186, UR13, RZ, P1, !PT ;  /* 0x0000000dbaa77c10 */ /* 0x000fe20008ffe4ff */
[C---:B----4-:R-:W-:Y:S01]  /*17b0*/  FADD.FTZ R76, -R199.reuse, R76 ;  /* 0x0000004cc74c7221 */ /* 0x050fe20000010100 */
[----:B------:R-:W-:-:S03]  /*17c0*/  FADD.FTZ R77, -R199, R77 ;  /* 0x0000004dc74d7221 */ /* 0x000fc60000010100 */
[----:B------:R0:W5:Y:S01]  /*17d0*/  LDG.E R166, desc[UR4][R166.64] ;  /* 0x00000004a6a67981 */ /* 0x000162000c1e1900 */
[----:B-1----:R-:W-:Y:S01]  /*17e0*/  FMUL.FTZ R169, R192, R80 ;  /* 0x00000050c0a97220 */ /* 0x002fe20000410000 */
[----:B0-----:R-:W-:Y:S01]  /*17f0*/  FMUL.FTZ R167, R160, R76 ;  /* 0x0000004ca0a77220 */ /* 0x001fe20000410000 */
[----:B------:R-:W-:Y:S02]  /*1800*/  FADD.FTZ R30, R84, R30 ;  /* 0x0000001e541e7221 */ /* 0x000fe40000010000 */
[----:B------:R-:W-:Y:S01]  /*1810*/  FFMA.FTZ R169, R191, R84, R169 ;  /* 0x00000054bfa97223 */ /* 0x000fe200000100a9 */
[----:B------:R-:W-:Y:S01]  /*1820*/  FMUL.FTZ R178, R160, R77 ;  /* 0x0000004da0b27220 */ /* 0x000fe20000410000 */
[----:B------:R-:W-:Y:S01]  /*1830*/  FFMA.FTZ R6, R84, R167, R6 ;  /* 0x000000a754067223 */ /* 0x000fe20000010006 */
[----:B------:R-:W4:Y:S01]  /*1840*/  LDL R77, [R1] ;  /* 0x00000000014d7983 */ /* 0x000f220000100800 */
[----:B------:R-:W-:-:S03]  /*1850*/  FADD.FTZ R203, R80, R203 ;  /* 0x000000cb50cb7221 */ /* 0x000fc60000010000 */
[----:B------:R-:W4:Y:S01]  /*1860*/  LDL R84, [R1+0x8] ;  /* 0x0000080001547983 */ /* 0x000f220000100800 */
[----:B------:R-:W-:-:S03]  /*1870*/  FFMA.FTZ R136, R80, R167, R136 ;  /* 0x000000a750887223 */ /* 0x000fc60000010088 */
[----:B------:R-:W4:Y:S04]  /*1880*/  LDL R80, [R1+0xc] ;  /* 0x00000c0001507983 */ /* 0x000f280000100800 */
[----:B------:R-:W4:Y:S01]  /*1890*/  LDL R76, [R1+0x4] ;  /* 0x00000400014c7983 */ /* 0x000f220000100800 */
[----:B------:R-:W-:Y:S01]  /*18a0*/  FMUL.FTZ R181, R190, R81 ;  /* 0x00000051beb57220 */ /* 0x000fe20000410000 */
[----:B------:R-:W-:Y:S01]  /*18b0*/  FMUL.FTZ R190, R188, R82 ;  /* 0x00000052bcbe7220 */ /* 0x000fe20000410000 */
[----:B------:R-:W-:Y:S01]  /*18c0*/  SHF.L.U32 R211, R195, 0x4, RZ ;  /* 0x00000004c3d37819 */ /* 0x000fe200000006ff */
[C---:B------:R-:W-:Y:S01]  /*18d0*/  FADD.FTZ R79, -R199.reuse, R79 ;  /* 0x0000004fc74f7221 */ /* 0x040fe20000010100 */
[----:B------:R-:W-:Y:S01]  /*18e0*/  SHF.R.U32.HI R210, RZ, 0x1c, R195 ;  /* 0x0000001cffd27819 */ /* 0x000fe200000116c3 */
[----:B------:R-:W-:-:S02]  /*18f0*/  FADD.FTZ R78, -R199, R78 ;  /* 0x0000004ec74e7221 */ /* 0x000fc40000010100 */
[----:B------:R-:W-:Y:S01]  /*1900*/  FMUL.FTZ R193, R160, R79 ;  /* 0x0000004fa0c17220 */ /* 0x000fe20000410000 */
[----:B------:R-:W-:Y:S01]  /*1910*/  FFMA.FTZ R181, R189, R85, R181 ;  /* 0x00000055bdb57223 */ /* 0x000fe200000100b5 */
[C---:B------:R-:W-:Y:S01]  /*1920*/  FADD.FTZ R88, -R199.reuse, R88 ;  /* 0x00000058c7587221 */ /* 0x040fe20000010100 */
[----:B------:R-:W-:-:S04]  /*1930*/  FADD.FTZ R89, -R199, R89 ;  /* 0x00000059c7597221 */ /* 0x000fc80000010100 */
[----:B------:R-:W-:Y:S01]  /*1940*/  FMUL.FTZ R185, R160, R89 ;  /* 0x00000059a0b97220 */ /* 0x000fe20000410000 */
[C---:B------:R-:W-:Y:S01]  /*1950*/  FADD.FTZ R101, -R199.reuse, R101 ;  /* 0x00000065c7657221 */ /* 0x040fe20000010100 */
[----:B------:R-:W-:Y:S01]  /*1960*/  FADD.FTZ R187, -R199, R102 ;  /* 0x00000066c7bb7221 */ /* 0x000fe20000010100 */
[----:B------:R-:W-:Y:S01]  /*1970*/  FADD.FTZ R216, R92, R216 ;  /* 0x000000d85cd87221 */ /* 0x000fe20000010000 */
[C---:B------:R-:W-:Y:S01]  /*1980*/  FADD.FTZ R215, R93.reuse, R215 ;  /* 0x000000d75dd77221 */ /* 0x040fe20000010000 */
[-C--:B------:R-:W-:Y:S01]  /*1990*/  FFMA.FTZ R139, R93, R185.reuse, R139 ;  /* 0x000000b95d8b7223 */ /* 0x080fe2000001008b */
[----:B------:R-:W-:Y:S01]  /*19a0*/  FADD.FTZ R34, R96, R34 ;  /* 0x0000002260227221 */ /* 0x000fe20000010000 */
[C---:B------:R-:W-:Y:S01]  /*19b0*/  FADD.FTZ R33, R97.reuse, R33 ;  /* 0x0000002161217221 */ /* 0x040fe20000010000 */
[----:B------:R-:W-:Y:S01]  /*19c0*/  FFMA.FTZ R9, R97, R185, R9 ;  /* 0x000000b961097223 */ /* 0x000fe20000010009 */
[----:B------:R-:W-:Y:S01]  /*19d0*/  FADD.FTZ R38, R108, R38 ;  /* 0x000000266c267221 */ /* 0x000fe20000010000 */
[----:B------:R-:W-:Y:S01]  /*19e0*/  FADD.FTZ R37, R109, R37 ;  /* 0x000000256d257221 */ /* 0x000fe20000010000 */
[----:B------:R-:W-:Y:S01]  /*19f0*/  FMUL.FTZ R187, R160, R187 ;  /* 0x000000bba0bb7220 */ /* 0x000fe20000410000 */
[----:B------:R-:W-:Y:S01]  /*1a00*/  FADD.FTZ R103, -R199, R103 ;  /* 0x00000067c7677221 */ /* 0x000fe20000010100 */
[----:B------:R-:W-:Y:S01]  /*1a10*/  FADD.FTZ R40, R110, R40 ;  /* 0x000000286e287221 */ /* 0x000fe20000010000 */
[----:B------:R-:W-:Y:S01]  /*1a20*/  FADD.FTZ R220, R104, R220 ;  /* 0x000000dc68dc7221 */ /* 0x000fe20000010000 */
[----:B------:R-:W-:Y:S01]  /*1a30*/  FFMA.FTZ R16, R110, R187, R16 ;  /* 0x000000bb6e107223 */ /* 0x000fe20000010010 */
[----:B------:R-:W-:Y:S01]  /*1a40*/  FMUL.FTZ R79, R243, R107 ;  /* 0x0000006bf34f7220 */ /* 0x000fe20000410000 */
[----:B------:R-:W-:Y:S01]  /*1a50*/  FADD.FTZ R219, R105, R219 ;  /* 0x000000db69db7221 */ /* 0x000fe20000010000 */
[----:B------:R-:W-:Y:S01]  /*1a60*/  FADD.FTZ R39, R111, R39 ;  /* 0x000000276f277221 */ /* 0x000fe20000010000 */
[----:B------:R-:W-:Y:S01]  /*1a70*/  FMUL.FTZ R189, R160, R78 ;  /* 0x0000004ea0bd7220 */ /* 0x000fe20000410000 */
        /* <DEDUP_REMOVED lines=10> */
[----:B------:R-:W-:Y:S01]  /*1b20*/  FADD.FTZ R90, -R199, R90 ;  /* 0x0000005ac75a7221 */ /* 0x000fe20000010100 */
[C---:B------:R-:W-:Y:S01]  /*1b30*/  FADD.FTZ R206, R82.reuse, R206 ;  /* 0x000000ce52ce7221 */ /* 0x040fe20000010000 */
[----:B------:R-:W-:Y:S01]  /*1b40*/  FFMA.FTZ R138, R82, R189, R138 ;  /* 0x000000bd528a7223 */ /* 0x000fe2000001008a */
[C---:B------:R-:W-:Y:S01]  /*1b50*/  FADD.FTZ R205, R83.reuse, R205 ;  /* 0x000000cd53cd7221 */ /* 0x040fe20000010000 */
[----:B------:R-:W-:Y:S01]  /*1b60*/  FFMA.FTZ R137, R83, R193, R137 ;  /* 0x000000c153897223 */ /* 0x000fe20000010089 */
[----:B------:R-:W-:Y:S01]  /*1b70*/  FMUL.FTZ R188, R160, R90 ;  /* 0x0000005aa0bc7220 */ /* 0x000fe20000410000 */
[----:B------:R-:W-:-:S04]  /*1b80*/  FADD.FTZ R91, -R199, R91 ;  /* 0x0000005bc75b7221 */ /* 0x000fc80000010100 */
[----:B------:R-:W-:Y:S01]  /*1b90*/  FMUL.FTZ R192, R160, R91 ;  /* 0x0000005ba0c07220 */ /* 0x000fe20000410000 */
[----:B------:R-:W-:Y:S01]  /*1ba0*/  FMUL.FTZ R191, R251, R95 ;  /* 0x0000005ffbbf7220 */ /* 0x000fe20000410000 */
        /* <DEDUP_REMOVED lines=9> */
[----:B---3--:R-:W-:Y:S01]  /*1c40*/  FADD.FTZ R102, -R199, R112 ;  /* 0x00000070c7667221 */ /* 0x008fe20000010100 */
[----:B------:R-:W-:Y:S01]  /*1c50*/  FADD.FTZ R124, R122, R124 ;  /* 0x0000007c7a7c7221 */ /* 0x000fe20000010000 */
[----:B------:R-:W-:Y:S01]  /*1c60*/  FADD.FTZ R42, R120, R42 ;  /* 0x0000002a782a7221 */ /* 0x000fe20000010000 */
[----:B------:R-:W-:Y:S01]  /*1c70*/  FADD.FTZ R41, R121, R41 ;  /* 0x0000002979297221 */ /* 0x000fe20000010000 */
[----:B------:R-:W-:Y:S01]  /*1c80*/  FMUL.FTZ R102, R160, R102 ;  /* 0x00000066a0667220 */ /* 0x000fe20000410000 */
[----:B------:R-:W3:Y:S03]  /*1c90*/  LDL R112, [R1+0x3c] ;  /* 0x00003c0001707983 */ /* 0x000ee60000100800 */
[----:B------:R-:W-:Y:S01]  /*1ca0*/  FFMA.FTZ R18, R120, R102, R18 ;  /* 0x0000006678127223 */ /* 0x000fe20000010012 */
[----:B------:R-:W-:Y:S01]  /*1cb0*/  FMUL.FTZ R182, R182, R92 ;  /* 0x0000005cb6b67220 */ /* 0x000fe20000410000 */
[----:B------:R-:W-:-:S04]  /*1cc0*/  FMUL.FTZ R194, R183, R83 ;  /* 0x00000053b7c27220 */ /* 0x000fc80000410000 */
[----:B------:R-:W-:Y:S01]  /*1cd0*/  FFMA.FTZ R194, R180, R87, R194 ;  /* 0x00000057b4c27223 */ /* 0x000fe200000100c2 */
[----:B------:R-:W-:Y:S01]  /*1ce0*/  FMUL.FTZ R180, R160, R88 ;  /* 0x00000058a0b47220 */ /* 0x000fe20000410000 */
[----:B------:R-:W-:Y:S01]  /*1cf0*/  FFMA.FTZ R182, R179, R96, R182 ;  /* 0x00000060b3b67223 */ /* 0x000fe200000100b6 */
[----:B------:R-:W-:Y:S02]  /*1d00*/  FADD.FTZ R179, -R199, R100 ;  /* 0x00000064c7b37221 */ /* 0x000fe40000010100 */
[-C--:B------:R-:W-:Y:S02]  /*1d10*/  FFMA.FTZ R140, R92, R180.reuse, R140 ;  /* 0x000000b45c8c7223 */ /* 0x080fe4000001008c */
[----:B------:R-:W-:Y:S01]  /*1d20*/  FMUL.FTZ R179, R160, R179 ;  /* 0x000000b3a0b37220 */ /* 0x000fe20000410000 */
[----:B------:R-:W-:Y:S01]  /*1d30*/  FFMA.FTZ R10, R96, R180, R10 ;  /* 0x000000b4600a7223 */ /* 0x000fe2000001000a */
[----:B------:R-:W-:Y:S02]  /*1d40*/  FMUL.FTZ R183, R160, R101 ;  /* 0x00000065a0b77220 */ /* 0x000fe40000410000 */
[----:B------:R-:W-:-:S02]  /*1d50*/  FFMA.FTZ R14, R108, R179, R14 ;  /* 0x000000b36c0e7223 */ /* 0x000fc4000001000e */
[----:B------:R-:W-:Y:S01]  /*1d60*/  FFMA.FTZ R13, R109, R183, R13 ;  /* 0x000000b76d0d7223 */ /* 0x000fe2000001000d */
[----:B------:R-:W-:Y:S01]  /*1d70*/  FFMA.FTZ R196, R104, R179, R196 ;  /* 0x000000b368c47223 */ /* 0x000fe200000100c4 */
[----:B------:R-:W-:Y:S01]  /*1d80*/  FFMA.FTZ R171, R105, R183, R171 ;  /* 0x000000b769ab7223 */ /* 0x000fe200000100ab */
[----:B--2---:R-:W-:Y:S01]  /*1d90*/  FFMA.FTZ R190, R184, R86, R190 ;  /* 0x00000056b8be7223 */ /* 0x004fe200000100be */
[----:B----4-:R-:W-:Y:S01]  /*1da0*/  FMUL.FTZ R184, R77, R94 ;  /* 0x0000005e4db87220 */ /* 0x010fe20000410000 */
[----:B------:R-:W-:Y:S01]  /*1db0*/  FMUL.FTZ R77, R249, R104 ;  /* 0x00000068f94d7220 */ /* 0x000fe20000410000 */
[----:B------:R-:W-:Y:S02]  /*1dc0*/  FMUL.FTZ R186, R84, R93 ;  /* 0x0000005d54ba7220 */ /* 0x000fe40000410000 */
[----:B------:R-:W0:Y:S02]  /*1dd0*/  LDC.64 R92, c[0x0][0x2c0] ;  /* 0x0000b000ff5c7b82 */ /* 0x000e240000000a00 */
[----:B------:R-:W-:Y:S01]  /*1de0*/  FFMA.FTZ R186, R80, R97, R186 ;  /* 0x0000006150ba7223 */ /* 0x000fe200000100ba */
[----:B------:R-:W-:Y:S01]  /*1df0*/  FFMA.FTZ R108, R250, R108, R77 ;  /* 0x0000006cfa6c7223 */ /* 0x000fe2000001004d */
[----:B------:R-:W-:-:S04]  /*1e00*/  FMUL.FTZ R77, R247, R105 ;  /* 0x00000069f74d7220 */ /* 0x000fc80000410000 */
[----:B------:R-:W1:Y:S01]  /*1e10*/  LDC.64 R96, c[0x0][0x2b8] ;  /* 0x0000ae00ff607b82 */ /* 0x000e620000000a00 */
[----:B------:R-:W-:Y:S01]  /*1e20*/  FFMA.FTZ R109, R248, R109, R77 ;  /* 0x0000006df86d7223 */ /* 0x000fe2000001004d */
[----:B------:R-:W-:Y:S01]  /*1e30*/  FFMA.FTZ R184, R76, R98, R184 ;  /* 0x000000624cb87223 */ /* 0x000fe200000100b8 */
[----:B------:R-:W-:Y:S01]  /*1e40*/  FMUL.FTZ R77, R245, R106 ;  /* 0x0000006af54d7220 */ /* 0x000fe20000410000 */
[----:B------:R-:W-:Y:S01]  /*1e50*/  IADD3 R76, P1, R211, UR10, RZ ;  /* 0x0000000ad34c7c10 */ /* 0x000fe2000ff3e0ff */
[----:B------:R-:W-:Y:S02]  /*1e60*/  FMUL.FTZ R104, R160, R103 ;  /* 0x00000067a0687220 */ /* 0x000fe40000410000 */
[----:B------:R-:W-:Y:S01]  /*1e70*/  FFMA.FTZ R110, R246, R110, R77 ;  /* 0x0000006ef66e7223 */ /* 0x000fe2000001004d */
[----:B------:R-:W-:Y:S01]  /*1e80*/  IADD3.X R77, R210, UR11, RZ, P1, !PT ;  /* 0x0000000bd24d7c10 */ /* 0x000fe20008ffe4ff */
[----:B------:R-:W-:Y:S01]  /*1e90*/  FADD.FTZ R105, -R199, R114 ;  /* 0x00000072c7697221 */ /* 0x000fe20000010100 */
[----:B------:R-:W-:Y:S01]  /*1ea0*/  FFMA.FTZ R15, R111, R104, R15 ;  /* 0x000000686f0f7223 */ /* 0x000fe2000001000f */
[----:B------:R-:W-:Y:S01]  /*1eb0*/  FFMA.FTZ R111, R244, R111, R79 ;  /* 0x0000006ff46f7223 */ /* 0x000fe2000001004f */
[----:B------:R-:W-:Y:S01]  /*1ec0*/  FMUL.FTZ R106, R237, R118 ;  /* 0x00000076ed6a7220 */ /* 0x000fe20000410000 */
[----:B------:R-:W-:Y:S01]  /*1ed0*/  FMUL.FTZ R105, R160, R105 ;  /* 0x00000069a0697220 */ /* 0x000fe20000410000 */
[----:B------:R-:W2:Y:S01]  /*1ee0*/  LDG.E.128 R76, desc[UR4][R76.64] ;  /* 0x000000044c4c7981 */ /* 0x000ea2000c1e1d00 */
[----:B0-----:R-:W-:-:S04]  /*1ef0*/  IMAD.WIDE.U32 R84, R195, 0x10, R92 ;  /* 0x00000010c3547825 */ /* 0x001fc800078e005c */
[----:B------:R-:W-:Y:S01]  /*1f00*/  FMUL.FTZ R88, R241, R116 ;  /* 0x00000074f1587220 */ /* 0x000fe20000410000 */
[----:B------:R-:W-:Y:S01]  /*1f10*/  SHF.L.U32 R101, R204, 0x4, RZ ;  /* 0x00000004cc657819 */ /* 0x000fe200000006ff */
[----:B------:R-:W-:Y:S01]  /*1f20*/  FFMA.FTZ R20, R122, R105, R20 ;  /* 0x000000697a147223 */ /* 0x000fe20000010014 */
[----:B------:R-:W-:Y:S01]  /*1f30*/  FFMA.FTZ R122, R238, R122, R106 ;  /* 0x0000007aee7a7223 */ /* 0x000fe2000001006a */
[----:B------:R-:W-:Y:S01]  /*1f40*/  FADD.FTZ R106, -R199, R115 ;  /* 0x00000073c76a7221 */ /* 0x000fe20000010100 */
[----:B------:R-:W4:Y:S01]  /*1f50*/  LDG.E.128 R84, desc[UR4][R84.64] ;  /* 0x0000000454547981 */ /* 0x000f22000c1e1d00 */
[----:B-1----:R-:W-:-:S04]  /*1f60*/  IMAD.WIDE.U32 R80, R195, 0x10, R96 ;  /* 0x00000010c3507825 */ /* 0x002fc800078e0060 */
[----:B------:R-:W-:Y:S01]  /*1f70*/  FFMA.FTZ R120, R242, R120, R88 ;  /* 0x00000078f2787223 */ /* 0x000fe20000010058 */
[----:B------:R-:W3:Y:S01]  /*1f80*/  LDL R115, [R1+0x50] ;  /* 0x0000500001737983 */ /* 0x000ee20000100800 */
[----:B------:R-:W-:Y:S01]  /*1f90*/  SHF.R.U32.HI R100, RZ, 0x1c, R204 ;  /* 0x0000001cff647819 */ /* 0x000fe200000116cc */
[----:B------:R-:W-:Y:S01]  /*1fa0*/  FADD.FTZ R103, -R199, R113 ;  /* 0x00000071c7677221 */ /* 0x000fe20000010100 */
[----:B------:R-:W-:Y:S01]  /*1fb0*/  IADD3 R88, P1, R101, UR10, RZ ;  /* 0x0000000a65587c10 */ /* 0x000fe2000ff3e0ff */
[----:B------:R-:W3:Y:S01]  /*1fc0*/  LDL R114, [R1+0x48] ;  /* 0x0000480001727983 */ /* 0x000ee20000100800 */
[----:B------:R-:W-:-:S04]  /*1fd0*/  IMAD.WIDE.U32 R96, R204, 0x10, R96 ;  /* 0x00000010cc607825 */ /* 0x000fc800078e0060 */
[----:B------:R-:W-:Y:S01]  /*1fe0*/  FMUL.FTZ R103, R160, R103 ;  /* 0x00000067a0677220 */ /* 0x000fe20000410000 */
[----:B------:R-:W-:Y:S01]  /*1ff0*/  IADD3.X R89, R100, UR11, RZ, P1, !PT ;  /* 0x0000000b64597c10 */ /* 0x000fe20008ffe4ff */
[----:B------:R-:W3:Y:S01]  /*2000*/  LDG.E.128 R80, desc[UR4][R80.64] ;  /* 0x0000000450507981 */ /* 0x000ee2000c1e1d00 */
[----:B------:R-:W-:-:S04]  /*2010*/  IMAD.WIDE.U32 R92, R204, 0x10, R92 ;  /* 0x00000010cc5c7825 */ /* 0x000fc800078e005c */
[----:B------:R-:W-:Y:S01]  /*2020*/  FMUL.FTZ R90, R239, R117 ;  /* 0x00000075ef5a7220 */ /* 0x000fe20000410000 */
[----:B------:R-:W3:Y:S01]  /*2030*/  LDL R113, [R1+0x4c] ;  /* 0x00004c0001717983 */ /* 0x000ee20000100800 */
[----:B------:R-:W-:-:S03]  /*2040*/  FFMA.FTZ R17, R121, R103, R17 ;  /* 0x0000006779117223 */ /* 0x000fc60000010011 */
[----:B------:R-:W3:Y:S01]  /*2050*/  LDL R204, [R1+0x40] ;  /* 0x0000400001cc7983 */ /* 0x000ee20000100800 */
[C---:B------:R-:W-:Y:S01]  /*2060*/  FADD.FTZ R224, R116.reuse, R224 ;  /* 0x000000e074e07221 */ /* 0x040fe20000010000 */
[----:B------:R-:W-:Y:S01]  /*2070*/  FFMA.FTZ R212, R116, R102, R212 ;  /* 0x0000006674d47223 */ /* 0x000fe200000100d4 */
[----:B------:R-:W-:Y:S01]  /*2080*/  FFMA.FTZ R121, R240, R121, R90 ;  /* 0x00000079f0797223 */ /* 0x000fe2000001005a */
[----:B------:R-:W3:Y:S01]  /*2090*/  LDL R195, [R1+0x44] ;  /* 0x0000440001c37983 */ /* 0x000ee20000100800 */
[C---:B------:R-:W-:Y:S01]  /*20a0*/  FADD.FTZ R223, R117.reuse, R223 ;  /* 0x000000df75df7221 */ /* 0x040fe20000010000 */
[----:B------:R-:W-:Y:S02]  /*20b0*/  FFMA.FTZ R209, R117, R103, R209 ;  /* 0x0000006775d17223 */ /* 0x000fe400000100d1 */
[----:B------:R-:W3:Y:S04]  /*20c0*/  LDL R116, [R1+0x38] ;  /* 0x0000380001747983 */ /* 0x000ee80000100800 */
[----:B------:R-:W3:Y:S04]  /*20d0*/  LDG.E.128 R88, desc[UR4][R88.64] ;  /* 0x0000000458587981 */ /* 0x000ee8000c1e1d00 */
[----:B------:R-:W3:Y:S04]  /*20e0*/  LDL R117, [R1+0x54] ;  /* 0x0000540001757983 */ /* 0x000ee80000100800 */
[----:B------:R-:W3:Y:S04]  /*20f0*/  LDG.E.128 R92, desc[UR4][R92.64] ;  /* 0x000000045c5c7981 */ /* 0x000ee8000c1e1d00 */
[----:B------:R-:W3:Y:S01]  /*2100*/  LDG.E.128 R96, desc[UR4][R96.64] ;  /* 0x0000000460607981 */ /* 0x000ee2000c1e1d00 */
[C---:B------:R-:W-:Y:S01]  /*2110*/  FADD.FTZ R221, R107.reuse, R221 ;  /* 0x000000dd6bdd7221 */ /* 0x040fe20000010000 */
[----:B------:R-:W-:Y:S01]  /*2120*/  FFMA.FTZ R207, R107, R104, R207 ;  /* 0x000000686bcf7223 */ /* 0x000fe200000100cf */
[----:B------:R-:W-:Y:S01]  /*2130*/  FMUL.FTZ R106, R160, R106 ;  /* 0x0000006aa06a7220 */ /* 0x000fe20000410000 */
[----:B------:R-:W-:Y:S01]  /*2140*/  FMUL.FTZ R107, R235, R119 ;  /* 0x00000077eb6b7220 */ /* 0x000fe20000410000 */
[----:B------:R-:W-:-:S02]  /*2150*/  FADD.FTZ R43, R123, R43 ;  /* 0x0000002b7b2b7221 */ /* 0x000fc40000010000 */
[-C--:B------:R-:W-:Y:S01]  /*2160*/  FFMA.FTZ R19, R123, R106.reuse, R19 ;  /* 0x0000006a7b137223 */ /* 0x080fe20000010013 */
[----:B------:R-:W-:Y:S01]  /*2170*/  FFMA.FTZ R123, R236, R123, R107 ;  /* 0x0000007bec7b7223 */ /* 0x000fe2000001006b */
[----:B------:R-:W-:Y:S01]  /*2180*/  UMOV UR6, 0xffffffff ;  /* 0xffffffff00067882 */ /* 0x000fe20000000000 */
[C---:B------:R-:W-:Y:S01]  /*2190*/  FADD.FTZ R225, R118.reuse, R225 ;  /* 0x000000e176e17221 */ /* 0x040fe20000010000 */
[----:B------:R-:W-:Y:S01]  /*21a0*/  FFMA.FTZ R214, R118, R105, R214 ;  /* 0x0000006976d67223 */ /* 0x000fe200000100d6 */
[C---:B------:R-:W-:Y:S01]  /*21b0*/  FADD.FTZ R226, R119.reuse, R226 ;  /* 0x000000e277e27221 */ /* 0x040fe20000010000 */
[----:B------:R-:W-:Y:S01]  /*21c0*/  FFMA.FTZ R213, R119, R106, R213 ;  /* 0x0000006a77d57223 */ /* 0x000fe200000100d5 */
[--C-:B--2---:R-:W-:Y:S01]  /*21d0*/  FADD.FTZ R76, R76, -R199.reuse ;  /* 0x800000c74c4c7221 */ /* 0x104fe20000010000 */
[----:B------:R-:W-:-:S03]  /*21e0*/  FADD.FTZ R77, R77, -R199 ;  /* 0x800000c74d4d7221 */ /* 0x000fc60000010000 */
[C---:B------:R-:W-:Y:S01]  /*21f0*/  FMUL.FTZ R76, R160.reuse, R76 ;  /* 0x0000004ca04c7220 */ /* 0x040fe20000410000 */
[----:B------:R-:W-:Y:S01]  /*2200*/  FMUL.FTZ R77, R160, R77 ;  /* 0x0000004da04d7220 */ /* 0x000fe20000410000 */
[--C-:B------:R-:W-:Y:S01]  /*2210*/  FADD.FTZ R78, R78, -R199.reuse ;  /* 0x800000c74e4e7221 */ /* 0x100fe20000010000 */
[C---:B----4-:R-:W-:Y:S01]  /*2220*/  FADD.FTZ R198, R84.reuse, R198 ;  /* 0x000000c654c67221 */ /* 0x050fe20000010000 */
[----:B------:R-:W-:Y:S01]  /*2230*/  FFMA.FTZ R130, R84, R76, R130 ;  /* 0x0000004c54827223 */ /* 0x000fe20000010082 */
[----:B---3--:R-:W-:Y:S01]  /*2240*/  FMUL.FTZ R107, R115, R84 ;  /* 0x00000054736b7220 */ /* 0x008fe20000410000 */
[----:B------:R-:W-:Y:S01]  /*2250*/  FMUL.FTZ R84, R114, R85 ;  /* 0x0000005572547220 */ /* 0x000fe20000410000 */
[----:B------:R-:W-:Y:S01]  /*2260*/  FMUL.FTZ R78, R160, R78 ;  /* 0x0000004ea04e7220 */ /* 0x000fe20000410000 */
[----:B------:R-:W-:Y:S01]  /*2270*/  FADD.FTZ R79, R79, -R199 ;  /* 0x800000c74f4f7221 */ /* 0x000fe20000010000 */
[C---:B------:R-:W-:Y:S01]  /*2280*/  FADD.FTZ R25, R81.reuse, R25 ;  /* 0x0000001951197221 */ /* 0x040fe20000010000 */
[----:B------:R-:W-:Y:S01]  /*2290*/  FFMA.FTZ R0, R81, R77, R0 ;  /* 0x0000004d51007223 */ /* 0x000fe20000010000 */
[----:B------:R-:W-:Y:S01]  /*22a0*/  FFMA.FTZ R81, R113, R81, R84 ;  /* 0x0000005171517223 */ /* 0x000fe20000010054 */
[----:B------:R-:W-:Y:S01]  /*22b0*/  FADD.FTZ R28, R82, R28 ;  /* 0x0000001c521c7221 */ /* 0x000fe20000010000 */
[----:B------:R-:W-:Y:S01]  /*22c0*/  FMUL.FTZ R84, R204, R86 ;  /* 0x00000056cc547220 */ /* 0x000fe20000410000 */
[----:B------:R-:W-:Y:S01]  /*22d0*/  FFMA.FTZ R4, R82, R78, R4 ;  /* 0x0000004e52047223 */ /* 0x000fe20000010004 */
[----:B------:R-:W-:-:S02]  /*22e0*/  FMUL.FTZ R79, R160, R79 ;  /* 0x0000004fa04f7220 */ /* 0x000fc40000410000 */
[----:B------:R-:W-:Y:S01]  /*22f0*/  FFMA.FTZ R82, R195, R82, R84 ;  /* 0x00000052c3527223 */ /* 0x000fe20000010054 */
[C---:B------:R-:W-:Y:S01]  /*2300*/  FADD.FTZ R26, R80.reuse, R26 ;  /* 0x0000001a501a7221 */ /* 0x040fe20000010000 */
[----:B------:R-:W-:Y:S01]  /*2310*/  FFMA.FTZ R2, R80, R76, R2 ;  /* 0x0000004c50027223 */ /* 0x000fe20000010002 */
[----:B------:R-:W-:Y:S01]  /*2320*/  FMUL.FTZ R84, R116, R87 ;  /* 0x0000005774547220 */ /* 0x000fe20000410000 */
[----:B------:R-:W-:Y:S01]  /*2330*/  FADD.FTZ R27, R83, R27 ;  /* 0x0000001b531b7221 */ /* 0x000fe20000010000 */
[----:B------:R-:W-:Y:S01]  /*2340*/  FADD.FTZ R88, -R199, R88 ;  /* 0x00000058c7587221 */ /* 0x000fe20000010100 */
[----:B------:R-:W-:Y:S01]  /*2350*/  FFMA.FTZ R3, R83, R79, R3 ;  /* 0x0000004f53037223 */ /* 0x000fe20000010003 */
[----:B------:R-:W-:Y:S01]  /*2360*/  FFMA.FTZ R83, R112, R83, R84 ;  /* 0x0000005370537223 */ /* 0x000fe20000010054 */
[----:B------:R-:W-:Y:S01]  /*2370*/  FFMA.FTZ R80, R117, R80, R107 ;  /* 0x0000005075507223 */ /* 0x000fe2000001006b */
[----:B------:R-:W-:Y:S01]  /*2380*/  FMUL.FTZ R107, R160, R88 ;  /* 0x00000058a06b7220 */ /* 0x000fe20000410000 */
[----:B------:R-:W-:Y:S01]  /*2390*/  FADD.FTZ R89, -R199, R89 ;  /* 0x00000059c7597221 */ /* 0x000fe20000010100 */
[----:B------:R-:W-:Y:S01]  /*23a0*/  FMUL.FTZ R84, R233, R92 ;  /* 0x0000005ce9547220 */ /* 0x000fe20000410000 */
[C---:B------:R-:W-:Y:S01]  /*23b0*/  FADD.FTZ R149, R92.reuse, R149 ;  /* 0x000000955c957221 */ /* 0x040fe20000010000 */
[----:B------:R-:W-:Y:S01]  /*23c0*/  FFMA.FTZ R144, R92, R107, R144 ;  /* 0x0000006b5c907223 */ /* 0x000fe20000010090 */
[----:B------:R-:W-:Y:S01]  /*23d0*/  FMUL.FTZ R92, R160, R89 ;  /* 0x00000059a05c7220 */ /* 0x000fe20000410000 */
[C---:B------:R-:W-:Y:S01]  /*23e0*/  FADD.FTZ R126, R96.reuse, R126 ;  /* 0x0000007e607e7221 */ /* 0x040fe20000010000 */
[----:B------:R-:W-:Y:S01]  /*23f0*/  FFMA.FTZ R22, R96, R107, R22 ;  /* 0x0000006b60167223 */ /* 0x000fe20000010016 */
[----:B------:R-:W-:Y:S01]  /*2400*/  FFMA.FTZ R96, R234, R96, R84 ;  /* 0x00000060ea607223 */ /* 0x000fe20000010054 */
[----:B------:R-:W-:Y:S01]  /*2410*/  FADD.FTZ R90, -R199, R90 ;  /* 0x0000005ac75a7221 */ /* 0x000fe20000010100 */
[----:B------:R-:W-:Y:S01]  /*2420*/  FMUL.FTZ R84, R231, R93 ;  /* 0x0000005de7547220 */ /* 0x000fe20000410000 */
[C---:B------:R-:W-:Y:S01]  /*2430*/  FADD.FTZ R125, R97.reuse, R125 ;  /* 0x0000007d617d7221 */ /* 0x040fe20000010000 */
[-C--:B------:R-:W-:Y:S01]  /*2440*/  FFMA.FTZ R21, R97, R92.reuse, R21 ;  /* 0x0000005c61157223 */ /* 0x080fe20000010015 */
[C---:B------:R-:W-:Y:S01]  /*2450*/  FADD.FTZ R150, R93.reuse, R150 ;  /* 0x000000965d967221 */ /* 0x040fe20000010000 */
        /* <DEDUP_REMOVED lines=8> */
[----:B------:R-:W-:Y:S01]  /*24e0*/  FFMA.FTZ R98, R230, R98, R84 ;  /* 0x00000062e6627223 */ /* 0x000fe20000010054 */
[----:B------:R-:W-:Y:S01]  /*24f0*/  FMUL.FTZ R84, R227, R95 ;  /* 0x0000005fe3547220 */ /* 0x000fe20000410000 */
[C---:B------:R-:W-:Y:S01]  /*2500*/  FADD.FTZ R127, R99.reuse, R127 ;  /* 0x0000007f637f7221 */ /* 0x040fe20000010000 */
[----:B------:R-:W-:Y:S01]  /*2510*/  FFMA.FTZ R23, R99, R112, R23 ;  /* 0x0000007063177223 */ /* 0x000fe20000010017 */
[C---:B------:R-:W-:Y:S01]  /*2520*/  FADD.FTZ R197, R85.reuse, R197 ;  /* 0x000000c555c57221 */ /* 0x040fe20000010000 */
[----:B------:R-:W-:Y:S01]  /*2530*/  FFMA.FTZ R129, R85, R77, R129 ;  /* 0x0000004d55817223 */ /* 0x000fe20000010081 */
        /* <DEDUP_REMOVED lines=76> */
.L_x_2847:
[----:B------:R-:W-:Y:S01]  /*2a00*/  FADD.FTZ R86, R84, R86 ;  /* 0x0000005654567221 */ /* 0x000fe20000010000 */
[----:B0-----:R-:W-:Y:S01]  /*2a10*/  FADD.FTZ R87, R85, R87 ;  /* 0x0000005755577221 */ /* 0x001fe20000010000 */
[----:B------:R-:W-:Y:S02]  /*2a20*/  ISETP.NE.U32.AND P2, PT, R154, RZ, PT ;  /* 0x000000ff9a00720c */ /* 0x000fe40003f45070 */
[----:B------:R-:W-:Y:S01]  /*2a30*/  FMUL.FTZ R86, R86, UR9 ;  /* 0x0000000956567c20 */ /* 0x000fe20008410000 */
[----:B------:R-:W-:Y:S01]  /*2a40*/  FMUL.FTZ R114, R87, UR9 ;  /* 0x0000000957727c20 */ /* 0x000fe20008410000 */
[----:B------:R-:W-:Y:S02]  /*2a50*/  ISETP.NE.AND.EX P2, PT, R155, RZ, PT, P2 ;  /* 0x000000ff9b00720c */ /* 0x000fe40003f45320 */
[----:B------:R-:W-:Y:S02]  /*2a60*/  ISETP.NE.U32.AND P1, PT, RZ, UR14, PT ;  /* 0x0000000eff007c0c */ /* 0x000fe4000bf25070 */
[----:B------:R-:W-:-:S02]  /*2a70*/  FSEL R113, R86, RZ, !P0 ;  /* 0x000000ff56717208 */ /* 0x000fc40004000000 */
[----:B------:R-:W-:Y:S02]  /*2a80*/  ISETP.NE.U32.AND P0, PT, RZ, UR14, PT ;  /* 0x0000000eff007c0c */ /* 0x000fe4000bf05070 */
[----:B-----5:R-:W-:Y:S01]  /*2a90*/  LOP3.LUT P5, RZ, R177, 0xff, RZ, 0xc0, !PT ;  /* 0x000000ffb1ff7812 */ /* 0x020fe200078ac0ff */
        /* <DEDUP_REMOVED lines=9> */
[C---:B-1----:R-:W-:Y:S01]  /*2b30*/  FMUL.FTZ R84, R160.reuse, R76 ;  /* 0x0000004ca0547220 */ /* 0x042fe20000410000 */
[C---:B------:R-:W-:Y:S01]  /*2b40*/  FMUL.FTZ R85, R160.reuse, R77 ;  /* 0x0000004da0557220 */ /* 0x040fe20000410000 */
[C---:B------:R-:W-:Y:S01]  /*2b50*/  FMUL.FTZ R82, R160.reuse, R82 ;  /* 0x00000052a0527220 */ /* 0x040fe20000410000 */
[----:B------:R-:W-:Y:S01]  /*2b60*/  FMUL.FTZ R83, R160, R79 ;  /* 0x0000004fa0537220 */ /* 0x000fe20000410000 */
[----:B------:R-:W-:Y:S01]  /*2b70*/  ISETP.NE.AND.EX P1, PT, RZ, UR15, PT, P1 ;  /* 0x0000000fff007c0c */ /* 0x000fe2000bf25310 */
[----:B------:R-:W-:Y:S01]  /*2b80*/  @P2 FADD.FTZ R84, R48, R84 ;  /* 0x0000005430542221 */ /* 0x000fe20000010000 */
[----:B------:R-:W-:Y:S01]  /*2b90*/  @P2 FADD.FTZ R85, R49, R85 ;  /* 0x0000005531552221 */ /* 0x000fe20000010000 */
[----:B------:R-:W-:Y:S01]  /*2ba0*/  @P2 FADD.FTZ R82, R50, R82 ;  /* 0x0000005232522221 */ /* 0x000fe20000010000 */
[----:B------:R-:W-:Y:S01]  /*2bb0*/  @P2 FADD.FTZ R83, R51, R83 ;  /* 0x0000005333532221 */ /* 0x000fe20000010000 */
[----:B------:R-:W-:Y:S08]  /*2bc0*/  @!P0 BRA `(.L_x_2830) ;  /* 0x00000000001c8947 */ /* 0x000ff00003800000 */
[----:B------:R-:W-:Y:S02]  /*2bd0*/  IADD3 R80, P6, R211, UR14, RZ ;  /* 0x0000000ed3507c10 */ /* 0x000fe4000ffde0ff */
[----:B------:R-:W-:Y:S02]  /*2be0*/  SEL R79, R83, R71, P1 ;  /* 0x00000047534f7207 */ /* 0x000fe40000800000 */
[----:B------:R-:W-:Y:S02]  /*2bf0*/  SEL R78, R82, R70, P1 ;  /* 0x00000046524e7207 */ /* 0x000fe40000800000 */
[----:B------:R-:W-:Y:S02]  /*2c00*/  SEL R77, R85, R69, P1 ;  /* 0x00000045554d7207 */ /* 0x000fe40000800000 */
[----:B------:R-:W-:Y:S02]  /*2c10*/  IADD3.X R81, R210, UR15, RZ, P6, !PT ;  /* 0x0000000fd2517c10 */ /* 0x000fe4000b7fe4ff */
[----:B------:R-:W-:-:S05]  /*2c20*/  SEL R76, R84, R68, P1 ;  /* 0x00000044544c7207 */ /* 0x000fca0000800000 */
[----:B------:R0:W-:Y:S02]  /*2c30*/  STG.E.128 desc[UR4][R80.64], R76 ;  /* 0x0000004c50007986 */ /* 0x0001e4000c101d04 */
.L_x_2830:
[----:B0-----:R-:W-:Y:S01]  /*2c40*/  IADD3 R80, P6, R211, UR18, RZ ;  /* 0x00000012d3507c10 */ /* 0x001fe2000ffde0ff */
[----:B------:R-:W-:Y:S01]  /*2c50*/  FMUL.FTZ R84, R84, UR16 ;  /* 0x0000001054547c20 */ /* 0x000fe20008410000 */
[----:B------:R-:W-:Y:S01]  /*2c60*/  FMUL.FTZ R85, R85, UR16 ;  /* 0x0000001055557c20 */ /* 0x000fe20008410000 */
[----:B------:R-:W-:Y:S01]  /*2c70*/  FMUL.FTZ R83, R83, UR16 ;  /* 0x0000001053537c20 */ /* 0x000fe20008410000 */
[----:B------:R-:W-:Y:S01]  /*2c80*/  IADD3.X R81, R210, UR19, RZ, P6, !PT ;  /* 0x00000013d2517c10 */ /* 0x000fe2000b7fe4ff */
[----:B------:R-:W-:Y:S01]  /*2c90*/  FMUL.FTZ R82, R82, UR16 ;  /* 0x0000001052527c20 */ /* 0x000fe20008410000 */
[----:B------:R-:W-:Y:S01]  /*2ca0*/  LOP3.LUT P6, RZ, R177, 0xff00, RZ, 0xc0, !PT ;  /* 0x0000ff00b1ff7812 */ /* 0x000fe200078cc0ff */
[-CC-:B------:R-:W-:Y:S01]  /*2cb0*/  FFMA.FTZ R178, R178, R114.reuse, R113.reuse ;  /* 0x00000072b2b27223 */ /* 0x180fe20000010071 */
[----:B------:R-:W-:Y:S01]  /*2cc0*/  SEL R76, R84, RZ, P5 ;  /* 0x000000ff544c7207 */ /* 0x000fe20002800000 */
[-CC-:B------:R-:W-:Y:S01]  /*2cd0*/  FFMA.FTZ R189, R189, R114.reuse, R113.reuse ;  /* 0x00000072bdbd7223 */ /* 0x180fe20000010071 */
[----:B------:R-:W-:Y:S01]  /*2ce0*/  SEL R77, R85, RZ, P6 ;  /* 0x000000ff554d7207 */ /* 0x000fe20003000000 */
[----:B------:R-:W-:Y:S01]  /*2cf0*/  FFMA.FTZ R193, R193, R114, R113 ;  /* 0x00000072c1c17223 */ /* 0x000fe20000010071 */
[----:B------:R-:W-:Y:S01]  /*2d00*/  LOP3.LUT P5, RZ, R177, 0xff0000, RZ, 0xc0, !PT ;  /* 0x00ff0000b1ff7812 */ /* 0x000fe200078ac0ff */
[----:B------:R-:W-:Y:S01]  /*2d10*/  FADD.FTZ R181, R181, -R178 ;  /* 0x800000b2b5b57221 */ /* 0x000fe20000010000 */
[----:B------:R-:W-:Y:S01]  /*2d20*/  LOP3.LUT P6, RZ, R177, 0xff000000, RZ, 0xc0, !PT ;  /* 0xff000000b1ff7812 */ /* 0x000fe200078cc0ff */
[----:B------:R-:W-:Y:S01]  /*2d30*/  FADD.FTZ R189, R190, -R189 ;  /* 0x800000bdbebd7221 */ /* 0x000fe20000010000 */
[----:B------:R-:W-:Y:S01]  /*2d40*/  SEL R78, R82, RZ, P5 ;  /* 0x000000ff524e7207 */ /* 0x000fe20002800000 */
[----:B------:R-:W-:Y:S01]  /*2d50*/  FADD.FTZ R193, R194, -R193 ;  /* 0x800000c1c2c17221 */ /* 0x000fe20000010000 */
[----:B------:R-:W-:Y:S01]  /*2d60*/  SEL R79, R83, RZ, P6 ;  /* 0x000000ff534f7207 */ /* 0x000fe20003000000 */
[----:B------:R-:W-:Y:S01]  /*2d70*/  FMUL.FTZ R189, R160, R189 ;  /* 0x000000bda0bd7220 */ /* 0x000fe20000410000 */
[----:B------:R-:W-:-:S02]  /*2d80*/  LOP3.LUT P5, RZ, R152, 0xff000000, RZ, 0xc0, !PT ;  /* 0xff00000098ff7812 */ /* 0x000fc400078ac0ff */
[----:B------:R-:W-:Y:S01]  /*2d90*/  LOP3.LUT P6, RZ, R152, 0xff0000, RZ, 0xc0, !PT ;  /* 0x00ff000098ff7812 */ /* 0x000fe200078cc0ff */
[----:B------:R0:W-:Y:S01]  /*2da0*/  STG.E.128 desc[UR4][R80.64], R76 ;  /* 0x0000004c50007986 */ /* 0x0001e2000c101d04 */
[----:B------:R-:W-:Y:S01]  /*2db0*/  @P2 FADD.FTZ R189, R46, R189 ;  /* 0x000000bd2ebd2221 */ /* 0x000fe20000010000 */
[----:B0-----:R-:W-:Y:S02]  /*2dc0*/  SEL R79, R83, RZ, P5 ;  /* 0x000000ff534f7207 */ /* 0x001fe40002800000 */
[----:B------:R-:W-:Y:S02]  /*2dd0*/  LOP3.LUT P5, RZ, R152, 0xff00, RZ, 0xc0, !PT ;  /* 0x0000ff0098ff7812 */ /* 0x000fe400078ac0ff */
[----:B------:R-:W-:Y:S01]  /*2de0*/  SEL R78, R82, RZ, P6 ;  /* 0x000000ff524e7207 */ /* 0x000fe20003000000 */
[----:B------:R-:W-:Y:S01]  /*2df0*/  FFMA.FTZ R82, R167, R114, R113 ;  /* 0x00000072a7527223 */ /* 0x000fe20000010071 */
[----:B------:R-:W-:Y:S02]  /*2e00*/  LOP3.LUT P6, RZ, R152, 0xff, RZ, 0xc0, !PT ;  /* 0x000000ff98ff7812 */ /* 0x000fe400078cc0ff */
[----:B------:R-:W-:Y:S01]  /*2e10*/  SEL R77, R85, RZ, P5 ;  /* 0x000000ff554d7207 */ /* 0x000fe20002800000 */
[----:B------:R-:W-:Y:S01]  /*2e20*/  FADD.FTZ R83, R169, -R82 ;  /* 0x80000052a9537221 */ /* 0x000fe20000010000 */
[----:B------:R-:W-:Y:S01]  /*2e30*/  ISETP.NE.U32.AND P5, PT, R134, RZ, PT ;  /* 0x000000ff8600720c */ /* 0x000fe20003fa5070 */
[----:B------:R-:W-:Y:S01]  /*2e40*/  FMUL.FTZ R82, R160, R181 ;  /* 0x000000b5a0527220 */ /* 0x000fe20000410000 */
[----:B------:R-:W-:Y:S01]  /*2e50*/  SEL R76, R84, RZ, P6 ;  /* 0x000000ff544c7207 */ /* 0x000fe20003000000 */
[C---:B------:R-:W-:Y:S01]  /*2e60*/  FMUL.FTZ R83, R160.reuse, R83 ;  /* 0x00000053a0537220 */ /* 0x040fe20000410000 */
[----:B------:R-:W-:Y:S01]  /*2e70*/  @P3 IADD3 R80, P6, R211, R134, RZ ;  /* 0x00000086d3503210 */ /* 0x000fe20007fde0ff */
[----:B------:R-:W-:Y:S01]  /*2e80*/  FMUL.FTZ R84, R160, R193 ;  /* 0x000000c1a0547220 */ /* 0x000fe20000410000 */
[----:B------:R-:W-:Y:S01]  /*2e90*/  ISETP.NE.AND.EX P5, PT, R135, RZ, PT, P5 ;  /* 0x000000ff8700720c */ /* 0x000fe20003fa5350 */
[----:B------:R-:W-:Y:S01]  /*2ea0*/  @P2 FADD.FTZ R83, R44, R83 ;  /* 0x000000532c532221 */ /* 0x000fe20000010000 */
[----:B------:R-:W-:Y:S01]  /*2eb0*/  @P3 IADD3.X R81, R210, R135, RZ, P6, !PT ;  /* 0x00000087d2513210 */ /* 0x000fe200037fe4ff */
[----:B------:R-:W-:Y:S01]  /*2ec0*/  @P2 FADD.FTZ R82, R45, R82 ;  /* 0x000000522d522221 */ /* 0x000fe20000010000 */
[----:B------:R-:W-:Y:S01]  /*2ed0*/  SEL R79, R79, R75, P5 ;  /* 0x0000004b4f4f7207 */ /* 0x000fe20002800000 */
[----:B------:R-:W-:Y:S01]  /*2ee0*/  @P2 FADD.FTZ R84, R47, R84 ;  /* 0x000000542f542221 */ /* 0x000fe20000010000 */
[----:B------:R-:W-:-:S02]  /*2ef0*/  SEL R78, R78, R74, P5 ;  /* 0x0000004a4e4e7207 */ /* 0x000fc40002800000 */
[----:B------:R-:W-:Y:S02]  /*2f00*/  SEL R77, R77, R73, P5 ;  /* 0x000000494d4d7207 */ /* 0x000fe40002800000 */
[----:B------:R-:W-:-:S05]  /*2f10*/  SEL R76, R76, R72, P5 ;  /* 0x000000484c4c7207 */ /* 0x000fca0002800000 */
[----:B------:R0:W-:Y:S01]  /*2f20*/  @P3 STG.E.128 desc[UR4][R80.64], R76 ;  /* 0x0000004c50003986 */ /* 0x0001e2000c101d04 */
[----:B------:R-:W-:Y:S05]  /*2f30*/  @!P0 BRA `(.L_x_2831) ;  /* 0x00000000001c8947 */ /* 0x000fea0003800000 */
[----:B0-----:R-:W-:Y:S02]  /*2f40*/  IADD3 R80, P6, R175, UR14, RZ ;  /* 0x0000000eaf507c10 */ /* 0x001fe4000ffde0ff */
[----:B------:R-:W-:Y:S02]  /*2f50*/  SEL R79, R84, R71, P1 ;  /* 0x00000047544f7207 */ /* 0x000fe40000800000 */
[----:B------:R-:W-:Y:S02]  /*2f60*/  SEL R78, R189, R70, P1 ;  /* 0x00000046bd4e7207 */ /* 0x000fe40000800000 */
[----:B------:R-:W-:Y:S02]  /*2f70*/  SEL R77, R82, R69, P1 ;  /* 0x00000045524d7207 */ /* 0x000fe40000800000 */
[----:B------:R-:W-:Y:S02]  /*2f80*/  IADD3.X R81, R174, UR15, RZ, P6, !PT ;  /* 0x0000000fae517c10 */ /* 0x000fe4000b7fe4ff */
[----:B------:R-:W-:-:S05]  /*2f90*/  SEL R76, R83, R68, P1 ;  /* 0x00000044534c7207 */ /* 0x000fca0000800000 */
[----:B------:R1:W-:Y:S02]  /*2fa0*/  STG.E.128 desc[UR4][R80.64], R76 ;  /* 0x0000004c50007986 */ /* 0x0003e4000c101d04 */
.L_x_2831:
[----:B------:R-:W-:Y:S01]  /*2fb0*/  FMUL.FTZ R82, R82, UR16 ;  /* 0x0000001052527c20 */ /* 0x000fe20008410000 */
[----:B------:R-:W-:Y:S01]  /*2fc0*/  LOP3.LUT P6, RZ, R176, 0xff00, RZ, 0xc0, !PT ;  /* 0x0000ff00b0ff7812 */ /* 0x000fe200078cc0ff */
[----:B------:R-:W-:Y:S01]  /*2fd0*/  FMUL.FTZ R85, R84, UR16 ;  /* 0x0000001054557c20 */ /* 0x000fe20008410000 */
[----:B------:R-:W-:Y:S01]  /*2fe0*/  FMUL.FTZ R189, R189, UR16 ;  /* 0x00000010bdbd7c20 */ /* 0x000fe20008410000 */
[----:B------:R-:W-:Y:S01]  /*2ff0*/  FMUL.FTZ R84, R83, UR16 ;  /* 0x0000001053547c20 */ /* 0x000fe20008410000 */
[----:B01----:R-:W-:Y:S01]  /*3000*/  SEL R77, R82, RZ, P6 ;  /* 0x000000ff524d7207 */ /* 0x003fe20003000000 */
[-CC-:B------:R-:W-:Y:S01]  /*3010*/  FFMA.FTZ R185, R185, R114.reuse, R113.reuse ;  /* 0x00000072b9b97223 */ /* 0x180fe20000010071 */
[----:B------:R-:W-:Y:S01]  /*3020*/  LOP3.LUT P6, RZ, R176, 0xff000000, RZ, 0xc0, !PT ;  /* 0xff000000b0ff7812 */ /* 0x000fe200078cc0ff */
[-CC-:B------:R-:W-:Y:S01]  /*3030*/  FFMA.FTZ R192, R192, R114.reuse, R113.reuse ;  /* 0x00000072c0c07223 */ /* 0x180fe20000010071 */
[-C--:B------:R-:W-:Y:S01]  /*3040*/  FFMA.FTZ R83, R180, R114.reuse, R113 ;  /* 0x00000072b4537223 */ /* 0x080fe20000010071 */
[----:B------:R-:W-:Y:S01]  /*3050*/  FADD.FTZ R185, R186, -R185 ;  /* 0x800000b9bab97221 */ /* 0x000fe20000010000 */
[----:B------:R-:W-:Y:S01]  /*3060*/  SEL R79, R85, RZ, P6 ;  /* 0x000000ff554f7207 */ /* 0x000fe20003000000 */
[----:B------:R-:W-:Y:S01]  /*3070*/  FADD.FTZ R191, R191, -R192 ;  /* 0x800000c0bfbf7221 */ /* 0x000fe20000010000 */
[----:B------:R-:W-:Y:S01]  /*3080*/  LOP3.LUT P6, RZ, R176, 0xff0000, RZ, 0xc0, !PT ;  /* 0x00ff0000b0ff7812 */ /* 0x000fe200078cc0ff */
[----:B------:R-:W-:Y:S01]  /*3090*/  FFMA.FTZ R87, R188, R114, R113 ;  /* 0x00000072bc577223 */ /* 0x000fe20000010071 */
[----:B------:R-:W-:-:S02]  /*30a0*/  FADD.FTZ R83, R182, -R83 ;  /* 0x80000053b6537221 */ /* 0x000fc40000010000 */
[----:B------:R-:W-:Y:S02]  /*30b0*/  SEL R78, R189, RZ, P6 ;  /* 0x000000ffbd4e7207 */ /* 0x000fe40003000000 */
[----:B------:R-:W-:-:S04]  /*30c0*/  IADD3 R80, P6, R175, UR18, RZ ;  /* 0x00000012af507c10 */ /* 0x000fc8000ffde0ff */
[----:B------:R-:W-:Y:S02]  /*30d0*/  IADD3.X R81, R174, UR19, RZ, P6, !PT ;  /* 0x00000013ae517c10 */ /* 0x000fe4000b7fe4ff */
[----:B------:R-:W-:-:S04]  /*30e0*/  LOP3.LUT P6, RZ, R176, 0xff, RZ, 0xc0, !PT ;  /* 0x000000ffb0ff7812 */ /* 0x000fc800078cc0ff */
[----:B------:R-:W-:Y:S02]  /*30f0*/  SEL R76, R84, RZ, P6 ;  /* 0x000000ff544c7207 */ /* 0x000fe40003000000 */
[----:B------:R-:W-:-:S03]  /*3100*/  LOP3.LUT P6, RZ, R153, 0xff000000, RZ, 0xc0, !PT ;  /* 0xff00000099ff7812 */ /* 0x000fc600078cc0ff */
[----:B------:R0:W-:Y:S01]  /*3110*/  STG.E.128 desc[UR4][R80.64], R76 ;  /* 0x0000004c50007986 */ /* 0x0001e2000c101d04 */
[----:B------:R-:W-:Y:S02]  /*3120*/  SEL R86, R85, RZ, P6 ;  /* 0x000000ff55567207 */ /* 0x000fe40003000000 */
[----:B------:R-:W-:-:S04]  /*3130*/  LOP3.LUT P6, RZ, R153, 0xff0000, RZ, 0xc0, !PT ;  /* 0x00ff000099ff7812 */ /* 0x000fc800078cc0ff */
[----:B------:R-:W-:Y:S02]  /*3140*/  SEL R189, R189, RZ, P6 ;  /* 0x000000ffbdbd7207 */ /* 0x000fe40003000000 */
[----:B------:R-:W-:-:S04]  /*3150*/  LOP3.LUT P6, RZ, R153, 0xff00, RZ, 0xc0, !PT ;  /* 0x0000ff0099ff7812 */ /* 0x000fc800078cc0ff */
[----:B------:R-:W-:Y:S02]  /*3160*/  SEL R82, R82, RZ, P6 ;  /* 0x000000ff52527207 */ /* 0x000fe40003000000 */
[----:B------:R-:W-:Y:S02]  /*3170*/  LOP3.LUT P6, RZ, R153, 0xff, RZ, 0xc0, !PT ;  /* 0x000000ff99ff7812 */ /* 0x000fe400078cc0ff */
[----:B0-----:R-:W-:Y:S01]  /*3180*/  SEL R79, R86, R75, P5 ;  /* 0x0000004b564f7207 */ /* 0x001fe20002800000 */
[----:B------:R-:W-:Y:S01]  /*3190*/  FMUL.FTZ R86, R160, R191 ;  /* 0x000000bfa0567220 */ /* 0x000fe20000410000 */
[----:B------:R-:W-:Y:S01]  /*31a0*/  SEL R85, R84, RZ, P6 ;  /* 0x000000ff54557207 */ /* 0x000fe20003000000 */
[----:B------:R-:W-:Y:S01]  /*31b0*/  FMUL.FTZ R84, R160, R185 ;  /* 0x000000b9a0547220 */ /* 0x000fe20000410000 */
[----:B------:R-:W-:Y:S01]  /*31c0*/  @P3 IADD3 R80, P6, R175, R134, RZ ;  /* 0x00000086af503210 */ /* 0x000fe20007fde0ff */
[----:B------:R-:W-:Y:S01]  /*31d0*/  @P2 FADD.FTZ R86, R55, R86 ;  /* 0x0000005637562221 */ /* 0x000fe20000010000 */
[----:B------:R-:W-:Y:S01]  /*31e0*/  SEL R76, R85, R72, P5 ;  /* 0x00000048554c7207 */ /* 0x000fe20002800000 */
[----:B------:R-:W-:Y:S01]  /*31f0*/  @P2 FADD.FTZ R84, R53, R84 ;  /* 0x0000005435542221 */ /* 0x000fe20000010000 */
[----:B------:R-:W-:Y:S01]  /*3200*/  FADD.FTZ R85, R184, -R87 ;  /* 0x80000057b8557221 */ /* 0x000fe20000010000 */
[----:B------:R-:W-:Y:S01]  /*3210*/  @P3 IADD3.X R81, R174, R135, RZ, P6, !PT ;  /* 0x00000087ae513210 */ /* 0x000fe200037fe4ff */
[----:B------:R-:W-:Y:S01]  /*3220*/  FMUL.FTZ R87, R160, R83 ;  /* 0x00000053a0577220 */ /* 0x000fe20000410000 */
[----:B------:R-:W-:Y:S01]  /*3230*/  SEL R78, R189, R74, P5 ;  /* 0x0000004abd4e7207 */ /* 0x000fe20002800000 */
[----:B------:R-:W-:Y:S01]  /*3240*/  FMUL.FTZ R116, R84, UR16 ;  /* 0x0000001054747c20 */ /* 0x000fe20008410000 */
[----:B------:R-:W-:Y:S01]  /*3250*/  SEL R77, R82, R73, P5 ;  /* 0x00000049524d7207 */ /* 0x000fe20002800000 */
[----:B------:R-:W-:Y:S01]  /*3260*/  FMUL.FTZ R85, R160, R85 ;  /* 0x00000055a0557220 */ /* 0x000fe20000410000 */
[----:B------:R-:W-:Y:S01]  /*3270*/  LOP3.LUT P6, RZ, R173, 0xff00, RZ, 0xc0, !PT ;  /* 0x0000ff00adff7812 */ /* 0x000fe200078cc0ff */
[----:B------:R-:W-:Y:S01]  /*3280*/  @P2 FADD.FTZ R87, R52, R87 ;  /* 0x0000005734572221 */ /* 0x000fe20000010000 */
[----:B------:R-:W-:Y:S01]  /*3290*/  FMUL.FTZ R88, R86, UR16 ;  /* 0x0000001056587c20 */ /* 0x000fe20008410000 */
[----:B------:R0:W-:Y:S01]  /*32a0*/  @P3 STG.E.128 desc[UR4][R80.64], R76 ;  /* 0x0000004c50003986 */ /* 0x0001e2000c101d04 */
[----:B------:R-:W-:Y:S01]  /*32b0*/  @P2 FADD.FTZ R85, R54, R85 ;  /* 0x0000005536552221 */ /* 0x000fe20000010000 */
[----:B0-----:R-:W-:Y:S01]  /*32c0*/  SEL R81, R116, RZ, P6 ;  /* 0x000000ff74517207 */ /* 0x001fe20003000000 */
[----:B------:R-:W-:Y:S07]  /*32d0*/  @!P0 BRA `(.L_x_2832) ;  /* 0x00000000001c8947 */ /* 0x000fee0003800000 */
[----:B------:R-:W-:Y:S02]  /*32e0*/  IADD3 R82, P6, R165, UR14, RZ ;  /* 0x0000000ea5527c10 */ /* 0x000fe4000ffde0ff */
[----:B------:R-:W-:Y:S02]  /*32f0*/  SEL R79, R86, R71, P1 ;  /* 0x00000047564f7207 */ /* 0x000fe40000800000 */
[----:B------:R-:W-:Y:S02]  /*3300*/  SEL R77, R84, R69, P1 ;  /* 0x00000045544d7207 */ /* 0x000fe40000800000 */
[----:B------:R-:W-:Y:S02]  /*3310*/  SEL R78, R85, R70, P1 ;  /* 0x00000046554e7207 */ /* 0x000fe40000800000 */
[----:B------:R-:W-:Y:S02]  /*3320*/  IADD3.X R83, R170, UR15, RZ, P6, !PT ;  /* 0x0000000faa537c10 */ /* 0x000fe4000b7fe4ff */
[----:B------:R-:W-:-:S05]  /*3330*/  SEL R76, R87, R68, P1 ;  /* 0x00000044574c7207 */ /* 0x000fca0000800000 */
[----:B------:R0:W-:Y:S02]  /*3340*/  STG.E.128 desc[UR4][R82.64], R76 ;  /* 0x0000004c52007986 */ /* 0x0001e4000c101d04 */
.L_x_2832:
[----:B------:R-:W-:Y:S01]  /*3350*/  LOP3.LUT P6, RZ, R173, 0xff000000, RZ, 0xc0, !PT ;  /* 0xff000000adff7812 */ /* 0x000fe200078cc0ff */
[----:B------:R-:W-:Y:S01]  /*3360*/  FMUL.FTZ R115, R85, UR16 ;  /* 0x0000001055737c20 */ /* 0x000fe20008410000 */
[----:B------:R-:W-:Y:S01]  /*3370*/  FMUL.FTZ R87, R87, UR16 ;  /* 0x0000001057577c20 */ /* 0x000fe20008410000 */
[-CC-:B0-----:R-:W-:Y:S01]  /*3380*/  FFMA.FTZ R76, R183, R114.reuse, R113.reuse ;  /* 0x00000072b74c7223 */ /* 0x181fe20000010071 */
[----:B------:R-:W-:Y:S01]  /*3390*/  SEL R83, R88, RZ, P6 ;  /* 0x000000ff58537207 */ /* 0x000fe20003000000 */
[-CC-:B------:R-:W-:Y:S01]  /*33a0*/  FFMA.FTZ R104, R104, R114.reuse, R113.reuse ;  /* 0x0000007268687223 */ /* 0x180fe20000010071 */
[----:B------:R-:W-:Y:S01]  /*33b0*/  LOP3.LUT P6, RZ, R173, 0xff0000, RZ, 0xc0, !PT ;  /* 0x00ff0000adff7812 */ /* 0x000fe200078cc0ff */
[----:B------:R-:W-:Y:S01]  /*33c0*/  FADD.FTZ R109, R109, -R76 ;  /* 0x8000004c6d6d7221 */ /* 0x000fe20000010000 */
[-C--:B------:R-:W-:Y:S01]  /*33d0*/  FFMA.FTZ R187, R187, R114.reuse, R113 ;  /* 0x00000072bbbb7223 */ /* 0x080fe20000010071 */
[----:B------:R-:W-:Y:S01]  /*33e0*/  FADD.FTZ R111, R111, -R104 ;  /* 0x800000686f6f7221 */ /* 0x000fe20000010000 */
[----:B------:R-:W-:Y:S01]  /*33f0*/  SEL R82, R115, RZ, P6 ;  /* 0x000000ff73527207 */ /* 0x000fe20003000000 */
[----:B------:R-:W-:Y:S01]  /*3400*/  FMUL.FTZ R104, R160, R109 ;  /* 0x0000006da0687220 */ /* 0x000fe20000410000 */
[----:B------:R-:W-:Y:S01]  /*3410*/  IADD3 R84, P6, R165, UR18, RZ ;  /* 0x00000012a5547c10 */ /* 0x000fe2000ffde0ff */
[----:B------:R-:W-:Y:S01]  /*3420*/  FADD.FTZ R187, R110, -R187 ;  /* 0x800000bb6ebb7221 */ /* 0x000fe20000010000 */
[----:B------:R-:W-:Y:S01]  /*3430*/  FMUL.FTZ R110, R160, R111 ;  /* 0x0000006fa06e7220 */ /* 0x000fe20000410000 */
[----:B------:R-:W-:Y:S01]  /*3440*/  @P2 FADD.FTZ R104, R57, R104 ;  /* 0x0000006839682221 */ /* 0x000fe20000010000 */
[----:B------:R-:W-:Y:S01]  /*3450*/  IADD3.X R85, R170, UR19, RZ, P6, !PT ;  /* 0x00000013aa557c10 */ /* 0x000fe2000b7fe4ff */
[----:B------:R-:W-:Y:S01]  /*3460*/  FMUL.FTZ R109, R160, R187 ;  /* 0x000000bba06d7220 */ /* 0x000fe20000410000 */
[----:B------:R-:W-:Y:S01]  /*3470*/  LOP3.LUT P6, RZ, R173, 0xff, RZ, 0xc0, !PT ;  /* 0x000000ffadff7812 */ /* 0x000fe200078cc0ff */
[----:B------:R-:W-:Y:S01]  /*3480*/  FMUL.FTZ R94, R104, UR16 ;  /* 0x00000010685e7c20 */ /* 0x000fe20008410000 */
[----:B------:R-:W-:Y:S01]  /*3490*/  @P2 FADD.FTZ R110, R59, R110 ;  /* 0x0000006e3b6e2221 */ /* 0x000fe20000010000 */
[----:B------:R-:W-:Y:S01]  /*34a0*/  FFMA.FTZ R179, R179, R114, R113 ;  /* 0x00000072b3b37223 */ /* 0x000fe20000010071 */
[----:B------:R-:W-:Y:S01]  /*34b0*/  SEL R80, R87, RZ, P6 ;  /* 0x000000ff57507207 */ /* 0x000fe20003000000 */
[----:B------:R-:W-:Y:S01]  /*34c0*/  @P2 FADD.FTZ R109, R58, R109 ;  /* 0x0000006d3a6d2221 */ /* 0x000fe20000010000 */
[----:B------:R-:W-:Y:S01]  /*34d0*/  LOP3.LUT P6, RZ, R156, 0xff000000, RZ, 0xc0, !PT ;  /* 0xff0000009cff7812 */ /* 0x000fe200078cc0ff */
[----:B------:R-:W-:Y:S01]  /*34e0*/  FMUL.FTZ R118, R110, UR16 ;  /* 0x000000106e767c20 */ /* 0x000fe20008410000 */
[----:B------:R-:W-:Y:S01]  /*34f0*/  FADD.FTZ R179, R108, -R179 ;  /* 0x800000b36cb37221 */ /* 0x000fe20000010000 */
[----:B------:R-:W-:Y:S01]  /*3500*/  FMUL.FTZ R95, R109, UR16 ;  /* 0x000000106d5f7c20 */ /* 0x000fe20008410000 */
[----:B------:R-:W-:Y:S01]  /*3510*/  SEL R86, R88, RZ, P6 ;  /* 0x000000ff58567207 */ /* 0x000fe20003000000 */
[----:B------:R0:W-:Y:S01]  /*3520*/  STG.E.128 desc[UR4][R84.64], R80 ;  /* 0x0000005054007986 */ /* 0x0001e2000c101d04 */
[----:B------:R-:W-:Y:S01]  /*3530*/  LOP3.LUT P6, RZ, R156, 0xff0000, RZ, 0xc0, !PT ;  /* 0x00ff00009cff7812 */ /* 0x000fe200078cc0ff */
[----:B------:R-:W-:-:S03]  /*3540*/  FMUL.FTZ R111, R160, R179 ;  /* 0x000000b3a06f7220 */ /* 0x000fc60000410000 */
[----:B------:R-:W-:Y:S01]  /*3550*/  SEL R115, R115, RZ, P6 ;  /* 0x000000ff73737207 */ /* 0x000fe20003000000 */
[----:B------:R-:W-:Y:S01]  /*3560*/  @P2 FADD.FTZ R111, R56, R111 ;  /* 0x0000006f386f2221 */ /* 0x000fe20000010000 */
[----:B------:R-:W-:-:S04]  /*3570*/  LOP3.LUT P6, RZ, R156, 0xff00, RZ, 0xc0, !PT ;  /* 0x0000ff009cff7812 */ /* 0x000fc800078cc0ff */
[----:B------:R-:W-:Y:S02]  /*3580*/  SEL R116, R116, RZ, P6 ;  /* 0x000000ff74747207 */ /* 0x000fe40003000000 */
[----:B------:R-:W-:-:S04]  /*3590*/  LOP3.LUT P6, RZ, R156, 0xff, RZ, 0xc0, !PT ;  /* 0x000000ff9cff7812 */ /* 0x000fc800078cc0ff */
[----:B------:R-:W-:Y:S01]  /*35a0*/  SEL R117, R87, RZ, P6 ;  /* 0x000000ff57757207 */ /* 0x000fe20003000000 */
[----:B------:R-:W-:Y:S01]  /*35b0*/  FMUL.FTZ R87, R111, UR16 ;  /* 0x000000106f577c20 */ /* 0x000fe20008410000 */
[----:B------:R-:W-:Y:S02]  /*35c0*/  @P3 IADD3 R88, P6, R165, R134, RZ ;  /* 0x00000086a5583210 */ /* 0x000fe40007fde0ff */
[----:B0-----:R-:W-:Y:S02]  /*35d0*/  SEL R85, R116, R73, P5 ;  /* 0x0000004974557207 */ /* 0x001fe40002800000 */
[----:B------:R-:W-:Y:S02]  /*35e0*/  @P3 IADD3.X R89, R170, R135, RZ, P6, !PT ;  /* 0x00000087aa593210 */ /* 0x000fe400037fe4ff */
[----:B------:R-:W-:Y:S02]  /*35f0*/  LOP3.LUT P6, RZ, R172, 0xff00, RZ, 0xc0, !PT ;  /* 0x0000ff00acff7812 */ /* 0x000fe400078cc0ff */
[----:B------:R-:W-:-:S02]  /*3600*/  SEL R84, R117, R72, P5 ;  /* 0x0000004875547207 */ /* 0x000fc40002800000 */
[----:B------:R-:W-:Y:S02]  /*3610*/  SEL R77, R94, RZ, P6 ;  /* 0x000000ff5e4d7207 */ /* 0x000fe40003000000 */
[----:B------:R-:W-:-:S04]  /*3620*/  LOP3.LUT P6, RZ, R172, 0xff000000, RZ, 0xc0, !PT ;  /* 0xff000000acff7812 */ /* 0x000fc800078cc0ff */
[----:B------:R-:W-:Y:S02]  /*3630*/  SEL R79, R118, RZ, P6 ;  /* 0x000000ff764f7207 */ /* 0x000fe40003000000 */
[----:B------:R-:W-:-:S04]  /*3640*/  LOP3.LUT P6, RZ, R172, 0xff0000, RZ, 0xc0, !PT ;  /* 0x00ff0000acff7812 */ /* 0x000fc800078cc0ff */
[----:B------:R-:W-:Y:S02]  /*3650*/  SEL R78, R95, RZ, P6 ;  /* 0x000000ff5f4e7207 */ /* 0x000fe40003000000 */
[----:B------:R-:W-:-:S04]  /*3660*/  IADD3 R90, P6, R164, UR18, RZ ;  /* 0x00000012a45a7c10 */ /* 0x000fc8000ffde0ff */
[----:B------:R-:W-:Y:S02]  /*3670*/  IADD3.X R91, R163, UR19, RZ, P6, !PT ;  /* 0x00000013a35b7c10 */ /* 0x000fe4000b7fe4ff */
[----:B------:R-:W-:-:S04]  /*3680*/  LOP3.LUT P6, RZ, R172, 0xff, RZ, 0xc0, !PT ;  /* 0x000000ffacff7812 */ /* 0x000fc800078cc0ff */
[----:B------:R-:W-:Y:S02]  /*3690*/  SEL R76, R87, RZ, P6 ;  /* 0x000000ff574c7207 */ /* 0x000fe40003000000 */
[----:B------:R-:W-:-:S04]  /*36a0*/  LOP3.LUT P6, RZ, R157, 0xff000000, RZ, 0xc0, !PT ;  /* 0xff0000009dff7812 */ /* 0x000fc800078cc0ff */
[----:B------:R-:W-:Y:S02]  /*36b0*/  SEL R118, R118, RZ, P6 ;  /* 0x000000ff76767207 */ /* 0x000fe40003000000 */
[----:B------:R-:W-:Y:S02]  /*36c0*/  LOP3.LUT P6, RZ, R157, 0xff0000, RZ, 0xc0, !PT ;  /* 0x00ff00009dff7812 */ /* 0x000fe400078cc0ff */
[----:B------:R-:W-:Y:S02]  /*36d0*/  SEL R83, R118, R75, P5 ;  /* 0x0000004b76537207 */ /* 0x000fe40002800000 */
[----:B------:R-:W-:Y:S02]  /*36e0*/  SEL R119, R95, RZ, P6 ;  /* 0x000000ff5f777207 */ /* 0x000fe40003000000 */
[----:B------:R-:W-:Y:S02]  /*36f0*/  LOP3.LUT P6, RZ, R157, 0xff00, RZ, 0xc0, !PT ;  /* 0x0000ff009dff7812 */ /* 0x000fe400078cc0ff */
[----:B------:R-:W-:-:S02]  /*3700*/  SEL R82, R119, R74, P5 ;  /* 0x0000004a77527207 */ /* 0x000fc40002800000 */
[----:B------:R-:W-:Y:S02]  /*3710*/  SEL R108, R94, RZ, P6 ;  /* 0x000000ff5e6c7207 */ /* 0x000fe40003000000 */
[----:B------:R-:W-:Y:S02]  /*3720*/  LOP3.LUT P6, RZ, R157, 0xff, RZ, 0xc0, !PT ;  /* 0x000000ff9dff7812 */ /* 0x000fe400078cc0ff */
[----:B------:R-:W-:Y:S02]  /*3730*/  SEL R81, R108, R73, P5 ;  /* 0x000000496c517207 */ /* 0x000fe40002800000 */
[----:B------:R-:W-:Y:S02]  /*3740*/  SEL R155, R87, RZ, P6 ;  /* 0x000000ff579b7207 */ /* 0x000fe40003000000 */
[----:B------:R-:W-:Y:S02]  /*3750*/  SEL R87, R86, R75, P5 ;  /* 0x0000004b56577207 */ /* 0x000fe40002800000 */
[----:B------:R-:W-:-:S02]  /*3760*/  SEL R86, R115, R74, P5 ;  /* 0x0000004a73567207 */ /* 0x000fc40002800000 */
[----:B------:R-:W-:Y:S02]  /*3770*/  @P3 IADD3 R94, P6, R164, R134, RZ ;  /* 0x00000086a45e3210 */ /* 0x000fe40007fde0ff */
[----:B------:R-:W-:Y:S01]  /*3780*/  SEL R80, R155, R72, P5 ;  /* 0x000000489b507207 */ /* 0x000fe20002800000 */
[----:B------:R0:W-:Y:S01]  /*3790*/  @P3 STG.E.128 desc[UR4][R88.64], R84 ;  /* 0x0000005458003986 */ /* 0x0001e2000c101d04 */
[----:B------:R-:W-:Y:S01]  /*37a0*/  @P3 IADD3.X R95, R163, R135, RZ, P6, !PT ;  /* 0x00000087a35f3210 */ /* 0x000fe200037fe4ff */
[----:B------:R-:W-:Y:S08]  /*37b0*/  @!P0 BRA `(.L_x_2833) ;  /* 0x00000000001c8947 */ /* 0x000ff00003800000 */
[----:B------:R-:W-:Y:S02]  /*37c0*/  IADD3 R164, P6, R164, UR14, RZ ;  /* 0x0000000ea4a47c10 */ /* 0x000fe4000ffde0ff */
[----:B0-----:R-:W-:Y:S02]  /*37d0*/  SEL R87, R110, R71, P1 ;  /* 0x000000476e577207 */ /* 0x001fe40000800000 */
[----:B------:R-:W-:Y:S02]  /*37e0*/  SEL R86, R109, R70, P1 ;  /* 0x000000466d567207 */ /* 0x000fe40000800000 */
[----:B------:R-:W-:Y:S02]  /*37f0*/  SEL R85, R104, R69, P1 ;  /* 0x0000004568557207 */ /* 0x000fe40000800000 */
[----:B------:R-:W-:Y:S02]  /*3800*/  IADD3.X R165, R163, UR15, RZ, P6, !PT ;  /* 0x0000000fa3a57c10 */ /* 0x000fe4000b7fe4ff */
[----:B------:R-:W-:-:S05]  /*3810*/  SEL R84, R111, R68, P1 ;  /* 0x000000446f547207 */ /* 0x000fca0000800000 */
[----:B------:R1:W-:Y:S02]  /*3820*/  STG.E.128 desc[UR4][R164.64], R84 ;  /* 0x00000054a4007986 */ /* 0x0003e4000c101d04 */
.L_x_2833:
[-CC-:B01----:R-:W-:Y:S01]  /*3830*/  FFMA.FTZ R85, R102, R114.reuse, R113.reuse ;  /* 0x0000007266557223 */ /* 0x183fe20000010071 */
[-CC-:B------:R-:W-:Y:S01]  /*3840*/  FFMA.FTZ R84, R103, R114.reuse, R113.reuse ;  /* 0x0000007267547223 */ /* 0x180fe20000010071 */
[-CC-:B------:R-:W-:Y:S01]  /*3850*/  FFMA.FTZ R105, R105, R114.reuse, R113.reuse ;  /* 0x0000007269697223 */ /* 0x180fe20000010071 */
[----:B------:R-:W-:Y:S01]  /*3860*/  FFMA.FTZ R106, R106, R114, R113 ;  /* 0x000000726a6a7223 */ /* 0x000fe20000010071 */
[----:B------:R-:W-:Y:S01]  /*3870*/  FADD.FTZ R85, R120, -R85 ;  /* 0x8000005578557221 */ /* 0x000fe20000010000 */
[----:B------:R-:W-:Y:S01]  /*3880*/  FADD.FTZ R121, R121, -R84 ;  /* 0x8000005479797221 */ /* 0x000fe20000010000 */
[----:B------:R-:W-:Y:S01]  /*3890*/  FADD.FTZ R105, R122, -R105 ;  /* 0x800000697a697221 */ /* 0x000fe20000010000 */
[----:B------:R-:W-:Y:S01]  /*38a0*/  FADD.FTZ R123, R123, -R106 ;  /* 0x8000006a7b7b7221 */ /* 0x000fe20000010000 */
[----:B------:R-:W-:Y:S01]  /*38b0*/  STG.E.128 desc[UR4][R90.64], R76 ;  /* 0x0000004c5a007986 */ /* 0x000fe2000c101d04 */
[C---:B------:R-:W-:Y:S01]  /*38c0*/  FMUL.FTZ R85, R160.reuse, R85 ;  /* 0x00000055a0557220 */ /* 0x040fe20000410000 */
[C---:B------:R-:W-:Y:S01]  /*38d0*/  FMUL.FTZ R84, R160.reuse, R121 ;  /* 0x00000079a0547220 */ /* 0x040fe20000410000 */
[----:B------:R-:W-:Y:S01]  /*38e0*/  FMUL.FTZ R105, R160, R105 ;  /* 0x00000069a0697220 */ /* 0x000fe20000410000 */
[----:B------:R0:W-:Y:S01]  /*38f0*/  @P3 STG.E.128 desc[UR4][R94.64], R80 ;  /* 0x000000505e003986 */ /* 0x0001e2000c101d04 */
[----:B------:R-:W-:Y:S01]  /*3900*/  @P2 FADD.FTZ R85, R60, R85 ;  /* 0x000000553c552221 */ /* 0x000fe20000010000 */
[----:B------:R-:W-:Y:S01]  /*3910*/  @P2 FADD.FTZ R84, R61, R84 ;  /* 0x000000543d542221 */ /* 0x000fe20000010000 */
[----:B------:R-:W-:Y:S01]  /*3920*/  @P2 FADD.FTZ R105, R62, R105 ;  /* 0x000000693e692221 */ /* 0x000fe20000010000 */
[----:B0-----:R-:W-:-:S04]  /*3930*/  FMUL.FTZ R82, R160, R123 ;  /* 0x0000007ba0527220 */ /* 0x001fc80000410000 */
[----:B------:R-:W-:Y:S01]  /*3940*/  @P2 FADD.FTZ R82, R63, R82 ;  /* 0x000000523f522221 */ /* 0x000fe20000010000 */
[----:B------:R-:W-:Y:S06]  /*3950*/  @!P0 BRA `(.L_x_2834) ;  /* 0x00000000001c8947 */ /* 0x000fec0003800000 */
[----:B------:R-:W-:Y:S02]  /*3960*/  IADD3 R80, P6, R161, UR14, RZ ;  /* 0x0000000ea1507c10 */ /* 0x000fe4000ffde0ff */
[----:B------:R-:W-:Y:S02]  /*3970*/  SEL R79, R82, R71, P1 ;  /* 0x00000047524f7207 */ /* 0x000fe40000800000 */
[----:B------:R-:W-:Y:S02]  /*3980*/  SEL R78, R105, R70, P1 ;  /* 0x00000046694e7207 */ /* 0x000fe40000800000 */
[----:B------:R-:W-:Y:S02]  /*3990*/  SEL R77, R84, R69, P1 ;  /* 0x00000045544d7207 */ /* 0x000fe40000800000 */
[----:B------:R-:W-:Y:S02]  /*39a0*/  IADD3.X R81, R162, UR15, RZ, P6, !PT ;  /* 0x0000000fa2517c10 */ /* 0x000fe4000b7fe4ff */
[----:B------:R-:W-:-:S05]  /*39b0*/  SEL R76, R85, R68, P1 ;  /* 0x00000044554c7207 */ /* 0x000fca0000800000 */
[----:B------:R0:W-:Y:S02]  /*39c0*/  STG.E.128 desc[UR4][R80.64], R76 ;  /* 0x0000004c50007986 */ /* 0x0001e4000c101d04 */
.L_x_2834:
[----:B------:R-:W-:Y:S01]  /*39d0*/  FMUL.FTZ R84, R84, UR16 ;  /* 0x0000001054547c20 */ /* 0x000fe20008410000 */
[----:B------:R-:W-:Y:S01]  /*39e0*/  LOP3.LUT P6, RZ, R168, 0xff00, RZ, 0xc0, !PT ;  /* 0x0000ff00a8ff7812 */ /* 0x000fe200078cc0ff */
[----:B------:R-:W-:Y:S01]  /*39f0*/  FMUL.FTZ R82, R82, UR16 ;  /* 0x0000001052527c20 */ /* 0x000fe20008410000 */
[----:B------:R-:W-:Y:S01]  /*3a00*/  FMUL.FTZ R105, R105, UR16 ;  /* 0x0000001069697c20 */ /* 0x000fe20008410000 */
[----:B------:R-:W-:Y:S01]  /*3a10*/  FMUL.FTZ R85, R85, UR16 ;  /* 0x0000001055557c20 */ /* 0x000fe20008410000 */
[----:B0-----:R-:W-:Y:S01]  /*3a20*/  SEL R77, R84, RZ, P6 ;  /* 0x000000ff544d7207 */ /* 0x001fe20003000000 */
        /* <DEDUP_REMOVED lines=8> */
[----:B------:R-:W-:Y:S01]  /*3ab0*/  FMUL.FTZ R107, R160, R107 ;  /* 0x0000006ba06b7220 */ /* 0x000fe20000410000 */
[----:B------:R-:W-:Y:S01]  /*3ac0*/  FADD.FTZ R93, R98, -R93 ;  /* 0x8000005d625d7221 */ /* 0x000fe20000010000 */
[----:B------:R-:W-:Y:S01]  /*3ad0*/  FMUL.FTZ R90, R160, R81 ;  /* 0x00000051a05a7220 */ /* 0x000fe20000410000 */
[----:B------:R-:W-:Y:S01]  /*3ae0*/  SEL R78, R105, RZ, P6 ;  /* 0x000000ff694e7207 */ /* 0x000fe20003000000 */
[----:B------:R-:W-:Y:S01]  /*3af0*/  @P2 FADD.FTZ R107, R64, R107 ;  /* 0x0000006b406b2221 */ /* 0x000fe20000010000 */
[----:B------:R-:W-:Y:S01]  /*3b00*/  IADD3 R86, P6, R161, UR18, RZ ;  /* 0x00000012a1567c10 */ /* 0x000fe2000ffde0ff */
[----:B------:R-:W-:Y:S01]  /*3b10*/  FFMA.FTZ R112, R112, R114, R113 ;  /* 0x0000007270707223 */ /* 0x000fe20000010071 */
[----:B------:R-:W-:Y:S01]  /*3b20*/  @P2 FADD.FTZ R90, R65, R90 ;  /* 0x0000005a415a2221 */ /* 0x000fe20000010000 */
[----:B------:R-:W-:Y:S01]  /*3b30*/  FMUL.FTZ R93, R160, R93 ;  /* 0x0000005da05d7220 */ /* 0x000fe20000410000 */
[----:B------:R-:W-:Y:S01]  /*3b40*/  IADD3.X R87, R162, UR19, RZ, P6, !PT ;  /* 0x00000013a2577c10 */ /* 0x000fe2000b7fe4ff */
[----:B------:R-:W-:Y:S01]  /*3b50*/  FADD.FTZ R81, R99, -R112 ;  /* 0x8000007063517221 */ /* 0x000fe20000010000 */
[----:B------:R-:W-:Y:S01]  /*3b60*/  LOP3.LUT P6, RZ, R168, 0xff, RZ, 0xc0, !PT ;  /* 0x000000ffa8ff7812 */ /* 0x000fe200078cc0ff */
[----:B------:R-:W-:Y:S01]  /*3b70*/  @P2 FADD.FTZ R93, R66, R93 ;  /* 0x0000005d425d2221 */ /* 0x000fe20000010000 */
[----:B------:R-:W0:Y:S01]  /*3b80*/  LDC.64 R94, c[0x0][0x210] ;  /* 0x00008400ff5e7b82 */ /* 0x000e220000000a00 */
[----:B------:R-:W-:Y:S01]  /*3b90*/  FMUL.FTZ R160, R160, R81 ;  /* 0x00000051a0a07220 */ /* 0x000fe20000410000 */
[----:B------:R-:W-:Y:S01]  /*3ba0*/  SEL R76, R85, RZ, P6 ;  /* 0x000000ff554c7207 */ /* 0x000fe20003000000 */
[----:B------:R-:W-:Y:S01]  /*3bb0*/  FMUL.FTZ R98, R93, UR16 ;  /* 0x000000105d627c20 */ /* 0x000fe20008410000 */
[----:B------:R-:W-:Y:S01]  /*3bc0*/  LOP3.LUT P6, RZ, R158, 0xff000000, RZ, 0xc0, !PT ;  /* 0xff0000009eff7812 */ /* 0x000fe200078cc0ff */
[----:B------:R-:W-:Y:S01]  /*3bd0*/  @P2 FADD.FTZ R160, R67, R160 ;  /* 0x000000a043a02221 */ /* 0x000fe20000010000 */
[----:B------:R-:W-:Y:S01]  /*3be0*/  LOP3.LUT P2, RZ, R166, 0xff00, RZ, 0xc0, !PT ;  /* 0x0000ff00a6ff7812 */ /* 0x000fe2000784c0ff */
[----:B------:R1:W-:Y:S01]  /*3bf0*/  STG.E.128 desc[UR4][R86.64], R76 ;  /* 0x0000004c56007986 */ /* 0x0003e2000c101d04 */
[----:B------:R-:W-:-:S02]  /*3c00*/  SEL R82, R82, RZ, P6 ;  /* 0x000000ff52527207 */ /* 0x000fc40003000000 */
[----:B------:R-:W-:Y:S02]  /*3c10*/  LOP3.LUT P6, RZ, R158, 0xff0000, RZ, 0xc0, !PT ;  /* 0x00ff00009eff7812 */ /* 0x000fe400078cc0ff */
[C---:B------:R-:W-:Y:S01]  /*3c20*/  SEL R71, R160.reuse, R71, P1 ;  /* 0x00000047a0477207 */ /* 0x040fe20000800000 */
[----:B------:R-:W-:Y:S01]  /*3c30*/  FMUL.FTZ R160, R160, UR16 ;  /* 0x00000010a0a07c20 */ /* 0x000fe20008410000 */
[----:B------:R-:W-:Y:S02]  /*3c40*/  SEL R105, R105, RZ, P6 ;  /* 0x000000ff69697207 */ /* 0x000fe40003000000 */
[----:B------:R-:W-:Y:S02]  /*3c50*/  LOP3.LUT P6, RZ, R158, 0xff00, RZ, 0xc0, !PT ;  /* 0x0000ff009eff7812 */ /* 0x000fe400078cc0ff */
[----:B------:R-:W-:Y:S02]  /*3c60*/  SEL R69, R90, R69, P1 ;  /* 0x000000455a457207 */ /* 0x000fe40000800000 */
[----:B------:R-:W-:Y:S01]  /*3c70*/  SEL R80, R84, RZ, P6 ;  /* 0x000000ff54507207 */ /* 0x000fe20003000000 */
[----:B------:R-:W-:Y:S01]  /*3c80*/  FMUL.FTZ R84, R107, UR16 ;  /* 0x000000106b547c20 */ /* 0x000fe20008410000 */
[----:B------:R-:W-:-:S02]  /*3c90*/  LOP3.LUT P6, RZ, R158, 0xff, RZ, 0xc0, !PT ;  /* 0x000000ff9eff7812 */ /* 0x000fc400078cc0ff */
[----:B------:R-:W-:Y:S02]  /*3ca0*/  SEL R68, R107, R68, P1 ;  /* 0x000000446b447207 */ /* 0x000fe40000800000 */
[----:B------:R-:W-:Y:S01]  /*3cb0*/  SEL R97, R85, RZ, P6 ;  /* 0x000000ff55617207 */ /* 0x000fe20003000000 */
[----:B------:R-:W-:Y:S01]  /*3cc0*/  FMUL.FTZ R85, R90, UR16 ;  /* 0x000000105a557c20 */ /* 0x000fe20008410000 */
[----:B------:R-:W-:Y:S02]  /*3cd0*/  @P3 IADD3 R88, P6, R161, R134, RZ ;  /* 0x00000086a1583210 */ /* 0x000fe40007fde0ff */
[----:B------:R-:W-:Y:S02]  /*3ce0*/  SEL R70, R93, R70, P1 ;  /* 0x000000465d467207 */ /* 0x000fe40000800000 */
[----:B------:R-:W-:Y:S02]  /*3cf0*/  @P3 IADD3.X R89, R162, R135, RZ, P6, !PT ;  /* 0x00000087a2593210 */ /* 0x000fe400037fe4ff */
[----:B------:R-:W-:-:S02]  /*3d00*/  LOP3.LUT P6, RZ, R159, 0xff, RZ, 0xc0, !PT ;  /* 0x000000ff9fff7812 */ /* 0x000fc400078cc0ff */
[----:B------:R-:W-:Y:S02]  /*3d10*/  IADD3 R92, P1, R101, UR18, RZ ;  /* 0x00000012655c7c10 */ /* 0x000fe4000ff3e0ff */
[----:B------:R-:W-:Y:S02]  /*3d20*/  SEL R99, R84, RZ, P6 ;  /* 0x000000ff54637207 */ /* 0x000fe40003000000 */
[----:B------:R-:W-:Y:S02]  /*3d30*/  LOP3.LUT P6, RZ, R159, 0xff00, RZ, 0xc0, !PT ;  /* 0x0000ff009fff7812 */ /* 0x000fe400078cc0ff */
[----:B------:R-:W-:Y:S02]  /*3d40*/  IADD3.X R93, R100, UR19, RZ, P1, !PT ;  /* 0x00000013645d7c10 */ /* 0x000fe40008ffe4ff */
[----:B------:R-:W-:Y:S02]  /*3d50*/  SEL R96, R85, RZ, P6 ;  /* 0x000000ff55607207 */ /* 0x000fe40003000000 */
[----:B------:R-:W-:-:S02]  /*3d60*/  LOP3.LUT P6, RZ, R159, 0xff0000, RZ, 0xc0, !PT ;  /* 0x00ff00009fff7812 */ /* 0x000fc400078cc0ff */
[----:B------:R-:W-:Y:S02]  /*3d70*/  SEL R85, R85, RZ, P2 ;  /* 0x000000ff55557207 */ /* 0x000fe40001000000 */
[----:B------:R-:W-:Y:S02]  /*3d80*/  SEL R103, R98, RZ, P6 ;  /* 0x000000ff62677207 */ /* 0x000fe40003000000 */
[----:B------:R-:W-:Y:S02]  /*3d90*/  LOP3.LUT P6, RZ, R166, 0xff, RZ, 0xc0, !PT ;  /* 0x000000ffa6ff7812 */ /* 0x000fe400078cc0ff */
[----:B------:R-:W-:Y:S02]  /*3da0*/  @P0 IADD3 R90, P2, R101, UR14, RZ ;  /* 0x0000000e655a0c10 */ /* 0x000fe4000ff5e0ff */
[----:B------:R-:W-:Y:S02]  /*3db0*/  SEL R84, R84, RZ, P6 ;  /* 0x000000ff54547207 */ /* 0x000fe40003000000 */
[----:B------:R-:W-:-:S02]  /*3dc0*/  LOP3.LUT P6, RZ, R159, 0xff000000, RZ, 0xc0, !PT ;  /* 0xff0000009fff7812 */ /* 0x000fc400078cc0ff */
[----:B------:R-:W-:Y:S02]  /*3dd0*/  @P0 IADD3.X R91, R100, UR15, RZ, P2, !PT ;  /* 0x0000000f645b0c10 */ /* 0x000fe400097fe4ff */
[----:B------:R-:W-:Y:S02]  /*3de0*/  SEL R102, R160, RZ, P6 ;  /* 0x000000ffa0667207 */ /* 0x000fe40003000000 */
[C---:B------:R-:W-:Y:S02]  /*3df0*/  LOP3.LUT P6, RZ, R166.reuse, 0xff0000, RZ, 0xc0, !PT ;  /* 0x00ff0000a6ff7812 */ /* 0x040fe400078cc0ff */
[----:B------:R-:W-:Y:S02]  /*3e00*/  LOP3.LUT P2, RZ, R166, 0xff000000, RZ, 0xc0, !PT ;  /* 0xff000000a6ff7812 */ /* 0x000fe4000784c0ff */
[----:B------:R-:W-:Y:S02]  /*3e10*/  @P3 IADD3 R134, P1, R101, R134, RZ ;  /* 0x0000008665863210 */ /* 0x000fe40007f3e0ff */
[----:B------:R-:W-:-:S02]  /*3e20*/  SEL R83, R82, R75, P5 ;  /* 0x0000004b52537207 */ /* 0x000fc40002800000 */
[----:B------:R-:W-:Y:S02]  /*3e30*/  SEL R81, R80, R73, P5 ;  /* 0x0000004950517207 */ /* 0x000fe40002800000 */
[----:B------:R-:W-:Y:S02]  /*3e40*/  SEL R82, R105, R74, P5 ;  /* 0x0000004a69527207 */ /* 0x000fe40002800000 */
[----:B------:R-:W-:Y:S02]  /*3e50*/  SEL R80, R97, R72, P5 ;  /* 0x0000004861507207 */ /* 0x000fe40002800000 */
[----:B-1----:R-:W-:Y:S02]  /*3e60*/  SEL R86, R98, RZ, P6 ;  /* 0x000000ff62567207 */ /* 0x002fe40003000000 */
[----:B------:R-:W-:Y:S01]  /*3e70*/  SEL R87, R160, RZ, P2 ;  /* 0x000000ffa0577207 */ /* 0x000fe20001000000 */
[----:B------:R1:W-:Y:S01]  /*3e80*/  @P3 STG.E.128 desc[UR4][R88.64], R80 ;  /* 0x0000005058003986 */ /* 0x0003e2000c101d04 */
[----:B------:R-:W-:-:S02]  /*3e90*/  @P3 IADD3.X R135, R100, R135, RZ, P1, !PT ;  /* 0x0000008764873210 */ /* 0x000fc40000ffe4ff */
[----:B------:R-:W-:Y:S01]  /*3ea0*/  SEL R72, R99, R72, P5 ;  /* 0x0000004863487207 */ /* 0x000fe20002800000 */
[----:B------:R1:W-:Y:S01]  /*3eb0*/  @P0 STG.E.128 desc[UR4][R90.64], R68 ;  /* 0x000000445a000986 */ /* 0x0003e2000c101d04 */
[----:B------:R-:W-:Y:S02]  /*3ec0*/  SEL R73, R96, R73, P5 ;  /* 0x0000004960497207 */ /* 0x000fe40002800000 */
[----:B------:R-:W-:Y:S01]  /*3ed0*/  SEL R74, R103, R74, P5 ;  /* 0x0000004a674a7207 */ /* 0x000fe20002800000 */
[----:B------:R1:W-:Y:S01]  /*3ee0*/  STG.E.128 desc[UR4][R92.64], R84 ;  /* 0x000000545c007986 */ /* 0x0003e2000c101d04 */
[----:B------:R-:W-:Y:S02]  /*3ef0*/  SEL R75, R102, R75, P5 ;  /* 0x0000004b664b7207 */ /* 0x000fe40002800000 */
[----:B0-----:R-:W-:-:S03]  /*3f00*/  LEA R151, R94, R151, 0x2 ;  /* 0x000000975e977211 */ /* 0x001fc600078e10ff */
[----:B------:R1:W-:Y:S01]  /*3f10*/  @P3 STG.E.128 desc[UR4][R134.64], R72 ;  /* 0x0000004886003986 */ /* 0x0003e2000c101d04 */
[----:B------:R-:W-:-:S13]  /*3f20*/  ISETP.GE.AND P0, PT, R151, R95, PT ;  /* 0x0000005f9700720c */ /* 0x000fda0003f06270 */
[----:B------:R-:W-:Y:S05]  /*3f30*/  @!P0 BRA `(.L_x_2835) ;  /* 0xffffffcc00e08947 */ /* 0x000fea000383ffff */
[----:B------:R-:W-:Y:S05]  /*3f40*/  BSYNC B1 ;  /* 0x0000000000017941 */ /* 0x000fea0003800000 */
.L_x_2828:
        /* <DEDUP_REMOVED lines=77> */
.L_x_2827:
[----:B------:R-:W-:Y:S05]  /*4420*/  BSYNC B0 ;  /* 0x0000000000007941 */ /* 0x000fea0003800000 */
.L_x_2825:
        /* <DEDUP_REMOVED lines=48> */
[----:B------:R-:W-:Y:S01]  /*4730*/  LDS R66, [R0+0x2400] ;  /* 0x0024000000427984 */ /* 0x000fe20000000800 */
[----:B------:R-:W-:-:S03]  /*4740*/  FADD.FTZ R27, RZ, R27 ;  /* 0x0000001bff1b7221 */ /* 0x000fc60000010000 */
[----:B------:R-:W5:Y:S01]  /*4750*/  LDS R65, [R0+0x2600] ;  /* 0x0026000000417984 */ /* 0x000f620000000800 */
[----:B------:R-:W-:-:S03]  /*4760*/  FADD.FTZ R27, R27, R32 ;  /* 0x000000201b1b7221 */ /* 0x000fc60000010000 */
[----:B------:R-:W5:Y:S01]  /*4770*/  LDS R84, [R0+0x2800] ;  /* 0x0028000000547984 */ /* 0x000f620000000800 */
[----:B------:R-:W-:-:S03]  /*4780*/  FADD.FTZ R28, RZ, R28 ;  /* 0x0000001cff1c7221 */ /* 0x000fc60000010000 */
        /* <DEDUP_REMOVED lines=12> */
[----:B------:R2:W-:Y:S01]  /*4850*/  STS.128 [R2], R68 ;  /* 0x0000004402007388 */ /* 0x0005e20000000c00 */
[----:B------:R-:W-:-:S03]  /*4860*/  FADD.FTZ R25, R25, R84 ;  /* 0x0000005419197221 */ /* 0x000fc60000010000 */
[----:B------:R3:W-:Y:S01]  /*4870*/  STS.128 [R2+0x200], R4 ;  /* 0x0002000402007388 */ /* 0x0007e20000000c00 */
[----:B------:R-:W-:-:S03]  /*4880*/  FADD.FTZ R67, R26, R67 ;  /* 0x000000431a437221 */ /* 0x000fc60000010000 */
[----:B------:R-:W-:Y:S01]  /*4890*/  STS.128 [R2+0x400], R8 ;  /* 0x0004000802007388 */ /* 0x000fe20000000c00 */
[----:B0-----:R-:W-:-:S03]  /*48a0*/  FADD.FTZ R27, R27, R86 ;  /* 0x000000561b1b7221 */ /* 0x001fc60000010000 */
[----:B------:R-:W-:Y:S01]  /*48b0*/  STS.128 [R2+0x600], R12 ;  /* 0x0006000c02007388 */ /* 0x000fe20000000c00 */
[----:B-1----:R-:W-:-:S03]  /*48c0*/  FADD.FTZ R85, R28, R85 ;  /* 0x000000551c557221 */ /* 0x002fc60000010000 */
[----:B------:R-:W-:Y:S01]  /*48d0*/  STS.128 [R2+0x800], R16 ;  /* 0x0008001002007388 */ /* 0x000fe20000000c00 */
[----:B--2---:R-:W-:-:S03]  /*48e0*/  IADD3 R68, P0, R91, R92, RZ ;  /* 0x0000005c5b447210 */ /* 0x004fc60007f1e0ff */
[----:B------:R-:W-:Y:S01]  /*48f0*/  STS.128 [R2+0xa00], R80 ;  /* 0x000a005002007388 */ /* 0x000fe20000000c00 */
[----:B---3--:R-:W-:Y:S01]  /*4900*/  FADD.FTZ R7, R3, R66 ;  /* 0x0000004203077221 */ /* 0x008fe20000010000 */
        /* <DEDUP_REMOVED lines=114> */
[----:B------:R-:W-:Y:S01]  /*5030*/  SHF.L.U32 R8, R68, 0x2, RZ ;  /* 0x0000000244087819 */ /* 0x000fe200000006ff */
[----:B------:R-:W-:-:S03]  /*5040*/  FADD.FTZ R21, R9, R4 ;  /* 0x0000000409157221 */ /* 0x000fc60000010000 */
[C---:B------:R-:W-:Y:S02]  /*5050*/  IADD3 R2, P0, R8.reuse, UR6, RZ ;  /* 0x0000000608027c10 */ /* 0x040fe4000ff1e0ff */
[----:B------:R-:W-:Y:S02]  /*5060*/  IADD3 R4, P1, R8, UR20, RZ ;  /* 0x0000001408047c10 */ /* 0x000fe4000ff3e0ff */
[C---:B------:R-:W-:Y:S01]  /*5070*/  IADD3.X R3, R26.reuse, UR7, RZ, P0, !PT ;  /* 0x000000071a037c10 */ /* 0x040fe200087fe4ff */
[----:B------:R-:W-:Y:S01]  /*5080*/  ULDC.64 UR6, c[0x0][0x2e8] ;  /* 0x0000ba0000067ab9 */ /* 0x000fe20000000a00 */
[----:B------:R-:W-:Y:S01]  /*5090*/  IADD3.X R5, R26, UR21, RZ, P1, !PT ;  /* 0x000000151a057c10 */ /* 0x000fe20008ffe4ff */
[----:B------:R-:W0:Y:S01]  /*50a0*/  LDS R12, [R0] ;  /* 0x00000000000c7984 */ /* 0x000e220000000800 */
[----:B------:R-:W-:Y:S01]  /*50b0*/  ULDC.64 UR20, c[0x0][0x2e0] ;  /* 0x0000b80000147ab9 */ /* 0x000fe20000000a00 */
[C---:B------:R-:W-:Y:S02]  /*50c0*/  IADD3 R6, P0, R8.reuse, UR6, RZ ;  /* 0x0000000608067c10 */ /* 0x040fe4000ff1e0ff */
[----:B------:R-:W1:Y:S01]  /*50d0*/  LDS R14, [R0+0x200] ;  /* 0x00020000000e7984 */ /* 0x000e620000000800 */
[----:B------:R-:W-:-:S03]  /*50e0*/  IADD3 R8, P1, R8, UR20, RZ ;  /* 0x0000001408087c10 */ /* 0x000fc6000ff3e0ff */
        /* <DEDUP_REMOVED lines=24> */
[----:B------:R-:W-:Y:S02]  /*5270*/  IADD3.X R9, R26, UR21, RZ, P1, !PT ;  /* 0x000000151a097c10 */ /* 0x000fe40008ffe4ff */
[----:B------:R-:W-:Y:S01]  /*5280*/  STG.E desc[UR4][R2.64], R19 ;  /* 0x0000001302007986 */ /* 0x000fe2000c101904 */
[----:B------:R-:W-:-:S03]  /*5290*/  FADD.FTZ R16, R16, R39 ;  /* 0x0000002710107221 */ /* 0x000fc60000010000 */
        /* <DEDUP_REMOVED lines=16> */
[----:B---3--:R-:W-:Y:S01]  /*53a0*/  IADD3.X R7, R26, UR7, RZ, P0, !PT ;  /* 0x000000071a077c10 */ /* 0x008fe200087fe4ff */
        /* <DEDUP_REMOVED lines=29> */
.L_x_2829:
        /* <DEDUP_REMOVED lines=8> */
.L_x_2837:
[----:B------:R-:W-:Y:S05]  /*5600*/  BSYNC B2 ;  /* 0x0000000000027941 */ /* 0x000fea0003800000 */
.L_x_2836:
        /* <DEDUP_REMOVED lines=8> */
.L_x_2838:
[----:B------:R-:W-:Y:S01]  /*5690*/  HFMA2.MMA R89, -RZ, RZ, 0, 1.1920928955078125e-07 ;  /* 0x00000002ff597435 */ /* 0x000fe200000001ff */
[----:B------:R-:W-:Y:S01]  /*56a0*/  MOV R90, R84 ;  /* 0x00000054005a7202 */ /* 0x000fe20000000f00 */
[----:B------:R-:W-:-:S09]  /*56b0*/  FADD.FTZ R85, R85, R91 ;  /* 0x0000005b55557221 */ /* 0x000fd20000010000 */
[----:B------:R-:W-:Y:S05]  /*56c0*/  WARPSYNC.COLLECTIVE R87, `(.L_x_2839) ;  /* 0x0000000057087348 */ /* 0x000fea0003c00000 */
[----:B------:R0:W1:Y:S02]  /*56d0*/  SHFL.BFLY P1, R91, R90, R89, R88 ;  /* 0x0c0000595a5b7389 */ /* 0x0000640000020058 */
[----:B01----:R-:W-:Y:S01]  /*56e0*/  ENDCOLLECTIVE ;  /* 0x000000000000791b */ /* 0x003fe20003800000 */
.L_x_2839:
[----:B------:R-:W-:Y:S01]  /*56f0*/  MOV R90, R85 ;  /* 0x00000055005a7202 */ /* 0x000fe20000000f00 */
[----:B------:R-:W-:-:S07]  /*5700*/  FADD.FTZ R84, R84, R91 ;  /* 0x0000005b54547221 */ /* 0x000fce0000010000 */
[----:B------:R-:W-:Y:S05]  /*5710*/  WARPSYNC.COLLECTIVE R87, `(.L_x_2840) ;  /* 0x0000000057087348 */ /* 0x000fea0003c00000 */
[----:B------:R0:W1:Y:S02]  /*5720*/  SHFL.BFLY P1, R91, R90, R89, R88 ;  /* 0x0c0000595a5b7389 */ /* 0x0000640000020058 */
[----:B01----:R-:W-:Y:S01]  /*5730*/  ENDCOLLECTIVE ;  /* 0x000000000000791b */ /* 0x003fe20003800000 */
.L_x_2840:
[----:B------:R-:W-:Y:S01]  /*5740*/  HFMA2.MMA R89, -RZ, RZ, 0, 2.384185791015625e-07 ;  /* 0x00000004ff597435 */ /* 0x000fe200000001ff */
[----:B------:R-:W-:Y:S01]  /*5750*/  MOV R90, R84 ;  /* 0x00000054005a7202 */ /* 0x000fe20000000f00 */
[----:B------:R-:W-:-:S09]  /*5760*/  FADD.FTZ R85, R85, R91 ;  /* 0x0000005b55557221 */ /* 0x000fd20000010000 */
[----:B------:R-:W-:Y:S05]  /*5770*/  WARPSYNC.COLLECTIVE R87, `(.L_x_2841) ;  /* 0x0000000057087348 */ /* 0x000fea0003c00000 */
[----:B------:R0:W1:Y:S02]  /*5780*/  SHFL.BFLY P1, R91, R90, R89, R88 ;  /* 0x0c0000595a5b7389 */ /* 0x0000640000020058 */
[----:B01----:R-:W-:Y:S01]  /*5790*/  ENDCOLLECTIVE ;  /* 0x000000000000791b */ /* 0x003fe20003800000 */
.L_x_2841:
[----:B------:R-:W-:Y:S01]  /*57a0*/  MOV R90, R85 ;  /* 0x00000055005a7202 */ /* 0x000fe20000000f00 */
[----:B------:R-:W-:-:S07]  /*57b0*/  FADD.FTZ R84, R84, R91 ;  /* 0x0000005b54547221 */ /* 0x000fce0000010000 */
[----:B------:R-:W-:Y:S05]  /*57c0*/  WARPSYNC.COLLECTIVE R87, `(.L_x_2842) ;  /* 0x0000000057087348 */ /* 0x000fea0003c00000 */
[----:B------:R0:W1:Y:S02]  /*57d0*/  SHFL.BFLY P1, R91, R90, R89, R88 ;  /* 0x0c0000595a5b7389 */ /* 0x0000640000020058 */
[----:B01----:R-:W-:Y:S01]  /*57e0*/  ENDCOLLECTIVE ;  /* 0x000000000000791b */ /* 0x003fe20003800000 */
.L_x_2842:
[----:B------:R-:W-:Y:S01]  /*57f0*/  HFMA2.MMA R89, -RZ, RZ, 0, 4.76837158203125e-07 ;  /* 0x00000008ff597435 */ /* 0x000fe200000001ff */
[----:B------:R-:W-:Y:S01]  /*5800*/  MOV R90, R84 ;  /* 0x00000054005a7202 */ /* 0x000fe20000000f00 */
[----:B------:R-:W-:-:S09]  /*5810*/  FADD.FTZ R85, R85, R91 ;  /* 0x0000005b55557221 */ /* 0x000fd20000010000 */
[----:B------:R-:W-:Y:S05]  /*5820*/  WARPSYNC.COLLECTIVE R87, `(.L_x_2843) ;  /* 0x0000000057087348 */ /* 0x000fea0003c00000 */
[----:B------:R0:W1:Y:S02]  /*5830*/  SHFL.BFLY P1, R91, R90, R89, R88 ;  /* 0x0c0000595a5b7389 */ /* 0x0000640000020058 */
[----:B01----:R-:W-:Y:S01]  /*5840*/  ENDCOLLECTIVE ;  /* 0x000000000000791b */ /* 0x003fe20003800000 */
.L_x_2843:
[----:B------:R-:W-:Y:S01]  /*5850*/  MOV R90, R85 ;  /* 0x00000055005a7202 */ /* 0x000fe20000000f00 */
[----:B------:R-:W-:-:S07]  /*5860*/  FADD.FTZ R84, R84, R91 ;  /* 0x0000005b54547221 */ /* 0x000fce0000010000 */
[----:B------:R-:W-:Y:S05]  /*5870*/  WARPSYNC.COLLECTIVE R87, `(.L_x_2844) ;  /* 0x0000000057087348 */ /* 0x000fea0003c00000 */
[----:B------:R0:W1:Y:S02]  /*5880*/  SHFL.BFLY P1, R91, R90, R89, R88 ;  /* 0x0c0000595a5b7389 */ /* 0x0000640000020058 */
[----:B01----:R-:W-:Y:S01]  /*5890*/  ENDCOLLECTIVE ;  /* 0x000000000000791b */ /* 0x003fe20003800000 */
.L_x_2844:
[----:B------:R-:W-:Y:S01]  /*58a0*/  HFMA2.MMA R89, -RZ, RZ, 0, 9.5367431640625e-07 ;  /* 0x00000010ff597435 */ /* 0x000fe200000001ff */
[----:B------:R-:W-:Y:S01]  /*58b0*/  MOV R90, R84 ;  /* 0x00000054005a7202 */ /* 0x000fe20000000f00 */
[----:B------:R-:W-:-:S09]  /*58c0*/  FADD.FTZ R85, R85, R91 ;  /* 0x0000005b55557221 */ /* 0x000fd20000010000 */
[----:B------:R-:W-:Y:S05]  /*58d0*/  WARPSYNC.COLLECTIVE R87, `(.L_x_2845) ;  /* 0x0000000057087348 */ /* 0x000fea0003c00000 */
[----:B------:R0:W1:Y:S02]  /*58e0*/  SHFL.BFLY P1, R91, R90, R89, R88 ;  /* 0x0c0000595a5b7389 */ /* 0x0000640000020058 */
[----:B01----:R-:W-:Y:S01]  /*58f0*/  ENDCOLLECTIVE ;  /* 0x000000000000791b */ /* 0x003fe20003800000 */
.L_x_2845:
[----:B------:R-:W-:Y:S02]  /*5900*/  MOV R90, R85 ;  /* 0x00000055005a7202 */ /* 0x000fe40000000f00 */
[----:B------:R-:W-:-:S07]  /*5910*/  MOV R86, R91 ;  /* 0x0000005b00567202 */ /* 0x000fce0000000f00 */
[----:B------:R-:W-:Y:S05]  /*5920*/  WARPSYNC.COLLECTIVE R87, `(.L_x_2846) ;  /* 0x0000000057087348 */ /* 0x000fea0003c00000 */
[----:B------:R0:W1:Y:S02]  /*5930*/  SHFL.BFLY P1, R91, R90, R89, R88 ;  /* 0x0c0000595a5b7389 */ /* 0x0000640000020058 */
[----:B01----:R-:W-:Y:S01]  /*5940*/  ENDCOLLECTIVE ;  /* 0x000000000000791b */ /* 0x003fe20003800000 */
.L_x_2846:
[----:B------:R-:W-:Y:S01]  /*5950*/  MOV R87, R91 ;  /* 0x0000005b00577202 */ /* 0x000fe20000000f00 */
[----:B------:R-:W-:Y:S06]  /*5960*/  BRA `(.L_x_2847) ;  /* 0xffffffd000247947 */ /* 0x000fec000383ffff */
.L_x_2848:
        /* <DEDUP_REMOVED lines=9> */
.L_x_3531:


//--------------------- .text._ZN10layer_norm22ln_bwd_finalize_kernelINS_22Kernel_traits_finalizeILj768E6__halfffffjLb0ELj1024ELj4ENS_18Kernel_traits_baseILj768ES2_ffffjLj1024EEEEELb0ELb0EEEvNS_9BwdParamsE --------------------------
	.section	.text._ZN10layer_norm22ln_bwd_finalize_kernelINS_22Kernel_traits_finalizeILj768E6__halfffffjLb0ELj1024ELj4ENS_18Kernel_traits_baseILj768ES2_ffffjLj1024EEEEELb0ELb0EEEvNS_9BwdParamsE,"ax",@progbits
	.align	128
        .global         _ZN10layer_norm22ln_bwd_finalize_kernelINS_22Kernel_traits_finalizeILj768E6__halfffffjLb0ELj1024ELj4ENS_18Kernel_traits_baseILj768ES2_ffffjLj1024EEEEELb0ELb0EEEvNS_9BwdParamsE
        .type           _ZN10layer_norm22ln_bwd_finalize_kernelINS_22Kernel_traits_finalizeILj768E6__halfffffjLb0ELj1024ELj4ENS_18Kernel_traits_baseILj768ES2_ffffjLj1024EEEEELb0ELb0EEEvNS_9BwdParamsE,@function
        .size           _ZN10layer_norm22ln_bwd_finalize_kernelINS_22Kernel_traits_finalizeILj768E6__halfffffjLb0ELj1024ELj4ENS_18Kernel_traits_baseILj768ES2_ffffjLj1024EEEEELb0ELb0EEEvNS_9BwdParamsE,(.L_x_3532 - _ZN10layer_norm22ln_bwd_finalize_kernelINS_22Kernel_traits_finalizeILj768E6__halfffffjLb0ELj1024ELj4ENS_18Kernel_traits_baseILj768ES2_ffffjLj1024EEEEELb0ELb0EEEvNS_9BwdParamsE)
        .other          _ZN10layer_norm22ln_bwd_finalize_kernelINS_22Kernel_traits_finalizeILj768E6__halfffffjLb0ELj1024ELj4ENS_18Kernel_traits_baseILj768ES2_ffffjLj1024EEEEELb0ELb0EEEvNS_9BwdParamsE,@"STO_CUDA_ENTRY STV_DEFAULT"
_ZN10layer_norm22ln_bwd_finalize_kernelINS_22Kernel_traits_finalizeILj768E6__halfffffjLb0ELj1024ELj4ENS_18Kernel_traits_baseILj768ES2_ffffjLj1024EEEEELb0ELb0EEEvNS_9BwdParamsE:
.text._ZN10layer_norm22ln_bwd_finalize_kernelINS_22Kernel_traits_finalizeILj768E6__halfffffjLb0ELj1024ELj4ENS_18Kernel_traits_baseILj768ES2_ffffjLj1024EEEEELb0ELb0EEEvNS_9BwdParamsE:
        /* <DEDUP_REMOVED lines=25> */
.L_x_2861:
        /* <DEDUP_REMOVED lines=30> */
.L_x_2853:
        /* <DEDUP_REMOVED lines=36> */
.L_x_2852:
[----:B------:R-:W-:Y:S05]  /*05b0*/  BSYNC B1 ;  /* 0x0000000000017941 */ /* 0x000fea0003800000 */
.L_x_2851:
        /* <DEDUP_REMOVED lines=24> */
.L_x_2855:
[----:B------:R-:W-:Y:S05]  /*0740*/  BSYNC B1 ;  /* 0x0000000000017941 */ /* 0x000fea0003800000 */
.L_x_2854:
        /* <DEDUP_REMOVED lines=12> */
.L_x_2856:
[----:B------:R-:W-:Y:S05]  /*0810*/  BSYNC B1 ;  /* 0x0000000000017941 */ /* 0x000fea0003800000 */
.L_x_2850:
[----:B------:R-:W-:Y:S05]  /*0820*/  BSYNC B0 ;  /* 0x0000000000007941 */ /* 0x000fea0003800000 */
.L_x_2849:
        /* <DEDUP_REMOVED lines=29> */
.L_x_2872:
[----:B---3--:R-:W-:Y:S01]  /*0a00*/  FADD.FTZ R9, R18, R9 ;  /* 0x0000000912097221 */ /* 0x008fe20000010000 */
[----:B--2---:R-:W-:-:S04]  /*0a10*/  FADD.FTZ R11, R10, R11 ;  /* 0x0000000b0a0b7221 */ /* 0x004fc80000010000 */
[----:B------:R2:W-:Y:S04]  /*0a20*/  @!P1 STS [R6+0x2000], R9 ;  /* 0x0020000906009388 */ /* 0x0005e80000000800 */
[----:B------:R2:W-:Y:S02]  /*0a30*/  @!P1 STS [R6+0x2080], R11 ;  /* 0x0020800b06009388 */ /* 0x0005e40000000800 */
.L_x_2857:
        /* <DEDUP_REMOVED lines=18> */
.L_x_2860:
[----:B------:R-:W-:Y:S05]  /*0b60*/  BSYNC B0 ;  /* 0x0000000000007941 */ /* 0x000fea0003800000 */
.L_x_2859:
[C---:B------:R-:W-:Y:S01]  /*0b70*/  ISETP.GT.U32.AND P1, PT, R3.reuse, -0x301, PT ;  /* 0xfffffcff0300780c */ /* 0x040fe20003f24070 */
[----:B------:R-:W-:Y:S01]  /*0b80*/  VIADD R4, R4, 0x180 ;  /* 0x0000018004047836 */ /* 0x000fe20000000000 */
[----:B------:R-:W-:-:S11]  /*0b90*/  IADD3 R3, R3, 0x300, RZ ;  /* 0x0000030003037810 */ /* 0x000fd60007ffe0ff */
[----:B------:R-:W-:Y:S05]  /*0ba0*/  @P1 BRA `(.L_x_2861) ;  /* 0xfffffff400781947 */ /* 0x000fea000383ffff */
[----:B------:R-:W-:Y:S05]  /*0bb0*/  EXIT ;  /* 0x000000000000794d */ /* 0x000fea0003800000 */
.L_x_2858:
[----:B------:R-:W-:Y:S01]  /*0bc0*/  HFMA2.MMA R21, -RZ, RZ, 0, 5.9604644775390625e-08 ;  /* 0x00000001ff157435 */ /* 0x000fe200000001ff */
[----:B0--3--:R-:W-:Y:S01]  /*0bd0*/  MOV R22, R10 ;  /* 0x0000000a00167202 */ /* 0x009fe20000000f00 */
[----:B------:R-:W-:Y:S01]  /*0be0*/  IMAD.MOV.U32 R19, RZ, RZ, -0x1 ;  /* 0xffffffffff137424 */ /* 0x000fe200078e00ff */
[----:B------:R-:W-:-:S08]  /*0bf0*/  MOV R24, 0x1f ;  /* 0x0000001f00187802 */ /* 0x000fd00000000f00 */
[----:B-12---:R-:W-:Y:S05]  /*0c00*/  WARPSYNC.COLLECTIVE R19, `(.L_x_2862) ;  /* 0x0000000013087348 */ /* 0x006fea0003c00000 */
[----:B------:R0:W3:Y:S02]  /*0c10*/  SHFL.BFLY P2, R20, R22, R21, R24 ;  /* 0x0c00001516147389 */ /* 0x0000e40000040018 */
[----:B0123--:R-:W-:Y:S01]  /*0c20*/  ENDCOLLECTIVE ;  /* 0x000000000000791b */ /* 0x00ffe20003800000 */
.L_x_2862:
[----:B------:R-:W-:Y:S01]  /*0c30*/  HFMA2.MMA R21, -RZ, RZ, 0, 1.1920928955078125e-07 ;  /* 0x00000002ff157435 */ /* 0x000fe200000001ff */
[----:B------:R-:W-:-:S05]  /*0c40*/  MOV R11, R20 ;  /* 0x00000014000b7202 */ /* 0x000fca0000000f00 */
[----:B------:R-:W-:-:S05]  /*0c50*/  FADD.FTZ R11, R10, R11 ;  /* 0x0000000b0a0b7221 */ /* 0x000fca0000010000 */
[----:B------:R-:W-:-:S07]  /*0c60*/  MOV R22, R11 ;  /* 0x0000000b00167202 */ /* 0x000fce0000000f00 */
[----:B------:R-:W-:Y:S05]  /*0c70*/  WARPSYNC.COLLECTIVE R19, `(.L_x_2863) ;  /* 0x0000000013087348 */ /* 0x000fea0003c00000 */
[----:B------:R0:W1:Y:S02]  /*0c80*/  SHFL.BFLY P2, R20, R22, R21, R24 ;  /* 0x0c00001516147389 */ /* 0x0000640000040018 */
[----:B01----:R-:W-:Y:S01]  /*0c90*/  ENDCOLLECTIVE ;  /* 0x000000000000791b */ /* 0x003fe20003800000 */
.L_x_2863:
[----:B------:R-:W-:Y:S01]  /*0ca0*/  HFMA2.MMA R21, -RZ, RZ, 0, 2.384185791015625e-07 ;  /* 0x00000004ff157435 */ /* 0x000fe200000001ff */
[----:B------:R-:W-:-:S04]  /*0cb0*/  IMAD.MOV.U32 R14, RZ, RZ, R20 ;  /* 0x000000ffff0e7224 */ /* 0x000fc800078e0014 */
[----:B------:R-:W-:-:S05]  /*0cc0*/  FADD.FTZ R14, R11, R14 ;  /* 0x0000000e0b0e7221 */ /* 0x000fca0000010000 */
[----:B------:R-:W-:-:S07]  /*0cd0*/  MOV R22, R14 ;  /* 0x0000000e00167202 */ /* 0x000fce0000000f00 */
[----:B------:R-:W-:Y:S05]  /*0ce0*/  WARPSYNC.COLLECTIVE R19, `(.L_x_2864) ;  /* 0x0000000013087348 */ /* 0x000fea0003c00000 */
[----:B------:R0:W1:Y:S02]  /*0cf0*/  SHFL.BFLY P2, R20, R22, R21, R24 ;  /* 0x0c00001516147389 */ /* 0x0000640000040018 */
[----:B01----:R-:W-:Y:S01]  /*0d00*/  ENDCOLLECTIVE ;  /* 0x000000000000791b */ /* 0x003fe20003800000 */
.L_x_2864:
[----:B------:R-:W-:Y:S01]  /*0d10*/  HFMA2.MMA R21, -RZ, RZ, 0, 4.76837158203125e-07 ;  /* 0x00000008ff157435 */ /* 0x000fe200000001ff */
[----:B------:R-:W-:-:S05]  /*0d20*/  MOV R13, R20 ;  /* 0x00000014000d7202 */ /* 0x000fca0000000f00 */
[----:B------:R-:W-:-:S04]  /*0d30*/  FADD.FTZ R13, R14, R13 ;  /* 0x0000000d0e0d7221 */ /* 0x000fc80000010000 */
[----:B------:R-:W-:-:S07]  /*0d40*/  IMAD.MOV.U32 R22, RZ, RZ, R13 ;  /* 0x000000ffff167224 */ /* 0x000fce00078e000d */
[----:B------:R-:W-:Y:S05]  /*0d50*/  WARPSYNC.COLLECTIVE R19, `(.L_x_2865) ;  /* 0x0000000013087348 */ /* 0x000fea0003c00000 */
[----:B------:R0:W1:Y:S02]  /*0d60*/  SHFL.BFLY P2, R20, R22, R21, R24 ;  /* 0x0c00001516147389 */ /* 0x0000640000040018 */
[----:B01----:R-:W-:Y:S01]  /*0d70*/  ENDCOLLECTIVE ;  /* 0x000000000000791b */ /* 0x003fe20003800000 */
.L_x_2865:
[----:B------:R-:W-:Y:S01]  /*0d80*/  IMAD.MOV.U32 R21, RZ, RZ, 0x10 ;  /* 0x00000010ff157424 */ /* 0x000fe200078e00ff */
[----:B------:R-:W-:-:S05]  /*0d90*/  MOV R10, R20 ;  /* 0x00000014000a7202 */ /* 0x000fca0000000f00 */
[----:B------:R-:W-:-:S05]  /*0da0*/  FADD.FTZ R10, R13, R10 ;  /* 0x0000000a0d0a7221 */ /* 0x000fca0000010000 */
[----:B------:R-:W-:-:S07]  /*0db0*/  MOV R22, R10 ;  /* 0x0000000a00167202 */ /* 0x000fce0000000f00 */
[----:B------:R-:W-:Y:S05]  /*0dc0*/  WARPSYNC.COLLECTIVE R19, `(.L_x_2866) ;  /* 0x0000000013087348 */ /* 0x000fea0003c00000 */
[----:B------:R0:W1:Y:S02]  /*0dd0*/  SHFL.BFLY P2, R20, R22, R21, R24 ;  /* 0x0c00001516147389 */ /* 0x0000640000040018 */
[----:B01----:R-:W-:Y:S01]  /*0de0*/  ENDCOLLECTIVE ;  /* 0x000000000000791b */ /* 0x003fe20003800000 */
.L_x_2866:
[----:B------:R-:W-:Y:S01]  /*0df0*/  HFMA2.MMA R21, -RZ, RZ, 0, 5.9604644775390625e-08 ;  /* 0x00000001ff157435 */ /* 0x000fe200000001ff */
[----:B------:R-:W-:Y:S02]  /*0e00*/  MOV R22, R9 ;  /* 0x0000000900167202 */ /* 0x000fe40000000f00 */
[----:B------:R-:W-:-:S08]  /*0e10*/  MOV R11, R20 ;  /* 0x00000014000b7202 */ /* 0x000fd00000000f00 */
[----:B------:R-:W-:Y:S05]  /*0e20*/  WARPSYNC.COLLECTIVE R19, `(.L_x_2867) ;  /* 0x0000000013087348 */ /* 0x000fea0003c00000 */
[----:B------:R0:W1:Y:S02]  /*0e30*/  SHFL.BFLY P2, R20, R22, R21, R24 ;  /* 0x0c00001516147389 */ /* 0x0000640000040018 */
[----:B01----:R-:W-:Y:S01]  /*0e40*/  ENDCOLLECTIVE ;  /* 0x000000000000791b */ /* 0x003fe20003800000 */
.L_x_2867:
[----:B------:R-:W-:Y:S01]  /*0e50*/  HFMA2.MMA R21, -RZ, RZ, 0, 1.1920928955078125e-07 ;  /* 0x00000002ff157435 */ /* 0x000fe200000001ff */
[----:B------:R-:W-:-:S04]  /*0e60*/  IMAD.MOV.U32 R14, RZ, RZ, R20 ;  /* 0x000000ffff0e7224 */ /* 0x000fc800078e0014 */
[----:B------:R-:W-:-:S05]  /*0e70*/  FADD.FTZ R15, R9, R14 ;  /* 0x0000000e090f7221 */ /* 0x000fca0000010000 */
[----:B------:R-:W-:-:S07]  /*0e80*/  MOV R22, R15 ;  /* 0x0000000f00167202 */ /* 0x000fce0000000f00 */
[----:B------:R-:W-:Y:S05]  /*0e90*/  WARPSYNC.COLLECTIVE R19, `(.L_x_2868) ;  /* 0x0000000013087348 */ /* 0x000fea0003c00000 */
[----:B------:R0:W1:Y:S02]  /*0ea0*/  SHFL.BFLY P2, R20, R22, R21, R24 ;  /* 0x0c00001516147389 */ /* 0x0000640000040018 */
[----:B01----:R-:W-:Y:S01]  /*0eb0*/  ENDCOLLECTIVE ;  /* 0x000000000000791b */ /* 0x003fe20003800000 */
.L_x_2868:
[----:B------:R-:W-:Y:S01]  /*0ec0*/  HFMA2.MMA R21, -RZ, RZ, 0, 2.384185791015625e-07 ;  /* 0x00000004ff157435 */ /* 0x000fe200000001ff */
[----:B------:R-:W-:-:S05]  /*0ed0*/  MOV R16, R20 ;  /* 0x0000001400107202 */ /* 0x000fca0000000f00 */
[----:B------:R-:W-:-:S04]  /*0ee0*/  FADD.FTZ R16, R15, R16 ;  /* 0x000000100f107221 */ /* 0x000fc80000010000 */
[----:B------:R-:W-:-:S07]  /*0ef0*/  IMAD.MOV.U32 R22, RZ, RZ, R16 ;  /* 0x000000ffff167224 */ /* 0x000fce00078e0010 */
[----:B------:R-:W-:Y:S05]  /*0f00*/  WARPSYNC.COLLECTIVE R19, `(.L_x_2869) ;  /* 0x0000000013087348 */ /* 0x000fea0003c00000 */
[----:B------:R0:W1:Y:S02]  /*0f10*/  SHFL.BFLY P2, R20, R22, R21, R24 ;  /* 0x0c00001516147389 */ /* 0x0000640000040018 */
[----:B01----:R-:W-:Y:S01]  /*0f20*/  ENDCOLLECTIVE ;  /* 0x000000000000791b */ /* 0x003fe20003800000 */
.L_x_2869:
[----:B------:R-:W-:Y:S01]  /*0f30*/  IMAD.MOV.U32 R21, RZ, RZ, 0x8 ;  /* 0x00000008ff157424 */ /* 0x000fe200078e00ff */
[----:B------:R-:W-:-:S05]  /*0f40*/  MOV R17, R20 ;  /* 0x0000001400117202 */ /* 0x000fca0000000f00 */
[----:B------:R-:W-:-:S05]  /*0f50*/  FADD.FTZ R17, R16, R17 ;  /* 0x0000001110117221 */ /* 0x000fca0000010000 */
[----:B------:R-:W-:-:S07]  /*0f60*/  MOV R22, R17 ;  /* 0x0000001100167202 */ /* 0x000fce0000000f00 */
[----:B------:R-:W-:Y:S05]  /*0f70*/  WARPSYNC.COLLECTIVE R19, `(.L_x_2870) ;  /* 0x0000000013087348 */ /* 0x000fea0003c00000 */
[----:B------:R0:W1:Y:S02]  /*0f80*/  SHFL.BFLY P2, R20, R22, R21, R24 ;  /* 0x0c00001516147389 */ /* 0x0000640000040018 */
[----:B01----:R-:W-:Y:S01]  /*0f90*/  ENDCOLLECTIVE ;  /* 0x000000000000791b */ /* 0x003fe20003800000 */
.L_x_2870:
[----:B------:R-:W-:Y:S01]  /*0fa0*/  HFMA2.MMA R21, -RZ, RZ, 0, 9.5367431640625e-07 ;  /* 0x00000010ff157435 */ /* 0x000fe200000001ff */
[----:B------:R-:W-:-:S05]  /*0fb0*/  MOV R18, R20 ;  /* 0x0000001400127202 */ /* 0x000fca0000000f00 */
[----:B------:R-:W-:-:S05]  /*0fc0*/  FADD.FTZ R18, R17, R18 ;  /* 0x0000001211127221 */ /* 0x000fca0000010000 */
[----:B------:R-:W-:-:S07]  /*0fd0*/  MOV R22, R18 ;  /* 0x0000001200167202 */ /* 0x000fce0000000f00 */
[----:B------:R-:W-:Y:S05]  /*0fe0*/  WARPSYNC.COLLECTIVE R19, `(.L_x_2871) ;  /* 0x0000000013087348 */ /* 0x000fea0003c00000 */
[----:B------:R0:W1:Y:S02]  /*0ff0*/  SHFL.BFLY P2, R20, R22, R21, R24 ;  /* 0x0c00001516147389 */ /* 0x0000640000040018 */
[----:B01----:R-:W-:Y:S01]  /*1000*/  ENDCOLLECTIVE ;  /* 0x000000000000791b */ /* 0x003fe20003800000 */
.L_x_2871:
[----:B------:R-:W-:Y:S01]  /*1010*/  MOV R9, R20 ;  /* 0x0000001400097202 */ /* 0x000fe20000000f00 */
[----:B------:R-:W-:Y:S06]  /*1020*/  BRA `(.L_x_2872) ;  /* 0xfffffff800747947 */ /* 0x000fec000383ffff */
.L_x_2873:
        /* <DEDUP_REMOVED lines=13> */
.L_x_3532:


//--------------------- .text._ZN10layer_norm40ln_parallel_residual_bwd_finalize_kernelINS_22Kernel_traits_finalizeILj768E6__halfffffjLb0ELj1024ELj4ENS_18Kernel_traits_baseILj768ES2_ffffjLj1024EEEEELb0EEEvNS_9BwdParamsE --------------------------
	.section	.text._ZN10layer_norm40ln_parallel_residual_bwd_finalize_kernelINS_22Kernel_traits_finalizeILj768E6__halfffffjLb0ELj1024ELj4ENS_18Kernel_traits_baseILj768ES2_ffffjLj1024EEEEELb0EEEvNS_9BwdParamsE,"ax",@progbits
	.align	128
        .global         _ZN10layer_norm40ln_parallel_residual_bwd_finalize_kernelINS_22Kernel_traits_finalizeILj768E6__halfffffjLb0ELj1024ELj4ENS_18Kernel_traits_baseILj768ES2_ffffjLj1024EEEEELb0EEEvNS_9BwdParamsE
        .type           _ZN10layer_norm40ln_parallel_residual_bwd_finalize_kernelINS_22Kernel_traits_finalizeILj768E6__halfffffjLb0ELj1024ELj4ENS_18Kernel_traits_baseILj768ES2_ffffjLj1024EEEEELb0EEEvNS_9BwdParamsE,@function
        .size           _ZN10layer_norm40ln_parallel_residual_bwd_finalize_kernelINS_22Kernel_traits_finalizeILj768E6__halfffffjLb0ELj1024ELj4ENS_18Kernel_traits_baseILj768ES2_ffffjLj1024EEEEELb0EEEvNS_9BwdParamsE,(.L_x_3533 - _ZN10layer_norm40ln_parallel_residual_bwd_finalize_kernelINS_22Kernel_traits_finalizeILj768E6__halfffffjLb0ELj1024ELj4ENS_18Kernel_traits_baseILj768ES2_ffffjLj1024EEEEELb0EEEvNS_9BwdParamsE)
        .other          _ZN10layer_norm40ln_parallel_residual_bwd_finalize_kernelINS_22Kernel_traits_finalizeILj768E6__halfffffjLb0ELj1024ELj4ENS_18Kernel_traits_baseILj768ES2_ffffjLj1024EEEEELb0EEEvNS_9BwdParamsE,@"STO_CUDA_ENTRY STV_DEFAULT"
_ZN10layer_norm40ln_parallel_residual_bwd_finalize_kernelINS_22Kernel_traits_finalizeILj768E6__halfffffjLb0ELj1024ELj4ENS_18Kernel_traits_baseILj768ES2_ffffjLj1024EEEEELb0EEEvNS_9BwdParamsE:
.text._ZN10layer_norm40ln_parallel_residual_bwd_finalize_kernelINS_22Kernel_traits_finalizeILj768E6__halfffffjLb0ELj1024ELj4ENS_18Kernel_traits_baseILj768ES2_ffffjLj1024EEEEELb0EEEvNS_9BwdParamsE:
        /* <DEDUP_REMOVED lines=22> */
.L_x_2886:
        /* <DEDUP_REMOVED lines=42> */
.L_x_2878:
        /* <DEDUP_REMOVED lines=62> */
.L_x_2877:
[----:B------:R-:W-:Y:S05]  /*07e0*/  BSYNC B1 ;  /* 0x0000000000017941 */ /* 0x000fea0003800000 */
.L_x_2876:
        /* <DEDUP_REMOVED lines=38> */
.L_x_2880:
[----:B------:R-:W-:Y:S05]  /*0a50*/  BSYNC B1 ;  /* 0x0000000000017941 */ /* 0x000fea0003800000 */
.L_x_2879:
        /* <DEDUP_REMOVED lines=20> */
.L_x_2881:
[----:B------:R-:W-:Y:S05]  /*0ba0*/  BSYNC B1 ;  /* 0x0000000000017941 */ /* 0x000fea0003800000 */
.L_x_2875:
[----:B------:R-:W-:Y:S05]  /*0bb0*/  BSYNC B0 ;  /* 0x0000000000007941 */ /* 0x000fea0003800000 */
.L_x_2874:
        /* <DEDUP_REMOVED lines=54> */
.L_x_2907:
        /* <DEDUP_REMOVED lines=10> */
.L_x_2882:
        /* <DEDUP_REMOVED lines=28> */
.L_x_2885:
[----:B------:R-:W-:Y:S05]  /*1180*/  BSYNC B0 ;  /* 0x0000000000007941 */ /* 0x000fea0003800000 */
.L_x_2884:
[C---:B------:R-:W-:Y:S02]  /*1190*/  ISETP.GT.U32.AND P1, PT, R4.reuse, -0x301, PT ;  /* 0xfffffcff0400780c */ /* 0x040fe40003f24070 */
[----:B------:R-:W-:Y:S02]  /*11a0*/  IADD3 R4, R4, 0x300, RZ ;  /* 0x0000030004047810 */ /* 0x000fe40007ffe0ff */
[----:B------:R-:W-:-:S09]  /*11b0*/  IADD3 R5, R5, 0x180, RZ ;  /* 0x0000018005057810 */ /* 0x000fd20007ffe0ff */
[----:B------:R-:W-:Y:S05]  /*11c0*/  @P1 BRA `(.L_x_2886) ;  /* 0xffffffec00e41947 */ /* 0x000fea000383ffff */
[----:B------:R-:W-:Y:S05]  /*11d0*/  EXIT ;  /* 0x000000000000794d */ /* 0x000fea0003800000 */
.L_x_2883:
[----:B------:R-:W-:Y:S01]  /*11e0*/  HFMA2.MMA R14, -RZ, RZ, 0, 5.9604644775390625e-08 ;  /* 0x00000001ff0e7435 */ /* 0x000fe200000001ff */
[----:B----4-:R-:W-:Y:S02]  /*11f0*/  MOV R27, R10 ;  /* 0x0000000a001b7202 */ /* 0x010fe40000000f00 */
[----:B------:R-:W-:Y:S02]  /*1200*/  MOV R13, 0x1f ;  /* 0x0000001f000d7802 */ /* 0x000fe40000000f00 */
[----:B------:R-:W-:-:S07]  /*1210*/  MOV R12, 0xffffffff ;  /* 0xffffffff000c7802 */ /* 0x000fce0000000f00 */
[----:B0123--:R-:W-:Y:S05]  /*1220*/  WARPSYNC.COLLECTIVE R12, `(.L_x_2887) ;  /* 0x000000000c087348 */ /* 0x00ffea0003c00000 */
[----:B------:R4:W0:Y:S02]  /*1230*/  SHFL.BFLY P2, R17, R27, R14, R13 ;  /* 0x0c00000e1b117389 */ /* 0x000824000004000d */
[----:B01234-:R-:W-:Y:S01]  /*1240*/  ENDCOLLECTIVE ;  /* 0x000000000000791b */ /* 0x01ffe20003800000 */
.L_x_2887:
[----:B------:R-:W-:Y:S01]  /*1250*/  HFMA2.MMA R14, -RZ, RZ, 0, 1.1920928955078125e-07 ;  /* 0x00000002ff0e7435 */ /* 0x000fe200000001ff */
[----:B------:R-:W-:-:S05]  /*1260*/  FADD.FTZ R11, R10, R17 ;  /* 0x000000110a0b7221 */ /* 0x000fca0000010000 */
[----:B------:R-:W-:-:S07]  /*1270*/  MOV R27, R11 ;  /* 0x0000000b001b7202 */ /* 0x000fce0000000f00 */
[----:B------:R-:W-:Y:S05]  /*1280*/  WARPSYNC.COLLECTIVE R12, `(.L_x_2888) ;  /* 0x000000000c087348 */ /* 0x000fea0003c00000 */
[----:B------:R0:W1:Y:S02]  /*1290*/  SHFL.BFLY P2, R17, R27, R14, R13 ;  /* 0x0c00000e1b117389 */ /* 0x000064000004000d */
[----:B01----:R-:W-:Y:S01]  /*12a0*/  ENDCOLLECTIVE ;  /* 0x000000000000791b */ /* 0x003fe20003800000 */
.L_x_2888:
[----:B------:R-:W-:Y:S01]  /*12b0*/  HFMA2.MMA R14, -RZ, RZ, 0, 2.384185791015625e-07 ;  /* 0x00000004ff0e7435 */ /* 0x000fe200000001ff */
[----:B------:R-:W-:-:S05]  /*12c0*/  FADD.FTZ R10, R11, R17 ;  /* 0x000000110b0a7221 */ /* 0x000fca0000010000 */
[----:B------:R-:W-:-:S07]  /*12d0*/  MOV R27, R10 ;  /* 0x0000000a001b7202 */ /* 0x000fce0000000f00 */
[----:B------:R-:W-:Y:S05]  /*12e0*/  WARPSYNC.COLLECTIVE R12, `(.L_x_2889) ;  /* 0x000000000c087348 */ /* 0x000fea0003c00000 */
[----:B------:R0:W1:Y:S02]  /*12f0*/  SHFL.BFLY P2, R17, R27, R14, R13 ;  /* 0x0c00000e1b117389 */ /* 0x000064000004000d */
[----:B01----:R-:W-:Y:S01]  /*1300*/  ENDCOLLECTIVE ;  /* 0x000000000000791b */ /* 0x003fe20003800000 */
.L_x_2889:
[----:B------:R-:W-:Y:S01]  /*1310*/  MOV R14, 0x8 ;  /* 0x00000008000e7802 */ /* 0x000fe20000000f00 */
[----:B------:R-:W-:-:S04]  /*1320*/  FADD.FTZ R19, R10, R17 ;  /* 0x000000110a137221 */ /* 0x000fc80000010000 */
[----:B------:R-:W-:-:S07]  /*1330*/  IMAD.MOV.U32 R27, RZ, RZ, R19 ;  /* 0x000000ffff1b7224 */ /* 0x000fce00078e0013 */
[----:B------:R-:W-:Y:S05]  /*1340*/  WARPSYNC.COLLECTIVE R12, `(.L_x_2890) ;  /* 0x000000000c087348 */ /* 0x000fea0003c00000 */
[----:B------:R0:W1:Y:S02]  /*1350*/  SHFL.BFLY P2, R17, R27, R14, R13 ;  /* 0x0c00000e1b117389 */ /* 0x000064000004000d */
[----:B01----:R-:W-:Y:S01]  /*1360*/  ENDCOLLECTIVE ;  /* 0x000000000000791b */ /* 0x003fe20003800000 */
.L_x_2890:
[----:B------:R-:W-:Y:S01]  /*1370*/  HFMA2.MMA R14, -RZ, RZ, 0, 9.5367431640625e-07 ;  /* 0x00000010ff0e7435 */ /* 0x000fe200000001ff */
[----:B------:R-:W-:-:S05]  /*1380*/  FADD.FTZ R11, R19, R17 ;  /* 0x00000011130b7221 */ /* 0x000fca0000010000 */
[----:B------:R-:W-:-:S07]  /*1390*/  MOV R27, R11 ;  /* 0x0000000b001b7202 */ /* 0x000fce0000000f00 */
[----:B------:R-:W-:Y:S05]  /*13a0*/  WARPSYNC.COLLECTIVE R12, `(.L_x_2891) ;  /* 0x000000000c087348 */ /* 0x000fea0003c00000 */
[----:B------:R0:W1:Y:S02]  /*13b0*/  SHFL.BFLY P2, R17, R27, R14, R13 ;  /* 0x0c00000e1b117389 */ /* 0x000064000004000d */
[----:B01----:R-:W-:Y:S01]  /*13c0*/  ENDCOLLECTIVE ;  /* 0x000000000000791b */ /* 0x003fe20003800000 */
.L_x_2891:
[----:B------:R-:W-:Y:S01]  /*13d0*/  HFMA2.MMA R14, -RZ, RZ, 0, 5.9604644775390625e-08 ;  /* 0x00000001ff0e7435 */ /* 0x000fe200000001ff */
[----:B------:R-:W-:Y:S02]  /*13e0*/  MOV R27, R15 ;  /* 0x0000000f001b7202 */ /* 0x000fe40000000f00 */
[----:B------:R-:W-:-:S08]  /*13f0*/  MOV R10, R17 ;  /* 0x00000011000a7202 */ /* 0x000fd00000000f00 */
[----:B------:R-:W-:Y:S05]  /*1400*/  WARPSYNC.COLLECTIVE R12, `(.L_x_2892) ;  /* 0x000000000c087348 */ /* 0x000fea0003c00000 */
[----:B------:R0:W1:Y:S02]  /*1410*/  SHFL.BFLY P2, R17, R27, R14, R13 ;  /* 0x0c00000e1b117389 */ /* 0x000064000004000d */
[----:B01----:R-:W-:Y:S01]  /*1420*/  ENDCOLLECTIVE ;  /* 0x000000000000791b */ /* 0x003fe20003800000 */
.L_x_2892:
[----:B------:R-:W-:Y:S01]  /*1430*/  HFMA2.MMA R14, -RZ, RZ, 0, 1.1920928955078125e-07 ;  /* 0x00000002ff0e7435 */ /* 0x000fe200000001ff */
[----:B------:R-:W-:-:S05]  /*1440*/  MOV R16, R17 ;  /* 0x0000001100107202 */ /* 0x000fca0000000f00 */
[----:B------:R-:W-:-:S05]  /*1450*/  FADD.FTZ R16, R15, R16 ;  /* 0x000000100f107221 */ /* 0x000fca0000010000 */
[----:B------:R-:W-:-:S07]  /*1460*/  MOV R27, R16 ;  /* 0x00000010001b7202 */ /* 0x000fce0000000f00 */
[----:B------:R-:W-:Y:S05]  /*1470*/  WARPSYNC.COLLECTIVE R12, `(.L_x_2893) ;  /* 0x000000000c087348 */ /* 0x000fea0003c00000 */
[----:B------:R0:W1:Y:S02]  /*1480*/  SHFL.BFLY P2, R17, R27, R14, R13 ;  /* 0x0c00000e1b117389 */ /* 0x000064000004000d */
[----:B01----:R-:W-:Y:S01]  /*1490*/  ENDCOLLECTIVE ;  /* 0x000000000000791b */ /* 0x003fe20003800000 */
.L_x_2893:
[----:B------:R-:W-:Y:S01]  /*14a0*/  HFMA2.MMA R14, -RZ, RZ, 0, 2.384185791015625e-07 ;  /* 0x00000004ff0e7435 */ /* 0x000fe200000001ff */
[----:B------:R-:W-:-:S05]  /*14b0*/  MOV R19, R17 ;  /* 0x0000001100137202 */ /* 0x000fca0000000f00 */
[----:B------:R-:W-:-:S05]  /*14c0*/  FADD.FTZ R15, R16, R19 ;  /* 0x00000013100f7221 */ /* 0x000fca0000010000 */
[----:B------:R-:W-:-:S07]  /*14d0*/  MOV R27, R15 ;  /* 0x0000000f001b7202 */ /* 0x000fce0000000f00 */
[----:B------:R-:W-:Y:S05]  /*14e0*/  WARPSYNC.COLLECTIVE R12, `(.L_x_2894) ;  /* 0x000000000c087348 */ /* 0x000fea0003c00000 */
[----:B------:R0:W1:Y:S02]  /*14f0*/  SHFL.BFLY P2, R17, R27, R14, R13 ;  /* 0x0c00000e1b117389 */ /* 0x000064000004000d */
[----:B01----:R-:W-:Y:S01]  /*1500*/  ENDCOLLECTIVE ;  /* 0x000000000000791b */ /* 0x003fe20003800000 */
.L_x_2894:
[----:B------:R-:W-:Y:S01]  /*1510*/  HFMA2.MMA R14, -RZ, RZ, 0, 4.76837158203125e-07 ;  /* 0x00000008ff0e7435 */ /* 0x000fe200000001ff */
[----:B------:R-:W-:-:S05]  /*1520*/  MOV R18, R17 ;  /* 0x0000001100127202 */ /* 0x000fca0000000f00 */
[----:B------:R-:W-:-:S05]  /*1530*/  FADD.FTZ R20, R15, R18 ;  /* 0x000000120f147221 */ /* 0x000fca0000010000 */
[----:B------:R-:W-:-:S07]  /*1540*/  MOV R27, R20 ;  /* 0x00000014001b7202 */ /* 0x000fce0000000f00 */
[----:B------:R-:W-:Y:S05]  /*1550*/  WARPSYNC.COLLECTIVE R12, `(.L_x_2895) ;  /* 0x000000000c087348 */ /* 0x000fea0003c00000 */
[----:B------:R0:W1:Y:S02]  /*1560*/  SHFL.BFLY P2, R17, R27, R14, R13 ;  /* 0x0c00000e1b117389 */ /* 0x000064000004000d */
[----:B01----:R-:W-:Y:S01]  /*1570*/  ENDCOLLECTIVE ;  /* 0x000000000000791b */ /* 0x003fe20003800000 */
.L_x_2895:
[----:B------:R-:W-:Y:S01]  /*1580*/  HFMA2.MMA R14, -RZ, RZ, 0, 9.5367431640625e-07 ;  /* 0x00000010ff0e7435 */ /* 0x000fe200000001ff */
[----:B------:R-:W-:-:S04]  /*1590*/  IMAD.MOV.U32 R21, RZ, RZ, R17 ;  /* 0x000000ffff157224 */ /* 0x000fc800078e0011 */
[----:B------:R-:W-:-:S05]  /*15a0*/  FADD.FTZ R16, R20, R21 ;  /* 0x0000001514107221 */ /* 0x000fca0000010000 */
[----:B------:R-:W-:-:S07]  /*15b0*/  MOV R27, R16 ;  /* 0x00000010001b7202 */ /* 0x000fce0000000f00 */
[----:B------:R-:W-:Y:S05]  /*15c0*/  WARPSYNC.COLLECTIVE R12, `(.L_x_2896) ;  /* 0x000000000c087348 */ /* 0x000fea0003c00000 */
[----:B------:R0:W1:Y:S02]  /*15d0*/  SHFL.BFLY P2, R17, R27, R14, R13 ;  /* 0x0c00000e1b117389 */ /* 0x000064000004000d */
[----:B01----:R-:W-:Y:S01]  /*15e0*/  ENDCOLLECTIVE ;  /* 0x000000000000791b */ /* 0x003fe20003800000 */
.L_x_2896:
[----:B------:R-:W-:Y:S01]  /*15f0*/  HFMA2.MMA R14, -RZ, RZ, 0, 5.9604644775390625e-08 ;  /* 0x00000001ff0e7435 */ /* 0x000fe200000001ff */
[----:B------:R-:W-:Y:S02]  /*1600*/  MOV R27, R9 ;  /* 0x00000009001b7202 */ /* 0x000fe40000000f00 */
[----:B------:R-:W-:-:S08]  /*1610*/  MOV R15, R17 ;  /* 0x00000011000f7202 */ /* 0x000fd00000000f00 */
[----:B------:R-:W-:Y:S05]  /*1620*/  WARPSYNC.COLLECTIVE R12, `(.L_x_2897) ;  /* 0x000000000c087348 */ /* 0x000fea0003c00000 */
[----:B------:R0:W1:Y:S02]  /*1630*/  SHFL.BFLY P2, R17, R27, R14, R13 ;  /* 0x0c00000e1b117389 */ /* 0x000064000004000d */
[----:B01----:R-:W-:Y:S01]  /*1640*/  ENDCOLLECTIVE ;  /* 0x000000000000791b */ /* 0x003fe20003800000 */
.L_x_2897:
[----:B------:R-:W-:Y:S01]  /*1650*/  HFMA2.MMA R14, -RZ, RZ, 0, 1.1920928955078125e-07 ;  /* 0x00000002ff0e7435 */ /* 0x000fe200000001ff */
[----:B------:R-:W-:-:S05]  /*1660*/  MOV R18, R17 ;  /* 0x0000001100127202 */ /* 0x000fca0000000f00 */
[----:B------:R-:W-:-:S05]  /*1670*/  FADD.FTZ R20, R9, R18 ;  /* 0x0000001209147221 */ /* 0x000fca0000010000 */
[----:B------:R-:W-:-:S07]  /*1680*/  MOV R27, R20 ;  /* 0x00000014001b7202 */ /* 0x000fce0000000f00 */
[----:B------:R-:W-:Y:S05]  /*1690*/  WARPSYNC.COLLECTIVE R12, `(.L_x_2898) ;  /* 0x000000000c087348 */ /* 0x000fea0003c00000 */
[----:B------:R0:W1:Y:S02]  /*16a0*/  SHFL.BFLY P2, R17, R27, R14, R13 ;  /* 0x0c00000e1b117389 */ /* 0x000064000004000d */
[----:B01----:R-:W-:Y:S01]  /*16b0*/  ENDCOLLECTIVE ;  /* 0x000000000000791b */ /* 0x003fe20003800000 */
.L_x_2898:
[----:B------:R-:W-:Y:S01]  /*16c0*/  HFMA2.MMA R14, -RZ, RZ, 0, 2.384185791015625e-07 ;  /* 0x00000004ff0e7435 */ /* 0x000fe200000001ff */
[----:B------:R-:W-:-:S05]  /*16d0*/  MOV R21, R17 ;  /* 0x0000001100157202 */ /* 0x000fca0000000f00 */
[----:B------:R-:W-:-:S05]  /*16e0*/  FADD.FTZ R9, R20, R21 ;  /* 0x0000001514097221 */ /* 0x000fca0000010000 */
[----:B------:R-:W-:-:S07]  /*16f0*/  MOV R27, R9 ;  /* 0x00000009001b7202 */ /* 0x000fce0000000f00 */
[----:B------:R-:W-:Y:S05]  /*1700*/  WARPSYNC.COLLECTIVE R12, `(.L_x_2899) ;  /* 0x000000000c087348 */ /* 0x000fea0003c00000 */
[----:B------:R0:W1:Y:S02]  /*1710*/  SHFL.BFLY P2, R17, R27, R14, R13 ;  /* 0x0c00000e1b117389 */ /* 0x000064000004000d */
[----:B01----:R-:W-:Y:S01]  /*1720*/  ENDCOLLECTIVE ;  /* 0x000000000000791b */ /* 0x003fe20003800000 */
.L_x_2899:
[----:B------:R-:W-:Y:S01]  /*1730*/  HFMA2.MMA R14, -RZ, RZ, 0, 4.76837158203125e-07 ;  /* 0x00000008ff0e7435 */ /* 0x000fe200000001ff */
[----:B------:R-:W-:-:S05]  /*1740*/  MOV R22, R17 ;  /* 0x0000001100167202 */ /* 0x000fca0000000f00 */
[----:B------:R-:W-:-:S05]  /*1750*/  FADD.FTZ R22, R9, R22 ;  /* 0x0000001609167221 */ /* 0x000fca0000010000 */
[----:B------:R-:W-:-:S07]  /*1760*/  MOV R27, R22 ;  /* 0x00000016001b7202 */ /* 0x000fce0000000f00 */
[----:B------:R-:W-:Y:S05]  /*1770*/  WARPSYNC.COLLECTIVE R12, `(.L_x_2900) ;  /* 0x000000000c087348 */ /* 0x000fea0003c00000 */
[----:B------:R0:W1:Y:S02]  /*1780*/  SHFL.BFLY P2, R17, R27, R14, R13 ;  /* 0x0c00000e1b117389 */ /* 0x000064000004000d */
[----:B01----:R-:W-:Y:S01]  /*1790*/  ENDCOLLECTIVE ;  /* 0x000000000000791b */ /* 0x003fe20003800000 */
.L_x_2900:
[----:B------:R-:W-:Y:S01]  /*17a0*/  HFMA2.MMA R14, -RZ, RZ, 0, 9.5367431640625e-07 ;  /* 0x00000010ff0e7435 */ /* 0x000fe200000001ff */
[----:B------:R-:W-:-:S05]  /*17b0*/  MOV R23, R17 ;  /* 0x0000001100177202 */ /* 0x000fca0000000f00 */
[----:B------:R-:W-:-:S04]  /*17c0*/  FADD.FTZ R18, R22, R23 ;  /* 0x0000001716127221 */ /* 0x000fc80000010000 */
[----:B------:R-:W-:-:S07]  /*17d0*/  IMAD.MOV.U32 R27, RZ, RZ, R18 ;  /* 0x000000ffff1b7224 */ /* 0x000fce00078e0012 */
[----:B------:R-:W-:Y:S05]  /*17e0*/  WARPSYNC.COLLECTIVE R12, `(.L_x_2901) ;  /* 0x000000000c087348 */ /* 0x000fea0003c00000 */
[----:B------:R0:W1:Y:S02]  /*17f0*/  SHFL.BFLY P2, R17, R27, R14, R13 ;  /* 0x0c00000e1b117389 */ /* 0x000064000004000d */
[----:B01----:R-:W-:Y:S01]  /*1800*/  ENDCOLLECTIVE ;  /* 0x000000000000791b */ /* 0x003fe20003800000 */
.L_x_2901:
[----:B------:R-:W-:Y:S01]  /*1810*/  HFMA2.MMA R14, -RZ, RZ, 0, 5.9604644775390625e-08 ;  /* 0x00000001ff0e7435 */ /* 0x000fe200000001ff */
[----:B------:R-:W-:Y:S02]  /*1820*/  MOV R27, R8 ;  /* 0x00000008001b7202 */ /* 0x000fe40000000f00 */
[----:B------:R-:W-:-:S08]  /*1830*/  MOV R9, R17 ;  /* 0x0000001100097202 */ /* 0x000fd00000000f00 */
[----:B------:R-:W-:Y:S05]  /*1840*/  WARPSYNC.COLLECTIVE R12, `(.L_x_2902) ;  /* 0x000000000c087348 */ /* 0x000fea0003c00000 */
[----:B------:R0:W1:Y:S02]  /*1850*/  SHFL.BFLY P2, R17, R27, R14, R13 ;  /* 0x0c00000e1b117389 */ /* 0x000064000004000d */
[----:B01----:R-:W-:Y:S01]  /*1860*/  ENDCOLLECTIVE ;  /* 0x000000000000791b */ /* 0x003fe20003800000 */
.L_x_2902:
[----:B------:R-:W-:Y:S01]  /*1870*/  HFMA2.MMA R14, -RZ, RZ, 0, 1.1920928955078125e-07 ;  /* 0x00000002ff0e7435 */ /* 0x000fe200000001ff */
[----:B------:R-:W-:-:S05]  /*1880*/  MOV R19, R17 ;  /* 0x0000001100137202 */ /* 0x000fca0000000f00 */
[----:B------:R-:W-:-:S05]  /*1890*/  FADD.FTZ R23, R8, R19 ;  /* 0x0000001308177221 */ /* 0x000fca0000010000 */
[----:B------:R-:W-:-:S07]  /*18a0*/  MOV R27, R23 ;  /* 0x00000017001b7202 */ /* 0x000fce0000000f00 */
[----:B------:R-:W-:Y:S05]  /*18b0*/  WARPSYNC.COLLECTIVE R12, `(.L_x_2903) ;  /* 0x000000000c087348 */ /* 0x000fea0003c00000 */
[----:B------:R0:W1:Y:S02]  /*18c0*/  SHFL.BFLY P2, R17, R27, R14, R13 ;  /* 0x0c00000e1b117389 */ /* 0x000064000004000d */
[----:B01----:R-:W-:Y:S01]  /*18d0*/  ENDCOLLECTIVE ;  /* 0x000000000000791b */ /* 0x003fe20003800000 */
.L_x_2903:
[----:B------:R-:W-:Y:S01]  /*18e0*/  HFMA2.MMA R14, -RZ, RZ, 0, 2.384185791015625e-07 ;  /* 0x00000004ff0e7435 */ /* 0x000fe200000001ff */
[----:B------:R-:W-:-:S05]  /*18f0*/  MOV R22, R17 ;  /* 0x0000001100167202 */ /* 0x000fca0000000f00 */
[----:B------:R-:W-:-:S05]  /*1900*/  FADD.FTZ R8, R23, R22 ;  /* 0x0000001617087221 */ /* 0x000fca0000010000 */
[----:B------:R-:W-:-:S07]  /*1910*/  MOV R27, R8 ;  /* 0x00000008001b7202 */ /* 0x000fce0000000f00 */
[----:B------:R-:W-:Y:S05]  /*1920*/  WARPSYNC.COLLECTIVE R12, `(.L_x_2904) ;  /* 0x000000000c087348 */ /* 0x000fea0003c00000 */
[----:B------:R0:W1:Y:S02]  /*1930*/  SHFL.BFLY P2, R17, R27, R14, R13 ;  /* 0x0c00000e1b117389 */ /* 0x000064000004000d */
[----:B01----:R-:W-:Y:S01]  /*1940*/  ENDCOLLECTIVE ;  /* 0x000000000000791b */ /* 0x003fe20003800000 */
.L_x_2904:
[----:B------:R-:W-:Y:S01]  /*1950*/  HFMA2.MMA R14, -RZ, RZ, 0, 4.76837158203125e-07 ;  /* 0x00000008ff0e7435 */ /* 0x000fe200000001ff */
[----:B------:R-:W-:-:S05]  /*1960*/  MOV R21, R17 ;  /* 0x0000001100157202 */ /* 0x000fca0000000f00 */
[----:B------:R-:W-:-:S05]  /*1970*/  FADD.FTZ R24, R8, R21 ;  /* 0x0000001508187221 */ /* 0x000fca0000010000 */
[----:B------:R-:W-:-:S07]  /*1980*/  MOV R27, R24 ;  /* 0x00000018001b7202 */ /* 0x000fce0000000f00 */
[----:B------:R-:W-:Y:S05]  /*1990*/  WARPSYNC.COLLECTIVE R12, `(.L_x_2905) ;  /* 0x000000000c087348 */ /* 0x000fea0003c00000 */
[----:B------:R0:W1:Y:S02]  /*19a0*/  SHFL.BFLY P2, R17, R27, R14, R13 ;  /* 0x0c00000e1b117389 */ /* 0x000064000004000d */
[----:B01----:R-:W-:Y:S01]  /*19b0*/  ENDCOLLECTIVE ;  /* 0x000000000000791b */ /* 0x003fe20003800000 */
.L_x_2905:
[----:B------:R-:W-:Y:S01]  /*19c0*/  HFMA2.MMA R14, -RZ, RZ, 0, 9.5367431640625e-07 ;  /* 0x00000010ff0e7435 */ /* 0x000fe200000001ff */
[----:B------:R-:W-:-:S05]  /*19d0*/  MOV R25, R17 ;  /* 0x0000001100197202 */ /* 0x000fca0000000f00 */
[----:B------:R-:W-:-:S05]  /*19e0*/  FADD.FTZ R25, R24, R25 ;  /* 0x0000001918197221 */ /* 0x000fca0000010000 */
[----:B------:R-:W-:-:S07]  /*19f0*/  MOV R27, R25 ;  /* 0x00000019001b7202 */ /* 0x000fce0000000f00 */
[----:B------:R-:W-:Y:S05]  /*1a00*/  WARPSYNC.COLLECTIVE R12, `(.L_x_2906) ;  /* 0x000000000c087348 */ /* 0x000fea0003c00000 */
[----:B------:R0:W1:Y:S02]  /*1a10*/  SHFL.BFLY P2, R17, R27, R14, R13 ;  /* 0x0c00000e1b117389 */ /* 0x000064000004000d */
[----:B01----:R-:W-:Y:S01]  /*1a20*/  ENDCOLLECTIVE ;  /* 0x000000000000791b */ /* 0x003fe20003800000 */
.L_x_2906:
[----:B------:R-:W-:Y:S05]  /*1a30*/  BRA `(.L_x_2907) ;  /* 0xfffffff400387947 */ /* 0x000fea000383ffff */
.L_x_2908:
        /* <DEDUP_REMOVED lines=12> */
.L_x_3533:


//--------------------- .text._ZN10layer_norm31ln_parallel_residual_bwd_kernelINS_13Kernel_traitsI6__halfffffjLj768ELj1ELj4ELj1ELj16ENS_18Kernel_traits_baseILj768ES2_ffffjLj128EEEEELb1ELb1ELb0EEEvNS_9BwdParamsE --------------------------
	.section	.text._ZN10layer_norm31ln_parallel_residual_bwd_kernelINS_13Kernel_traitsI6__halfffffjLj768ELj1ELj4ELj1ELj16ENS_18Kernel_traits_baseILj768ES2_ffffjLj128EEEEELb1ELb1ELb0EEEvNS_9BwdParamsE,"ax",@progbits
	.align	128
        .global         _ZN10layer_norm31ln_parallel_residual_bwd_kernelINS_13Kernel_traitsI6__halfffffjLj768ELj1ELj4ELj1ELj16ENS_18Kernel_traits_baseILj768ES2_ffffjLj128EEEEELb1ELb1ELb0EEEvNS_9BwdParamsE
        .type           _ZN10layer_norm31ln_parallel_residual_bwd_kernelINS_13Kernel_traitsI6__halfffffjLj768ELj1ELj4ELj1ELj16ENS_18Kernel_traits_baseILj768ES2_ffffjLj128EEEEELb1ELb1ELb0EEEvNS_9BwdParamsE,@function
        .size           _ZN10layer_norm31ln_parallel_residual_bwd_kernelINS_13Kernel_traitsI6__halfffffjLj768ELj1ELj4ELj1ELj16ENS_18Kernel_traits_baseILj768ES2_ffffjLj128EEEEELb1ELb1ELb0EEEvNS_9BwdParamsE,(.L_x_3534 - _ZN10layer_norm31ln_parallel_residual_bwd_kernelINS_13Kernel_traitsI6__halfffffjLj768ELj1ELj4ELj1ELj16ENS_18Kernel_traits_baseILj768ES2_ffffjLj128EEEEELb1ELb1ELb0EEEvNS_9BwdParamsE)
        .other          _ZN10layer_norm31ln_parallel_residual_bwd_kernelINS_13Kernel_traitsI6__halfffffjLj768ELj1ELj4ELj1ELj16ENS_18Kernel_traits_baseILj768ES2_ffffjLj128EEEEELb1ELb1ELb0EEEvNS_9BwdParamsE,@"STO_CUDA_ENTRY STV_DEFAULT"
_ZN10layer_norm31ln_parallel_residual_bwd_kernelINS_13Kernel_traitsI6__halfffffjLj768ELj1ELj4ELj1ELj16ENS_18Kernel_traits_baseILj768ES2_ffffjLj128EEEEELb1ELb1ELb0EEEvNS_9BwdParamsE:
.text._ZN10layer_norm31ln_parallel_residual_bwd_kernelINS_13Kernel_traitsI6__halfffffjLj768ELj1ELj4ELj1ELj16ENS_18Kernel_traits_baseILj768ES2_ffffjLj128EEEEELb1ELb1ELb0EEEvNS_9BwdParamsE:
        /* <DEDUP_REMOVED lines=29> */
[C---:B0-----:R-:W-:Y:S01]  /*01d0*/  @P0 IMAD.WIDE.U32 R6, R3.reuse, 0x8, R6 ;  /* 0x0000000803060825 */ /* 0x041fe200078e0006 */
[----:B------:R-:W-:-:S06]  /*01e0*/  @P0 LOP3.LUT R3, R3, 0x20, RZ, 0xfc, !PT ;  /* 0x0000002003030812 */ /* 0x000fcc00078efcff */
[----:B------:R-:W0:Y:S01]  /*01f0*/  @P4 LDC.64 R28, c[0x0][0x260] ;  /* 0x00009800ff1c4b82 */ /* 0x000e220000000a00 */
[C---:B-1----:R-:W-:Y:S01]  /*0200*/  @P1 IMAD.WIDE.U32 R22, R3.reuse, 0x8, R18 ;  /* 0x0000000803161825 */ /* 0x042fe200078e0012 */
[----:B------:R-:W-:Y:S01]  /*0210*/  @P1 IADD3 R3, R3, 0x20, RZ ;  /* 0x0000002003031810 */ /* 0x000fe20007ffe0ff */
[----:B------:R1:W5:Y:S01]  /*0220*/  @P0 LDG.E.64 R8, desc[UR4][R6.64] ;  /* 0x0000000406080981 */ /* 0x000362000c1e1b00 */
[----:B------:R-:W-:Y:S02]  /*0230*/  SHF.R.U32.HI R0, RZ, 0x5, R4 ;  /* 0x00000005ff007819 */ /* 0x000fe40000011604 */
[----:B------:R-:W-:Y:S01]  /*0240*/  P2R R40, PR, RZ, 0x20 ;  /* 0x00000020ff287803 */ /* 0x000fe20000000000 */
[----:B------:R1:W5:Y:S01]  /*0250*/  @P1 LDG.E.64 R10, desc[UR4][R22.64] ;  /* 0x00000004160a1981 */ /* 0x000362000c1e1b00 */
[C---:B--2---:R-:W-:Y:S01]  /*0260*/  @P2 IMAD.WIDE.U32 R24, R3.reuse, 0x8, R24 ;  /* 0x0000000803182825 */ /* 0x044fe200078e0018 */
[----:B------:R-:W2:Y:S03]  /*0270*/  @P5 LDC.64 R30, c[0x0][0x260] ;  /* 0x00009800ff1e5b82 */ /* 0x000ea60000000a00 */
[----:B------:R-:W-:Y:S01]  /*0280*/  @P2 VIADD R3, R3, 0x20 ;  /* 0x0000002003032836 */ /* 0x000fe20000000000 */
[----:B------:R1:W5:Y:S03]  /*0290*/  @P2 LDG.E.64 R12, desc[UR4][R24.64] ;  /* 0x00000004180c2981 */ /* 0x000366000c1e1b00 */
[C---:B---3--:R-:W-:Y:S01]  /*02a0*/  @P3 IMAD.WIDE.U32 R26, R3.reuse, 0x8, R26 ;  /* 0x00000008031a3825 */ /* 0x048fe200078e001a */
[----:B------:R-:W-:-:S04]  /*02b0*/  @P3 IADD3 R3, R3, 0x20, RZ ;  /* 0x0000002003033810 */ /* 0x000fc80007ffe0ff */
[----:B------:R1:W5:Y:S01]  /*02c0*/  @P3 LDG.E.64 R14, desc[UR4][R26.64] ;  /* 0x000000041a0e3981 */ /* 0x000362000c1e1b00 */
[----:B0-----:R-:W-:-:S04]  /*02d0*/  @P4 IMAD.WIDE.U32 R28, R3, 0x8, R28 ;  /* 0x00000008031c4825 */ /* 0x001fc800078e001c */
[----:B------:R-:W-:Y:S01]  /*02e0*/  @P4 VIADD R3, R3, 0x20 ;  /* 0x0000002003034836 */ /* 0x000fe20000000000 */
[----:B------:R1:W5:Y:S03]  /*02f0*/  @P4 LDG.E.64 R16, desc[UR4][R28.64] ;  /* 0x000000041c104981 */ /* 0x000366000c1e1b00 */
[----:B--2---:R-:W-:Y:S02]  /*0300*/  @P5 IMAD.WIDE.U32 R18, R3, 0x8, R30 ;  /* 0x0000000803125825 */ /* 0x004fe400078e001e */
[----:B------:R-:W0:Y:S03]  /*0310*/  S2R R3, SR_CTAID.X ;  /* 0x0000000000037919 */ /* 0x000e260000002500 */
[----:B------:R1:W5:Y:S01]  /*0320*/  @P5 LDG.E.64 R20, desc[UR4][R18.64] ;  /* 0x0000000412145981 */ /* 0x000362000c1e1b00 */
        /* <DEDUP_REMOVED lines=28> */
[----:B-1----:R-:W-:Y:S06]  /*04f0*/  @P5 BRA `(.L_x_2910) ;  /* 0x0000003000fc5947 */ /* 0x002fec0003800000 */
[----:B------:R-:W0:Y:S01]  /*0500*/  LDC.U8 R4, c[0x0][0x2a0] ;  /* 0x0000a800ff047b82 */ /* 0x000e220000000000 */
[----:B-----5:R-:W-:Y:S01]  /*0510*/  IMAD.MOV.U32 R19, RZ, RZ, R12 ;  /* 0x000000ffff137224 */ /* 0x020fe200078e000c */
[--C-:B------:R-:W-:Y:S01]  /*0520*/  SHF.R.U64 R6, R8, 0x10, R9.reuse ;  /* 0x0000001008067819 */ /* 0x100fe20000001209 */
        /* <DEDUP_REMOVED lines=10> */
[----:B------:R-:W-:Y:S01]  /*05d0*/  IMAD.MOV.U32 R49, RZ, RZ, RZ ;  /* 0x000000ffff317224 */ /* 0x000fe200078e00ff */
        /* <DEDUP_REMOVED lines=35> */
[----:B0-----:R-:W-:-:S07]  /*0810*/  HADD2.F32 R28, -RZ, R28.H0_H0 ;  /* 0x2000001cff1c7230 */ /* 0x001fce0000004100 */
.L_x_2936:
        /* <DEDUP_REMOVED lines=15> */
[----:B------:R-:W-:Y:S01]  /*0910*/  ISETP.NE.U32.AND P5, PT, RZ, UR12, PT ;  /* 0x0000000cff007c0c */ /* 0x000fe2000bfa5070 */
[----:B------:R-:W0:Y:S01]  /*0920*/  LDC.64 R128, c[0x0][0x2b8] ;  /* 0x0000ae00ff807b82 */ /* 0x000e220000000a00 */
[C---:B------:R-:W-:Y:S02]  /*0930*/  SHF.L.U32 R187, R43.reuse, 0x2, RZ ;  /* 0x000000022bbb7819 */ /* 0x040fe400000006ff */
[----:B------:R-:W-:Y:S02]  /*0940*/  ISETP.NE.AND.EX P5, PT, RZ, UR13, PT, P5 ;  /* 0x0000000dff007c0c */ /* 0x000fe4000bfa5350 */
[----:B------:R-:W-:-:S11]  /*0950*/  SHF.L.U64.HI R124, R43, 0x2, RZ ;  /* 0x000000022b7c7819 */ /* 0x000fd600000102ff */
[----:B------:R-:W1:Y:S02]  /*0960*/  @P5 LDC.64 R188, c[0x0][0x248] ;  /* 0x00009200ffbc5b82 */ /* 0x000e640000000a00 */
[----:B-1----:R-:W-:-:S05]  /*0970*/  @P5 IADD3 R188, P6, R187, R188, RZ ;  /* 0x000000bcbbbc5210 */ /* 0x002fca0007fde0ff */
[----:B------:R-:W-:Y:S01]  /*0980*/  @P5 IMAD.X R189, R124, 0x1, R189, P6 ;  /* 0x000000017cbd5824 */ /* 0x000fe200030e06bd */
[----:B------:R-:W-:-:S04]  /*0990*/  IADD3 R186, P6, R187, UR6, RZ ;  /* 0x00000006bbba7c10 */ /* 0x000fc8000ffde0ff */
[----:B------:R-:W-:Y:S01]  /*09a0*/  IADD3.X R187, R124, UR7, RZ, P6, !PT ;  /* 0x000000077cbb7c10 */ /* 0x000fe2000b7fe4ff */
[----:B------:R1:W5:Y:S01]  /*09b0*/  @P5 LDG.E R30, desc[UR4][R188.64] ;  /* 0x00000004bc1e5981 */ /* 0x000362000c1e1900 */
[C---:B------:R-:W-:Y:S01]  /*09c0*/  LEA R124, P5, R43.reuse, UR10, 0x4 ;  /* 0x0000000a2b7c7c11 */ /* 0x040fe2000f8a20ff */
[C---:B0-----:R-:W-:Y:S02]  /*09d0*/  IMAD.WIDE.U32 R128, R43.reuse, 0x10, R128 ;  /* 0x000000102b807825 */ /* 0x041fe400078e0080 */
[----:B------:R0:W5:Y:S01]  /*09e0*/  LDG.E R31, desc[UR4][R186.64] ;  /* 0x00000004ba1f7981 */ /* 0x000162000c1e1900 */
[----:B------:R-:W-:Y:S02]  /*09f0*/  LEA.HI.X R125, R43, UR11, RZ, 0x4, P5 ;  /* 0x0000000b2b7d7c11 */ /* 0x000fe4000a8f24ff */
[----:B------:R-:W-:Y:S01]  /*0a00*/  ISETP.NE.U32.AND P5, PT, RZ, UR8, PT ;  /* 0x00000008ff007c0c */ /* 0x000fe2000bfa5070 */
[----:B------:R-:W2:Y:S03]  /*0a10*/  LDG.E.128 R128, desc[UR4][R128.64] ;  /* 0x0000000480807981 */ /* 0x000ea6000c1e1d00 */
[----:B------:R-:W-:Y:S01]  /*0a20*/  ISETP.NE.AND.EX P5, PT, RZ, UR9, PT, P5 ;  /* 0x00000009ff007c0c */ /* 0x000fe2000bfa5350 */
[----:B------:R-:W3:-:S12]  /*0a30*/  LDG.E.128 R124, desc[UR4][R124.64] ;  /* 0x000000047c7c7981 */ /* 0x000ed8000c1e1d00 */
[----:B------:R-:W-:-:S04]  /*0a40*/  @P5 LEA R184, P6, R43, UR8, 0x4 ;  /* 0x000000082bb85c11 */ /* 0x000fc8000f8c20ff */
[----:B------:R-:W-:-:S05]  /*0a50*/  @P5 LEA.HI.X R185, R43, UR9, RZ, 0x4, P6 ;  /* 0x000000092bb95c11 */ /* 0x000fca000b0f24ff */
[----:B------:R0:W5:Y:S01]  /*0a60*/  @P5 LDG.E.128 R92, desc[UR4][R184.64] ;  /* 0x00000004b85c5981 */ /* 0x000162000c1e1d00 */
[----:B------:R-:W-:-:S04]  /*0a70*/  ISETP.NE.AND P5, PT, R4, RZ, PT ;  /* 0x000000ff0400720c */ /* 0x000fc80003fa5270 */
[----:B-----5:R-:W-:Y:S02]  /*0a80*/  FSEL R142, R183, RZ, !P5 ;  /* 0x000000ffb78e7208 */ /* 0x020fe40006800000 */
[----:B------:R-:W-:-:S03]  /*0a90*/  IADD3 R191, R43, 0x20, RZ ;  /* 0x000000202bbf7810 */ /* 0x000fc60007ffe0ff */
[--C-:B---3--:R-:W-:Y:S01]  /*0aa0*/  FADD.FTZ R154, R124, -R142.reuse ;  /* 0x8000008e7c9a7221 */ /* 0x108fe20000010000 */
[----:B------:R-:W-:-:S03]  /*0ab0*/  FADD.FTZ R156, R125, -R142 ;  /* 0x8000008e7d9c7221 */ /* 0x000fc60000010000 */
[----:B------:R-:W-:Y:S01]  /*0ac0*/  FMUL.FTZ R3, R143, R154 ;  /* 0x0000009a8f037220 */ /* 0x000fe20000410000 */
[----:B--2---:R-:W-:Y:S01]  /*0ad0*/  FMUL.FTZ R154, R7, R128 ;  /* 0x00000080079a7220 */ /* 0x004fe20000410000 */
[--C-:B------:R-:W-:Y:S01]  /*0ae0*/  FADD.FTZ R126, R126, -R142.reuse ;  /* 0x8000008e7e7e7221 */ /* 0x100fe20000010000 */
[----:B------:R-:W-:Y:S01]  /*0af0*/  FADD.FTZ R160, R127, -R142 ;  /* 0x8000008e7fa07221 */ /* 0x000fe20000010000 */
[----:B------:R-:W-:Y:S01]  /*0b00*/  FMUL.FTZ R167, R6, R129 ;  /* 0x0000008106a77220 */ /* 0x000fe20000410000 */
[----:B------:R-:W-:Y:S01]  /*0b10*/  FADD.FTZ R124, RZ, R154 ;  /* 0x0000009aff7c7221 */ /* 0x000fe20000010000 */
[----:B------:R-:W-:Y:S01]  /*0b20*/  FMUL.FTZ R142, R143, R156 ;  /* 0x0000009c8f8e7220 */ /* 0x000fe20000410000 */
[----:B------:R-:W-:Y:S01]  /*0b30*/  FFMA.FTZ R125, R3, R154, RZ ;  /* 0x0000009a037d7223 */ /* 0x000fe200000100ff */
        /* <DEDUP_REMOVED lines=16> */
[----:B-1----:R-:W-:Y:S01]  /*0c40*/  FADD.FTZ R189, R127, R158 ;  /* 0x0000009e7fbd7221 */ /* 0x002fe20000010000 */
[----:B0-----:R-:W-:-:S07]  /*0c50*/  FFMA.FTZ R188, R160, R158, R125 ;  /* 0x0000009ea0bc7223 */ /* 0x001fce000001007d */
.L_x_2912:
[----:B------:R-:W-:Y:S05]  /*0c60*/  BSYNC B1 ;  /* 0x0000000000017941 */ /* 0x000fea0003800000 */
.L_x_2911:
[----:B------:R-:W-:Y:S04]  /*0c70*/  BSSY B1, `(.L_x_2913) ;  /* 0x0000037000017945 */ /* 0x000fe80003800000 */
[----:B------:R-:W-:Y:S05]  /*0c80*/  @!P1 BRA `(.L_x_2914) ;  /* 0x0000000000d49947 */ /* 0x000fea0003800000 */
[----:B------:R-:W-:Y:S01]  /*0c90*/  ISETP.NE.U32.AND P5, PT, RZ, UR12, PT ;  /* 0x0000000cff007c0c */ /* 0x000fe2000bfa5070 */
[C---:B------:R-:W-:Y:S01]  /*0ca0*/  IMAD.SHL.U32 R185, R191.reuse, 0x4, RZ ;  /* 0x00000004bfb97824 */ /* 0x040fe200078e00ff */
[----:B------:R-:W0:Y:S01]  /*0cb0*/  LDC.64 R128, c[0x0][0x2b8] ;  /* 0x0000ae00ff807b82 */ /* 0x000e220000000a00 */
[----:B------:R-:W-:Y:S02]  /*0cc0*/  SHF.L.U64.HI R126, R191, 0x2, RZ ;  /* 0x00000002bf7e7819 */ /* 0x000fe400000102ff */
[----:B------:R-:W-:-:S13]  /*0cd0*/  ISETP.NE.AND.EX P5, PT, RZ, UR13, PT, P5 ;  /* 0x0000000dff007c0c */ /* 0x000fda000bfa5350 */
[----:B------:R-:W1:Y:S02]  /*0ce0*/  @P5 LDC.64 R124, c[0x0][0x248] ;  /* 0x00009200ff7c5b82 */ /* 0x000e640000000a00 */
[----:B-1----:R-:W-:-:S04]  /*0cf0*/  @P5 IADD3 R186, P6, R185, R124, RZ ;  /* 0x0000007cb9ba5210 */ /* 0x002fc80007fde0ff */
[----:B------:R-:W-:Y:S02]  /*0d00*/  @P5 IADD3.X R187, R126, R125, RZ, P6, !PT ;  /* 0x0000007d7ebb5210 */ /* 0x000fe400037fe4ff */
[----:B------:R-:W-:-:S03]  /*0d10*/  IADD3 R184, P6, R185, UR6, RZ ;  /* 0x00000006b9b87c10 */ /* 0x000fc6000ffde0ff */
[----:B------:R-:W5:Y:S01]  /*0d20*/  @P5 LDG.E R32, desc[UR4][R186.64] ;  /* 0x00000004ba205981 */ /* 0x000f62000c1e1900 */
[C---:B------:R-:W-:Y:S01]  /*0d30*/  LEA R124, P5, R191.reuse, UR10, 0x4 ;  /* 0x0000000abf7c7c11 */ /* 0x040fe2000f8a20ff */
[C---:B0-----:R-:W-:Y:S01]  /*0d40*/  IMAD.WIDE.U32 R128, R191.reuse, 0x10, R128 ;  /* 0x00000010bf807825 */ /* 0x041fe200078e0080 */
[----:B------:R-:W-:Y:S02]  /*0d50*/  IADD3.X R185, R126, UR7, RZ, P6, !PT ;  /* 0x000000077eb97c10 */ /* 0x000fe4000b7fe4ff */
[----:B------:R-:W-:-:S03]  /*0d60*/  LEA.HI.X R125, R191, UR11, RZ, 0x4, P5 ;  /* 0x0000000bbf7d7c11 */ /* 0x000fc6000a8f24ff */
[----:B------:R-:W2:Y:S04]  /*0d70*/  LDG.E.128 R128, desc[UR4][R128.64] ;  /* 0x0000000480807981 */ /* 0x000ea8000c1e1d00 */
[----:B------:R-:W3:Y:S04]  /*0d80*/  LDG.E.128 R124, desc[UR4][R124.64] ;  /* 0x000000047c7c7981 */ /* 0x000ee8000c1e1d00 */
[----:B------:R-:W5:Y:S01]  /*0d90*/  LDG.E R33, desc[UR4][R184.64] ;  /* 0x00000004b8217981 */ /* 0x000f62000c1e1900 */
[----:B------:R-:W-:-:S04]  /*0da0*/  ISETP.NE.U32.AND P5, PT, RZ, UR8, PT ;  /* 0x00000008ff007c0c */ /* 0x000fc8000bfa5070 */
[----:B------:R-:W-:-:S13]  /*0db0*/  ISETP.NE.AND.EX P5, PT, RZ, UR9, PT, P5 ;  /* 0x00000009ff007c0c */ /* 0x000fda000bfa5350 */
[----:B------:R-:W-:-:S04]  /*0dc0*/  @P5 LEA R162, P6, R191, UR8, 0x4 ;  /* 0x00000008bfa25c11 */ /* 0x000fc8000f8c20ff */
[----:B------:R-:W-:-:S05]  /*0dd0*/  @P5 LEA.HI.X R163, R191, UR9, RZ, 0x4, P6 ;  /* 0x00000009bfa35c11 */ /* 0x000fca000b0f24ff */
[----:B------:R0:W5:Y:S01]  /*0de0*/  @P5 LDG.E.128 R44, desc[UR4][R162.64] ;  /* 0x00000004a22c5981 */ /* 0x000162000c1e1d00 */
[----:B------:R-:W-:-:S04]  /*0df0*/  ISETP.NE.AND P5, PT, R4, RZ, PT ;  /* 0x000000ff0400720c */ /* 0x000fc80003fa5270 */
[----:B-----5:R-:W-:Y:S01]  /*0e00*/  FSEL R166, R183, RZ, !P5 ;  /* 0x000000ffb7a67208 */ /* 0x020fe20006800000 */
[----:B------:R-:W-:-:S04]  /*0e10*/  VIADD R191, R191, 0x20 ;  /* 0x00000020bfbf7836 */ /* 0x000fc80000000000 */
[C---:B---3--:R-:W-:Y:S01]  /*0e20*/  FADD.FTZ R140, -R166.reuse, R124 ;  /* 0x0000007ca68c7221 */ /* 0x048fe20000010100 */
[----:B------:R-:W-:-:S03]  /*0e30*/  FADD.FTZ R152, -R166, R125 ;  /* 0x0000007da6987221 */ /* 0x000fc60000010100 */
[C---:B------:R-:W-:Y:S01]  /*0e40*/  FMUL.FTZ R139, R143.reuse, R140 ;  /* 0x0000008c8f8b7220 */ /* 0x040fe20000410000 */
[----:B------:R-:W-:Y:S01]  /*0e50*/  FMUL.FTZ R140, R143, R152 ;  /* 0x000000988f8c7220 */ /* 0x000fe20000410000 */
[----:B--2---:R-:W-:Y:S01]  /*0e60*/  FMUL.FTZ R152, R11, R128 ;  /* 0x000000800b987220 */ /* 0x004fe20000410000 */
[----:B0-----:R-:W-:Y:S01]  /*0e70*/  FMUL.FTZ R163, R10, R129 ;  /* 0x000000810aa37220 */ /* 0x001fe20000410000 */
[C---:B------:R-:W-:Y:S02]  /*0e80*/  FADD.FTZ R126, -R166.reuse, R126 ;  /* 0x0000007ea67e7221 */ /* 0x040fe40000010100 */
[----:B------:R-:W-:Y:S01]  /*0e90*/  FADD.FTZ R124, R189, R152 ;  /* 0x00000098bd7c7221 */ /* 0x000fe20000010000 */
[----:B------:R-:W-:Y:S01]  /*0ea0*/  FFMA.FTZ R125, R139, R152, R188 ;  /* 0x000000988b7d7223 */ /* 0x000fe200000100bc */
[----:B------:R-:W-:Y:S01]  /*0eb0*/  FADD.FTZ R166, -R166, R127 ;  /* 0x0000007fa6a67221 */ /* 0x000fe20000010100 */
        /* <DEDUP_REMOVED lines=18> */
.L_x_2914:
[----:B------:R-:W-:Y:S05]  /*0fe0*/  BSYNC B1 ;  /* 0x0000000000017941 */ /* 0x000fea0003800000 */
.L_x_2913:
[----:B------:R-:W-:Y:S04]  /*0ff0*/  BSSY B1, `(.L_x_2915) ;  /* 0x0000037000017945 */ /* 0x000fe80003800000 */
[----:B------:R-:W-:Y:S05]  /*1000*/  @!P2 BRA `(.L_x_2916) ;  /* 0x0000000000d4a947 */ /* 0x000fea0003800000 */
        /* <DEDUP_REMOVED lines=23> */
[----:B-----5:R-:W-:Y:S02]  /*1180*/  FSEL R170, R183, RZ, !P5 ;  /* 0x000000ffb7aa7208 */ /* 0x020fe40006800000 */
[----:B------:R-:W-:-:S03]  /*1190*/  IADD3 R191, R191, 0x20, RZ ;  /* 0x00000020bfbf7810 */ /* 0x000fc60007ffe0ff */
[C---:B---3--:R-:W-:Y:S01]  /*11a0*/  FADD.FTZ R138, -R170.reuse, R124 ;  /* 0x0000007caa8a7221 */ /* 0x048fe20000010100 */
[----:B------:R-:W-:-:S03]  /*11b0*/  FADD.FTZ R150, -R170, R125 ;  /* 0x0000007daa967221 */ /* 0x000fc60000010100 */
[C---:B------:R-:W-:Y:S01]  /*11c0*/  FMUL.FTZ R137, R143.reuse, R138 ;  /* 0x0000008a8f897220 */ /* 0x040fe20000410000 */
[----:B------:R-:W-:Y:S01]  /*11d0*/  FMUL.FTZ R138, R143, R150 ;  /* 0x000000968f8a7220 */ /* 0x000fe20000410000 */
[----:B--2---:R-:W-:Y:S01]  /*11e0*/  FMUL.FTZ R150, R15, R128 ;  /* 0x000000800f967220 */ /* 0x004fe20000410000 */
[----:B------:R-:W-:Y:S01]  /*11f0*/  FMUL.FTZ R159, R14, R129 ;  /* 0x000000810e9f7220 */ /* 0x000fe20000410000 */
[C---:B------:R-:W-:Y:S02]  /*1200*/  FADD.FTZ R126, -R170.reuse, R126 ;  /* 0x0000007eaa7e7221 */ /* 0x040fe40000010100 */
[----:B------:R-:W-:Y:S01]  /*1210*/  FADD.FTZ R124, R189, R150 ;  /* 0x00000096bd7c7221 */ /* 0x000fe20000010000 */
[----:B------:R-:W-:Y:S01]  /*1220*/  FFMA.FTZ R125, R137, R150, R188 ;  /* 0x00000096897d7223 */ /* 0x000fe200000100bc */
[----:B------:R-:W-:Y:S01]  /*1230*/  FADD.FTZ R170, -R170, R127 ;  /* 0x0000007faaaa7221 */ /* 0x000fe20000010100 */
[----:B------:R-:W-:Y:S01]  /*1240*/  FMUL.FTZ R157, R143, R126 ;  /* 0x0000007e8f9d7220 */ /* 0x000fe20000410000 */
[----:B------:R-:W-:Y:S01]  /*1250*/  FADD.FTZ R127, R124, R159 ;  /* 0x0000009f7c7f7221 */ /* 0x000fe20000010000 */
[----:B0-----:R-:W-:Y:S01]  /*1260*/  FMUL.FTZ R168, R17, R130 ;  /* 0x0000008211a87220 */ /* 0x001fe20000410000 */
        /* <DEDUP_REMOVED lines=15> */
.L_x_2916:
[----:B------:R-:W-:Y:S05]  /*1360*/  BSYNC B1 ;  /* 0x0000000000017941 */ /* 0x000fea0003800000 */
.L_x_2915:
        /* <DEDUP_REMOVED lines=11> */
[----:B------:R1:W5:Y:S01]  /*1420*/  @P5 LDG.E R36, desc[UR4][R192.64] ;  /* 0x00000004c0245981 */ /* 0x000362000c1e1900 */
[C---:B------:R-:W-:Y:S01]  /*1430*/  LEA R124, P5, R191.reuse, UR10, 0x4 ;  /* 0x0000000abf7c7c11 */ /* 0x040fe2000f8a20ff */
[C---:B0-----:R-:W-:Y:S01]  /*1440*/  IMAD.WIDE.U32 R128, R191.reuse, 0x10, R128 ;  /* 0x00000010bf807825 */ /* 0x041fe200078e0080 */
[----:B------:R-:W-:Y:S02]  /*1450*/  IADD3.X R187, R126, UR7, RZ, P6, !PT ;  /* 0x000000077ebb7c10 */ /* 0x000fe4000b7fe4ff */
[----:B------:R-:W-:-:S03]  /*1460*/  LEA.HI.X R125, R191, UR11, RZ, 0x4, P5 ;  /* 0x0000000bbf7d7c11 */ /* 0x000fc6000a8f24ff */
[----:B------:R-:W2:Y:S04]  /*1470*/  LDG.E.128 R128, desc[UR4][R128.64] ;  /* 0x0000000480807981 */ /* 0x000ea8000c1e1d00 */
[----:B------:R-:W3:Y:S04]  /*1480*/  LDG.E.128 R124, desc[UR4][R124.64] ;  /* 0x000000047c7c7981 */ /* 0x000ee8000c1e1d00 */
[----:B------:R1:W5:Y:S01]  /*1490*/  LDG.E R37, desc[UR4][R186.64] ;  /* 0x00000004ba257981 */ /* 0x000362000c1e1900 */
        /* <DEDUP_REMOVED lines=35> */
[----:B-1----:R-:W-:-:S07]  /*16d0*/  FFMA.FTZ R188, R174, R171, R125 ;  /* 0x000000abaebc7223 */ /* 0x002fce000001007d */
.L_x_2918:
[----:B------:R-:W-:Y:S05]  /*16e0*/  BSYNC B1 ;  /* 0x0000000000017941 */ /* 0x000fea0003800000 */
.L_x_2917:
        /* <DEDUP_REMOVED lines=11> */
[----:B------:R1:W5:Y:S01]  /*17a0*/  @P5 LDG.E R38, desc[UR4][R184.64] ;  /* 0x00000004b8265981 */ /* 0x000362000c1e1900 */
[C---:B------:R-:W-:Y:S01]  /*17b0*/  LEA R124, P5, R191.reuse, UR10, 0x4 ;  /* 0x0000000abf7c7c11 */ /* 0x040fe2000f8a20ff */
[C---:B0-----:R-:W-:Y:S01]  /*17c0*/  IMAD.WIDE.U32 R128, R191.reuse, 0x10, R128 ;  /* 0x00000010bf807825 */ /* 0x041fe200078e0080 */
[----:B------:R-:W-:Y:S02]  /*17d0*/  IADD3.X R179, R126, UR7, RZ, P6, !PT ;  /* 0x000000077eb37c10 */ /* 0x000fe4000b7fe4ff */
[----:B------:R-:W-:-:S03]  /*17e0*/  LEA.HI.X R125, R191, UR11, RZ, 0x4, P5 ;  /* 0x0000000bbf7d7c11 */ /* 0x000fc6000a8f24ff */
[----:B------:R-:W2:Y:S04]  /*17f0*/  LDG.E.128 R128, desc[UR4][R128.64] ;  /* 0x0000000480807981 */ /* 0x000ea8000c1e1d00 */
[----:B------:R-:W3:Y:S01]  /*1800*/  LDG.E.128 R124, desc[UR4][R124.64] ;  /* 0x000000047c7c7981 */ /* 0x000ee2000c1e1d00 */
[----:B------:R-:W-:-:S03]  /*1810*/  ISETP.NE.U32.AND P5, PT, RZ, UR8, PT ;  /* 0x00000008ff007c0c */ /* 0x000fc6000bfa5070 */
[----:B------:R-:W5:Y:S01]  /*1820*/  LDG.E R39, desc[UR4][R178.64] ;  /* 0x00000004b2277981 */ /* 0x000f62000c1e1900 */
[----:B------:R-:W-:-:S13]  /*1830*/  ISETP.NE.AND.EX P5, PT, RZ, UR9, PT, P5 ;  /* 0x00000009ff007c0c */ /* 0x000fda000bfa5350 */
[----:B------:R-:W-:-:S04]  /*1840*/  @P5 LEA R176, P6, R191, UR8, 0x4 ;  /* 0x00000008bfb05c11 */ /* 0x000fc8000f8c20ff */
[----:B------:R-:W-:-:S05]  /*1850*/  @P5 LEA.HI.X R177, R191, UR9, RZ, 0x4, P6 ;  /* 0x00000009bfb15c11 */ /* 0x000fca000b0f24ff */
[----:B------:R0:W5:Y:S01]  /*1860*/  @P5 LDG.E.128 R108, desc[UR4][R176.64] ;  /* 0x00000004b06c5981 */ /* 0x000162000c1e1d00 */
[----:B------:R-:W-:-:S04]  /*1870*/  ISETP.NE.AND P5, PT, R4, RZ, PT ;  /* 0x000000ff0400720c */ /* 0x000fc80003fa5270 */
[----:B-1---5:R-:W-:Y:S02]  /*1880*/  FSEL R184, R183, RZ, !P5 ;  /* 0x000000ffb7b87208 */ /* 0x022fe40006800000 */
        /* <DEDUP_REMOVED lines=29> */
.L_x_2920:
[----:B------:R-:W-:Y:S05]  /*1a60*/  BSYNC B1 ;  /* 0x0000000000017941 */ /* 0x000fea0003800000 */
.L_x_2919:
[----:B------:R-:W-:Y:S01]  /*1a70*/  ISETP.NE.AND P5, PT, R40, RZ, PT ;  /* 0x000000ff2800720c */ /* 0x000fe20003fa5270 */
[----:B------:R-:W-:-:S12]  /*1a80*/  BSSY B1, `(.L_x_2921) ;  /* 0x0000038000017945 */ /* 0x000fd80003800000 */
[----:B------:R-:W-:Y:S05]  /*1a90*/  @!P5 BRA `(.L_x_2922) ;  /* 0x0000000000d8d947 */ /* 0x000fea0003800000 */
[----:B------:R-:W-:Y:S01]  /*1aa0*/  ISETP.NE.U32.AND P6, PT, RZ, UR8, PT ;  /* 0x00000008ff007c0c */ /* 0x000fe2000bfc5070 */
[----:B------:R-:W0:Y:S01]  /*1ab0*/  LDC.64 R128, c[0x0][0x2b8] ;  /* 0x0000ae00ff807b82 */ /* 0x000e220000000a00 */
[C---:B------:R-:W-:Y:S01]  /*1ac0*/  LEA R124, P5, R191.reuse, UR10, 0x4 ;  /* 0x0000000abf7c7c11 */ /* 0x040fe2000f8a20ff */
[C---:B------:R-:W-:Y:S01]  /*1ad0*/  IMAD.SHL.U32 R181, R191.reuse, 0x4, RZ ;  /* 0x00000004bfb57824 */ /* 0x040fe200078e00ff */
[----:B------:R-:W-:Y:S02]  /*1ae0*/  ISETP.NE.AND.EX P6, PT, RZ, UR9, PT, P6 ;  /* 0x00000009ff007c0c */ /* 0x000fe4000bfc5360 */
[----:B------:R-:W-:Y:S02]  /*1af0*/  LEA.HI.X R125, R191, UR11, RZ, 0x4, P5 ;  /* 0x0000000bbf7d7c11 */ /* 0x000fe4000a8f24ff */
[----:B------:R-:W-:Y:S02]  /*1b00*/  P2R R41, PR, RZ, 0x1 ;  /* 0x00000001ff297803 */ /* 0x000fe40000000000 */
[----:B------:R-:W-:-:S07]  /*1b10*/  SHF.R.U32.HI R126, RZ, 0x1e, R191 ;  /* 0x0000001eff7e7819 */ /* 0x000fce00000116bf */
[----:B------:R-:W-:-:S04]  /*1b20*/  @P6 LEA R184, P5, R191, UR8, 0x4 ;  /* 0x00000008bfb86c11 */ /* 0x000fc8000f8a20ff */
[----:B------:R-:W-:Y:S02]  /*1b30*/  @P6 LEA.HI.X R185, R191, UR9, RZ, 0x4, P5 ;  /* 0x00000009bfb96c11 */ /* 0x000fe4000a8f24ff */
[----:B------:R-:W-:-:S03]  /*1b40*/  ISETP.NE.U32.AND P5, PT, RZ, UR12, PT ;  /* 0x0000000cff007c0c */ /* 0x000fc6000bfa5070 */
[----:B------:R-:W5:Y:S01]  /*1b50*/  @P6 LDG.E.128 R112, desc[UR4][R184.64] ;  /* 0x00000004b8706981 */ /* 0x000f62000c1e1d00 */
[----:B------:R-:W-:-:S13]  /*1b60*/  ISETP.NE.AND.EX P5, PT, RZ, UR13, PT, P5 ;  /* 0x0000000dff007c0c */ /* 0x000fda000bfa5350 */
[----:B------:R-:W1:Y:S01]  /*1b70*/  @P5 LDC.64 R144, c[0x0][0x248] ;  /* 0x00009200ff905b82 */ /* 0x000e620000000a00 */
[----:B------:R-:W-:Y:S01]  /*1b80*/  IADD3 R180, P6, R181, UR6, RZ ;  /* 0x00000006b5b47c10 */ /* 0x000fe2000ffde0ff */
[----:B0-----:R-:W-:-:S06]  /*1b90*/  IMAD.WIDE.U32 R128, R191, 0x10, R128 ;  /* 0x00000010bf807825 */ /* 0x001fcc00078e0080 */
[----:B------:R-:W2:Y:S01]  /*1ba0*/  LDG.E.128 R128, desc[UR4][R128.64] ;  /* 0x0000000480807981 */ /* 0x000ea2000c1e1d00 */
[----:B-1----:R-:W-:Y:S02]  /*1bb0*/  @P5 IADD3 R144, P0, R181, R144, RZ ;  /* 0x00000090b5905210 */ /* 0x002fe40007f1e0ff */
[C---:B------:R-:W-:Y:S02]  /*1bc0*/  IADD3.X R181, R126.reuse, UR7, RZ, P6, !PT ;  /* 0x000000077eb57c10 */ /* 0x040fe4000b7fe4ff */
[----:B------:R-:W-:Y:S02]  /*1bd0*/  @P5 IADD3.X R145, R126, R145, RZ, P0, !PT ;  /* 0x000000917e915210 */ /* 0x000fe400007fe4ff */
[----:B------:R-:W3:Y:S01]  /*1be0*/  LDG.E.128 R124, desc[UR4][R124.64] ;  /* 0x000000047c7c7981 */ /* 0x000ee2000c1e1d00 */
[----:B------:R-:W-:-:S03]  /*1bf0*/  ISETP.NE.AND P0, PT, R41, RZ, PT ;  /* 0x000000ff2900720c */ /* 0x000fc60003f05270 */
[----:B------:R2:W5:Y:S01]  /*1c00*/  @P5 LDG.E R42, desc[UR4][R144.64] ;  /* 0x00000004902a5981 */ /* 0x000562000c1e1900 */
[----:B------:R-:W-:-:S03]  /*1c10*/  ISETP.NE.AND P5, PT, R4, RZ, PT ;  /* 0x000000ff0400720c */ /* 0x000fc60003fa5270 */
[----:B------:R0:W5:Y:S02]  /*1c20*/  LDG.E R41, desc[UR4][R180.64] ;  /* 0x00000004b4297981 */ /* 0x000164000c1e1900 */
[----:B-----5:R-:W-:Y:S01]  /*1c30*/  FSEL R183, R183, RZ, !P5 ;  /* 0x000000ffb7b77208 */ /* 0x020fe20006800000 */
[----:B--2---:R-:W-:Y:S01]  /*1c40*/  FMUL.FTZ R144, R27, R128 ;  /* 0x000000801b907220 */ /* 0x004fe20000410000 */
[----:B------:R-:W-:Y:S01]  /*1c50*/  FMUL.FTZ R147, R26, R129 ;  /* 0x000000811a937220 */ /* 0x000fe20000410000 */
[----:B0-----:R-:W-:Y:S01]  /*1c60*/  FMUL.FTZ R180, R29, R130 ;  /* 0x000000821db47220 */ /* 0x001fe20000410000 */
[----:B------:R-:W-:Y:S01]  /*1c70*/  FMUL.FTZ R175, R28, R131 ;  /* 0x000000831caf7220 */ /* 0x000fe20000410000 */
[C---:B---3--:R-:W-:Y:S01]  /*1c80*/  FADD.FTZ R132, -R183.reuse, R124 ;  /* 0x0000007cb7847221 */ /* 0x048fe20000010100 */
[----:B------:R-:W-:-:S03]  /*1c90*/  FADD.FTZ R182, -R183, R125 ;  /* 0x0000007db7b67221 */ /* 0x000fc60000010100 */
[----:B------:R-:W-:Y:S01]  /*1ca0*/  FMUL.FTZ R141, R143, R132 ;  /* 0x000000848f8d7220 */ /* 0x000fe20000410000 */
[----:B------:R-:W-:Y:S01]  /*1cb0*/  FADD.FTZ R124, R189, R144 ;  /* 0x00000090bd7c7221 */ /* 0x000fe20000010000 */
[----:B------:R-:W-:Y:S01]  /*1cc0*/  FADD.FTZ R126, -R183, R126 ;  /* 0x0000007eb77e7221 */ /* 0x000fe20000010100 */
[----:B------:R-:W-:Y:S01]  /*1cd0*/  FMUL.FTZ R132, R143, R182 ;  /* 0x000000b68f847220 */ /* 0x000fe20000410000 */
[----:B------:R-:W-:Y:S01]  /*1ce0*/  FFMA.FTZ R125, R141, R144, R188 ;  /* 0x000000908d7d7223 */ /* 0x000fe200000100bc */
[----:B------:R-:W-:Y:S01]  /*1cf0*/  FADD.FTZ R184, -R183, R127 ;  /* 0x0000007fb7b87221 */ /* 0x000fe20000010100 */
[----:B------:R-:W-:Y:S01]  /*1d00*/  FADD.FTZ R127, R124, R147 ;  /* 0x000000937c7f7221 */ /* 0x000fe20000010000 */
[C---:B------:R-:W-:Y:S01]  /*1d10*/  FMUL.FTZ R145, R143.reuse, R126 ;  /* 0x0000007e8f917220 */ /* 0x040fe20000410000 */
[----:B------:R-:W-:Y:S01]  /*1d20*/  FFMA.FTZ R124, R132, R147, R125 ;  /* 0x00000093847c7223 */ /* 0x000fe2000001007d */
[----:B------:R-:W-:Y:S01]  /*1d30*/  FMUL.FTZ R182, R143, R184 ;  /* 0x000000b88fb67220 */ /* 0x000fe20000410000 */
[----:B------:R-:W-:-:S02]  /*1d40*/  FADD.FTZ R126, R127, R180 ;  /* 0x000000b47f7e7221 */ /* 0x000fc40000010000 */
        /* <DEDUP_REMOVED lines=11> */
.L_x_2922:
[----:B------:R-:W-:Y:S05]  /*1e00*/  BSYNC B1 ;  /* 0x0000000000017941 */ /* 0x000fea0003800000 */
.L_x_2921:
        /* <DEDUP_REMOVED lines=20> */
.L_x_2948:
[----:B-1----:R-:W-:Y:S01]  /*1f50*/  FADD.FTZ R124, R131, R124 ;  /* 0x0000007c837c7221 */ /* 0x002fe20000010000 */
[----:B--2---:R-:W-:Y:S01]  /*1f60*/  FADD.FTZ R125, R130, R125 ;  /* 0x0000007d827d7221 */ /* 0x004fe20000010000 */
[----:B------:R-:W-:Y:S02]  /*1f70*/  BSSY B1, `(.L_x_2924) ;  /* 0x0000044000017945 */ /* 0x000fe40003800000 */
[----:B------:R-:W-:Y:S01]  /*1f80*/  FMUL.FTZ R177, R124, UR14 ;  /* 0x0000000e7cb17c20 */ /* 0x000fe20008410000 */
[----:B------:R-:W-:Y:S01]  /*1f90*/  FMUL.FTZ R179, R125, UR14 ;  /* 0x0000000e7db37c20 */ /* 0x000fe20008410000 */
[----:B------:R-:W-:Y:S06]  /*1fa0*/  @!P0 BRA `(.L_x_2925) ;  /* 0x0000000400008947 */ /* 0x000fec0003800000 */
[----:B------:R-:W-:-:S04]  /*1fb0*/  ISETP.NE.AND P5, PT, R4, RZ, PT ;  /* 0x000000ff0400720c */ /* 0x000fc80003fa5270 */
        /* <DEDUP_REMOVED lines=10> */
[----:B0-----:R-:W-:Y:S01]  /*2060*/  FADD.FTZ R130, R158, -R129 ;  /* 0x800000819e827221 */ /* 0x001fe20000010000 */
[C---:B-----5:R-:W-:Y:S01]  /*2070*/  FMUL.FTZ R127, R143.reuse, R124 ;  /* 0x0000007c8f7f7220 */ /* 0x060fe20000410000 */
        /* <DEDUP_REMOVED lines=11> */
[----:B------:R-:W-:Y:S01]  /*2130*/  ISETP.NE.AND.EX P5, PT, RZ, UR17, PT, P5 ;  /* 0x00000011ff007c0c */ /* 0x000fe2000bfa5350 */
[----:B------:R-:W-:-:S03]  /*2140*/  FMUL.FTZ R184, R130, UR15 ;  /* 0x0000000f82b87c20 */ /* 0x000fc60008410000 */
[----:B------:R-:W-:Y:S02]  /*2150*/  SEL R116, R127, R116, P5 ;  /* 0x000000747f747207 */ /* 0x000fe40002800000 */
        /* <DEDUP_REMOVED lines=13> */
[----:B0-----:R-:W-:Y:S02]  /*2230*/  SEL R124, R184, RZ, P5 ;  /* 0x000000ffb87c7207 */ /* 0x001fe40002800000 */
[----:B------:R-:W-:-:S04]  /*2240*/  ISETP.NE.U32.AND P5, PT, RZ, UR12, PT ;  /* 0x0000000cff007c0c */ /* 0x000fc8000bfa5070 */
[----:B------:R-:W-:-:S04]  /*2250*/  ISETP.NE.AND.EX P5, PT, RZ, UR13, PT, P5 ;  /* 0x0000000dff007c0c */ /* 0x000fc8000bfa5350 */
[----:B------:R-:W-:Y:S02]  /*2260*/  SEL R120, R127, R120, P5 ;  /* 0x000000787f787207 */ /* 0x000fe40002800000 */
[----:B------:R-:W-:Y:S02]  /*2270*/  SEL R121, R126, R121, P5 ;  /* 0x000000797e797207 */ /* 0x000fe40002800000 */
[----:B------:R-:W-:Y:S02]  /*2280*/  SEL R122, R129, R122, P5 ;  /* 0x0000007a817a7207 */ /* 0x000fe40002800000 */
[----:B------:R-:W-:Y:S02]  /*2290*/  SEL R123, R124, R123, P5 ;  /* 0x0000007b7c7b7207 */ /* 0x000fe40002800000 */
[----:B------:R-:W-:-:S04]  /*22a0*/  ISETP.NE.U32.AND P5, PT, RZ, UR12, PT ;  /* 0x0000000cff007c0c */ /* 0x000fc8000bfa5070 */
[----:B------:R-:W-:-:S13]  /*22b0*/  ISETP.NE.AND.EX P5, PT, RZ, UR13, PT, P5 ;  /* 0x0000000dff007c0c */ /* 0x000fda000bfa5350 */
[----:B------:R-:W-:-:S04]  /*22c0*/  @P5 LEA R130, P6, R43, UR12, 0x4 ;  /* 0x0000000c2b825c11 */ /* 0x000fc8000f8c20ff */
[----:B------:R-:W-:Y:S02]  /*22d0*/  @P5 LEA.HI.X R131, R43, UR13, RZ, 0x4, P6 ;  /* 0x0000000d2b835c11 */ /* 0x000fe4000b0f24ff */
[----:B------:R-:W-:-:S04]  /*22e0*/  LOP3.LUT P6, RZ, R31, 0xff, RZ, 0xc0, !PT ;  /* 0x000000ff1fff7812 */ /* 0x000fc800078cc0ff */
[----:B------:R-:W-:Y:S02]  /*22f0*/  SEL R124, R128, RZ, P6 ;  /* 0x000000ff807c7207 */ /* 0x000fe40003000000 */
[----:B------:R-:W0:Y:S01]  /*2300*/  LDC.64 R128, c[0x0][0x2f8] ;  /* 0x0000be00ff807b82 */ /* 0x000e220000000a00 */
[----:B------:R-:W-:-:S04]  /*2310*/  LOP3.LUT P6, RZ, R31, 0xff00, RZ, 0xc0, !PT ;  /* 0x0000ff001fff7812 */ /* 0x000fc800078cc0ff */
[----:B------:R-:W-:Y:S02]  /*2320*/  SEL R125, R181, RZ, P6 ;  /* 0x000000ffb57d7207 */ /* 0x000fe40003000000 */
[----:B------:R-:W-:-:S04]  /*2330*/  LOP3.LUT P6, RZ, R31, 0xff0000, RZ, 0xc0, !PT ;  /* 0x00ff00001fff7812 */ /* 0x000fc800078cc0ff */
[----:B------:R-:W-:Y:S02]  /*2340*/  SEL R126, R183, RZ, P6 ;  /* 0x000000ffb77e7207 */ /* 0x000fe40003000000 */
[----:B------:R-:W-:-:S04]  /*2350*/  LOP3.LUT P6, RZ, R31, 0xff000000, RZ, 0xc0, !PT ;  /* 0xff0000001fff7812 */ /* 0x000fc800078cc0ff */
[----:B------:R-:W-:Y:S01]  /*2360*/  SEL R127, R184, RZ, P6 ;  /* 0x000000ffb87f7207 */ /* 0x000fe20003000000 */
[----:B0-----:R-:W-:-:S04]  /*2370*/  IMAD.WIDE.U32 R128, R43, 0x10, R128 ;  /* 0x000000102b807825 */ /* 0x001fc800078e0080 */
[----:B------:R-:W-:Y:S01]  /*2380*/  VIADD R43, R43, 0x20 ;  /* 0x000000202b2b7836 */ /* 0x000fe20000000000 */
[----:B------:R1:W-:Y:S04]  /*2390*/  STG.E.128 desc[UR4][R128.64], R124 ;  /* 0x0000007c80007986 */ /* 0x0003e8000c101d04 */
[----:B------:R1:W-:Y:S02]  /*23a0*/  @P5 STG.E.128 desc[UR4][R130.64], R120 ;  /* 0x0000007882005986 */ /* 0x0003e4000c101d04 */
.L_x_2925:
[----:B------:R-:W-:Y:S05]  /*23b0*/  BSYNC B1 ;  /* 0x0000000000017941 */ /* 0x000fea0003800000 */
.L_x_2924:
[----:B------:R-:W-:Y:S04]  /*23c0*/  BSSY B1, `(.L_x_2926) ;  /* 0x0000042000017945 */ /* 0x000fe80003800000 */
[----:B------:R-:W-:Y:S05]  /*23d0*/  @!P1 BRA `(.L_x_2927) ;  /* 0x0000000400009947 */ /* 0x000fea0003800000 */
[----:B------:R-:W-:-:S04]  /*23e0*/  ISETP.NE.AND P5, PT, R4, RZ, PT ;  /* 0x000000ff0400720c */ /* 0x000fc80003fa5270 */
[----:B-1----:R-:W-:Y:S02]  /*23f0*/  FSEL R124, R177, RZ, !P5 ;  /* 0x000000ffb17c7208 */ /* 0x002fe40006800000 */
        /* <DEDUP_REMOVED lines=58> */
[C---:B0-----:R-:W-:Y:S01]  /*27a0*/  IMAD.WIDE.U32 R128, R43.reuse, 0x10, R128 ;  /* 0x000000102b807825 */ /* 0x041fe200078e0080 */
[----:B------:R-:W-:-:S04]  /*27b0*/  IADD3 R43, R43, 0x20, RZ ;  /* 0x000000202b2b7810 */ /* 0x000fc80007ffe0ff */
[----:B------:R2:W-:Y:S04]  /*27c0*/  STG.E.128 desc[UR4][R128.64], R124 ;  /* 0x0000007c80007986 */ /* 0x0005e8000c101d04 */
[----:B------:R2:W-:Y:S02]  /*27d0*/  @P5 STG.E.128 desc[UR4][R130.64], R120 ;  /* 0x0000007882005986 */ /* 0x0005e4000c101d04 */
.L_x_2927:
[----:B------:R-:W-:Y:S05]  /*27e0*/  BSYNC B1 ;  /* 0x0000000000017941 */ /* 0x000fea0003800000 */
.L_x_2926:
[----:B------:R-:W-:Y:S04]  /*27f0*/  BSSY B1, `(.L_x_2928) ;  /* 0x0000042000017945 */ /* 0x000fe80003800000 */
[----:B------:R-:W-:Y:S05]  /*2800*/  @!P2 BRA `(.L_x_2929) ;  /* 0x000000040000a947 */ /* 0x000fea0003800000 */
[----:B------:R-:W-:-:S04]  /*2810*/  ISETP.NE.AND P5, PT, R4, RZ, PT ;  /* 0x000000ff0400720c */ /* 0x000fc80003fa5270 */
[----:B012---:R-:W-:Y:S02]  /*2820*/  FSEL R130, R177, RZ, !P5 ;  /* 0x000000ffb1827208 */ /* 0x007fe40006800000 */
        /* <DEDUP_REMOVED lines=62> */
.L_x_2929:
[----:B------:R-:W-:Y:S05]  /*2c10*/  BSYNC B1 ;  /* 0x0000000000017941 */ /* 0x000fea0003800000 */
.L_x_2928:
[----:B------:R-:W-:Y:S04]  /*2c20*/  BSSY B1, `(.L_x_2930) ;  /* 0x0000042000017945 */ /* 0x000fe80003800000 */
[----:B------:R-:W-:Y:S05]  /*2c30*/  @!P3 BRA `(.L_x_2931) ;  /* 0x000000040000b947 */ /* 0x000fea0003800000 */
[----:B------:R-:W-:-:S04]  /*2c40*/  ISETP.NE.AND P5, PT, R4, RZ, PT ;  /* 0x000000ff0400720c */ /* 0x000fc80003fa5270 */
[----:B0123--:R-:W-:Y:S02]  /*2c50*/  FSEL R130, R177, RZ, !P5 ;  /* 0x000000ffb1827208 */ /* 0x00ffe40006800000 */
        /* <DEDUP_REMOVED lines=23> */
[----:B------:R-:W-:Y:S02]  /*2dd0*/  SEL R116, R127, R116, P5 ;  /* 0x000000747f747207 */ /* 0x000fe40002800000 */
[----:B------:R-:W-:Y:S02]  /*2de0*/  SEL R117, R126, R117, P5 ;  /* 0x000000757e757207 */ /* 0x000fe40002800000 */
[----:B------:R-:W-:Y:S02]  /*2df0*/  SEL R118, R129, R118, P5 ;  /* 0x0000007681767207 */ /* 0x000fe40002800000 */
[C---:B------:R-:W-:Y:S01]  /*2e00*/  SEL R119, R130.reuse, R119, P5 ;  /* 0x0000007782777207 */ /* 0x040fe20002800000 */
[----:B------:R-:W-:Y:S02]  /*2e10*/  FMUL.FTZ R130, R130, UR15 ;  /* 0x0000000f82827c20 */ /* 0x000fe40008410000 */
        /* <DEDUP_REMOVED lines=29> */
[----:B------:R-:W0:Y:S02]  /*2ff0*/  LDC.64 R130, c[0x0][0x2f8] ;  /* 0x0000be00ff827b82 */ /* 0x000e240000000a00 */
[C---:B0-----:R-:W-:Y:S01]  /*3000*/  IMAD.WIDE.U32 R130, R43.reuse, 0x10, R130 ;  /* 0x000000102b827825 */ /* 0x041fe200078e0082 */
[----:B------:R-:W-:-:S04]  /*3010*/  IADD3 R43, R43, 0x20, RZ ;  /* 0x000000202b2b7810 */ /* 0x000fc80007ffe0ff */
[----:B------:R4:W-:Y:S04]  /*3020*/  STG.E.128 desc[UR4][R130.64], R124 ;  /* 0x0000007c82007986 */ /* 0x0009e8000c101d04 */
[----:B------:R4:W-:Y:S02]  /*3030*/  @P5 STG.E.128 desc[UR4][R128.64], R120 ;  /* 0x0000007880005986 */ /* 0x0009e4000c101d04 */
.L_x_2931:
[----:B------:R-:W-:Y:S05]  /*3040*/  BSYNC B1 ;  /* 0x0000000000017941 */ /* 0x000fea0003800000 */
.L_x_2930:
[----:B------:R-:W-:Y:S04]  /*3050*/  BSSY B1, `(.L_x_2932) ;  /* 0x0000042000017945 */ /* 0x000fe80003800000 */
[----:B------:R-:W-:Y:S05]  /*3060*/  @!P4 BRA `(.L_x_2933) ;  /* 0x000000040000c947 */ /* 0x000fea0003800000 */
[----:B------:R-:W-:-:S04]  /*3070*/  ISETP.NE.AND P5, PT, R4, RZ, PT ;  /* 0x000000ff0400720c */ /* 0x000fc80003fa5270 */
[----:B01234-:R-:W-:Y:S02]  /*3080*/  FSEL R130, R177, RZ, !P5 ;  /* 0x000000ffb1827208 */ /* 0x01ffe40006800000 */
        /* <DEDUP_REMOVED lines=58> */
[----:B0-----:R-:W-:-:S04]  /*3430*/  IMAD.WIDE.U32 R130, R43, 0x10, R130 ;  /* 0x000000102b827825 */ /* 0x001fc800078e0082 */
[----:B------:R-:W-:Y:S01]  /*3440*/  VIADD R43, R43, 0x20 ;  /* 0x000000202b2b7836 */ /* 0x000fe20000000000 */
[----:B------:R0:W-:Y:S04]  /*3450*/  STG.E.128 desc[UR4][R130.64], R124 ;  /* 0x0000007c82007986 */ /* 0x0001e8000c101d04 */
[----:B------:R0:W-:Y:S02]  /*3460*/  @P5 STG.E.128 desc[UR4][R128.64], R120 ;  /* 0x0000007880005986 */ /* 0x0001e4000c101d04 */
.L_x_2933:
[----:B------:R-:W-:Y:S05]  /*3470*/  BSYNC B1 ;  /* 0x0000000000017941 */ /* 0x000fea0003800000 */
.L_x_2932:
[----:B------:R-:W-:Y:S01]  /*3480*/  ISETP.NE.AND P5, PT, R40, RZ, PT ;  /* 0x000000ff2800720c */ /* 0x000fe20003fa5270 */
[----:B------:R-:W-:-:S12]  /*3490*/  BSSY B1, `(.L_x_2934) ;  /* 0x0000041000017945 */ /* 0x000fd80003800000 */
        /* <DEDUP_REMOVED lines=58> */
[----:B------:R-:W0:Y:S01]  /*3840*/  LDC.64 R128, c[0x0][0x2f8] ;  /* 0x0000be00ff807b82 */ /* 0x000e220000000a00 */
[----:B------:R-:W-:-:S04]  /*3850*/  LOP3.LUT P6, RZ, R41, 0xff000000, RZ, 0xc0, !PT ;  /* 0xff00000029ff7812 */ /* 0x000fc800078cc0ff */
[----:B------:R-:W-:Y:S01]  /*3860*/  SEL R127, R179, RZ, P6 ;  /* 0x000000ffb37f7207 */ /* 0x000fe20003000000 */
[----:B0-----:R-:W-:-:S05]  /*3870*/  IMAD.WIDE.U32 R128, R43, 0x10, R128 ;  /* 0x000000102b807825 */ /* 0x001fca00078e0080 */
[----:B------:R0:W-:Y:S04]  /*3880*/  STG.E.128 desc[UR4][R128.64], R124 ;  /* 0x0000007c80007986 */ /* 0x0001e8000c101d04 */
[----:B------:R0:W-:Y:S02]  /*3890*/  @P5 STG.E.128 desc[UR4][R130.64], R120 ;  /* 0x0000007882005986 */ /* 0x0001e4000c101d04 */
.L_x_2935:
[----:B------:R-:W-:Y:S05]  /*38a0*/  BSYNC B1 ;  /* 0x0000000000017941 */ /* 0x000fea0003800000 */
.L_x_2934:
[----:B01234-:R-:W0:Y:S02]  /*38b0*/  LDC.64 R124, c[0x0][0x210] ;  /* 0x00008400ff7c7b82 */ /* 0x01fe240000000a00 */
[----:B0-----:R-:W-:-:S04]  /*38c0*/  LEA R0, R124, R0, 0x2 ;  /* 0x000000007c007211 */ /* 0x001fc800078e10ff */
[----:B------:R-:W-:-:S13]  /*38d0*/  ISETP.GE.AND P5, PT, R0, R125, PT ;  /* 0x0000007d0000720c */ /* 0x000fda0003fa6270 */
[----:B------:R-:W-:Y:S05]  /*38e0*/  @!P5 BRA `(.L_x_2936) ;  /* 0xffffffcc00ccd947 */ /* 0x000fea000383ffff */
.L_x_2910:
[----:B------:R-:W-:Y:S05]  /*38f0*/  BSYNC B0 ;  /* 0x0000000000007941 */ /* 0x000fea0003800000 */
.L_x_2909:
[----:B------:R-:W0:Y:S01]  /*3900*/  S2R R32, SR_TID.X ;  /* 0x0000000000207919 */ /* 0x000e220000002100 */
[----:B------:R-:W-:Y:S01]  /*3910*/  MOV R2, 0x400 ;  /* 0x0000040000027802 */ /* 0x000fe20000000f00 */
[----:B------:R-:W-:Y:S05]  /*3920*/  WARPSYNC.ALL ;  /* 0x0000000000007948 */ /* 0x000fea0003800000 */
[----:B------:R-:W1:Y:S01]  /*3930*/  S2R R3, SR_CgaCtaId ;  /* 0x0000000000037919 */ /* 0x000e620000008800 */
[----:B------:R-:W-:Y:S01]  /*3940*/  ULDC.64 UR18, c[0x0][0x2d8] ;  /* 0x0000b60000127ab9 */ /* 0x000fe20000000a00 */
[----:B------:R-:W-:Y:S01]  /*3950*/  ULDC.64 UR20, c[0x0][0x2d0] ;  /* 0x0000b40000147ab9 */ /* 0x000fe20000000a00 */
[----:B------:R-:W2:Y:S01]  /*3960*/  S2R R28, SR_CTAID.X ;  /* 0x00000000001c7919 */ /* 0x000ea20000002500 */
[----:B0-----:R-:W-:-:S02]  /*3970*/  SHF.R.U32.HI R0, RZ, 0x5, R32 ;  /* 0x00000005ff007819 */ /* 0x001fc40000011620 */
[----:B------:R-:W-:Y:S02]  /*3980*/  LOP3.LUT R7, R32, 0x1f, RZ, 0xc0, !PT ;  /* 0x0000001f20077812 */ /* 0x000fe400078ec0ff */
[----:B-1----:R-:W-:-:S03]  /*3990*/  LEA R3, R3, R2, 0x18 ;  /* 0x0000000203037211 */ /* 0x002fc600078ec0ff */
[----:B------:R-:W-:Y:S01]  /*39a0*/  IMAD R0, R0, 0xc0, R7 ;  /* 0x000000c000007824 */ /* 0x000fe200078e0207 */
[----:B------:R-:W-:-:S03]  /*39b0*/  LEA R4, R32, R3, 0x2 ;  /* 0x0000000320047211 */ /* 0x000fc600078e10ff */
[----:B------:R-:W-:Y:S02]  /*39c0*/  IMAD R0, R0, 0x10, R3 ;  /* 0x0000001000007824 */ /* 0x000fe400078e0203 */
[----:B--2---:R-:W-:Y:S01]  /*39d0*/  IMAD R31, R28, R5, RZ ;  /* 0x000000051c1f7224 */ /* 0x004fe200078e02ff */
[----:B------:R-:W-:Y:S02]  /*39e0*/  IADD3 R5, R5, 0x7f, -R32 ;  /* 0x0000007f05057810 */ /* 0x000fe40007ffe820 */
[----:B------:R-:W-:Y:S02]  /*39f0*/  STS.128 [R0], R68 ;  /* 0x0000004400007388 */ /* 0x000fe40000000c00 */
[----:B------:R-:W-:Y:S02]  /*3a00*/  IADD3 R32, P6, R31, R32, RZ ;  /* 0x000000201f207210 */ /* 0x000fe40007fde0ff */
[----:B------:R-:W-:Y:S01]  /*3a10*/  STS.128 [R0+0x200], R88 ;  /* 0x0002005800007388 */ /* 0x000fe20000000c00 */
[----:B------:R-:W-:-:S02]  /*3a20*/  LOP3.LUT P5, RZ, R5, 0xffffff80, RZ, 0xc0, !PT ;  /* 0xffffff8005ff7812 */ /* 0x000fc400078ac0ff */
[----:B------:R-:W-:Y:S01]  /*3a30*/  IMAD.X R41, RZ, RZ, RZ, P6 ;  /* 0x000000ffff297224 */ /* 0x000fe200030e06ff */
[----:B------:R-:W-:Y:S01]  /*3a40*/  STS.128 [R0+0x400], R72 ;  /* 0x0004004800007388 */ /* 0x000fe20000000c00 */
[C---:B------:R-:W-:Y:S02]  /*3a50*/  ISETP.GE.U32.AND P4, PT, R5.reuse, 0x100, PT ;  /* 0x000001000500780c */ /* 0x040fe40003f86070 */
[C---:B------:R-:W-:Y:S01]  /*3a60*/  ISETP.GE.U32.AND P3, PT, R5.reuse, 0x180, PT ;  /* 0x000001800500780c */ /* 0x040fe20003f66070 */
[----:B------:R-:W-:Y:S01]  /*3a70*/  STS.128 [R0+0x600], R76 ;  /* 0x0006004c00007388 */ /* 0x000fe20000000c00 */
[----:B------:R-:W-:Y:S02]  /*3a80*/  SHF.L.U64.HI R41, R32, 0x2, R41 ;  /* 0x0000000220297819 */ /* 0x000fe40000010229 */
[C---:B------:R-:W-:Y:S01]  /*3a90*/  ISETP.GE.U32.AND P2, PT, R5.reuse, 0x200, PT ;  /* 0x000002000500780c */ /* 0x040fe20003f46070 */
[----:B------:R-:W-:Y:S01]  /*3aa0*/  STS.128 [R0+0x800], R80 ;  /* 0x0008005000007388 */ /* 0x000fe20000000c00 */
[----:B------:R-:W-:-:S02]  /*3ab0*/  ISETP.GE.U32.AND P1, PT, R5, 0x280, PT ;  /* 0x000002800500780c */ /* 0x000fc40003f26070 */
[----:B------:R-:W-:Y:S01]  /*3ac0*/  ISETP.GE.U32.AND P0, PT, R5, 0x300, PT ;  /* 0x000003000500780c */ /* 0x000fe20003f06070 */
[----:B------:R-:W-:Y:S01]  /*3ad0*/  STS.128 [R0+0xa00], R84 ;  /* 0x000a005400007388 */ /* 0x000fe20000000c00 */
[----:B------:R-:W-:Y:S06]  /*3ae0*/  BAR.SYNC.DEFER_BLOCKING 0x0 ;  /* 0x0000000000007b1d */ /* 0x000fec0000010000 */
[----:B------:R-:W0:Y:S04]  /*3af0*/  LDS R2, [R4] ;  /* 0x0000000004027984 */ /* 0x000e280000000800 */
[----:B-----5:R-:W1:Y:S04]  /*3b00*/  LDS R11, [R4+0xc00] ;  /* 0x000c0000040b7984 */ /* 0x020e680000000800 */
        /* <DEDUP_REMOVED lines=33> */
[----:B------:R-:W-:Y:S02]  /*3d20*/  IADD3 R14, P6, R12, UR18, RZ ;  /* 0x000000120c0e7c10 */ /* 0x000fe4000ffde0ff */
[----:B------:R-:W0:Y:S01]  /*3d30*/  LDS R27, [R4+0x2c00] ;  /* 0x002c0000041b7984 */ /* 0x000e220000000800 */
[----:B-1----:R-:W-:Y:S01]  /*3d40*/  FADD.FTZ R2, R2, R17 ;  /* 0x0000001102027221 */ /* 0x002fe20000010000 */
[----:B------:R-:W-:Y:S02]  /*3d50*/  IADD3.X R43, R41, UR19, RZ, P6, !PT ;  /* 0x00000013292b7c10 */ /* 0x000fe4000b7fe4ff */
[----:B------:R-:W1:Y:S01]  /*3d60*/  LDS R26, [R4+0x2e00] ;  /* 0x002e0000041a7984 */ /* 0x000e620000000800 */
[----:B--2---:R-:W-:Y:S01]  /*3d70*/  FADD.FTZ R3, R3, R16 ;  /* 0x0000001003037221 */ /* 0x004fe20000010000 */
[----:B------:R-:W-:Y:S01]  /*3d80*/  BAR.SYNC.DEFER_BLOCKING 0x0 ;  /* 0x0000000000007b1d */ /* 0x000fe20000010000 */
[----:B---3--:R-:W-:Y:S01]  /*3d90*/  FADD.FTZ R6, R6, R19 ;  /* 0x0000001306067221 */ /* 0x008fe20000010000 */
[----:B------:R-:W-:Y:S01]  /*3da0*/  IADD3 R12, P6, R12, UR20, RZ ;  /* 0x000000140c0c7c10 */ /* 0x000fe2000ffde0ff */
[----:B----4-:R-:W-:-:S03]  /*3db0*/  FADD.FTZ R7, R7, R18 ;  /* 0x0000001207077221 */ /* 0x010fc60000010000 */
[----:B------:R-:W-:Y:S01]  /*3dc0*/  IADD3.X R41, R41, UR21, RZ, P6, !PT ;  /* 0x0000001529297c10 */ /* 0x000fe2000b7fe4ff */
[----:B------:R-:W-:Y:S01]  /*3dd0*/  FADD.FTZ R8, R8, R21 ;  /* 0x0000001508087221 */ /* 0x000fe20000010000 */
[----:B------:R-:W-:Y:S01]  /*3de0*/  FADD.FTZ R9, R9, R20 ;  /* 0x0000001409097221 */ /* 0x000fe20000010000 */
[----:B------:R-:W-:Y:S01]  /*3df0*/  FADD.FTZ R23, R2, R23 ;  /* 0x0000001702177221 */ /* 0x000fe20000010000 */
[----:B------:R-:W-:Y:S02]  /*3e00*/  @P5 MOV R2, R14 ;  /* 0x0000000e00025202 */ /* 0x000fe40000000f00 */
[----:B------:R-:W-:Y:S01]  /*3e10*/  @P5 IADD3 R14, P6, R14, 0x200, RZ ;  /* 0x000002000e0e5810 */ /* 0x000fe20007fde0ff */
[----:B------:R-:W-:Y:S01]  /*3e20*/  FADD.FTZ R5, R3, R22 ;  /* 0x0000001603057221 */ /* 0x000fe20000010000 */
[----:B------:R-:W-:Y:S01]  /*3e30*/  @P5 IMAD.MOV.U32 R3, RZ, RZ, R43 ;  /* 0x000000ffff035224 */ /* 0x000fe200078e002b */
[----:B------:R-:W-:Y:S01]  /*3e40*/  STS.128 [R0], R48 ;  /* 0x0000003000007388 */ /* 0x000fe20000000c00 */
[----:B------:R-:W-:Y:S01]  /*3e50*/  FADD.FTZ R25, R6, R25 ;  /* 0x0000001906197221 */ /* 0x000fe20000010000 */
[----:B------:R-:W-:-:S02]  /*3e60*/  @P5 IMAD.X R43, RZ, RZ, R43, P6 ;  /* 0x000000ffff2b5224 */ /* 0x000fc400030e062b */
        /* <DEDUP_REMOVED lines=58> */
[----:B---3--:R-:W-:Y:S01]  /*4210*/  @P4 MOV R2, R14 ;  /* 0x0000000e00024202 */ /* 0x008fe20000000f00 */
[----:B------:R-:W-:Y:S01]  /*4220*/  @P4 IMAD.MOV.U32 R3, RZ, RZ, R43 ;  /* 0x000000ffff034224 */ /* 0x000fe200078e002b */
[----:B------:R-:W-:Y:S01]  /*4230*/  @P4 IADD3 R14, P5, R14, 0x200, RZ ;  /* 0x000002000e0e4810 */ /* 0x000fe20007fbe0ff */
[----:B------:R-:W-:-:S03]  /*4240*/  FADD.FTZ R7, RZ, R7 ;  /* 0x00000007ff077221 */ /* 0x000fc60000010000 */
        /* <DEDUP_REMOVED lines=49> */
.L_x_2923:
        /* <DEDUP_REMOVED lines=8> */
.L_x_2938:
[----:B------:R-:W-:Y:S05]  /*45e0*/  BSYNC B1 ;  /* 0x0000000000017941 */ /* 0x000fea0003800000 */
.L_x_2937:
        /* <DEDUP_REMOVED lines=8> */
.L_x_2939:
[----:B------:R-:W-:Y:S01]  /*4670*/  FADD.FTZ R124, R124, R189 ;  /* 0x000000bd7c7c7221 */ /* 0x000fe20000010000 */
[----:B------:R-:W-:-:S04]  /*4680*/  HFMA2.MMA R181, -RZ, RZ, 0, 1.1920928955078125e-07 ;  /* 0x00000002ffb57435 */ /* 0x000fc800000001ff */
[----:B------:R-:W-:Y:S01]  /*4690*/  MOV R184, R124 ;  /* 0x0000007c00b87202 */ /* 0x000fe20000000f00 */
[----:B------:R-:W-:-:S07]  /*46a0*/  IMAD.MOV.U32 R125, RZ, RZ, R179 ;  /* 0x000000ffff7d7224 */ /* 0x000fce00078e00b3 */
[----:B------:R-:W-:Y:S05]  /*46b0*/  WARPSYNC.COLLECTIVE R177, `(.L_x_2940) ;  /* 0x00000000b1087348 */ /* 0x000fea0003c00000 */
[----:B------:R0:W1:Y:S02]  /*46c0*/  SHFL.BFLY P5, R179, R184, R181, R186 ;  /* 0x0c0000b5b8b37389 */ /* 0x00006400000a00ba */
[----:B01----:R-:W-:Y:S01]  /*46d0*/  ENDCOLLECTIVE ;  /* 0x000000000000791b */ /* 0x003fe20003800000 */
.L_x_2940:
[----:B------:R-:W-:-:S05]  /*46e0*/  FADD.FTZ R125, R125, R188 ;  /* 0x000000bc7d7d7221 */ /* 0x000fca0000010000 */
[----:B------:R-:W-:Y:S01]  /*46f0*/  MOV R184, R125 ;  /* 0x0000007d00b87202 */ /* 0x000fe20000000f00 */
[----:B------:R-:W-:-:S07]  /*4700*/  IMAD.MOV.U32 R127, RZ, RZ, R179 ;  /* 0x000000ffff7f7224 */ /* 0x000fce00078e00b3 */
[----:B------:R-:W-:Y:S05]  /*4710*/  WARPSYNC.COLLECTIVE R177, `(.L_x_2941) ;  /* 0x00000000b1087348 */ /* 0x000fea0003c00000 */
[----:B------:R0:W1:Y:S02]  /*4720*/  SHFL.BFLY P5, R179, R184, R181, R186 ;  /* 0x0c0000b5b8b37389 */ /* 0x00006400000a00ba */
[----:B01----:R-:W-:Y:S01]  /*4730*/  ENDCOLLECTIVE ;  /* 0x000000000000791b */ /* 0x003fe20003800000 */
.L_x_2941:
[----:B------:R-:W-:Y:S01]  /*4740*/  FADD.FTZ R127, R124, R127 ;  /* 0x0000007f7c7f7221 */ /* 0x000fe20000010000 */
[----:B------:R-:W-:-:S03]  /*4750*/  HFMA2.MMA R181, -RZ, RZ, 0, 2.384185791015625e-07 ;  /* 0x00000004ffb57435 */ /* 0x000fc600000001ff */
[----:B------:R-:W-:Y:S01]  /*4760*/  IMAD.MOV.U32 R184, RZ, RZ, R127 ;  /* 0x000000ffffb87224 */ /* 0x000fe200078e007f */
[----:B------:R-:W-:-:S07]  /*4770*/  MOV R126, R179 ;  /* 0x000000b3007e7202 */ /* 0x000fce0000000f00 */
[----:B------:R-:W-:Y:S05]  /*4780*/  WARPSYNC.COLLECTIVE R177, `(.L_x_2942) ;  /* 0x00000000b1087348 */ /* 0x000fea0003c00000 */
[----:B------:R0:W1:Y:S02]  /*4790*/  SHFL.BFLY P5, R179, R184, R181, R186 ;  /* 0x0c0000b5b8b37389 */ /* 0x00006400000a00ba */
[----:B01----:R-:W-:Y:S01]  /*47a0*/  ENDCOLLECTIVE ;  /* 0x000000000000791b */ /* 0x003fe20003800000 */
.L_x_2942:
[----:B------:R-:W-:-:S04]  /*47b0*/  FADD.FTZ R126, R125, R126 ;  /* 0x0000007e7d7e7221 */ /* 0x000fc80000010000 */
[----:B------:R-:W-:Y:S01]  /*47c0*/  IMAD.MOV.U32 R184, RZ, RZ, R126 ;  /* 0x000000ffffb87224 */ /* 0x000fe200078e007e */
[----:B------:R-:W-:-:S07]  /*47d0*/  MOV R128, R179 ;  /* 0x000000b300807202 */ /* 0x000fce0000000f00 */
[----:B------:R-:W-:Y:S05]  /*47e0*/  WARPSYNC.COLLECTIVE R177, `(.L_x_2943) ;  /* 0x00000000b1087348 */ /* 0x000fea0003c00000 */
[----:B------:R0:W1:Y:S02]  /*47f0*/  SHFL.BFLY P5, R179, R184, R181, R186 ;  /* 0x0c0000b5b8b37389 */ /* 0x00006400000a00ba */
[----:B01----:R-:W-:Y:S01]  /*4800*/  ENDCOLLECTIVE ;  /* 0x000000000000791b */ /* 0x003fe20003800000 */
.L_x_2943:
[----:B------:R-:W-:-:S05]  /*4810*/  FADD.FTZ R128, R127, R128 ;  /* 0x000000807f807221 */ /* 0x000fca0000010000 */
[----:B------:R-:W-:Y:S01]  /*4820*/  MOV R184, R128 ;  /* 0x0000008000b87202 */ /* 0x000fe20000000f00 */
[----:B------:R-:W-:Y:S01]  /*4830*/  IMAD.MOV.U32 R181, RZ, RZ, 0x8 ;  /* 0x00000008ffb57424 */ /* 0x000fe200078e00ff */
[----:B------:R-:W-:-:S07]  /*4840*/  MOV R129, R179 ;  /* 0x000000b300817202 */ /* 0x000fce0000000f00 */
[----:B------:R-:W-:Y:S05]  /*4850*/  WARPSYNC.COLLECTIVE R177, `(.L_x_2944) ;  /* 0x00000000b1087348 */ /* 0x000fea0003c00000 */
[----:B------:R0:W1:Y:S02]  /*4860*/  SHFL.BFLY P5, R179, R184, R181, R186 ;  /* 0x0c0000b5b8b37389 */ /* 0x00006400000a00ba */
[----:B01----:R-:W-:Y:S01]  /*4870*/  ENDCOLLECTIVE ;  /* 0x000000000000791b */ /* 0x003fe20003800000 */
.L_x_2944:
[----:B------:R-:W-:-:S05]  /*4880*/  FADD.FTZ R129, R126, R129 ;  /* 0x000000817e817221 */ /* 0x000fca0000010000 */
[----:B------:R-:W-:Y:S02]  /*4890*/  MOV R184, R129 ;  /* 0x0000008100b87202 */ /* 0x000fe40000000f00 */
[----:B------:R-:W-:-:S07]  /*48a0*/  MOV R131, R179 ;  /* 0x000000b300837202 */ /* 0x000fce0000000f00 */
[----:B------:R-:W-:Y:S05]  /*48b0*/  WARPSYNC.COLLECTIVE R177, `(.L_x_2945) ;  /* 0x00000000b1087348 */ /* 0x000fea0003c00000 */
[----:B------:R0:W1:Y:S02]  /*48c0*/  SHFL.BFLY P5, R179, R184, R181, R186 ;  /* 0x0c0000b5b8b37389 */ /* 0x00006400000a00ba */
[----:B01----:R-:W-:Y:S01]  /*48d0*/  ENDCOLLECTIVE ;  /* 0x000000000000791b */ /* 0x003fe20003800000 */
.L_x_2945:
[----:B------:R-:W-:Y:S01]  /*48e0*/  FADD.FTZ R131, R128, R131 ;  /* 0x0000008380837221 */ /* 0x000fe20000010000 */
[----:B------:R-:W-:-:S04]  /*48f0*/  HFMA2.MMA R181, -RZ, RZ, 0, 9.5367431640625e-07 ;  /* 0x00000010ffb57435 */ /* 0x000fc800000001ff */
[----:B------:R-:W-:Y:S01]  /*4900*/  MOV R184, R131 ;  /* 0x0000008300b87202 */ /* 0x000fe20000000f00 */
[----:B------:R-:W-:-:S07]  /*4910*/  IMAD.MOV.U32 R130, RZ, RZ, R179 ;  /* 0x000000ffff827224 */ /* 0x000fce00078e00b3 */
[----:B------:R-:W-:Y:S05]  /*4920*/  WARPSYNC.COLLECTIVE R177, `(.L_x_2946) ;  /* 0x00000000b1087348 */ /* 0x000fea0003c00000 */
[----:B------:R0:W1:Y:S02]  /*4930*/  SHFL.BFLY P5, R179, R184, R181, R186 ;  /* 0x0c0000b5b8b37389 */ /* 0x00006400000a00ba */
[----:B01----:R-:W-:Y:S01]  /*4940*/  ENDCOLLECTIVE ;  /* 0x000000000000791b */ /* 0x003fe20003800000 */
.L_x_2946:
[----:B------:R-:W-:-:S05]  /*4950*/  FADD.FTZ R130, R129, R130 ;  /* 0x0000008281827221 */ /* 0x000fca0000010000 */
[----:B------:R-:W-:Y:S01]  /*4960*/  MOV R184, R130 ;  /* 0x0000008200b87202 */ /* 0x000fe20000000f00 */
[----:B------:R-:W-:-:S07]  /*4970*/  IMAD.MOV.U32 R124, RZ, RZ, R179 ;  /* 0x000000ffff7c7224 */ /* 0x000fce00078e00b3 */
[----:B------:R-:W-:Y:S05]  /*4980*/  WARPSYNC.COLLECTIVE R177, `(.L_x_2947) ;  /* 0x00000000b1087348 */ /* 0x000fea0003c00000 */
[----:B------:R0:W1:Y:S02]  /*4990*/  SHFL.BFLY P5, R179, R184, R181, R186 ;  /* 0x0c0000b5b8b37389 */ /* 0x00006400000a00ba */
[----:B01----:R-:W-:Y:S01]  /*49a0*/  ENDCOLLECTIVE ;  /* 0x000000000000791b */ /* 0x003fe20003800000 */
.L_x_2947:
[----:B------:R-:W-:Y:S01]  /*49b0*/  MOV R125, R179 ;  /* 0x000000b3007d7202 */ /* 0x000fe20000000f00 */
[----:B------:R-:W-:Y:S06]  /*49c0*/  BRA `(.L_x_2948) ;  /* 0xffffffd400607947 */ /* 0x000fec000383ffff */
.L_x_2949:
        /* <DEDUP_REMOVED lines=11> */
.L_x_3534:


//--------------------- .text._ZN10layer_norm22ln_bwd_finalize_kernelINS_22Kernel_traits_finalizeILj768E6__halfffffjLb0ELj1024ELj4ENS_18Kernel_traits_baseILj768ES2_ffffjLj1024EEEEELb0ELb1EEEvNS_9BwdParamsE --------------------------
	.section	.text._ZN10layer_norm22ln_bwd_finalize_kernelINS_22Kernel_traits_finalizeILj768E6__halfffffjLb0ELj1024ELj4ENS_18Kernel_traits_baseILj768ES2_ffffjLj1024EEEEELb0ELb1EEEvNS_9BwdParamsE,"ax",@progbits
	.align	128
        .global         _ZN10layer_norm22ln_bwd_finalize_kernelINS_22Kernel_traits_finalizeILj768E6__halfffffjLb0ELj1024ELj4ENS_18Kernel_traits_baseILj768ES2_ffffjLj1024EEEEELb0ELb1EEEvNS_9BwdParamsE
        .type           _ZN10layer_norm22ln_bwd_finalize_kernelINS_22Kernel_traits_finalizeILj768E6__halfffffjLb0ELj1024ELj4ENS_18Kernel_traits_baseILj768ES2_ffffjLj1024EEEEELb0ELb1EEEvNS_9BwdParamsE,@function
        .size           _ZN10layer_norm22ln_bwd_finalize_kernelINS_22Kernel_traits_finalizeILj768E6__halfffffjLb0ELj1024ELj4ENS_18Kernel_traits_baseILj768ES2_ffffjLj1024EEEEELb0ELb1EEEvNS_9BwdParamsE,(.L_x_3535 - _ZN10layer_norm22ln_bwd_finalize_kernelINS_22Kernel_traits_finalizeILj768E6__halfffffjLb0ELj1024ELj4ENS_18Kernel_traits_baseILj768ES2_ffffjLj1024EEEEELb0ELb1EEEvNS_9BwdParamsE)
        .other          _ZN10layer_norm22ln_bwd_finalize_kernelINS_22Kernel_traits_finalizeILj768E6__halfffffjLb0ELj1024ELj4ENS_18Kernel_traits_baseILj768ES2_ffffjLj1024EEEEELb0ELb1EEEvNS_9BwdParamsE,@"STO_CUDA_ENTRY STV_DEFAULT"
_ZN10layer_norm22ln_bwd_finalize_kernelINS_22Kernel_traits_finalizeILj768E6__halfffffjLb0ELj1024ELj4ENS_18Kernel_traits_baseILj768ES2_ffffjLj1024EEEEELb0ELb1EEEvNS_9BwdParamsE:
.text._ZN10layer_norm22ln_bwd_finalize_kernelINS_22Kernel_traits_finalizeILj768E6__halfffffjLb0ELj1024ELj4ENS_18Kernel_traits_baseILj768ES2_ffffjLj1024EEEEELb0ELb1EEEvNS_9BwdParamsE:
        /* <DEDUP_REMOVED lines=26> */
.L_x_2961:
        /* <DEDUP_REMOVED lines=31> */
.L_x_2954:
        /* <DEDUP_REMOVED lines=34> */
.L_x_2953:
[----:B------:R-:W-:Y:S05]  /*05b0*/  BSYNC B1 ;  /* 0x0000000000017941 */ /* 0x000fea0003800000 */
.L_x_2952:
        /* <DEDUP_REMOVED lines=25> */
.L_x_2956:
[----:B------:R-:W-:Y:S05]  /*0750*/  BSYNC B1 ;  /* 0x0000000000017941 */ /* 0x000fea0003800000 */
.L_x_2955:
        /* <DEDUP_REMOVED lines=12> */
.L_x_2951:
[----:B------:R-:W-:Y:S05]  /*0820*/  BSYNC B0 ;  /* 0x0000000000007941 */ /* 0x000fea0003800000 */
.L_x_2950:
        /* <DEDUP_REMOVED lines=29> */
.L_x_2972:
[----:B------:R-:W-:Y:S01]  /*0a00*/  @!P1 SHF.R.U32.HI R12, RZ, 0x3, R0 ;  /* 0x00000003ff0c9819 */ /* 0x000fe20000011600 */
[----:B----4-:R-:W-:Y:S01]  /*0a10*/  FADD.FTZ R14, R9, R14 ;  /* 0x0000000e090e7221 */ /* 0x010fe20000010000 */
[----:B---3--:R-:W-:Y:S02]  /*0a20*/  FADD.FTZ R11, R10, R11 ;  /* 0x0000000b0a0b7221 */ /* 0x008fe40000010000 */
[----:B------:R-:W-:-:S05]  /*0a30*/  @!P1 LOP3.LUT R12, R12, 0x1ffffffc, RZ, 0xc0, !PT ;  /* 0x1ffffffc0c0c9812 */ /* 0x000fca00078ec0ff */
[----:B------:R3:W-:Y:S04]  /*0a40*/  @!P1 STS [R12+UR4+0x2000], R14 ;  /* 0x0020000e0c009988 */ /* 0x0007e80008000804 */
[----:B------:R3:W-:Y:S02]  /*0a50*/  @!P1 STS [R12+UR4+0x2080], R11 ;  /* 0x0020800b0c009988 */ /* 0x0007e40008000804 */
.L_x_2957:
        /* <DEDUP_REMOVED lines=14> */
.L_x_2960:
[----:B------:R-:W-:Y:S05]  /*0b40*/  BSYNC B0 ;  /* 0x0000000000007941 */ /* 0x000fea0003800000 */
.L_x_2959:
[C---:B------:R-:W-:Y:S02]  /*0b50*/  ISETP.GT.U32.AND P1, PT, R3.reuse, -0x301, PT ;  /* 0xfffffcff0300780c */ /* 0x040fe40003f24070 */
[----:B------:R-:W-:Y:S02]  /*0b60*/  IADD3 R3, R3, 0x300, RZ ;  /* 0x0000030003037810 */ /* 0x000fe40007ffe0ff */
[----:B------:R-:W-:-:S09]  /*0b70*/  IADD3 R4, R4, 0x180, RZ ;  /* 0x0000018004047810 */ /* 0x000fd20007ffe0ff */
[----:B------:R-:W-:Y:S05]  /*0b80*/  @P1 BRA `(.L_x_2961) ;  /* 0xfffffff400841947 */ /* 0x000fea000383ffff */
[----:B------:R-:W-:Y:S05]  /*0b90*/  EXIT ;  /* 0x000000000000794d */ /* 0x000fea0003800000 */
.L_x_2958:
[----:B------:R-:W-:Y:S01]  /*0ba0*/  HFMA2.MMA R22, -RZ, RZ, 0, 1.847743988037109375e-06 ;  /* 0x0000001fff167435 */ /* 0x000fe200000001ff */
[----:B0--3--:R-:W-:Y:S01]  /*0bb0*/  MOV R20, R10 ;  /* 0x0000000a00147202 */ /* 0x009fe20000000f00 */
[----:B------:R-:W-:Y:S01]  /*0bc0*/  IMAD.MOV.U32 R19, RZ, RZ, 0x1 ;  /* 0x00000001ff137424 */ /* 0x000fe200078e00ff */
[----:B------:R-:W-:-:S08]  /*0bd0*/  MOV R17, 0xffffffff ;  /* 0xffffffff00117802 */ /* 0x000fd00000000f00 */
[----:B-12---:R-:W-:Y:S05]  /*0be0*/  WARPSYNC.COLLECTIVE R17, `(.L_x_2962) ;  /* 0x0000000011087348 */ /* 0x006fea0003c00000 */
[----:B------:R0:W3:Y:S02]  /*0bf0*/  SHFL.BFLY P2, R18, R20, R19, R22 ;  /* 0x0c00001314127389 */ /* 0x0000e40000040016 */
[----:B0123--:R-:W-:Y:S01]  /*0c00*/  ENDCOLLECTIVE ;  /* 0x000000000000791b */ /* 0x00ffe20003800000 */
.L_x_2962:
[----:B------:R-:W-:Y:S01]  /*0c10*/  HFMA2.MMA R19, -RZ, RZ, 0, 1.1920928955078125e-07 ;  /* 0x00000002ff137435 */ /* 0x000fe200000001ff */
[----:B------:R-:W-:-:S05]  /*0c20*/  MOV R11, R18 ;  /* 0x00000012000b7202 */ /* 0x000fca0000000f00 */
[----:B------:R-:W-:-:S04]  /*0c30*/  FADD.FTZ R11, R10, R11 ;  /* 0x0000000b0a0b7221 */ /* 0x000fc80000010000 */
[----:B------:R-:W-:-:S07]  /*0c40*/  IMAD.MOV.U32 R20, RZ, RZ, R11 ;  /* 0x000000ffff147224 */ /* 0x000fce00078e000b */
[----:B------:R-:W-:Y:S05]  /*0c50*/  WARPSYNC.COLLECTIVE R17, `(.L_x_2963) ;  /* 0x0000000011087348 */ /* 0x000fea0003c00000 */
[----:B------:R0:W1:Y:S02]  /*0c60*/  SHFL.BFLY P2, R18, R20, R19, R22 ;  /* 0x0c00001314127389 */ /* 0x0000640000040016 */
[----:B01----:R-:W-:Y:S01]  /*0c70*/  ENDCOLLECTIVE ;  /* 0x000000000000791b */ /* 0x003fe20003800000 */
.L_x_2963:
[----:B------:R-:W-:Y:S01]  /*0c80*/  IMAD.MOV.U32 R19, RZ, RZ, 0x4 ;  /* 0x00000004ff137424 */ /* 0x000fe200078e00ff */
[----:B------:R-:W-:-:S05]  /*0c90*/  MOV R12, R18 ;  /* 0x00000012000c7202 */ /* 0x000fca0000000f00 */
[----:B------:R-:W-:-:S05]  /*0ca0*/  FADD.FTZ R12, R11, R12 ;  /* 0x0000000c0b0c7221 */ /* 0x000fca0000010000 */
[----:B------:R-:W-:-:S07]  /*0cb0*/  MOV R20, R12 ;  /* 0x0000000c00147202 */ /* 0x000fce0000000f00 */
[----:B------:R-:W-:Y:S05]  /*0cc0*/  WARPSYNC.COLLECTIVE R17, `(.L_x_2964) ;  /* 0x0000000011087348 */ /* 0x000fea0003c00000 */
[----:B------:R0:W1:Y:S02]  /*0cd0*/  SHFL.BFLY P2, R18, R20, R19, R22 ;  /* 0x0c00001314127389 */ /* 0x0000640000040016 */
[----:B01----:R-:W-:Y:S01]  /*0ce0*/  ENDCOLLECTIVE ;  /* 0x000000000000791b */ /* 0x003fe20003800000 */
.L_x_2964:
[----:B------:R-:W-:Y:S01]  /*0cf0*/  HFMA2.MMA R19, -RZ, RZ, 0, 4.76837158203125e-07 ;  /* 0x00000008ff137435 */ /* 0x000fe200000001ff */
[----:B------:R-:W-:-:S05]  /*0d00*/  MOV R13, R18 ;  /* 0x00000012000d7202 */ /* 0x000fca0000000f00 */
[----:B------:R-:W-:-:S05]  /*0d10*/  FADD.FTZ R13, R12, R13 ;  /* 0x0000000d0c0d7221 */ /* 0x000fca0000010000 */
[----:B------:R-:W-:-:S07]  /*0d20*/  MOV R20, R13 ;  /* 0x0000000d00147202 */ /* 0x000fce0000000f00 */
[----:B------:R-:W-:Y:S05]  /*0d30*/  WARPSYNC.COLLECTIVE R17, `(.L_x_2965) ;  /* 0x0000000011087348 */ /* 0x000fea0003c00000 */
[----:B------:R0:W1:Y:S02]  /*0d40*/  SHFL.BFLY P2, R18, R20, R19, R22 ;  /* 0x0c00001314127389 */ /* 0x0000640000040016 */
[----:B01----:R-:W-:Y:S01]  /*0d50*/  ENDCOLLECTIVE ;  /* 0x000000000000791b */ /* 0x003fe20003800000 */
.L_x_2965:
[----:B------:R-:W-:Y:S01]  /*0d60*/  HFMA2.MMA R19, -RZ, RZ, 0, 9.5367431640625e-07 ;  /* 0x00000010ff137435 */ /* 0x000fe200000001ff */
[----:B------:R-:W-:-:S04]  /*0d70*/  IMAD.MOV.U32 R10, RZ, RZ, R18 ;  /* 0x000000ffff0a7224 */ /* 0x000fc800078e0012 */
[----:B------:R-:W-:-:S05]  /*0d80*/  FADD.FTZ R10, R13, R10 ;  /* 0x0000000a0d0a7221 */ /* 0x000fca0000010000 */
[----:B------:R-:W-:-:S07]  /*0d90*/  MOV R20, R10 ;  /* 0x0000000a00147202 */ /* 0x000fce0000000f00 */
[----:B------:R-:W-:Y:S05]  /*0da0*/  WARPSYNC.COLLECTIVE R17, `(.L_x_2966) ;  /* 0x0000000011087348 */ /* 0x000fea0003c00000 */
[----:B------:R0:W1:Y:S02]  /*0db0*/  SHFL.BFLY P2, R18, R20, R19, R22 ;  /* 0x0c00001314127389 */ /* 0x0000640000040016 */
[----:B01----:R-:W-:Y:S01]  /*0dc0*/  ENDCOLLECTIVE ;  /* 0x000000000000791b */ /* 0x003fe20003800000 */
.L_x_2966:
[----:B------:R-:W-:Y:S01]  /*0dd0*/  HFMA2.MMA R19, -RZ, RZ, 0, 5.9604644775390625e-08 ;  /* 0x00000001ff137435 */ /* 0x000fe200000001ff */
[----:B------:R-:W-:Y:S01]  /*0de0*/  IMAD.MOV.U32 R20, RZ, RZ, R9 ;  /* 0x000000ffff147224 */ /* 0x000fe200078e0009 */
[----:B------:R-:W-:-:S09]  /*0df0*/  MOV R11, R18 ;  /* 0x00000012000b7202 */ /* 0x000fd20000000f00 */
[----:B------:R-:W-:Y:S05]  /*0e00*/  WARPSYNC.COLLECTIVE R17, `(.L_x_2967) ;  /* 0x0000000011087348 */ /* 0x000fea0003c00000 */
[----:B------:R0:W1:Y:S02]  /*0e10*/  SHFL.BFLY P2, R18, R20, R19, R22 ;  /* 0x0c00001314127389 */ /* 0x0000640000040016 */
[----:B01----:R-:W-:Y:S01]  /*0e20*/  ENDCOLLECTIVE ;  /* 0x000000000000791b */ /* 0x003fe20003800000 */
.L_x_2967:
[----:B------:R-:W-:Y:S01]  /*0e30*/  HFMA2.MMA R19, -RZ, RZ, 0, 1.1920928955078125e-07 ;  /* 0x00000002ff137435 */ /* 0x000fe200000001ff */
[----:B------:R-:W-:-:S05]  /*0e40*/  MOV R12, R18 ;  /* 0x00000012000c7202 */ /* 0x000fca0000000f00 */
[----:B------:R-:W-:-:S05]  /*0e50*/  FADD.FTZ R14, R9, R12 ;  /* 0x0000000c090e7221 */ /* 0x000fca0000010000 */
[----:B------:R-:W-:-:S07]  /*0e60*/  MOV R20, R14 ;  /* 0x0000000e00147202 */ /* 0x000fce0000000f00 */
[----:B------:R-:W-:Y:S05]  /*0e70*/  WARPSYNC.COLLECTIVE R17, `(.L_x_2968) ;  /* 0x0000000011087348 */ /* 0x000fea0003c00000 */
[----:B------:R0:W1:Y:S02]  /*0e80*/  SHFL.BFLY P2, R18, R20, R19, R22 ;  /* 0x0c00001314127389 */ /* 0x0000640000040016 */
[----:B01----:R-:W-:Y:S01]  /*0e90*/  ENDCOLLECTIVE ;  /* 0x000000000000791b */ /* 0x003fe20003800000 */
.L_x_2968:
[----:B------:R-:W-:Y:S01]  /*0ea0*/  HFMA2.MMA R19, -RZ, RZ, 0, 2.384185791015625e-07 ;  /* 0x00000004ff137435 */ /* 0x000fe200000001ff */
[----:B------:R-:W-:-:S04]  /*0eb0*/  IMAD.MOV.U32 R13, RZ, RZ, R18 ;  /* 0x000000ffff0d7224 */ /* 0x000fc800078e0012 */
[----:B------:R-:W-:-:S05]  /*0ec0*/  FADD.FTZ R15, R14, R13 ;  /* 0x0000000d0e0f7221 */ /* 0x000fca0000010000 */
[----:B------:R-:W-:-:S07]  /*0ed0*/  MOV R20, R15 ;  /* 0x0000000f00147202 */ /* 0x000fce0000000f00 */
[----:B------:R-:W-:Y:S05]  /*0ee0*/  WARPSYNC.COLLECTIVE R17, `(.L_x_2969) ;  /* 0x0000000011087348 */ /* 0x000fea0003c00000 */
[----:B------:R0:W1:Y:S02]  /*0ef0*/  SHFL.BFLY P2, R18, R20, R19, R22 ;  /* 0x0c00001314127389 */ /* 0x0000640000040016 */
[----:B01----:R-:W-:Y:S01]  /*0f00*/  ENDCOLLECTIVE ;  /* 0x000000000000791b */ /* 0x003fe20003800000 */
.L_x_2969:
[----:B------:R-:W-:Y:S01]  /*0f10*/  IMAD.MOV.U32 R19, RZ, RZ, 0x8 ;  /* 0x00000008ff137424 */ /* 0x000fe200078e00ff */
[----:B------:R-:W-:-:S05]  /*0f20*/  MOV R16, R18 ;  /* 0x0000001200107202 */ /* 0x000fca0000000f00 */
[----:B------:R-:W-:-:S05]  /*0f30*/  FADD.FTZ R16, R15, R16 ;  /* 0x000000100f107221 */ /* 0x000fca0000010000 */
[----:B------:R-:W-:-:S07]  /*0f40*/  MOV R20, R16 ;  /* 0x0000001000147202 */ /* 0x000fce0000000f00 */
[----:B------:R-:W-:Y:S05]  /*0f50*/  WARPSYNC.COLLECTIVE R17, `(.L_x_2970) ;  /* 0x0000000011087348 */ /* 0x000fea0003c00000 */
[----:B------:R0:W1:Y:S02]  /*0f60*/  SHFL.BFLY P2, R18, R20, R19, R22 ;  /* 0x0c00001314127389 */ /* 0x0000640000040016 */
[----:B01----:R-:W-:Y:S01]  /*0f70*/  ENDCOLLECTIVE ;  /* 0x000000000000791b */ /* 0x003fe20003800000 */
.L_x_2970:
[----:B------:R-:W-:Y:S01]  /*0f80*/  HFMA2.MMA R19, -RZ, RZ, 0, 9.5367431640625e-07 ;  /* 0x00000010ff137435 */ /* 0x000fe200000001ff */
[----:B------:R-:W-:-:S05]  /*0f90*/  MOV R9, R18 ;  /* 0x0000001200097202 */ /* 0x000fca0000000f00 */
[----:B------:R-:W-:-:S05]  /*0fa0*/  FADD.FTZ R9, R16, R9 ;  /* 0x0000000910097221 */ /* 0x000fca0000010000 */
[----:B------:R-:W-:-:S07]  /*0fb0*/  MOV R20, R9 ;  /* 0x0000000900147202 */ /* 0x000fce0000000f00 */
[----:B------:R-:W-:Y:S05]  /*0fc0*/  WARPSYNC.COLLECTIVE R17, `(.L_x_2971) ;  /* 0x0000000011087348 */ /* 0x000fea0003c00000 */
[----:B------:R0:W1:Y:S02]  /*0fd0*/  SHFL.BFLY P2, R18, R20, R19, R22 ;  /* 0x0c00001314127389 */ /* 0x0000640000040016 */
[----:B01----:R-:W-:Y:S01]  /*0fe0*/  ENDCOLLECTIVE ;  /* 0x000000000000791b */ /* 0x003fe20003800000 */
.L_x_2971:
[----:B------:R-:W-:Y:S01]  /*0ff0*/  MOV R14, R18 ;  /* 0x00000012000e7202 */ /* 0x000fe20000000f00 */
[----:B------:R-:W-:Y:S06]  /*1000*/  BRA `(.L_x_2972) ;  /* 0xfffffff8007c7947 */ /* 0x000fec000383ffff */
.L_x_2973:
        /* <DEDUP_REMOVED lines=15> */
.L_x_3535:


//--------------------- .text._ZN10layer_norm40ln_parallel_residual_bwd_finalize_kernelINS_22Kernel_traits_finalizeILj768E6__halfffffjLb0ELj1024ELj4ENS_18Kernel_traits_baseILj768ES2_ffffjLj1024EEEEELb1EEEvNS_9BwdParamsE --------------------------
	.section	.text._ZN10layer_norm40ln_parallel_residual_bwd_finalize_kernelINS_22Kernel_traits_finalizeILj768E6__halfffffjLb0ELj1024ELj4ENS_18Kernel_traits_baseILj768ES2_ffffjLj1024EEEEELb1EEEvNS_9BwdParamsE,"ax",@progbits
	.align	128
        .global         _ZN10layer_norm40ln_parallel_residual_bwd_finalize_kernelINS_22Kernel_traits_finalizeILj768E6__halfffffjLb0ELj1024ELj4ENS_18Kernel_traits_baseILj768ES2_ffffjLj1024EEEEELb1EEEvNS_9BwdParamsE
        .type           _ZN10layer_norm40ln_parallel_residual_bwd_finalize_kernelINS_22Kernel_traits_finalizeILj768E6__halfffffjLb0ELj1024ELj4ENS_18Kernel_traits_baseILj768ES2_ffffjLj1024EEEEELb1EEEvNS_9BwdParamsE,@function
        .size           _ZN10layer_norm40ln_parallel_residual_bwd_finalize_kernelINS_22Kernel_traits_finalizeILj768E6__halfffffjLb0ELj1024ELj4ENS_18Kernel_traits_baseILj768ES2_ffffjLj1024EEEEELb1EEEvNS_9BwdParamsE,(.L_x_3536 - _ZN10layer_norm40ln_parallel_residual_bwd_finalize_kernelINS_22Kernel_traits_finalizeILj768E6__halfffffjLb0ELj1024ELj4ENS_18Kernel_traits_baseILj768ES2_ffffjLj1024EEEEELb1EEEvNS_9BwdParamsE)
        .other          _ZN10layer_norm40ln_parallel_residual_bwd_finalize_kernelINS_22Kernel_traits_finalizeILj768E6__halfffffjLb0ELj1024ELj4ENS_18Kernel_traits_baseILj768ES2_ffffjLj1024EEEEELb1EEEvNS_9BwdParamsE,@"STO_CUDA_ENTRY STV_DEFAULT"
_ZN10layer_norm40ln_parallel_residual_bwd_finalize_kernelINS_22Kernel_traits_finalizeILj768E6__halfffffjLb0ELj1024ELj4ENS_18Kernel_traits_baseILj768ES2_ffffjLj1024EEEEELb1EEEvNS_9BwdParamsE:
.text._ZN10layer_norm40ln_parallel_residual_bwd_finalize_kernelINS_22Kernel_traits_finalizeILj768E6__halfffffjLb0ELj1024ELj4ENS_18Kernel_traits_baseILj768ES2_ffffjLj1024EEEEELb1EEEvNS_9BwdParamsE:
        /* <DEDUP_REMOVED lines=23> */
.L_x_2985:
        /* <DEDUP_REMOVED lines=41> */
.L_x_2978:
        /* <DEDUP_REMOVED lines=62> */
.L_x_2977:
[----:B------:R-:W-:Y:S05]  /*07e0*/  BSYNC B1 ;  /* 0x0000000000017941 */ /* 0x000fea0003800000 */
.L_x_2976:
        /* <DEDUP_REMOVED lines=39> */
.L_x_2980:
[----:B------:R-:W-:Y:S05]  /*0a60*/  BSYNC B1 ;  /* 0x0000000000017941 */ /* 0x000fea0003800000 */
.L_x_2979:
        /* <DEDUP_REMOVED lines=20> */
.L_x_2975:
[----:B------:R-:W-:Y:S05]  /*0bb0*/  BSYNC B0 ;  /* 0x0000000000007941 */ /* 0x000fea0003800000 */
.L_x_2974:
        /* <DEDUP_REMOVED lines=54> */
.L_x_3006:
        /* <DEDUP_REMOVED lines=10> */
.L_x_2981:
        /* <DEDUP_REMOVED lines=26> */
.L_x_2984:
[----:B------:R-:W-:Y:S05]  /*1160*/  BSYNC B0 ;  /* 0x0000000000007941 */ /* 0x000fea0003800000 */
.L_x_2983:
[C---:B------:R-:W-:Y:S02]  /*1170*/  ISETP.GT.U32.AND P1, PT, R4.reuse, -0x301, PT ;  /* 0xfffffcff0400780c */ /* 0x040fe40003f24070 */
[----:B------:R-:W-:Y:S02]  /*1180*/  IADD3 R4, R4, 0x300, RZ ;  /* 0x0000030004047810 */ /* 0x000fe40007ffe0ff */
[----:B------:R-:W-:-:S09]  /*1190*/  IADD3 R5, R5, 0x180, RZ ;  /* 0x0000018005057810 */ /* 0x000fd20007ffe0ff */
[----:B------:R-:W-:Y:S05]  /*11a0*/  @P1 BRA `(.L_x_2985) ;  /* 0xffffffec00f01947 */ /* 0x000fea000383ffff */
[----:B------:R-:W-:Y:S05]  /*11b0*/  EXIT ;  /* 0x000000000000794d */ /* 0x000fea0003800000 */
.L_x_2982:
[----:B------:R-:W-:Y:S01]  /*11c0*/  HFMA2.MMA R13, -RZ, RZ, 0, 5.9604644775390625e-08 ;  /* 0x00000001ff0d7435 */ /* 0x000fe200000001ff */
[----:B0-----:R-:W-:Y:S02]  /*11d0*/  MOV R26, R9 ;  /* 0x00000009001a7202 */ /* 0x001fe40000000f00 */
[----:B------:R-:W-:Y:S02]  /*11e0*/  MOV R12, 0x1f ;  /* 0x0000001f000c7802 */ /* 0x000fe40000000f00 */
[----:B------:R-:W-:-:S07]  /*11f0*/  MOV R11, 0xffffffff ;  /* 0xffffffff000b7802 */ /* 0x000fce0000000f00 */
[----:B-1234-:R-:W-:Y:S05]  /*1200*/  WARPSYNC.COLLECTIVE R11, `(.L_x_2986) ;  /* 0x000000000b087348 */ /* 0x01efea0003c00000 */
[----:B------:R0:W0:Y:S02]  /*1210*/  SHFL.BFLY P2, R16, R26, R13, R12 ;  /* 0x0c00000d1a107389 */ /* 0x000024000004000c */
[----:B01234-:R-:W-:Y:S01]  /*1220*/  ENDCOLLECTIVE ;  /* 0x000000000000791b */ /* 0x01ffe20003800000 */
.L_x_2986:
[----:B------:R-:W-:Y:S01]  /*1230*/  HFMA2.MMA R13, -RZ, RZ, 0, 1.1920928955078125e-07 ;  /* 0x00000002ff0d7435 */ /* 0x000fe200000001ff */
[----:B------:R-:W-:-:S05]  /*1240*/  FADD.FTZ R10, R9, R16 ;  /* 0x00000010090a7221 */ /* 0x000fca0000010000 */
[----:B------:R-:W-:-:S07]  /*1250*/  MOV R26, R10 ;  /* 0x0000000a001a7202 */ /* 0x000fce0000000f00 */
[----:B------:R-:W-:Y:S05]  /*1260*/  WARPSYNC.COLLECTIVE R11, `(.L_x_2987) ;  /* 0x000000000b087348 */ /* 0x000fea0003c00000 */
[----:B------:R0:W1:Y:S02]  /*1270*/  SHFL.BFLY P2, R16, R26, R13, R12 ;  /* 0x0c00000d1a107389 */ /* 0x000064000004000c */
[----:B01----:R-:W-:Y:S01]  /*1280*/  ENDCOLLECTIVE ;  /* 0x000000000000791b */ /* 0x003fe20003800000 */
.L_x_2987:
[----:B------:R-:W-:Y:S01]  /*1290*/  HFMA2.MMA R13, -RZ, RZ, 0, 2.384185791015625e-07 ;  /* 0x00000004ff0d7435 */ /* 0x000fe200000001ff */
[----:B------:R-:W-:-:S05]  /*12a0*/  FADD.FTZ R9, R10, R16 ;  /* 0x000000100a097221 */ /* 0x000fca0000010000 */
[----:B------:R-:W-:-:S07]  /*12b0*/  MOV R26, R9 ;  /* 0x00000009001a7202 */ /* 0x000fce0000000f00 */
[----:B------:R-:W-:Y:S05]  /*12c0*/  WARPSYNC.COLLECTIVE R11, `(.L_x_2988) ;  /* 0x000000000b087348 */ /* 0x000fea0003c00000 */
[----:B------:R0:W1:Y:S02]  /*12d0*/  SHFL.BFLY P2, R16, R26, R13, R12 ;  /* 0x0c00000d1a107389 */ /* 0x000064000004000c */
[----:B01----:R-:W-:Y:S01]  /*12e0*/  ENDCOLLECTIVE ;  /* 0x000000000000791b */ /* 0x003fe20003800000 */
.L_x_2988:
[----:B------:R-:W-:Y:S01]  /*12f0*/  HFMA2.MMA R13, -RZ, RZ, 0, 4.76837158203125e-07 ;  /* 0x00000008ff0d7435 */ /* 0x000fe200000001ff */
[----:B------:R-:W-:-:S05]  /*1300*/  FADD.FTZ R18, R9, R16 ;  /* 0x0000001009127221 */ /* 0x000fca0000010000 */
[----:B------:R-:W-:-:S07]  /*1310*/  MOV R26, R18 ;  /* 0x00000012001a7202 */ /* 0x000fce0000000f00 */
[----:B------:R-:W-:Y:S05]  /*1320*/  WARPSYNC.COLLECTIVE R11, `(.L_x_2989) ;  /* 0x000000000b087348 */ /* 0x000fea0003c00000 */
[----:B------:R0:W1:Y:S02]  /*1330*/  SHFL.BFLY P2, R16, R26, R13, R12 ;  /* 0x0c00000d1a107389 */ /* 0x000064000004000c */
[----:B01----:R-:W-:Y:S01]  /*1340*/  ENDCOLLECTIVE ;  /* 0x000000000000791b */ /* 0x003fe20003800000 */
.L_x_2989:
[----:B------:R-:W-:Y:S01]  /*1350*/  HFMA2.MMA R13, -RZ, RZ, 0, 9.5367431640625e-07 ;  /* 0x00000010ff0d7435 */ /* 0x000fe200000001ff */
[----:B------:R-:W-:-:S05]  /*1360*/  FADD.FTZ R10, R18, R16 ;  /* 0x00000010120a7221 */ /* 0x000fca0000010000 */
[----:B------:R-:W-:-:S07]  /*1370*/  MOV R26, R10 ;  /* 0x0000000a001a7202 */ /* 0x000fce0000000f00 */
[----:B------:R-:W-:Y:S05]  /*1380*/  WARPSYNC.COLLECTIVE R11, `(.L_x_2990) ;  /* 0x000000000b087348 */ /* 0x000fea0003c00000 */
[----:B------:R0:W1:Y:S02]  /*1390*/  SHFL.BFLY P2, R16, R26, R13, R12 ;  /* 0x0c00000d1a107389 */ /* 0x000064000004000c */
[----:B01----:R-:W-:Y:S01]  /*13a0*/  ENDCOLLECTIVE ;  /* 0x000000000000791b */ /* 0x003fe20003800000 */
.L_x_2990:
[----:B------:R-:W-:Y:S01]  /*13b0*/  MOV R26, R14 ;  /* 0x0000000e001a7202 */ /* 0x000fe20000000f00 */
[----:B------:R-:W-:Y:S01]  /*13c0*/  IMAD.MOV.U32 R13, RZ, RZ, 0x1 ;  /* 0x00000001ff0d7424 */ /* 0x000fe200078e00ff */
[----:B------:R-:W-:-:S07]  /*13d0*/  MOV R9, R16 ;  /* 0x0000001000097202 */ /* 0x000fce0000000f00 */
[----:B------:R-:W-:Y:S05]  /*13e0*/  WARPSYNC.COLLECTIVE R11, `(.L_x_2991) ;  /* 0x000000000b087348 */ /* 0x000fea0003c00000 */
[----:B------:R0:W1:Y:S02]  /*13f0*/  SHFL.BFLY P2, R16, R26, R13, R12 ;  /* 0x0c00000d1a107389 */ /* 0x000064000004000c */
[----:B01----:R-:W-:Y:S01]  /*1400*/  ENDCOLLECTIVE ;  /* 0x000000000000791b */ /* 0x003fe20003800000 */
.L_x_2991:
[----:B------:R-:W-:Y:S01]  /*1410*/  HFMA2.MMA R13, -RZ, RZ, 0, 1.1920928955078125e-07 ;  /* 0x00000002ff0d7435 */ /* 0x000fe200000001ff */
[----:B------:R-:W-:-:S05]  /*1420*/  MOV R15, R16 ;  /* 0x00000010000f7202 */ /* 0x000fca0000000f00 */
[----:B------:R-:W-:-:S05]  /*1430*/  FADD.FTZ R15, R14, R15 ;  /* 0x0000000f0e0f7221 */ /* 0x000fca0000010000 */
[----:B------:R-:W-:-:S07]  /*1440*/  MOV R26, R15 ;  /* 0x0000000f001a7202 */ /* 0x000fce0000000f00 */
[----:B------:R-:W-:Y:S05]  /*1450*/  WARPSYNC.COLLECTIVE R11, `(.L_x_2992) ;  /* 0x000000000b087348 */ /* 0x000fea0003c00000 */
[----:B------:R0:W1:Y:S02]  /*1460*/  SHFL.BFLY P2, R16, R26, R13, R12 ;  /* 0x0c00000d1a107389 */ /* 0x000064000004000c */
[----:B01----:R-:W-:Y:S01]  /*1470*/  ENDCOLLECTIVE ;  /* 0x000000000000791b */ /* 0x003fe20003800000 */
.L_x_2992:
[----:B------:R-:W-:Y:S01]  /*1480*/  HFMA2.MMA R13, -RZ, RZ, 0, 2.384185791015625e-07 ;  /* 0x00000004ff0d7435 */ /* 0x000fe200000001ff */
[----:B------:R-:W-:-:S05]  /*1490*/  MOV R18, R16 ;  /* 0x0000001000127202 */ /* 0x000fca0000000f00 */
[----:B------:R-:W-:-:S05]  /*14a0*/  FADD.FTZ R14, R15, R18 ;  /* 0x000000120f0e7221 */ /* 0x000fca0000010000 */
[----:B------:R-:W-:-:S07]  /*14b0*/  MOV R26, R14 ;  /* 0x0000000e001a7202 */ /* 0x000fce0000000f00 */
[----:B------:R-:W-:Y:S05]  /*14c0*/  WARPSYNC.COLLECTIVE R11, `(.L_x_2993) ;  /* 0x000000000b087348 */ /* 0x000fea0003c00000 */
[----:B------:R0:W1:Y:S02]  /*14d0*/  SHFL.BFLY P2, R16, R26, R13, R12 ;  /* 0x0c00000d1a107389 */ /* 0x000064000004000c */
[----:B01----:R-:W-:Y:S01]  /*14e0*/  ENDCOLLECTIVE ;  /* 0x000000000000791b */ /* 0x003fe20003800000 */
.L_x_2993:
[----:B------:R-:W-:Y:S01]  /*14f0*/  HFMA2.MMA R13, -RZ, RZ, 0, 4.76837158203125e-07 ;  /* 0x00000008ff0d7435 */ /* 0x000fe200000001ff */
[----:B------:R-:W-:-:S05]  /*1500*/  MOV R17, R16 ;  /* 0x0000001000117202 */ /* 0x000fca0000000f00 */
[----:B------:R-:W-:-:S05]  /*1510*/  FADD.FTZ R19, R14, R17 ;  /* 0x000000110e137221 */ /* 0x000fca0000010000 */
[----:B------:R-:W-:-:S07]  /*1520*/  MOV R26, R19 ;  /* 0x00000013001a7202 */ /* 0x000fce0000000f00 */
[----:B------:R-:W-:Y:S05]  /*1530*/  WARPSYNC.COLLECTIVE R11, `(.L_x_2994) ;  /* 0x000000000b087348 */ /* 0x000fea0003c00000 */
[----:B------:R0:W1:Y:S02]  /*1540*/  SHFL.BFLY P2, R16, R26, R13, R12 ;  /* 0x0c00000d1a107389 */ /* 0x000064000004000c */
[----:B01----:R-:W-:Y:S01]  /*1550*/  ENDCOLLECTIVE ;  /* 0x000000000000791b */ /* 0x003fe20003800000 */
.L_x_2994:
[----:B------:R-:W-:Y:S01]  /*1560*/  HFMA2.MMA R13, -RZ, RZ, 0, 9.5367431640625e-07 ;  /* 0x00000010ff0d7435 */ /* 0x000fe200000001ff */
[----:B------:R-:W-:-:S05]  /*1570*/  MOV R20, R16 ;  /* 0x0000001000147202 */ /* 0x000fca0000000f00 */
[----:B------:R-:W-:-:S05]  /*1580*/  FADD.FTZ R15, R19, R20 ;  /* 0x00000014130f7221 */ /* 0x000fca0000010000 */
[----:B------:R-:W-:-:S07]  /*1590*/  MOV R26, R15 ;  /* 0x0000000f001a7202 */ /* 0x000fce0000000f00 */
[----:B------:R-:W-:Y:S05]  /*15a0*/  WARPSYNC.COLLECTIVE R11, `(.L_x_2995) ;  /* 0x000000000b087348 */ /* 0x000fea0003c00000 */
[----:B------:R0:W1:Y:S02]  /*15b0*/  SHFL.BFLY P2, R16, R26, R13, R12 ;  /* 0x0c00000d1a107389 */ /* 0x000064000004000c */
[----:B01----:R-:W-:Y:S01]  /*15c0*/  ENDCOLLECTIVE ;  /* 0x000000000000791b */ /* 0x003fe20003800000 */
.L_x_2995:
[----:B------:R-:W-:Y:S01]  /*15d0*/  HFMA2.MMA R13, -RZ, RZ, 0, 5.9604644775390625e-08 ;  /* 0x00000001ff0d7435 */ /* 0x000fe200000001ff */
[----:B------:R-:W-:Y:S02]  /*15e0*/  MOV R26, R8 ;  /* 0x00000008001a7202 */ /* 0x000fe40000000f00 */
[----:B------:R-:W-:-:S08]  /*15f0*/  MOV R14, R16 ;  /* 0x00000010000e7202 */ /* 0x000fd00000000f00 */
[----:B------:R-:W-:Y:S05]  /*1600*/  WARPSYNC.COLLECTIVE R11, `(.L_x_2996) ;  /* 0x000000000b087348 */ /* 0x000fea0003c00000 */
[----:B------:R0:W1:Y:S02]  /*1610*/  SHFL.BFLY P2, R16, R26, R13, R12 ;  /* 0x0c00000d1a107389 */ /* 0x000064000004000c */
[----:B01----:R-:W-:Y:S01]  /*1620*/  ENDCOLLECTIVE ;  /* 0x000000000000791b */ /* 0x003fe20003800000 */
.L_x_2996:
[----:B------:R-:W-:Y:S01]  /*1630*/  HFMA2.MMA R13, -RZ, RZ, 0, 1.1920928955078125e-07 ;  /* 0x00000002ff0d7435 */ /* 0x000fe200000001ff */
[----:B------:R-:W-:-:S05]  /*1640*/  MOV R17, R16 ;  /* 0x0000001000117202 */ /* 0x000fca0000000f00 */
[----:B------:R-:W-:-:S05]  /*1650*/  FADD.FTZ R19, R8, R17 ;  /* 0x0000001108137221 */ /* 0x000fca0000010000 */
[----:B------:R-:W-:-:S07]  /*1660*/  MOV R26, R19 ;  /* 0x00000013001a7202 */ /* 0x000fce0000000f00 */
[----:B------:R-:W-:Y:S05]  /*1670*/  WARPSYNC.COLLECTIVE R11, `(.L_x_2997) ;  /* 0x000000000b087348 */ /* 0x000fea0003c00000 */
[----:B------:R0:W1:Y:S02]  /*1680*/  SHFL.BFLY P2, R16, R26, R13, R12 ;  /* 0x0c00000d1a107389 */ /* 0x000064000004000c */
[----:B01----:R-:W-:Y:S01]  /*1690*/  ENDCOLLECTIVE ;  /* 0x000000000000791b */ /* 0x003fe20003800000 */
.L_x_2997:
[----:B------:R-:W-:Y:S01]  /*16a0*/  IMAD.MOV.U32 R13, RZ, RZ, 0x4 ;  /* 0x00000004ff0d7424 */ /* 0x000fe200078e00ff */
[----:B------:R-:W-:-:S05]  /*16b0*/  MOV R20, R16 ;  /* 0x0000001000147202 */ /* 0x000fca0000000f00 */
[----:B------:R-:W-:-:S05]  /*16c0*/  FADD.FTZ R8, R19, R20 ;  /* 0x0000001413087221 */ /* 0x000fca0000010000 */
[----:B------:R-:W-:-:S07]  /*16d0*/  MOV R26, R8 ;  /* 0x00000008001a7202 */ /* 0x000fce0000000f00 */
[----:B------:R-:W-:Y:S05]  /*16e0*/  WARPSYNC.COLLECTIVE R11, `(.L_x_2998) ;  /* 0x000000000b087348 */ /* 0x000fea0003c00000 */
[----:B------:R0:W1:Y:S02]  /*16f0*/  SHFL.BFLY P2, R16, R26, R13, R12 ;  /* 0x0c00000d1a107389 */ /* 0x000064000004000c */
[----:B01----:R-:W-:Y:S01]  /*1700*/  ENDCOLLECTIVE ;  /* 0x000000000000791b */ /* 0x003fe20003800000 */
.L_x_2998:
[----:B------:R-:W-:Y:S01]  /*1710*/  HFMA2.MMA R13, -RZ, RZ, 0, 4.76837158203125e-07 ;  /* 0x00000008ff0d7435 */ /* 0x000fe200000001ff */
[----:B------:R-:W-:-:S05]  /*1720*/  MOV R21, R16 ;  /* 0x0000001000157202 */ /* 0x000fca0000000f00 */
[----:B------:R-:W-:-:S05]  /*1730*/  FADD.FTZ R21, R8, R21 ;  /* 0x0000001508157221 */ /* 0x000fca0000010000 */
[----:B------:R-:W-:-:S07]  /*1740*/  MOV R26, R21 ;  /* 0x00000015001a7202 */ /* 0x000fce0000000f00 */
[----:B------:R-:W-:Y:S05]  /*1750*/  WARPSYNC.COLLECTIVE R11, `(.L_x_2999) ;  /* 0x000000000b087348 */ /* 0x000fea0003c00000 */
[----:B------:R0:W1:Y:S02]  /*1760*/  SHFL.BFLY P2, R16, R26, R13, R12 ;  /* 0x0c00000d1a107389 */ /* 0x000064000004000c */
[----:B01----:R-:W-:Y:S01]  /*1770*/  ENDCOLLECTIVE ;  /* 0x000000000000791b */ /* 0x003fe20003800000 */
.L_x_2999:
[----:B------:R-:W-:Y:S01]  /*1780*/  HFMA2.MMA R13, -RZ, RZ, 0, 9.5367431640625e-07 ;  /* 0x00000010ff0d7435 */ /* 0x000fe200000001ff */
[----:B------:R-:W-:-:S05]  /*1790*/  MOV R22, R16 ;  /* 0x0000001000167202 */ /* 0x000fca0000000f00 */
[----:B------:R-:W-:-:S05]  /*17a0*/  FADD.FTZ R17, R21, R22 ;  /* 0x0000001615117221 */ /* 0x000fca0000010000 */
[----:B------:R-:W-:-:S07]  /*17b0*/  MOV R26, R17 ;  /* 0x00000011001a7202 */ /* 0x000fce0000000f00 */
[----:B------:R-:W-:Y:S05]  /*17c0*/  WARPSYNC.COLLECTIVE R11, `(.L_x_3000) ;  /* 0x000000000b087348 */ /* 0x000fea0003c00000 */
[----:B------:R0:W1:Y:S02]  /*17d0*/  SHFL.BFLY P2, R16, R26, R13, R12 ;  /* 0x0c00000d1a107389 */ /* 0x000064000004000c */
[----:B01----:R-:W-:Y:S01]  /*17e0*/  ENDCOLLECTIVE ;  /* 0x000000000000791b */ /* 0x003fe20003800000 */
.L_x_3000:
[----:B------:R-:W-:Y:S01]  /*17f0*/  HFMA2.MMA R13, -RZ, RZ, 0, 5.9604644775390625e-08 ;  /* 0x00000001ff0d7435 */ /* 0x000fe200000001ff */
[----:B------:R-:W-:Y:S02]  /*1800*/  MOV R26, R7 ;  /* 0x00000007001a7202 */ /* 0x000fe40000000f00 */
[----:B------:R-:W-:-:S08]  /*1810*/  MOV R8, R16 ;  /* 0x0000001000087202 */ /* 0x000fd00000000f00 */
[----:B------:R-:W-:Y:S05]  /*1820*/  WARPSYNC.COLLECTIVE R11, `(.L_x_3001) ;  /* 0x000000000b087348 */ /* 0x000fea0003c00000 */
[----:B------:R0:W1:Y:S02]  /*1830*/  SHFL.BFLY P2, R16, R26, R13, R12 ;  /* 0x0c00000d1a107389 */ /* 0x000064000004000c */
[----:B01----:R-:W-:Y:S01]  /*1840*/  ENDCOLLECTIVE ;  /* 0x000000000000791b */ /* 0x003fe20003800000 */
.L_x_3001:
[----:B------:R-:W-:Y:S01]  /*1850*/  HFMA2.MMA R13, -RZ, RZ, 0, 1.1920928955078125e-07 ;  /* 0x00000002ff0d7435 */ /* 0x000fe200000001ff */
[----:B------:R-:W-:-:S05]  /*1860*/  MOV R18, R16 ;  /* 0x0000001000127202 */ /* 0x000fca0000000f00 */
[----:B------:R-:W-:-:S05]  /*1870*/  FADD.FTZ R22, R7, R18 ;  /* 0x0000001207167221 */ /* 0x000fca0000010000 */
[----:B------:R-:W-:-:S07]  /*1880*/  MOV R26, R22 ;  /* 0x00000016001a7202 */ /* 0x000fce0000000f00 */
[----:B------:R-:W-:Y:S05]  /*1890*/  WARPSYNC.COLLECTIVE R11, `(.L_x_3002) ;  /* 0x000000000b087348 */ /* 0x000fea0003c00000 */
[----:B------:R0:W1:Y:S02]  /*18a0*/  SHFL.BFLY P2, R16, R26, R13, R12 ;  /* 0x0c00000d1a107389 */ /* 0x000064000004000c */
[----:B01----:R-:W-:Y:S01]  /*18b0*/  ENDCOLLECTIVE ;  /* 0x000000000000791b */ /* 0x003fe20003800000 */
.L_x_3002:
[----:B------:R-:W-:Y:S01]  /*18c0*/  HFMA2.MMA R13, -RZ, RZ, 0, 2.384185791015625e-07 ;  /* 0x00000004ff0d7435 */ /* 0x000fe200000001ff */
[----:B------:R-:W-:-:S05]  /*18d0*/  MOV R21, R16 ;  /* 0x0000001000157202 */ /* 0x000fca0000000f00 */
[----:B------:R-:W-:-:S05]  /*18e0*/  FADD.FTZ R7, R22, R21 ;  /* 0x0000001516077221 */ /* 0x000fca0000010000 */
[----:B------:R-:W-:-:S07]  /*18f0*/  MOV R26, R7 ;  /* 0x00000007001a7202 */ /* 0x000fce0000000f00 */
[----:B------:R-:W-:Y:S05]  /*1900*/  WARPSYNC.COLLECTIVE R11, `(.L_x_3003) ;  /* 0x000000000b087348 */ /* 0x000fea0003c00000 */
[----:B------:R0:W1:Y:S02]  /*1910*/  SHFL.BFLY P2, R16, R26, R13, R12 ;  /* 0x0c00000d1a107389 */ /* 0x000064000004000c */
[----:B01----:R-:W-:Y:S01]  /*1920*/  ENDCOLLECTIVE ;  /* 0x000000000000791b */ /* 0x003fe20003800000 */
.L_x_3003:
[----:B------:R-:W-:Y:S01]  /*1930*/  HFMA2.MMA R13, -RZ, RZ, 0, 4.76837158203125e-07 ;  /* 0x00000008ff0d7435 */ /* 0x000fe200000001ff */
[----:B------:R-:W-:-:S05]  /*1940*/  MOV R20, R16 ;  /* 0x0000001000147202 */ /* 0x000fca0000000f00 */
[----:B------:R-:W-:-:S05]  /*1950*/  FADD.FTZ R23, R7, R20 ;  /* 0x0000001407177221 */ /* 0x000fca0000010000 */
[----:B------:R-:W-:-:S07]  /*1960*/  MOV R26, R23 ;  /* 0x00000017001a7202 */ /* 0x000fce0000000f00 */
[----:B------:R-:W-:Y:S05]  /*1970*/  WARPSYNC.COLLECTIVE R11, `(.L_x_3004) ;  /* 0x000000000b087348 */ /* 0x000fea0003c00000 */
[----:B------:R0:W1:Y:S02]  /*1980*/  SHFL.BFLY P2, R16, R26, R13, R12 ;  /* 0x0c00000d1a107389 */ /* 0x000064000004000c */
[----:B01----:R-:W-:Y:S01]  /*1990*/  ENDCOLLECTIVE ;  /* 0x000000000000791b */ /* 0x003fe20003800000 */
.L_x_3004:
[----:B------:R-:W-:Y:S01]  /*19a0*/  HFMA2.MMA R13, -RZ, RZ, 0, 9.5367431640625e-07 ;  /* 0x00000010ff0d7435 */ /* 0x000fe200000001ff */
[----:B------:R-:W-:-:S05]  /*19b0*/  MOV R24, R16 ;  /* 0x0000001000187202 */ /* 0x000fca0000000f00 */
[----:B------:R-:W-:-:S05]  /*19c0*/  FADD.FTZ R24, R23, R24 ;  /* 0x0000001817187221 */ /* 0x000fca0000010000 */
[----:B------:R-:W-:-:S07]  /*19d0*/  MOV R26, R24 ;  /* 0x00000018001a7202 */ /* 0x000fce0000000f00 */
[----:B------:R-:W-:Y:S05]  /*19e0*/  WARPSYNC.COLLECTIVE R11, `(.L_x_3005) ;  /* 0x000000000b087348 */ /* 0x000fea0003c00000 */
[----:B------:R0:W1:Y:S02]  /*19f0*/  SHFL.BFLY P2, R16, R26, R13, R12 ;  /* 0x0c00000d1a107389 */ /* 0x000064000004000c */
[----:B01----:R-:W-:Y:S01]  /*1a00*/  ENDCOLLECTIVE ;  /* 0x000000000000791b */ /* 0x003fe20003800000 */
.L_x_3005:
[----:B------:R-:W-:Y:S05]  /*1a10*/  BRA `(.L_x_3006) ;  /* 0xfffffff400407947 */ /* 0x000fea000383ffff */
.L_x_3007:
        /* <DEDUP_REMOVED lines=14> */
.L_x_3536:


//--------------------- .text._ZN10layer_norm31ln_parallel_residual_bwd_kernelINS_13Kernel_traitsI6__halfffffjLj768ELj1ELj4ELj1ELj16ENS_18Kernel_traits_baseILj768ES2_ffffjLj128EEEEELb1ELb1ELb1EEEvNS_9BwdParamsE --------------------------
	.section	.text._ZN10layer_norm31ln_parallel_residual_bwd_kernelINS_13Kernel_traitsI6__halfffffjLj768ELj1ELj4ELj1ELj16ENS_18Kernel_traits_baseILj768ES2_ffffjLj128EEEEELb1ELb1ELb1EEEvNS_9BwdParamsE,"ax",@progbits
	.align	128
        .global         _ZN10layer_norm31ln_parallel_residual_bwd_kernelINS_13Kernel_traitsI6__halfffffjLj768ELj1ELj4ELj1ELj16ENS_18Kernel_traits_baseILj768ES2_ffffjLj128EEEEELb1ELb1ELb1EEEvNS_9BwdParamsE
        .type           _ZN10layer_norm31ln_parallel_residual_bwd_kernelINS_13Kernel_traitsI6__halfffffjLj768ELj1ELj4ELj1ELj16ENS_18Kernel_traits_baseILj768ES2_ffffjLj128EEEEELb1ELb1ELb1EEEvNS_9BwdParamsE,@function
        .size           _ZN10layer_norm31ln_parallel_residual_bwd_kernelINS_13Kernel_traitsI6__halfffffjLj768ELj1ELj4ELj1ELj16ENS_18Kernel_traits_baseILj768ES2_ffffjLj128EEEEELb1ELb1ELb1EEEvNS_9BwdParamsE,(.L_x_3537 - _ZN10layer_norm31ln_parallel_residual_bwd_kernelINS_13Kernel_traitsI6__halfffffjLj768ELj1ELj4ELj1ELj16ENS_18Kernel_traits_baseILj768ES2_ffffjLj128EEEEELb1ELb1ELb1EEEvNS_9BwdParamsE)
        .other          _ZN10layer_norm31ln_parallel_residual_bwd_kernelINS_13Kernel_traitsI6__halfffffjLj768ELj1ELj4ELj1ELj16ENS_18Kernel_traits_baseILj768ES2_ffffjLj128EEEEELb1ELb1ELb1EEEvNS_9BwdParamsE,@"STO_CUDA_ENTRY STV_DEFAULT"
_ZN10layer_norm31ln_parallel_residual_bwd_kernelINS_13Kernel_traitsI6__halfffffjLj768ELj1ELj4ELj1ELj16ENS_18Kernel_traits_baseILj768ES2_ffffjLj128EEEEELb1ELb1ELb1EEEvNS_9BwdParamsE:
.text._ZN10layer_norm31ln_parallel_residual_bwd_kernelINS_13Kernel_traitsI6__halfffffjLj768ELj1ELj4ELj1ELj16ENS_18Kernel_traits_baseILj768ES2_ffffjLj128EEEEELb1ELb1ELb1EEEvNS_9BwdParamsE:
        /* <DEDUP_REMOVED lines=42> */
.L_x_3009:
[----:B------:R-:W-:Y:S01]  /*02a0*/  SHF.L.U32 R2, R4, 0x3, RZ ;  /* 0x0000000304027819 */ /* 0x000fe200000006ff */
[----:B------:R-:W-:-:S03]  /*02b0*/  ULDC.64 UR6, c[0x0][0x260] ;  /* 0x0000980000067ab9 */ /* 0x000fc60000000a00 */
        /* <DEDUP_REMOVED lines=9> */
[----:B------:R0:W5:Y:S01]  /*0350*/  LDG.E.64 R12, desc[UR4][R8.64+0x200] ;  /* 0x00020004080c7981 */ /* 0x000162000c1e1b00 */
[----:B------:R-:W-:-:S02]  /*0360*/  LOP3.LUT R2, R4, 0x1f, RZ, 0xc0, !PT ;  /* 0x0000001f04027812 */ /* 0x000fc400078ec0ff */
[----:B------:R-:W1:Y:S01]  /*0370*/  LDC.U8 R4, c[0x0][0x2a0] ;  /* 0x0000a800ff047b82 */ /* 0x000e620000000000 */
[----:B------:R-:W-:Y:S01]  /*0380*/  ISETP.NE.U32.AND P4, PT, RZ, UR6, PT ;  /* 0x00000006ff007c0c */ /* 0x000fe2000bf85070 */
[----:B------:R-:W-:Y:S01]  /*0390*/  BSSY B1, `(.L_x_3011) ;  /* 0x00002dc000017945 */ /* 0x000fe20003800000 */
[----:B------:R-:W-:Y:S01]  /*03a0*/  CS2R R158, SRZ ;  /* 0x00000000009e7805 */ /* 0x000fe2000001ff00 */
[----:B------:R-:W-:Y:S01]  /*03b0*/  IMAD.MOV.U32 R180, RZ, RZ, RZ ;  /* 0x000000ffffb47224 */ /* 0x000fe200078e00ff */
[----:B------:R-:W-:Y:S01]  /*03c0*/  ISETP.NE.AND.EX P4, PT, RZ, UR7, PT, P4 ;  /* 0x00000007ff007c0c */ /* 0x000fe2000bf85340 */
[----:B0-----:R-:W-:Y:S01]  /*03d0*/  HFMA2.MMA R8, -RZ, RZ, 0, 0 ;  /* 0x00000000ff087435 */ /* 0x001fe200000001ff */
        /* <DEDUP_REMOVED lines=17> */
[----:B------:R-:W-:Y:S01]  /*04f0*/  CS2R R176, SRZ ;  /* 0x0000000000b07805 */ /* 0x000fe2000001ff00 */
[----:B------:R-:W-:Y:S01]  /*0500*/  IMAD.MOV.U32 R178, RZ, RZ, RZ ;  /* 0x000000ffffb27224 */ /* 0x000fe200078e00ff */
[----:B------:R-:W-:Y:S01]  /*0510*/  MOV R27, RZ ;  /* 0x000000ff001b7202 */ /* 0x000fe20000000f00 */
[----:B------:R-:W-:Y:S01]  /*0520*/  IMAD.MOV.U32 R31, RZ, RZ, RZ ;  /* 0x000000ffff1f7224 */ /* 0x000fe200078e00ff */
[--C-:B--2---:R-:W-:Y:S01]  /*0530*/  SHF.R.U64 R26, R28, 0x10, R29.reuse ;  /* 0x000000101c1a7819 */ /* 0x104fe2000000121d */
[----:B------:R-:W-:Y:S01]  /*0540*/  HADD2.F32 R15, -RZ, R28.H0_H0 ;  /* 0x2000001cff0f7230 */ /* 0x000fe20000004100 */
[----:B------:R-:W-:-:S02]  /*0550*/  SHF.R.U32.HI R28, RZ, 0x10, R29 ;  /* 0x00000010ff1c7819 */ /* 0x000fc4000001161d */
[--C-:B---3--:R-:W-:Y:S01]  /*0560*/  SHF.R.U64 R30, R32, 0x10, R33.reuse ;  /* 0x00000010201e7819 */ /* 0x108fe20000001221 */
[----:B------:R-:W-:Y:S01]  /*0570*/  HADD2.F32 R19, -RZ, R32.H0_H0 ;  /* 0x20000020ff137230 */ /* 0x000fe20000004100 */
[----:B------:R-:W-:Y:S02]  /*0580*/  SHF.R.U32.HI R32, RZ, 0x10, R33 ;  /* 0x00000010ff207819 */ /* 0x000fe40000011621 */
[--C-:B----4-:R-:W-:Y:S01]  /*0590*/  SHF.R.U64 R34, R36, 0x10, R37.reuse ;  /* 0x0000001024227819 */ /* 0x110fe20000001225 */
[----:B------:R-:W-:Y:S01]  /*05a0*/  HADD2.F32 R23, -RZ, R36.H0_H0 ;  /* 0x20000024ff177230 */ /* 0x000fe20000004100 */
[----:B------:R-:W-:Y:S02]  /*05b0*/  SHF.R.U32.HI R36, RZ, 0x10, R37 ;  /* 0x00000010ff247819 */ /* 0x000fe40000011625 */
[--C-:B-----5:R-:W-:Y:S02]  /*05c0*/  SHF.R.U64 R14, R6, 0x10, R7.reuse ;  /* 0x00000010060e7819 */ /* 0x120fe40000001207 */
[----:B------:R-:W-:-:S02]  /*05d0*/  SHF.R.U32.HI R16, RZ, 0x10, R7 ;  /* 0x00000010ff107819 */ /* 0x000fc40000011607 */
[--C-:B------:R-:W-:Y:S01]  /*05e0*/  SHF.R.U64 R18, R10, 0x10, R11.reuse ;  /* 0x000000100a127819 */ /* 0x100fe2000000120b */
[----:B------:R-:W-:Y:S01]  /*05f0*/  HADD2.F32 R9, -RZ, R11.H0_H0 ;  /* 0x2000000bff097230 */ /* 0x000fe20000004100 */
[----:B------:R-:W-:Y:S02]  /*0600*/  SHF.R.U32.HI R20, RZ, 0x10, R11 ;  /* 0x00000010ff147819 */ /* 0x000fe4000001160b */
[--C-:B------:R-:W-:Y:S02]  /*0610*/  SHF.R.U64 R22, R12, 0x10, R13.reuse ;  /* 0x000000100c167819 */ /* 0x100fe4000000120d */
[----:B------:R-:W-:Y:S01]  /*0620*/  SHF.R.U32.HI R24, RZ, 0x10, R13 ;  /* 0x00000010ff187819 */ /* 0x000fe2000001160d */
[----:B------:R-:W-:Y:S01]  /*0630*/  HADD2.F32 R11, -RZ, R12.H0_H0 ;  /* 0x2000000cff0b7230 */ /* 0x000fe20000004100 */
[----:B------:R-:W-:Y:S01]  /*0640*/  HFMA2.MMA R12, -RZ, RZ, 0, 0 ;  /* 0x00000000ff0c7435 */ /* 0x000fe200000001ff */
[----:B------:R-:W-:Y:S01]  /*0650*/  HADD2.F32 R17, -RZ, R29.H0_H0 ;  /* 0x2000001dff117230 */ /* 0x000fe20000004100 */
[----:B------:R-:W-:Y:S01]  /*0660*/  HFMA2.MMA R29, -RZ, RZ, 0, 0 ;  /* 0x00000000ff1d7435 */ /* 0x000fe200000001ff */
[----:B------:R-:W-:Y:S01]  /*0670*/  HADD2.F32 R21, -RZ, R33.H0_H0 ;  /* 0x20000021ff157230 */ /* 0x000fe20000004100 */
[----:B------:R-:W-:Y:S01]  /*0680*/  HFMA2.MMA R33, -RZ, RZ, 0, 0 ;  /* 0x00000000ff217435 */ /* 0x000fe200000001ff */
[----:B------:R-:W-:Y:S01]  /*0690*/  HADD2.F32 R25, -RZ, R37.H0_H0 ;  /* 0x20000025ff197230 */ /* 0x000fe20000004100 */
[----:B------:R-:W-:Y:S01]  /*06a0*/  HFMA2.MMA R37, -RZ, RZ, 0, 0 ;  /* 0x00000000ff257435 */ /* 0x000fe200000001ff */
[----:B------:R-:W-:-:S02]  /*06b0*/  HADD2.F32 R5, -RZ, R7.H0_H0 ;  /* 0x20000007ff057230 */ /* 0x000fc40000004100 */
[----:B------:R-:W-:Y:S01]  /*06c0*/  HADD2.F32 R3, -RZ, R6.H0_H0 ;  /* 0x20000006ff037230 */ /* 0x000fe20000004100 */
[----:B------:R-:W-:Y:S01]  /*06d0*/  MOV R6, RZ ;  /* 0x000000ff00067202 */ /* 0x000fe20000000f00 */
[----:B------:R-:W-:Y:S01]  /*06e0*/  HADD2.F32 R7, -RZ, R10.H0_H0 ;  /* 0x2000000aff077230 */ /* 0x000fe20000004100 */
[----:B------:R-:W-:Y:S01]  /*06f0*/  MOV R10, RZ ;  /* 0x000000ff000a7202 */ /* 0x000fe20000000f00 */
        /* <DEDUP_REMOVED lines=13> */
.L_x_3018:
[----:B------:R-:W0:Y:S01]  /*07d0*/  LDC.64 R200, c[0x0][0x250] ;  /* 0x00009400ffc87b82 */ /* 0x000e220000000a00 */
[----:B-1----:R-:W-:-:S05]  /*07e0*/  IMAD R76, R0, UR8, RZ ;  /* 0x00000008004c7c24 */ /* 0x002fca000f8e02ff */
[----:B------:R-:W-:Y:S02]  /*07f0*/  SHF.R.S32.HI R77, RZ, 0x1f, R76 ;  /* 0x0000001fff4d7819 */ /* 0x000fe4000001144c */
[----:B------:R-:W1:Y:S02]  /*0800*/  LDC.64 R92, c[0x0][0x258] ;  /* 0x00009600ff5c7b82 */ /* 0x000e640000000a00 */
[----:B------:R-:W-:-:S04]  /*0810*/  LEA.HI R77, R77, R76, RZ, 0x2 ;  /* 0x0000004c4d4d7211 */ /* 0x000fc800078f10ff */
[----:B------:R-:W-:Y:S02]  /*0820*/  LEA.HI.SX32 R205, R77, R2, 0x1e ;  /* 0x000000024dcd7211 */ /* 0x000fe400078ff2ff */
[----:B------:R-:W2:Y:S02]  /*0830*/  LDC.64 R120, c[0x0][0x2b8] ;  /* 0x0000ae00ff787b82 */ /* 0x000ea40000000a00 */
[----:B------:R-:W-:Y:S01]  /*0840*/  SHF.R.U32.HI R198, RZ, 0x1c, R205 ;  /* 0x0000001cffc67819 */ /* 0x000fe200000116cd */
[----:B------:R-:W-:Y:S02]  /*0850*/  IMAD.SHL.U32 R197, R205, 0x10, RZ ;  /* 0x00000010cdc57824 */ /* 0x000fe400078e00ff */
[----:B0-----:R-:W-:-:S03]  /*0860*/  IMAD.WIDE R200, R0, 0x4, R200 ;  /* 0x0000000400c87825 */ /* 0x001fc600078e02c8 */
[----:B------:R-:W-:Y:S01]  /*0870*/  IADD3 R76, P0, R197, UR10, RZ ;  /* 0x0000000ac54c7c10 */ /* 0x000fe2000ff1e0ff */
[----:B------:R-:W0:Y:S01]  /*0880*/  LDC.64 R134, c[0x0][0x300] ;  /* 0x0000c000ff867b82 */ /* 0x000e220000000a00 */
[----:B------:R-:W-:Y:S02]  /*0890*/  IADD3 R189, R205, 0x20, RZ ;  /* 0x00000020cdbd7810 */ /* 0x000fe40007ffe0ff */
[----:B------:R-:W-:Y:S01]  /*08a0*/  IADD3.X R77, R198, UR11, RZ, P0, !PT ;  /* 0x0000000bc64d7c10 */ /* 0x000fe200087fe4ff */
[----:B------:R3:W4:Y:S01]  /*08b0*/  LDG.E R200, desc[UR4][R200.64] ;  /* 0x00000004c8c87981 */ /* 0x000722000c1e1900 */
[----:B------:R-:W-:Y:S01]  /*08c0*/  SHF.L.U32 R195, R189, 0x4, RZ ;  /* 0x00000004bdc37819 */ /* 0x000fe200000006ff */
[----:B-1----:R-:W-:-:S03]  /*08d0*/  IMAD.WIDE R92, R0, 0x4, R92 ;  /* 0x00000004005c7825 */ /* 0x002fc600078e025c */
[----:B------:R-:W4:Y:S01]  /*08e0*/  LDG.E.128 R76, desc[UR4][R76.64] ;  /* 0x000000044c4c7981 */ /* 0x000f22000c1e1d00 */
[----:B------:R-:W-:Y:S02]  /*08f0*/  SHF.R.U32.HI R194, RZ, 0x1c, R189 ;  /* 0x0000001cffc27819 */ /* 0x000fe400000116bd */
[----:B------:R-:W-:Y:S01]  /*0900*/  IADD3 R84, P0, R195, UR10, RZ ;  /* 0x0000000ac3547c10 */ /* 0x000fe2000ff1e0ff */
[----:B------:R1:W4:Y:S01]  /*0910*/  LDG.E R183, desc[UR4][R92.64] ;  /* 0x000000045cb77981 */ /* 0x000322000c1e1900 */
[----:B--2---:R-:W-:Y:S02]  /*0920*/  IMAD.WIDE.U32 R80, R205, 0x10, R120 ;  /* 0x00000010cd507825 */ /* 0x004fe400078e0078 */
[----:B------:R-:W-:-:S04]  /*0930*/  IADD3.X R85, R194, UR11, RZ, P0, !PT ;  /* 0x0000000bc2557c10 */ /* 0x000fc800087fe4ff */
[----:B------:R-:W2:Y:S04]  /*0940*/  LDG.E.128 R80, desc[UR4][R80.64] ;  /* 0x0000000450507981 */ /* 0x000ea8000c1e1d00 */
[----:B------:R-:W2:Y:S01]  /*0950*/  LDG.E.128 R84, desc[UR4][R84.64] ;  /* 0x0000000454547981 */ /* 0x000ea2000c1e1d00 */
[----:B---3--:R-:W-:Y:S01]  /*0960*/  IADD3 R201, R205, 0x40, RZ ;  /* 0x00000040cdc97810 */ /* 0x008fe20007ffe0ff */
[----:B------:R-:W-:-:S04]  /*0970*/  IMAD.WIDE.U32 R88, R189, 0x10, R120 ;  /* 0x00000010bd587825 */ /* 0x000fc800078e0078 */
[----:B------:R-:W-:Y:S02]  /*0980*/  IMAD.SHL.U32 R191, R201, 0x10, RZ ;  /* 0x00000010c9bf7824 */ /* 0x000fe400078e00ff */
[----:B------:R-:W3:Y:S01]  /*0990*/  LDG.E.128 R88, desc[UR4][R88.64] ;  /* 0x0000000458587981 */ /* 0x000ee2000c1e1d00 */
[----:B------:R-:W-:Y:S02]  /*09a0*/  SHF.R.U32.HI R192, RZ, 0x1c, R201 ;  /* 0x0000001cffc07819 */ /* 0x000fe400000116c9 */
[----:B-1----:R-:W-:Y:S01]  /*09b0*/  IADD3 R92, P0, R191, UR10, RZ ;  /* 0x0000000abf5c7c10 */ /* 0x002fe2000ff1e0ff */
[----:B------:R-:W-:-:S03]  /*09c0*/  IMAD.WIDE.U32 R96, R201, 0x10, R120 ;  /* 0x00000010c9607825 */ /* 0x000fc600078e0078 */
[----:B------:R-:W-:Y:S02]  /*09d0*/  IADD3.X R93, R192, UR11, RZ, P0, !PT ;  /* 0x0000000bc05d7c10 */ /* 0x000fe400087fe4ff */
[----:B------:R-:W-:Y:S01]  /*09e0*/  IADD3 R203, R205, 0x60, RZ ;  /* 0x00000060cdcb7810 */ /* 0x000fe20007ffe0ff */
[----:B------:R-:W3:Y:S01]  /*09f0*/  LDG.E.128 R96, desc[UR4][R96.64] ;  /* 0x0000000460607981 */ /* 0x000ee2000c1e1d00 */
[----:B0-----:R-:W-:-:S03]  /*0a00*/  ISETP.NE.U32.AND P3, PT, R134, RZ, PT ;  /* 0x000000ff8600720c */ /* 0x001fc60003f65070 */
[----:B------:R-:W3:Y:S01]  /*0a10*/  LDG.E.128 R92, desc[UR4][R92.64] ;  /* 0x000000045c5c7981 */ /* 0x000ee2000c1e1d00 */
[----:B------:R-:W-:Y:S02]  /*0a20*/  SHF.L.U32 R187, R203, 0x4, RZ ;  /* 0x00000004cbbb7819 */ /* 0x000fe400000006ff */
[----:B------:R-:W-:Y:S02]  /*0a30*/  ISETP.NE.AND.EX P3, PT, R135, RZ, PT, P3 ;  /* 0x000000ff8700720c */ /* 0x000fe40003f65330 */
[----:B------:R-:W-:Y:S02]  /*0a40*/  SHF.R.U32.HI R186, RZ, 0x1c, R203 ;  /* 0x0000001cffba7819 */ /* 0x000fe400000116cb */
[----:B------:R-:W-:Y:S01]  /*0a50*/  IADD3 R100, P0, R187, UR10, RZ ;  /* 0x0000000abb647c10 */ /* 0x000fe2000ff1e0ff */
[C---:B------:R-:W-:Y:S01]  /*0a60*/  VIADD R207, R205.reuse, 0x80 ;  /* 0x00000080cdcf7836 */ /* 0x040fe20000000000 */
[----:B------:R-:W-:Y:S02]  /*0a70*/  SHF.L.U32 R167, R205, 0x2, RZ ;  /* 0x00000002cda77819 */ /* 0x000fe400000006ff */
[----:B------:R-:W-:Y:S01]  /*0a80*/  IADD3.X R101, R186, UR11, RZ, P0, !PT ;  /* 0x0000000bba657c10 */ /* 0x000fe200087fe4ff */
[----:B------:R-:W-:Y:S01]  /*0a90*/  IMAD.WIDE.U32 R104, R203, 0x10, R120 ;  /* 0x00000010cb687825 */ /* 0x000fe200078e0078 */
[----:B------:R-:W-:-:S02]  /*0aa0*/  SHF.R.U32.HI R188, RZ, 0x1e, R205 ;  /* 0x0000001effbc7819 */ /* 0x000fc400000116cd */
[----:B------:R-:W-:Y:S01]  /*0ab0*/  IADD3 R110, P0, R167, UR12, RZ ;  /* 0x0000000ca76e7c10 */ /* 0x000fe2000ff1e0ff */
[----:B------:R-:W-:Y:S01]  /*0ac0*/  IMAD.SHL.U32 R211, R201, 0x4, RZ ;  /* 0x00000004c9d37824 */ /* 0x000fe200078e00ff */
[----:B------:R-:W3:Y:S01]  /*0ad0*/  LDG.E.128 R100, desc[UR4][R100.64] ;  /* 0x0000000464647981 */ /* 0x000ee2000c1e1d00 */
[C---:B------:R-:W-:Y:S01]  /*0ae0*/  SHF.L.U32 R181, R207.reuse, 0x4, RZ ;  /* 0x00000004cfb57819 */ /* 0x040fe200000006ff */
[----:B------:R-:W0:Y:S01]  /*0af0*/  @P3 LDC.64 R170, c[0x0][0x248] ;  /* 0x00009200ffaa3b82 */ /* 0x000e220000000a00 */
[----:B------:R-:W-:Y:S01]  /*0b00*/  SHF.L.U32 R215, R207, 0x2, RZ ;  /* 0x00000002cfd77819 */ /* 0x000fe200000006ff */
[----:B------:R-:W3:Y:S01]  /*0b10*/  LDG.E.128 R104, desc[UR4][R104.64] ;  /* 0x0000000468687981 */ /* 0x000ee2000c1e1d00 */
[----:B------:R-:W-:Y:S02]  /*0b20*/  IADD3.X R111, R188, UR13, RZ, P0, !PT ;  /* 0x0000000dbc6f7c10 */ /* 0x000fe400087fe4ff */
[--C-:B------:R-:W-:Y:S02]  /*0b30*/  SHF.R.U32.HI R184, RZ, 0x1c, R207.reuse ;  /* 0x0000001cffb87819 */ /* 0x100fe400000116cf */
[----:B------:R-:W-:Y:S01]  /*0b40*/  IADD3 R108, P0, R181, UR10, RZ ;  /* 0x0000000ab56c7c10 */ /* 0x000fe2000ff1e0ff */
[----:B------:R-:W1:Y:S01]  /*0b50*/  @P3 LDC.64 R168, c[0x0][0x248] ;  /* 0x00009200ffa83b82 */ /* 0x000e620000000a00 */
[----:B------:R-:W-:Y:S01]  /*0b60*/  SHF.R.U32.HI R208, RZ, 0x1e, R207 ;  /* 0x0000001effd07819 */ /* 0x000fe200000116cf */
[----:B------:R-:W5:Y:S01]  /*0b70*/  LDG.E R199, desc[UR4][R110.64] ;  /* 0x000000046ec77981 */ /* 0x000f62000c1e1900 */
[----:B------:R-:W-:-:S02]  /*0b80*/  SHF.R.U32.HI R204, RZ, 0x1e, R201 ;  /* 0x0000001effcc7819 */ /* 0x000fc400000116c9 */
[----:B------:R-:W-:Y:S02]  /*0b90*/  IADD3 R160, P2, R215, UR12, RZ ;  /* 0x0000000cd7a07c10 */ /* 0x000fe4000ff5e0ff */
[----:B------:R-:W-:Y:S01]  /*0ba0*/  IADD3 R116, P1, R211, UR12, RZ ;  /* 0x0000000cd3747c10 */ /* 0x000fe2000ff3e0ff */
[----:B------:R-:W1:Y:S01]  /*0bb0*/  @P3 LDC.64 R162, c[0x0][0x248] ;  /* 0x00009200ffa23b82 */ /* 0x000e620000000a00 */
[----:B------:R-:W-:Y:S02]  /*0bc0*/  SHF.L.U32 R213, R203, 0x2, RZ ;  /* 0x00000002cbd57819 */ /* 0x000fe400000006ff */
[----:B------:R-:W-:Y:S02]  /*0bd0*/  IADD3.X R109, R184, UR11, RZ, P0, !PT ;  /* 0x0000000bb86d7c10 */ /* 0x000fe400087fe4ff */
[----:B------:R-:W-:Y:S02]  /*0be0*/  IADD3 R217, R205, 0xa0, RZ ;  /* 0x000000a0cdd97810 */ /* 0x000fe40007ffe0ff */
[----:B------:R-:W-:Y:S01]  /*0bf0*/  IADD3.X R161, R208, UR13, RZ, P2, !PT ;  /* 0x0000000dd0a17c10 */ /* 0x000fe200097fe4ff */
[----:B------:R-:W1:Y:S01]  /*0c00*/  @P3 LDC.64 R172, c[0x0][0x248] ;  /* 0x00009200ffac3b82 */ /* 0x000e620000000a00 */
[----:B------:R-:W-:-:S02]  /*0c10*/  IADD3.X R117, R204, UR13, RZ, P1, !PT ;  /* 0x0000000dcc757c10 */ /* 0x000fc40008ffe4ff */
[----:B------:R-:W-:Y:S01]  /*0c20*/  SHF.R.U32.HI R206, RZ, 0x1e, R203 ;  /* 0x0000001effce7819 */ /* 0x000fe200000116cb */
[----:B------:R-:W-:Y:S01]  /*0c30*/  IMAD.WIDE.U32 R112, R207, 0x10, R120 ;  /* 0x00000010cf707825 */ /* 0x000fe200078e0078 */
[----:B------:R-:W-:Y:S01]  /*0c40*/  IADD3 R118, P2, R213, UR12, RZ ;  /* 0x0000000cd5767c10 */ /* 0x000fe2000ff5e0ff */
[----:B------:R-:W3:Y:S01]  /*0c50*/  LDG.E.128 R108, desc[UR4][R108.64] ;  /* 0x000000046c6c7981 */ /* 0x000ee2000c1e1d00 */
[----:B------:R-:W-:Y:S01]  /*0c60*/  SHF.L.U32 R179, R217, 0x4, RZ ;  /* 0x00000004d9b37819 */ /* 0x000fe200000006ff */
[----:B------:R-:W1:Y:S01]  /*0c70*/  @P3 LDC.64 R164, c[0x0][0x248] ;  /* 0x00009200ffa43b82 */ /* 0x000e620000000a00 */
[----:B------:R-:W-:Y:S01]  /*0c80*/  IADD3.X R119, R206, UR13, RZ, P2, !PT ;  /* 0x0000000dce777c10 */ /* 0x000fe200097fe4ff */
[----:B------:R0:W5:Y:S01]  /*0c90*/  LDG.E R193, desc[UR4][R116.64] ;  /* 0x0000000474c17981 */ /* 0x000162000c1e1900 */
[----:B------:R-:W-:Y:S02]  /*0ca0*/  SHF.R.U32.HI R182, RZ, 0x1c, R217 ;  /* 0x0000001cffb67819 */ /* 0x000fe400000116d9 */
[----:B------:R-:W-:Y:S01]  /*0cb0*/  SHF.L.U32 R209, R189, 0x2, RZ ;  /* 0x00000002bdd17819 */ /* 0x000fe200000006ff */
[----:B------:R0:W5:Y:S01]  /*0cc0*/  LDG.E R185, desc[UR4][R160.64] ;  /* 0x00000004a0b97981 */ /* 0x000162000c1e1900 */
[----:B------:R-:W-:-:S03]  /*0cd0*/  SHF.R.U32.HI R202, RZ, 0x1e, R189 ;  /* 0x0000001effca7819 */ /* 0x000fc600000116bd */
[----:B------:R-:W3:Y:S01]  /*0ce0*/  LDG.E.128 R112, desc[UR4][R112.64] ;  /* 0x0000000470707981 */ /* 0x000ee2000c1e1d00 */
[----:B0-----:R-:W-:-:S03]  /*0cf0*/  IADD3 R116, P2, R179, UR10, RZ ;  /* 0x0000000ab3747c10 */ /* 0x001fc6000ff5e0ff */
[----:B------:R-:W5:Y:S01]  /*0d00*/  LDG.E R190, desc[UR4][R118.64] ;  /* 0x0000000476be7981 */ /* 0x000f62000c1e1900 */
[----:B------:R-:W0:Y:S01]  /*0d10*/  LDC.64 R160, c[0x0][0x2c8] ;  /* 0x0000b200ffa07b82 */ /* 0x000e220000000a00 */
[----:B------:R-:W-:Y:S02]  /*0d20*/  IADD3.X R117, R182, UR11, RZ, P2, !PT ;  /* 0x0000000bb6757c10 */ /* 0x000fe400097fe4ff */
[----:B------:R-:W-:Y:S01]  /*0d30*/  IADD3 R122, P0, R209, UR12, RZ ;  /* 0x0000000cd17a7c10 */ /* 0x000fe2000ff1e0ff */
[----:B------:R-:W-:-:S03]  /*0d40*/  IMAD.WIDE.U32 R120, R217, 0x10, R120 ;  /* 0x00000010d9787825 */ /* 0x000fc600078e0078 */
[----:B------:R-:W-:Y:S01]  /*0d50*/  IADD3.X R123, R202, UR13, RZ, P0, !PT ;  /* 0x0000000dca7b7c10 */ /* 0x000fe200087fe4ff */
[----:B------:R-:W3:Y:S01]  /*0d60*/  LDG.E.128 R116, desc[UR4][R116.64] ;  /* 0x0000000474747981 */ /* 0x000ee2000c1e1d00 */
[----:B------:R-:W-:Y:S02]  /*0d70*/  @P3 IADD3 R170, P0, R167, R170, RZ ;  /* 0x000000aaa7aa3210 */ /* 0x000fe40007f1e0ff */
[----:B------:R-:W-:Y:S01]  /*0d80*/  SHF.L.U32 R219, R217, 0x2, RZ ;  /* 0x00000002d9db7819 */ /* 0x000fe200000006ff */
[----:B------:R-:W5:Y:S01]  /*0d90*/  LDG.E R196, desc[UR4][R122.64] ;  /* 0x000000047ac47981 */ /* 0x000f62000c1e1900 */
[----:B------:R-:W-:Y:S01]  /*0da0*/  SHF.R.U32.HI R210, RZ, 0x1e, R217 ;  /* 0x0000001effd27819 */ /* 0x000fe200000116d9 */
[----:B------:R-:W-:Y:S01]  /*0db0*/  @P3 IMAD.X R171, R188, 0x1, R171, P0 ;  /* 0x00000001bcab3824 */ /* 0x000fe200000e06ab */
[----:B-1----:R-:W-:Y:S01]  /*0dc0*/  @P3 IADD3 R168, P0, R209, R168, RZ ;  /* 0x000000a8d1a83210 */ /* 0x002fe20007f1e0ff */
[----:B------:R-:W1:Y:S03]  /*0dd0*/  @P3 LDC.64 R166, c[0x0][0x248] ;  /* 0x00009200ffa63b82 */ /* 0x000e660000000a00 */
[----:B------:R-:W-:Y:S01]  /*0de0*/  @P3 IADD3.X R169, R202, R169, RZ, P0, !PT ;  /* 0x000000a9caa93210 */ /* 0x000fe200007fe4ff */
[----:B------:R0:W5:Y:S01]  /*0df0*/  @P3 LDG.E R38, desc[UR4][R170.64] ;  /* 0x00000004aa263981 */ /* 0x000162000c1e1900 */
[----:B------:R-:W-:-:S03]  /*0e00*/  @P3 IADD3 R162, P0, R211, R162, RZ ;  /* 0x000000a2d3a23210 */ /* 0x000fc60007f1e0ff */
[----:B------:R-:W3:Y:S01]  /*0e10*/  LDG.E.128 R120, desc[UR4][R120.64] ;  /* 0x0000000478787981 */ /* 0x000ee2000c1e1d00 */
[----:B------:R-:W-:Y:S02]  /*0e20*/  @P3 IADD3.X R163, R204, R163, RZ, P0, !PT ;  /* 0x000000a3cca33210 */ /* 0x000fe400007fe4ff */
[----:B------:R-:W-:Y:S01]  /*0e30*/  IADD3 R174, P1, R219, UR12, RZ ;  /* 0x0000000cdbae7c10 */ /* 0x000fe2000ff3e0ff */
[----:B------:R-:W5:Y:S01]  /*0e40*/  @P3 LDG.E R40, desc[UR4][R168.64] ;  /* 0x00000004a8283981 */ /* 0x000f62000c1e1900 */
[----:B0-----:R-:W-:-:S03]  /*0e50*/  @P4 LEA R170, P0, R205, R160, 0x4 ;  /* 0x000000a0cdaa4211 */ /* 0x001fc600078020ff */
[----:B------:R-:W5:Y:S01]  /*0e60*/  @P3 LDG.E R41, desc[UR4][R162.64] ;  /* 0x00000004a2293981 */ /* 0x000f62000c1e1900 */
[-C--:B------:R-:W-:Y:S02]  /*0e70*/  @P4 LEA.HI.X R171, R205, R161.reuse, RZ, 0x4, P0 ;  /* 0x000000a1cdab4211 */ /* 0x080fe400000f24ff */
[C---:B------:R-:W-:Y:S02]  /*0e80*/  @P4 LEA R188, P0, R189.reuse, R160, 0x4 ;  /* 0x000000a0bdbc4211 */ /* 0x040fe400078020ff */
[----:B------:R-:W-:Y:S01]  /*0e90*/  IADD3.X R175, R210, UR13, RZ, P1, !PT ;  /* 0x0000000dd2af7c10 */ /* 0x000fe20008ffe4ff */
[----:B------:R-:W5:Y:S01]  /*0ea0*/  @P4 LDG.E.128 R44, desc[UR4][R170.64] ;  /* 0x00000004aa2c4981 */ /* 0x000f62000c1e1d00 */
[----:B------:R-:W-:-:S03]  /*0eb0*/  @P4 LEA.HI.X R189, R189, R161, RZ, 0x4, P0 ;  /* 0x000000a1bdbd4211 */ /* 0x000fc600000f24ff */
[----:B------:R-:W5:Y:S04]  /*0ec0*/  LDG.E R174, desc[UR4][R174.64] ;  /* 0x00000004aeae7981 */ /* 0x000f68000c1e1900 */
[----:B------:R-:W5:Y:S01]  /*0ed0*/  @P4 LDG.E.128 R52, desc[UR4][R188.64] ;  /* 0x00000004bc344981 */ /* 0x000f62000c1e1d00 */
[----:B------:R-:W-:-:S04]  /*0ee0*/  @P3 IADD3 R172, P1, R215, R172, RZ ;  /* 0x000000acd7ac3210 */ /* 0x000fc80007f3e0ff */
[----:B------:R-:W-:Y:S02]  /*0ef0*/  @P3 IADD3.X R173, R208, R173, RZ, P1, !PT ;  /* 0x000000add0ad3210 */ /* 0x000fe40000ffe4ff */
[----:B------:R-:W-:-:S03]  /*0f00*/  @P3 IADD3 R164, P1, R213, R164, RZ ;  /* 0x000000a4d5a43210 */ /* 0x000fc60007f3e0ff */
[----:B------:R-:W5:Y:S01]  /*0f10*/  @P3 LDG.E R39, desc[UR4][R172.64] ;  /* 0x00000004ac273981 */ /* 0x000f62000c1e1900 */
[----:B------:R-:W-:-:S05]  /*0f20*/  @P3 IADD3.X R165, R206, R165, RZ, P1, !PT ;  /* 0x000000a5cea53210 */ /* 0x000fca0000ffe4ff */
[----:B------:R0:W5:Y:S02]  /*0f30*/  @P3 LDG.E R42, desc[UR4][R164.64] ;  /* 0x00000004a42a3981 */ /* 0x000164000c1e1900 */
[----:B0-----:R-:W-:-:S04]  /*0f40*/  @P4 LEA R164, P0, R217, R160, 0x4 ;  /* 0x000000a0d9a44211 */ /* 0x001fc800078020ff */
[----:B------:R-:W-:Y:S02]  /*0f50*/  @P4 LEA.HI.X R165, R217, R161, RZ, 0x4, P0 ;  /* 0x000000a1d9a54211 */ /* 0x000fe400000f24ff */
[----:B------:R-:W-:Y:S02]  /*0f60*/  ISETP.NE.AND P0, PT, R4, RZ, PT ;  /* 0x000000ff0400720c */ /* 0x000fe40003f05270 */
[----:B-1----:R-:W-:Y:S01]  /*0f70*/  @P3 IADD3 R166, P1, R219, R166, RZ ;  /* 0x000000a6dba63210 */ /* 0x002fe20007f3e0ff */
[----:B------:R-:W5:Y:S04]  /*0f80*/  @P4 LDG.E.128 R64, desc[UR4][R164.64] ;  /* 0x00000004a4404981 */ /* 0x000f68000c1e1d00 */
[----:B------:R-:W-:Y:S01]  /*0f90*/  @P3 IMAD.X R167, R210, 0x1, R167, P1 ;  /* 0x00000001d2a73824 */ /* 0x000fe200008e06a7 */
[----:B------:R-:W-:-:S04]  /*0fa0*/  @P4 LEA R172, P1, R207, R160, 0x4 ;  /* 0x000000a0cfac4211 */ /* 0x000fc800078220ff */
[----:B------:R0:W5:Y:S01]  /*0fb0*/  @P3 LDG.E R43, desc[UR4][R166.64] ;  /* 0x00000004a62b3981 */ /* 0x000162000c1e1900 */
[----:B------:R-:W-:Y:S02]  /*0fc0*/  @P4 LEA.HI.X R173, R207, R161, RZ, 0x4, P1 ;  /* 0x000000a1cfad4211 */ /* 0x000fe400008f24ff */
[----:B------:R-:W-:-:S03]  /*0fd0*/  @P4 LEA R168, P1, R201, R160, 0x4 ;  /* 0x000000a0c9a84211 */ /* 0x000fc600078220ff */
[----:B------:R1:W5:Y:S01]  /*0fe0*/  @P4 LDG.E.128 R48, desc[UR4][R172.64] ;  /* 0x00000004ac304981 */ /* 0x000362000c1e1d00 */
[----:B------:R-:W-:-:S05]  /*0ff0*/  @P4 LEA.HI.X R169, R201, R161, RZ, 0x4, P1 ;  /* 0x000000a1c9a94211 */ /* 0x000fca00008f24ff */
[----:B------:R2:W5:Y:S01]  /*1000*/  @P4 LDG.E.128 R56, desc[UR4][R168.64] ;  /* 0x00000004a8384981 */ /* 0x000562000c1e1d00 */
[----:B------:R-:W-:-:S04]  /*1010*/  @P4 LEA R162, P2, R203, R160, 0x4 ;  /* 0x000000a0cba24211 */ /* 0x000fc800078420ff */
[----:B------:R-:W-:-:S05]  /*1020*/  @P4 LEA.HI.X R163, R203, R161, RZ, 0x4, P2 ;  /* 0x000000a1cba34211 */ /* 0x000fca00010f24ff */
[----:B------:R3:W5:Y:S01]  /*1030*/  @P4 LDG.E.128 R60, desc[UR4][R162.64] ;  /* 0x00000004a23c4981 */ /* 0x000762000c1e1d00 */
[----:B----4-:R-:W-:-:S05]  /*1040*/  FSEL R200, R200, RZ, !P0 ;  /* 0x000000ffc8c87208 */ /* 0x010fca0004000000 */
[--C-:B------:R-:W-:Y:S01]  /*1050*/  FADD.FTZ R76, R76, -R200.reuse ;  /* 0x800000c84c4c7221 */ /* 0x100fe20000010000 */
[----:B------:R-:W-:-:S03]  /*1060*/  FADD.FTZ R170, R78, -R200 ;  /* 0x800000c84eaa7221 */ /* 0x000fc60000010000 */
[----:B------:R-:W-:Y:S01]  /*1070*/  FMUL.FTZ R76, R183, R76 ;  /* 0x0000004cb74c7220 */ /* 0x000fe20000410000 */
[--C-:B0-----:R-:W-:Y:S01]  /*1080*/  FADD.FTZ R166, R77, -R200.reuse ;  /* 0x800000c84da67221 */ /* 0x101fe20000010000 */
[----:B-1----:R-:W-:Y:S01]  /*1090*/  FADD.FTZ R172, R79, -R200 ;  /* 0x800000c84fac7221 */ /* 0x002fe20000010000 */
[C---:B--2---:R-:W-:Y:S01]  /*10a0*/  FADD.FTZ R37, R80.reuse, R37 ;  /* 0x0000002550257221 */ /* 0x044fe20000010000 */
[----:B------:R-:W-:Y:S01]  /*10b0*/  FFMA.FTZ R125, R80, R76, R125 ;  /* 0x0000004c507d7223 */ /* 0x000fe2000001007d */
[----:B------:R-:W-:Y:S01]  /*10c0*/  FMUL.FTZ R77, R3, R80 ;  /* 0x00000050034d7220 */ /* 0x000fe20000410000 */
[----:B------:R-:W-:Y:S01]  /*10d0*/  FMUL.FTZ R80, R183, R170 ;  /* 0x000000aab7507220 */ /* 0x000fe20000410000 */
[C---:B------:R-:W-:Y:S01]  /*10e0*/  FADD.FTZ R127, R82.reuse, R127 ;  /* 0x0000007f527f7221 */ /* 0x040fe20000010000 */
[----:B------:R-:W-:Y:S02]  /*10f0*/  FMUL.FTZ R79, R5, R82 ;  /* 0x00000052054f7220 */ /* 0x000fe40000410000 */
[----:B------:R-:W-:Y:S01]  /*1100*/  FFMA.FTZ R129, R82, R80, R129 ;  /* 0x0000005052817223 */ /* 0x000fe20000010081 */
[C---:B------:R-:W-:Y:S01]  /*1110*/  FADD.FTZ R82, -R200.reuse, R84 ;  /* 0x00000054c8527221 */ /* 0x040fe20000010100 */
[----:B------:R-:W-:Y:S01]  /*1120*/  FMUL.FTZ R78, R183, R166 ;  /* 0x000000a6b74e7220 */ /* 0x000fe20000410000 */
[C---:B------:R-:W-:Y:S01]  /*1130*/  FADD.FTZ R84, -R200.reuse, R85 ;  /* 0x00000055c8547221 */ /* 0x040fe20000010100 */
[----:B------:R-:W-:Y:S01]  /*1140*/  FADD.FTZ R168, -R200, R86 ;  /* 0x00000056c8a87221 */ /* 0x000fe20000010100 */
[C---:B------:R-:W-:Y:S01]  /*1150*/  FADD.FTZ R124, R81.reuse, R124 ;  /* 0x0000007c517c7221 */ /* 0x040fe20000010000 */
[----:B------:R-:W-:Y:S01]  /*1160*/  FFMA.FTZ R126, R81, R78, R126 ;  /* 0x0000004e517e7223 */ /* 0x000fe2000001007e */
[----:B------:R-:W-:Y:S01]  /*1170*/  FMUL.FTZ R86, R183, R84 ;  /* 0x00000054b7567220 */ /* 0x000fe20000410000 */
[----:B------:R-:W-:Y:S01]  /*1180*/  FMUL.FTZ R81, R14, R81 ;  /* 0x000000510e517220 */ /* 0x000fe20000410000 */
[----:B------:R-:W-:Y:S01]  /*1190*/  FADD.FTZ R84, RZ, R77 ;  /* 0x0000004dff547221 */ /* 0x000fe20000010000 */
[----:B------:R-:W-:-:S03]  /*11a0*/  FFMA.FTZ R85, R76, R77, RZ ;  /* 0x0000004d4c557223 */ /* 0x000fc600000100ff */
        /* <DEDUP_REMOVED lines=8> */
[----:B---3--:R-:W-:Y:S01]  /*1230*/  FMUL.FTZ R83, R7, R88 ;  /* 0x0000005807537220 */ /* 0x008fe20000410000 */
[----:B------:R-:W-:Y:S01]  /*1240*/  FADD.FTZ R84, R84, R171 ;  /* 0x000000ab54547221 */ /* 0x000fe20000010000 */
[----:B------:R-:W-:Y:S01]  /*1250*/  FMUL.FTZ R82, R183, R82 ;  /* 0x00000052b7527220 */ /* 0x000fe20000410000 */
[----:B------:R-:W-:Y:S01]  /*1260*/  FFMA.FTZ R85, R170, R171, R85 ;  /* 0x000000abaa557223 */ /* 0x000fe20000010055 */
[----:B------:R-:W-:Y:S01]  /*1270*/  FADD.FTZ R172, -R200, R87 ;  /* 0x00000057c8ac7221 */ /* 0x000fe20000010100 */
[----:B------:R-:W-:Y:S01]  /*1280*/  FMUL.FTZ R87, R18, R89 ;  /* 0x0000005912577220 */ /* 0x000fe20000410000 */
[----:B------:R-:W-:Y:S01]  /*1290*/  FADD.FTZ R84, R84, R83 ;  /* 0x0000005354547221 */ /* 0x000fe20000010000 */
[----:B------:R-:W-:Y:S01]  /*12a0*/  FFMA.FTZ R85, R82, R83, R85 ;  /* 0x0000005352557223 */ /* 0x000fe20000010055 */
[----:B------:R-:W-:Y:S01]  /*12b0*/  FMUL.FTZ R167, R9, R90 ;  /* 0x0000005a09a77220 */ /* 0x000fe20000410000 */
[C---:B------:R-:W-:Y:S01]  /*12c0*/  FMUL.FTZ R168, R183.reuse, R168 ;  /* 0x000000a8b7a87220 */ /* 0x040fe20000410000 */
[----:B------:R-:W-:Y:S01]  /*12d0*/  FADD.FTZ R84, R84, R87 ;  /* 0x0000005754547221 */ /* 0x000fe20000010000 */
[----:B------:R-:W-:Y:S01]  /*12e0*/  FFMA.FTZ R85, R86, R87, R85 ;  /* 0x0000005756557223 */ /* 0x000fe20000010055 */
[----:B------:R-:W-:Y:S01]  /*12f0*/  FMUL.FTZ R172, R183, R172 ;  /* 0x000000acb7ac7220 */ /* 0x000fe20000410000 */
[C---:B------:R-:W-:Y:S01]  /*1300*/  FADD.FTZ R35, R88.reuse, R35 ;  /* 0x0000002358237221 */ /* 0x040fe20000010000 */
[----:B------:R-:W-:Y:S01]  /*1310*/  FFMA.FTZ R131, R88, R82, R131 ;  /* 0x0000005258837223 */ /* 0x000fe20000010083 */
[----:B------:R-:W-:Y:S01]  /*1320*/  FMUL.FTZ R169, R20, R91 ;  /* 0x0000005b14a97220 */ /* 0x000fe20000410000 */
[----:B------:R-:W-:Y:S01]  /*1330*/  FADD.FTZ R84, R84, R167 ;  /* 0x000000a754547221 */ /* 0x000fe20000010000 */
[----:B------:R-:W-:Y:S01]  /*1340*/  FADD.FTZ R88, -R200, R92 ;  /* 0x0000005cc8587221 */ /* 0x000fe20000010100 */
[----:B------:R-:W-:Y:S01]  /*1350*/  FFMA.FTZ R85, R168, R167, R85 ;  /* 0x000000a7a8557223 */ /* 0x000fe20000010055 */
[C---:B------:R-:W-:Y:S01]  /*1360*/  FADD.FTZ R136, R91.reuse, R136 ;  /* 0x000000885b887221 */ /* 0x040fe20000010000 */
[----:B------:R-:W-:Y:S01]  /*1370*/  FFMA.FTZ R10, R91, R172, R10 ;  /* 0x000000ac5b0a7223 */ /* 0x000fe2000001000a */
[C---:B------:R-:W-:Y:S01]  /*1380*/  FADD.FTZ R133, R90.reuse, R133 ;  /* 0x000000855a857221 */ /* 0x040fe20000010000 */
[----:B------:R-:W-:Y:S01]  /*1390*/  FFMA.FTZ R137, R90, R168, R137 ;  /* 0x000000a85a897223 */ /* 0x000fe20000010089 */
[----:B------:R-:W-:Y:S01]  /*13a0*/  FMUL.FTZ R91, R11, R96 ;  /* 0x000000600b5b7220 */ /* 0x000fe20000410000 */
[----:B------:R-:W-:Y:S01]  /*13b0*/  FADD.FTZ R84, R84, R169 ;  /* 0x000000a954547221 */ /* 0x000fe20000010000 */
[----:B------:R-:W-:Y:S01]  /*13c0*/  FADD.FTZ R90, -R200, R93 ;  /* 0x0000005dc85a7221 */ /* 0x000fe20000010100 */
[----:B------:R-:W-:Y:S01]  /*13d0*/  FMUL.FTZ R88, R183, R88 ;  /* 0x00000058b7587220 */ /* 0x000fe20000410000 */
[----:B------:R-:W-:Y:S01]  /*13e0*/  FFMA.FTZ R85, R172, R169, R85 ;  /* 0x000000a9ac557223 */ /* 0x000fe20000010055 */
[C---:B------:R-:W-:Y:S01]  /*13f0*/  FADD.FTZ R130, R89.reuse, R130 ;  /* 0x0000008259827221 */ /* 0x040fe20000010000 */
[----:B------:R-:W-:Y:S01]  /*1400*/  FFMA.FTZ R132, R89, R86, R132 ;  /* 0x0000005659847223 */ /* 0x000fe20000010084 */
[----:B------:R-:W-:Y:S01]  /*1410*/  FADD.FTZ R166, -R200, R95 ;  /* 0x0000005fc8a67221 */ /* 0x000fe20000010100 */
[----:B------:R-:W-:Y:S01]  /*1420*/  FMUL.FTZ R89, R22, R97 ;  /* 0x0000006116597220 */ /* 0x000fe20000410000 */
[----:B------:R-:W-:Y:S01]  /*1430*/  FADD.FTZ R84, R84, R91 ;  /* 0x0000005b54547221 */ /* 0x000fe20000010000 */
[----:B------:R-:W-:Y:S01]  /*1440*/  FADD.FTZ R94, -R200, R94 ;  /* 0x0000005ec85e7221 */ /* 0x000fe20000010100 */
[C---:B------:R-:W-:Y:S01]  /*1450*/  FMUL.FTZ R90, R183.reuse, R90 ;  /* 0x0000005ab75a7220 */ /* 0x040fe20000410000 */
[----:B------:R-:W-:Y:S01]  /*1460*/  FFMA.FTZ R85, R88, R91, R85 ;  /* 0x0000005b58557223 */ /* 0x000fe20000010055 */
[----:B------:R-:W-:Y:S01]  /*1470*/  FMUL.FTZ R166, R183, R166 ;  /* 0x000000a6b7a67220 */ /* 0x000fe20000410000 */
[----:B------:R-:W-:Y:S01]  /*1480*/  FMUL.FTZ R165, R13, R98 ;  /* 0x000000620da57220 */ /* 0x000fe20000410000 */
[----:B------:R-:W-:Y:S01]  /*1490*/  FADD.FTZ R84, R84, R89 ;  /* 0x0000005954547221 */ /* 0x000fe20000010000 */
[----:B------:R-:W-:Y:S01]  /*14a0*/  FMUL.FTZ R164, R183, R94 ;  /* 0x0000005eb7a47220 */ /* 0x000fe20000410000 */
[----:B------:R-:W-:Y:S01]  /*14b0*/  FFMA.FTZ R85, R90, R89, R85 ;  /* 0x000000595a557223 */ /* 0x000fe20000010055 */
[C---:B------:R-:W-:Y:S01]  /*14c0*/  FADD.FTZ R142, R99.reuse, R142 ;  /* 0x0000008e638e7221 */ /* 0x040fe20000010000 */
[----:B------:R-:W-:Y:S01]  /*14d0*/  FFMA.FTZ R146, R99, R166, R146 ;  /* 0x000000a663927223 */ /* 0x000fe20000010092 */
[----:B------:R-:W-:Y:S01]  /*14e0*/  FMUL.FTZ R99, R24, R99 ;  /* 0x0000006318637220 */ /* 0x000fe20000410000 */
[----:B------:R-:W-:Y:S01]  /*14f0*/  FADD.FTZ R84, R84, R165 ;  /* 0x000000a554547221 */ /* 0x000fe20000010000 */
[----:B------:R-:W-:Y:S01]  /*1500*/  FADD.FTZ R92, -R200, R100 ;  /* 0x00000064c85c7221 */ /* 0x000fe20000010100 */
        /* <DEDUP_REMOVED lines=15> */
[----:B------:R-:W-:Y:S01]  /*1600*/  FMUL.FTZ R95, R17, R106 ;  /* 0x0000006a115f7220 */ /* 0x000fe20000410000 */
[----:B------:R-:W-:Y:S01]  /*1610*/  FADD.FTZ R84, R84, R97 ;  /* 0x0000006154547221 */ /* 0x000fe20000010000 */
[----:B------:R-:W-:Y:S01]  /*1620*/  FADD.FTZ R162, -R200, R103 ;  /* 0x00000067c8a27221 */ /* 0x000fe20000010100 */
[C---:B------:R-:W-:Y:S01]  /*1630*/  FMUL.FTZ R96, R183.reuse, R96 ;  /* 0x00000060b7607220 */ /* 0x040fe20000410000 */
[----:B------:R-:W-:Y:S01]  /*1640*/  FFMA.FTZ R85, R94, R97, R85 ;  /* 0x000000615e557223 */ /* 0x000fe20000010055 */
[----:B------:R-:W-:Y:S01]  /*1650*/  FADD.FTZ R102, -R200, R109 ;  /* 0x0000006dc8667221 */ /* 0x000fe20000010100 */
[----:B------:R-:W-:Y:S01]  /*1660*/  FMUL.FTZ R163, R28, R107 ;  /* 0x0000006b1ca37220 */ /* 0x000fe20000410000 */
[----:B------:R-:W-:Y:S01]  /*1670*/  FADD.FTZ R84, R84, R95 ;  /* 0x0000005f54547221 */ /* 0x000fe20000010000 */
[C---:B------:R-:W-:Y:S01]  /*1680*/  FMUL.FTZ R162, R183.reuse, R162 ;  /* 0x000000a2b7a27220 */ /* 0x040fe20000410000 */
[----:B------:R-:W-:Y:S01]  /*1690*/  FADD.FTZ R100, -R200, R108 ;  /* 0x0000006cc8647221 */ /* 0x000fe20000010100 */
[----:B------:R-:W-:Y:S01]  /*16a0*/  FFMA.FTZ R85, R96, R95, R85 ;  /* 0x0000005f60557223 */ /* 0x000fe20000010055 */
[----:B------:R-:W-:Y:S01]  /*16b0*/  FADD.FTZ R110, -R200, R110 ;  /* 0x0000006ec86e7221 */ /* 0x000fe20000010100 */
[----:B------:R-:W-:Y:S01]  /*16c0*/  FMUL.FTZ R102, R183, R102 ;  /* 0x00000066b7667220 */ /* 0x000fe20000410000 */
[----:B------:R-:W-:Y:S01]  /*16d0*/  FMUL.FTZ R103, R19, R112 ;  /* 0x0000007013677220 */ /* 0x000fe20000410000 */
[----:B------:R-:W-:Y:S01]  /*16e0*/  FADD.FTZ R84, R84, R163 ;  /* 0x000000a354547221 */ /* 0x000fe20000010000 */
[----:B------:R-:W-:Y:S01]  /*16f0*/  FMUL.FTZ R100, R183, R100 ;  /* 0x00000064b7647220 */ /* 0x000fe20000410000 */
[----:B------:R-:W-:Y:S01]  /*1700*/  FFMA.FTZ R85, R162, R163, R85 ;  /* 0x000000a3a2557223 */ /* 0x000fe20000010055 */
[C---:B------:R-:W-:Y:S01]  /*1710*/  FADD.FTZ R144, R105.reuse, R144 ;  /* 0x0000009069907221 */ /* 0x040fe20000010000 */
[----:B------:R-:W-:Y:S01]  /*1720*/  FFMA.FTZ R8, R105, R94, R8 ;  /* 0x0000005e69087223 */ /* 0x000fe20000010008 */
[C---:B------:R-:W-:Y:S01]  /*1730*/  FADD.FTZ R150, R113.reuse, R150 ;  /* 0x0000009671967221 */ /* 0x040fe20000010000 */
[----:B------:R-:W-:Y:S01]  /*1740*/  FFMA.FTZ R6, R113, R102, R6 ;  /* 0x0000006671067223 */ /* 0x000fe20000010006 */
[----:B------:R-:W-:Y:S01]  /*1750*/  FMUL.FTZ R105, R183, R110 ;  /* 0x0000006eb7697220 */ /* 0x000fe20000410000 */
[----:B------:R-:W-:Y:S01]  /*1760*/  FMUL.FTZ R113, R30, R113 ;  /* 0x000000711e717220 */ /* 0x000fe20000410000 */
[----:B------:R-:W-:Y:S01]  /*1770*/  FADD.FTZ R84, R84, R103 ;  /* 0x0000006754547221 */ /* 0x000fe20000010000 */
[----:B------:R-:W-:Y:S01]  /*1780*/  FFMA.FTZ R85, R100, R103, R85 ;  /* 0x0000006764557223 */ /* 0x000fe20000010055 */
[C---:B------:R-:W-:Y:S01]  /*1790*/  FADD.FTZ R153, R114.reuse, R153 ;  /* 0x0000009972997221 */ /* 0x040fe20000010000 */
[----:B------:R-:W-:Y:S01]  /*17a0*/  FFMA.FTZ R27, R114, R105, R27 ;  /* 0x00000069721b7223 */ /* 0x000fe2000001001b */
[----:B------:R-:W-:Y:S01]  /*17b0*/  FADD.FTZ R116, -R200, R116 ;  /* 0x00000074c8747221 */ /* 0x000fe20000010100 */
        /* <DEDUP_REMOVED lines=37> */
[----:B------:R-:W-:Y:S01]  /*1a10*/  FADD.FTZ R115, R84, R109 ;  /* 0x0000006d54737221 */ /* 0x000fe20000010000 */
[----:B------:R-:W-:Y:S01]  /*1a20*/  UMOV UR6, 0xffffffff ;  /* 0xffffffff00067882 */ /* 0x000fe20000000000 */
[----:B------:R-:W-:Y:S01]  /*1a30*/  FMUL.FTZ R108, R36, R123 ;  /* 0x0000007b246c7220 */ /* 0x000fe20000410000 */
[----:B------:R-:W-:Y:S01]  /*1a40*/  FMUL.FTZ R111, R183, R200 ;  /* 0x000000c8b76f7220 */ /* 0x000fe20000410000 */
        /* <DEDUP_REMOVED lines=28> */
.L_x_3030:
[----:B-1----:R-:W-:Y:S01]  /*1c10*/  FADD.FTZ R98, R115, R98 ;  /* 0x0000006273627221 */ /* 0x002fe20000010000 */
[----:B--2---:R-:W-:Y:S01]  /*1c20*/  FADD.FTZ R85, R84, R85 ;  /* 0x0000005554557221 */ /* 0x004fe20000010000 */
[----:B------:R-:W-:Y:S02]  /*1c30*/  ISETP.NE.U32.AND P2, PT, R160, RZ, PT ;  /* 0x000000ffa000720c */ /* 0x000fe40003f45070 */
[----:B------:R-:W-:Y:S01]  /*1c40*/  FMUL.FTZ R98, R98, UR9 ;  /* 0x0000000962627c20 */ /* 0x000fe20008410000 */
[----:B------:R-:W-:Y:S01]  /*1c50*/  FMUL.FTZ R112, R85, UR9 ;  /* 0x0000000955707c20 */ /* 0x000fe20008410000 */
[----:B------:R-:W-:Y:S02]  /*1c60*/  ISETP.NE.AND.EX P2, PT, R161, RZ, PT, P2 ;  /* 0x000000ffa100720c */ /* 0x000fe40003f45320 */
[----:B------:R-:W-:Y:S02]  /*1c70*/  ISETP.NE.U32.AND P1, PT, RZ, UR14, PT ;  /* 0x0000000eff007c0c */ /* 0x000fe4000bf25070 */
[----:B0-----:R-:W-:-:S02]  /*1c80*/  FSEL R115, R98, RZ, !P0 ;  /* 0x000000ff62737208 */ /* 0x001fc40004000000 */
[----:B------:R-:W-:Y:S02]  /*1c90*/  ISETP.NE.U32.AND P0, PT, RZ, UR14, PT ;  /* 0x0000000eff007c0c */ /* 0x000fe4000bf05070 */
[----:B------:R-:W-:Y:S01]  /*1ca0*/  IADD3 R84, P6, R197, UR18, RZ ;  /* 0x00000012c5547c10 */ /* 0x000fe2000ffde0ff */
[-CC-:B------:R-:W-:Y:S01]  /*1cb0*/  FFMA.FTZ R76, R76, R112.reuse, R115.reuse ;  /* 0x000000704c4c7223 */ /* 0x180fe20000010073 */
[----:B------:R-:W-:Y:S01]  /*1cc0*/  ISETP.NE.AND.EX P0, PT, RZ, UR15, PT, P0 ;  /* 0x0000000fff007c0c */ /* 0x000fe2000bf05300 */
[-CC-:B------:R-:W-:Y:S01]  /*1cd0*/  FFMA.FTZ R78, R78, R112.reuse, R115.reuse ;  /* 0x000000704e4e7223 */ /* 0x180fe20000010073 */
[-CC-:B------:R-:W-:Y:S01]  /*1ce0*/  FFMA.FTZ R80, R80, R112.reuse, R115.reuse ;  /* 0x0000007050507223 */ /* 0x180fe20000010073 */
[----:B------:R-:W-:Y:S01]  /*1cf0*/  FADD.FTZ R76, R77, -R76 ;  /* 0x8000004c4d4c7221 */ /* 0x000fe20000010000 */
[----:B------:R-:W-:Y:S01]  /*1d00*/  FFMA.FTZ R170, R170, R112, R115 ;  /* 0x00000070aaaa7223 */ /* 0x000fe20000010073 */
[----:B------:R-:W-:Y:S01]  /*1d10*/  FADD.FTZ R78, R81, -R78 ;  /* 0x8000004e514e7221 */ /* 0x000fe20000010000 */
[----:B------:R-:W-:Y:S01]  /*1d20*/  FADD.FTZ R80, R79, -R80 ;  /* 0x800000504f507221 */ /* 0x000fe20000010000 */
[----:B------:R-:W-:Y:S01]  /*1d30*/  FMUL.FTZ R77, R183, R76 ;  /* 0x0000004cb74d7220 */ /* 0x000fe20000410000 */
[----:B------:R-:W-:Y:S01]  /*1d40*/  FADD.FTZ R170, R171, -R170 ;  /* 0x800000aaabaa7221 */ /* 0x000fe20000010000 */
[C---:B------:R-:W-:Y:S01]  /*1d50*/  FMUL.FTZ R98, R183.reuse, R78 ;  /* 0x0000004eb7627220 */ /* 0x040fe20000410000 */
[C---:B------:R-:W-:Y:S01]  /*1d60*/  FMUL.FTZ R117, R183.reuse, R80 ;  /* 0x00000050b7757220 */ /* 0x040fe20000410000 */
[----:B-----5:R-:W-:Y:S01]  /*1d70*/  @P2 FADD.FTZ R77, R44, R77 ;  /* 0x0000004d2c4d2221 */ /* 0x020fe20000010000 */
[----:B------:R-:W-:Y:S01]  /*1d80*/  FMUL.FTZ R170, R183, R170 ;  /* 0x000000aab7aa7220 */ /* 0x000fe20000410000 */
[----:B------:R-:W-:Y:S01]  /*1d90*/  ISETP.NE.AND.EX P1, PT, RZ, UR15, PT, P1 ;  /* 0x0000000fff007c0c */ /* 0x000fe2000bf25310 */
[----:B------:R-:W-:Y:S01]  /*1da0*/  @P2 FADD.FTZ R98, R45, R98 ;  /* 0x000000622d622221 */ /* 0x000fe20000010000 */
[----:B------:R-:W-:Y:S01]  /*1db0*/  @P2 FADD.FTZ R117, R46, R117 ;  /* 0x000000752e752221 */ /* 0x000fe20000010000 */
[----:B------:R-:W-:Y:S01]  /*1dc0*/  FMUL.FTZ R116, R77, UR16 ;  /* 0x000000104d747c20 */ /* 0x000fe20008410000 */
        /* <DEDUP_REMOVED lines=9> */
.L_x_3013:
[C---:B------:R-:W-:Y:S01]  /*1e60*/  LOP3.LUT P5, RZ, R199.reuse, 0xff, RZ, 0xc0, !PT ;  /* 0x000000ffc7ff7812 */ /* 0x040fe200078ac0ff */
[----:B------:R-:W-:Y:S01]  /*1e70*/  FMUL.FTZ R98, R98, UR16 ;  /* 0x0000001062627c20 */ /* 0x000fe20008410000 */
[----:B------:R-:W-:Y:S01]  /*1e80*/  IADD3.X R85, R198, UR19, RZ, P6, !PT ;  /* 0x00000013c6557c10 */ /* 0x000fe2000b7fe4ff */
[----:B------:R-:W-:Y:S01]  /*1e90*/  FMUL.FTZ R170, R170, UR16 ;  /* 0x00000010aaaa7c20 */ /* 0x000fe20008410000 */
[----:B------:R-:W-:Y:S01]  /*1ea0*/  LOP3.LUT P6, RZ, R199, 0xff00, RZ, 0xc0, !PT ;  /* 0x0000ff00c7ff7812 */ /* 0x000fe200078cc0ff */
[----:B------:R-:W-:Y:S01]  /*1eb0*/  FMUL.FTZ R117, R117, UR16 ;  /* 0x0000001075757c20 */ /* 0x000fe20008410000 */
[----:B0-----:R-:W-:Y:S01]  /*1ec0*/  SEL R76, R116, RZ, P5 ;  /* 0x000000ff744c7207 */ /* 0x001fe20002800000 */
[-CC-:B------:R-:W-:Y:S01]  /*1ed0*/  FFMA.FTZ R86, R86, R112.reuse, R115.reuse ;  /* 0x0000007056567223 */ /* 0x180fe20000010073 */
[----:B------:R-:W-:Y:S01]  /*1ee0*/  LOP3.LUT P5, RZ, R199, 0xff000000, RZ, 0xc0, !PT ;  /* 0xff000000c7ff7812 */ /* 0x000fe200078ac0ff */
[-CC-:B------:R-:W-:Y:S01]  /*1ef0*/  FFMA.FTZ R82, R82, R112.reuse, R115.reuse ;  /* 0x0000007052527223 */ /* 0x180fe20000010073 */
[----:B------:R-:W-:Y:S01]  /*1f00*/  SEL R77, R98, RZ, P6 ;  /* 0x000000ff624d7207 */ /* 0x000fe20003000000 */
[----:B------:R-:W-:Y:S01]  /*1f10*/  FADD.FTZ R80, R87, -R86 ;  /* 0x8000005657507221 */ /* 0x000fe20000010000 */
[----:B------:R-:W-:Y:S01]  /*1f20*/  LOP3.LUT P6, RZ, R199, 0xff0000, RZ, 0xc0, !PT ;  /* 0x00ff0000c7ff7812 */ /* 0x000fe200078cc0ff */
[----:B------:R-:W-:Y:S01]  /*1f30*/  FADD.FTZ R118, R83, -R82 ;  /* 0x8000005253767221 */ /* 0x000fe20000010000 */
[----:B------:R-:W-:Y:S01]  /*1f40*/  SEL R79, R170, RZ, P5 ;  /* 0x000000ffaa4f7207 */ /* 0x000fe20002800000 */
[-CC-:B------:R-:W-:Y:S01]  /*1f50*/  FFMA.FTZ R172, R172, R112.reuse, R115.reuse ;  /* 0x00000070acac7223 */ /* 0x180fe20000010073 */
[----:B------:R-:W-:Y:S01]  /*1f60*/  LOP3.LUT P5, RZ, R38, 0xff000000, RZ, 0xc0, !PT ;  /* 0xff00000026ff7812 */ /* 0x000fe200078ac0ff */
[----:B------:R-:W-:Y:S01]  /*1f70*/  FFMA.FTZ R168, R168, R112, R115 ;  /* 0x00000070a8a87223 */ /* 0x000fe20000010073 */
[----:B------:R-:W-:Y:S01]  /*1f80*/  SEL R78, R117, RZ, P6 ;  /* 0x000000ff754e7207 */ /* 0x000fe20003000000 */
[----:B------:R-:W-:Y:S01]  /*1f90*/  FADD.FTZ R172, R169, -R172 ;  /* 0x800000aca9ac7221 */ /* 0x000fe20000010000 */
[----:B------:R-:W-:Y:S01]  /*1fa0*/  LOP3.LUT P6, RZ, R38, 0xff0000, RZ, 0xc0, !PT ;  /* 0x00ff000026ff7812 */ /* 0x000fe200078cc0ff */
[----:B------:R-:W-:Y:S01]  /*1fb0*/  FADD.FTZ R168, R167, -R168 ;  /* 0x800000a8a7a87221 */ /* 0x000fe20000010000 */
[----:B------:R-:W-:Y:S01]  /*1fc0*/  SEL R170, R170, RZ, P5 ;  /* 0x000000ffaaaa7207 */ /* 0x000fe20002800000 */
[----:B------:R0:W-:Y:S01]  /*1fd0*/  STG.E.128 desc[UR4][R84.64], R76 ;  /* 0x0000004c54007986 */ /* 0x0001e2000c101d04 */
[----:B------:R-:W-:Y:S01]  /*1fe0*/  LOP3.LUT P5, RZ, R38, 0xff00, RZ, 0xc0, !PT ;  /* 0x0000ff0026ff7812 */ /* 0x000fe200078ac0ff */
[----:B------:R-:W-:Y:S01]  /*1ff0*/  FMUL.FTZ R172, R183, R172 ;  /* 0x000000acb7ac7220 */ /* 0x000fe20000410000 */
[----:B------:R-:W-:-:S02]  /*2000*/  SEL R117, R117, RZ, P6 ;  /* 0x000000ff75757207 */ /* 0x000fc40003000000 */
[----:B------:R-:W-:Y:S01]  /*2010*/  LOP3.LUT P6, RZ, R38, 0xff, RZ, 0xc0, !PT ;  /* 0x000000ff26ff7812 */ /* 0x000fe200078cc0ff */
[----:B------:R-:W-:Y:S01]  /*2020*/  @P2 FADD.FTZ R172, R55, R172 ;  /* 0x000000ac37ac2221 */ /* 0x000fe20000010000 */
[----:B------:R-:W-:Y:S02]  /*2030*/  SEL R98, R98, RZ, P5 ;  /* 0x000000ff62627207 */ /* 0x000fe40002800000 */
[----:B------:R-:W-:Y:S02]  /*2040*/  ISETP.NE.U32.AND P5, PT, R134, RZ, PT ;  /* 0x000000ff8600720c */ /* 0x000fe40003fa5070 */
[----:B------:R-:W-:Y:S01]  /*2050*/  SEL R119, R116, RZ, P6 ;  /* 0x000000ff74777207 */ /* 0x000fe20003000000 */
[----:B------:R-:W-:Y:S01]  /*2060*/  FMUL.FTZ R116, R183, R80 ;  /* 0x00000050b7747220 */ /* 0x000fe20000410000 */
[----:B------:R-:W-:Y:S02]  /*2070*/  @P3 IADD3 R86, P6, R197, R134, RZ ;  /* 0x00000086c5563210 */ /* 0x000fe40007fde0ff */
[----:B------:R-:W-:Y:S01]  /*2080*/  ISETP.NE.AND.EX P5, PT, R135, RZ, PT, P5 ;  /* 0x000000ff8700720c */ /* 0x000fe20003fa5350 */
[----:B------:R-:W-:Y:S01]  /*2090*/  @P2 FADD.FTZ R116, R53, R116 ;  /* 0x0000007435742221 */ /* 0x000fe20000010000 */
[----:B------:R-:W-:-:S02]  /*20a0*/  @P3 IADD3.X R87, R198, R135, RZ, P6, !PT ;  /* 0x00000087c6573210 */ /* 0x000fc400037fe4ff */
[----:B------:R-:W-:Y:S02]  /*20b0*/  SEL R83, R170, R75, P5 ;  /* 0x0000004baa537207 */ /* 0x000fe40002800000 */
[----:B------:R-:W-:Y:S01]  /*20c0*/  SEL R82, R117, R74, P5 ;  /* 0x0000004a75527207 */ /* 0x000fe20002800000 */
        /* <DEDUP_REMOVED lines=9> */
[----:B0-----:R-:W-:Y:S01]  /*2160*/  SEL R77, R98, RZ, P6 ;  /* 0x000000ff624d7207 */ /* 0x001fe20003000000 */
[----:B------:R-:W-:Y:S01]  /*2170*/  @P2 FADD.FTZ R119, R54, R119 ;  /* 0x0000007736772221 */ /* 0x000fe20000010000 */
[----:B------:R-:W-:Y:S07]  /*2180*/  @!P0 BRA `(.L_x_3014) ;  /* 0x00000000001c8947 */ /* 0x000fee0003800000 */
[----:B------:R-:W-:Y:S02]  /*2190*/  IADD3 R78, P6, R195, UR14, RZ ;  /* 0x0000000ec34e7c10 */ /* 0x000fe4000ffde0ff */
[----:B-1----:R-:W-:Y:S02]  /*21a0*/  SEL R83, R172, R71, P1 ;  /* 0x00000047ac537207 */ /* 0x002fe40000800000 */
[----:B------:R-:W-:Y:S02]  /*21b0*/  SEL R81, R116, R69, P1 ;  /* 0x0000004574517207 */ /* 0x000fe40000800000 */
[----:B------:R-:W-:Y:S02]  /*21c0*/  SEL R82, R119, R70, P1 ;  /* 0x0000004677527207 */ /* 0x000fe40000800000 */
[----:B------:R-:W-:Y:S02]  /*21d0*/  IADD3.X R79, R194, UR15, RZ, P6, !PT ;  /* 0x0000000fc24f7c10 */ /* 0x000fe4000b7fe4ff */
[----:B------:R-:W-:-:S05]  /*21e0*/  SEL R80, R117, R68, P1 ;  /* 0x0000004475507207 */ /* 0x000fca0000800000 */
[----:B------:R0:W-:Y:S02]  /*21f0*/  STG.E.128 desc[UR4][R78.64], R80 ;  /* 0x000000504e007986 */ /* 0x0001e4000c101d04 */
.L_x_3014:
[----:B------:R-:W-:Y:S01]  /*2200*/  LOP3.LUT P6, RZ, R196, 0xff000000, RZ, 0xc0, !PT ;  /* 0xff000000c4ff7812 */ /* 0x000fe200078cc0ff */
[----:B------:R-:W-:Y:S01]  /*2210*/  FMUL.FTZ R119, R119, UR16 ;  /* 0x0000001077777c20 */ /* 0x000fe20008410000 */
[----:B------:R-:W-:Y:S01]  /*2220*/  FMUL.FTZ R117, R117, UR16 ;  /* 0x0000001075757c20 */ /* 0x000fe20008410000 */
[-CC-:B------:R-:W-:Y:S01]  /*2230*/  FFMA.FTZ R90, R90, R112.reuse, R115.reuse ;  /* 0x000000705a5a7223 */ /* 0x180fe20000010073 */
[----:B0-----:R-:W-:Y:S01]  /*2240*/  SEL R79, R118, RZ, P6 ;  /* 0x000000ff764f7207 */ /* 0x001fe20003000000 */
[-CC-:B------:R-:W-:Y:S01]  /*2250*/  FFMA.FTZ R166, R166, R112.reuse, R115.reuse ;  /* 0x00000070a6a67223 */ /* 0x180fe20000010073 */
[----:B------:R-:W-:Y:S01]  /*2260*/  LOP3.LUT P6, RZ, R196, 0xff0000, RZ, 0xc0, !PT ;  /* 0x00ff0000c4ff7812 */ /* 0x000fe200078cc0ff */
[----:B------:R-:W-:Y:S01]  /*2270*/  FADD.FTZ R90, R89, -R90 ;  /* 0x8000005a595a7221 */ /* 0x000fe20000010000 */
[-CC-:B------:R-:W-:Y:S01]  /*2280*/  FFMA.FTZ R88, R88, R112.reuse, R115.reuse ;  /* 0x0000007058587223 */ /* 0x180fe20000010073 */
[----:B------:R-:W-:Y:S01]  /*2290*/  FFMA.FTZ R164, R164, R112, R115 ;  /* 0x00000070a4a47223 */ /* 0x000fe20000010073 */
[----:B------:R-:W-:Y:S01]  /*22a0*/  SEL R78, R119, RZ, P6 ;  /* 0x000000ff774e7207 */ /* 0x000fe20003000000 */
[----:B------:R-:W-:Y:S01]  /*22b0*/  FMUL.FTZ R90, R183, R90 ;  /* 0x0000005ab75a7220 */ /* 0x000fe20000410000 */
[----:B------:R-:W-:Y:S01]  /*22c0*/  IADD3 R84, P6, R195, UR18, RZ ;  /* 0x00000012c3547c10 */ /* 0x000fe2000ffde0ff */
[----:B------:R-:W-:Y:S01]  /*22d0*/  FADD.FTZ R166, R99, -R166 ;  /* 0x800000a663a67221 */ /* 0x000fe20000010000 */
[----:B------:R-:W-:Y:S01]  /*22e0*/  FADD.FTZ R88, R91, -R88 ;  /* 0x800000585b587221 */ /* 0x000fe20000010000 */
[----:B------:R-:W-:Y:S01]  /*22f0*/  @P2 FADD.FTZ R90, R57, R90 ;  /* 0x0000005a395a2221 */ /* 0x000fe20000010000 */
[----:B------:R-:W-:Y:S01]  /*2300*/  IADD3.X R85, R194, UR19, RZ, P6, !PT ;  /* 0x00000013c2557c10 */ /* 0x000fe2000b7fe4ff */
[----:B------:R-:W-:Y:S01]  /*2310*/  FADD.FTZ R164, R165, -R164 ;  /* 0x800000a4a5a47221 */ /* 0x000fe20000010000 */
[----:B------:R-:W-:Y:S01]  /*2320*/  LOP3.LUT P6, RZ, R196, 0xff, RZ, 0xc0, !PT ;  /* 0x000000ffc4ff7812 */ /* 0x000fe200078cc0ff */
[C---:B------:R-:W-:Y:S01]  /*2330*/  FMUL.FTZ R166, R183.reuse, R166 ;  /* 0x000000a6b7a67220 */ /* 0x040fe20000410000 */
[----:B------:R-:W-:Y:S01]  /*2340*/  FMUL.FTZ R116, R90, UR16 ;  /* 0x000000105a747c20 */ /* 0x000fe20008410000 */
[----:B------:R-:W-:Y:S01]  /*2350*/  FMUL.FTZ R91, R183, R164 ;  /* 0x000000a4b75b7220 */ /* 0x000fe20000410000 */
[----:B------:R-:W-:Y:S01]  /*2360*/  SEL R76, R117, RZ, P6 ;  /* 0x000000ff754c7207 */ /* 0x000fe20003000000 */
[----:B------:R-:W-:Y:S01]  /*2370*/  @P2 FADD.FTZ R166, R59, R166 ;  /* 0x000000a63ba62221 */ /* 0x000fe20000010000 */
[----:B------:R-:W-:Y:S01]  /*2380*/  LOP3.LUT P6, RZ, R40, 0xff000000, RZ, 0xc0, !PT ;  /* 0xff00000028ff7812 */ /* 0x000fe200078cc0ff */
[----:B------:R-:W-:-:S02]  /*2390*/  @P2 FADD.FTZ R91, R58, R91 ;  /* 0x0000005b3a5b2221 */ /* 0x000fc40000010000 */
[----:B------:R0:W-:Y:S01]  /*23a0*/  STG.E.128 desc[UR4][R84.64], R76 ;  /* 0x0000004c54007986 */ /* 0x0001e2000c101d04 */
[----:B------:R-:W-:Y:S02]  /*23b0*/  SEL R118, R118, RZ, P6 ;  /* 0x000000ff76767207 */ /* 0x000fe40003000000 */
[----:B------:R-:W-:Y:S02]  /*23c0*/  LOP3.LUT P6, RZ, R40, 0xff0000, RZ, 0xc0, !PT ;  /* 0x00ff000028ff7812 */ /* 0x000fe400078cc0ff */
[----:B-1----:R-:W-:Y:S01]  /*23d0*/  SEL R83, R118, R75, P5 ;  /* 0x0000004b76537207 */ /* 0x002fe20002800000 */
[----:B------:R-:W-:Y:S01]  /*23e0*/  FMUL.FTZ R118, R166, UR16 ;  /* 0x00000010a6767c20 */ /* 0x000fe20008410000 */
[----:B------:R-:W-:Y:S02]  /*23f0*/  SEL R119, R119, RZ, P6 ;  /* 0x000000ff77777207 */ /* 0x000fe40003000000 */
[----:B------:R-:W-:Y:S02]  /*2400*/  LOP3.LUT P6, RZ, R40, 0xff00, RZ, 0xc0, !PT ;  /* 0x0000ff0028ff7812 */ /* 0x000fe400078cc0ff */
[----:B------:R-:W-:-:S02]  /*2410*/  SEL R82, R119, R74, P5 ;  /* 0x0000004a77527207 */ /* 0x000fc40002800000 */
[----:B------:R-:W-:Y:S02]  /*2420*/  SEL R98, R98, RZ, P6 ;  /* 0x000000ff62627207 */ /* 0x000fe40003000000 */
[----:B------:R-:W-:Y:S02]  /*2430*/  LOP3.LUT P6, RZ, R40, 0xff, RZ, 0xc0, !PT ;  /* 0x000000ff28ff7812 */ /* 0x000fe400078cc0ff */
[----:B------:R-:W-:Y:S02]  /*2440*/  SEL R81, R98, R73, P5 ;  /* 0x0000004962517207 */ /* 0x000fe40002800000 */
[----:B------:R-:W-:Y:S02]  /*2450*/  SEL R117, R117, RZ, P6 ;  /* 0x000000ff75757207 */ /* 0x000fe40003000000 */
[----:B------:R-:W-:Y:S02]  /*2460*/  @P3 IADD3 R86, P6, R195, R134, RZ ;  /* 0x00000086c3563210 */ /* 0x000fe40007fde0ff */
[----:B------:R-:W-:Y:S01]  /*2470*/  SEL R80, R117, R72, P5 ;  /* 0x0000004875507207 */ /* 0x000fe20002800000 */
[----:B------:R-:W-:Y:S01]  /*2480*/  FMUL.FTZ R117, R183, R88 ;  /* 0x00000058b7757220 */ /* 0x000fe20000410000 */
[----:B------:R-:W-:-:S02]  /*2490*/  @P3 IADD3.X R87, R194, R135, RZ, P6, !PT ;  /* 0x00000087c2573210 */ /* 0x000fc400037fe4ff */
[----:B------:R-:W-:Y:S01]  /*24a0*/  LOP3.LUT P6, RZ, R193, 0xff00, RZ, 0xc0, !PT ;  /* 0x0000ff00c1ff7812 */ /* 0x000fe200078cc0ff */
[----:B------:R-:W-:Y:S02]  /*24b0*/  @P2 FADD.FTZ R117, R56, R117 ;  /* 0x0000007538752221 */ /* 0x000fe40000010000 */
[----:B------:R0:W-:Y:S01]  /*24c0*/  @P3 STG.E.128 desc[UR4][R86.64], R80 ;  /* 0x0000005056003986 */ /* 0x0001e2000c101d04 */
[----:B------:R-:W-:Y:S01]  /*24d0*/  SEL R89, R116, RZ, P6 ;  /* 0x000000ff74597207 */ /* 0x000fe20003000000 */
[----:B------:R-:W-:Y:S08]  /*24e0*/  @!P0 BRA `(.L_x_3015) ;  /* 0x00000000001c8947 */ /* 0x000ff00003800000 */
[----:B0-----:R-:W-:Y:S02]  /*24f0*/  IADD3 R80, P6, R191, UR14, RZ ;  /* 0x0000000ebf507c10 */ /* 0x001fe4000ffde0ff */
[----:B------:R-:W-:Y:S02]  /*2500*/  SEL R79, R166, R71, P1 ;  /* 0x00000047a64f7207 */ /* 0x000fe40000800000 */
[----:B------:R-:W-:Y:S02]  /*2510*/  SEL R77, R90, R69, P1 ;  /* 0x000000455a4d7207 */ /* 0x000fe40000800000 */
[----:B------:R-:W-:Y:S02]  /*2520*/  SEL R78, R91, R70, P1 ;  /* 0x000000465b4e7207 */ /* 0x000fe40000800000 */
[----:B------:R-:W-:Y:S02]  /*2530*/  IADD3.X R81, R192, UR15, RZ, P6, !PT ;  /* 0x0000000fc0517c10 */ /* 0x000fe4000b7fe4ff */
[----:B------:R-:W-:-:S05]  /*2540*/  SEL R76, R117, R68, P1 ;  /* 0x00000044754c7207 */ /* 0x000fca0000800000 */
[----:B------:R1:W-:Y:S02]  /*2550*/  STG.E.128 desc[UR4][R80.64], R76 ;  /* 0x0000004c50007986 */ /* 0x0003e4000c101d04 */
.L_x_3015:
[----:B------:R-:W-:Y:S01]  /*2560*/  LOP3.LUT P6, RZ, R193, 0xff000000, RZ, 0xc0, !PT ;  /* 0xff000000c1ff7812 */ /* 0x000fe200078cc0ff */
[----:B01----:R-:W-:Y:S01]  /*2570*/  FMUL.FTZ R76, R91, UR16 ;  /* 0x000000105b4c7c20 */ /* 0x003fe20008410000 */
[----:B------:R-:W-:Y:S01]  /*2580*/  FMUL.FTZ R117, R117, UR16 ;  /* 0x0000001075757c20 */ /* 0x000fe20008410000 */
[-CC-:B------:R-:W-:Y:S01]  /*2590*/  FFMA.FTZ R94, R94, R112.reuse, R115.reuse ;  /* 0x000000705e5e7223 */ /* 0x180fe20000010073 */
[----:B------:R-:W-:Y:S01]  /*25a0*/  SEL R91, R118, RZ, P6 ;  /* 0x000000ff765b7207 */ /* 0x000fe20003000000 */
[-CC-:B------:R-:W-:Y:S01]  /*25b0*/  FFMA.FTZ R162, R162, R112.reuse, R115.reuse ;  /* 0x00000070a2a27223 */ /* 0x180fe20000010073 */
[----:B------:R-:W-:Y:S01]  /*25c0*/  LOP3.LUT P6, RZ, R193, 0xff0000, RZ, 0xc0, !PT ;  /* 0x00ff0000c1ff7812 */ /* 0x000fe200078cc0ff */
[----:B------:R-:W-:Y:S01]  /*25d0*/  FADD.FTZ R94, R97, -R94 ;  /* 0x8000005e615e7221 */ /* 0x000fe20000010000 */
[----:B------:R-:W-:Y:S01]  /*25e0*/  FFMA.FTZ R92, R92, R112, R115 ;  /* 0x000000705c5c7223 */ /* 0x000fe20000010073 */
[----:B------:R-:W-:Y:S01]  /*25f0*/  FADD.FTZ R162, R163, -R162 ;  /* 0x800000a2a3a27221 */ /* 0x000fe20000010000 */
[----:B------:R-:W-:Y:S01]  /*2600*/  SEL R90, R76, RZ, P6 ;  /* 0x000000ff4c5a7207 */ /* 0x000fe20003000000 */
[----:B------:R-:W-:Y:S01]  /*2610*/  FMUL.FTZ R122, R183, R94 ;  /* 0x0000005eb77a7220 */ /* 0x000fe20000410000 */
[----:B------:R-:W-:Y:S01]  /*2620*/  IADD3 R98, P6, R191, UR18, RZ ;  /* 0x00000012bf627c10 */ /* 0x000fe2000ffde0ff */
[----:B------:R-:W-:Y:S01]  /*2630*/  FMUL.FTZ R162, R183, R162 ;  /* 0x000000a2b7a27220 */ /* 0x000fe20000410000 */
[----:B------:R-:W-:Y:S01]  /*2640*/  FADD.FTZ R92, R93, -R92 ;  /* 0x8000005c5d5c7221 */ /* 0x000fe20000010000 */
[----:B------:R-:W-:Y:S01]  /*2650*/  @P2 FADD.FTZ R122, R61, R122 ;  /* 0x0000007a3d7a2221 */ /* 0x000fe20000010000 */
[----:B------:R-:W-:Y:S01]  /*2660*/  IADD3.X R99, R192, UR19, RZ, P6, !PT ;  /* 0x00000013c0637c10 */ /* 0x000fe2000b7fe4ff */
[----:B------:R-:W-:Y:S01]  /*2670*/  @P2 FADD.FTZ R162, R63, R162 ;  /* 0x000000a23fa22221 */ /* 0x000fe20000010000 */
[----:B------:R-:W-:Y:S01]  /*2680*/  LOP3.LUT P6, RZ, R193, 0xff, RZ, 0xc0, !PT ;  /* 0x000000ffc1ff7812 */ /* 0x000fe200078cc0ff */
[----:B------:R-:W-:Y:S01]  /*2690*/  FMUL.FTZ R82, R122, UR16 ;  /* 0x000000107a527c20 */ /* 0x000fe20008410000 */
[----:B------:R-:W-:Y:S01]  /*26a0*/  FMUL.FTZ R119, R183, R92 ;  /* 0x0000005cb7777220 */ /* 0x000fe20000410000 */
[----:B------:R-:W-:Y:S01]  /*26b0*/  FMUL.FTZ R84, R162, UR16 ;  /* 0x00000010a2547c20 */ /* 0x000fe20008410000 */
[----:B------:R-:W-:-:S02]  /*26c0*/  SEL R88, R117, RZ, P6 ;  /* 0x000000ff75587207 */ /* 0x000fc40003000000 */
[----:B------:R-:W-:Y:S01]  /*26d0*/  LOP3.LUT P6, RZ, R41, 0xff000000, RZ, 0xc0, !PT ;  /* 0xff00000029ff7812 */ /* 0x000fe200078cc0ff */
[----:B------:R-:W-:Y:S02]  /*26e0*/  @P2 FADD.FTZ R119, R60, R119 ;  /* 0x000000773c772221 */ /* 0x000fe40000010000 */
[----:B------:R0:W-:Y:S01]  /*26f0*/  STG.E.128 desc[UR4][R98.64], R88 ;  /* 0x0000005862007986 */ /* 0x0001e2000c101d04 */
[----:B------:R-:W-:Y:S01]  /*2700*/  SEL R118, R118, RZ, P6 ;  /* 0x000000ff76767207 */ /* 0x000fe20003000000 */
[----:B------:R-:W-:Y:S01]  /*2710*/  FMUL.FTZ R80, R119, UR16 ;  /* 0x0000001077507c20 */ /* 0x000fe20008410000 */
[C---:B------:R-:W-:Y:S02]  /*2720*/  LOP3.LUT P6, RZ, R41.reuse, 0xff0000, RZ, 0xc0, !PT ;  /* 0x00ff000029ff7812 */ /* 0x040fe400078cc0ff */
[----:B------:R-:W-:Y:S02]  /*2730*/  SEL R87, R118, R75, P5 ;  /* 0x0000004b76577207 */ /* 0x000fe40002800000 */
[----:B------:R-:W-:Y:S01]  /*2740*/  SEL R81, R76, RZ, P6 ;  /* 0x000000ff4c517207 */ /* 0x000fe20003000000 */
[----:B------:R-:W-:Y:S01]  /*2750*/  FFMA.FTZ R76, R96, R112, R115 ;  /* 0x00000070604c7223 */ /* 0x000fe20000010073 */
[----:B------:R-:W-:-:S02]  /*2760*/  LOP3.LUT P6, RZ, R41, 0xff00, RZ, 0xc0, !PT ;  /* 0x0000ff0029ff7812 */ /* 0x000fc400078cc0ff */
[----:B------:R-:W-:Y:S01]  /*2770*/  SEL R86, R81, R74, P5 ;  /* 0x0000004a51567207 */ /* 0x000fe20002800000 */
[----:B------:R-:W-:Y:S01]  /*2780*/  FADD.FTZ R76, R95, -R76 ;  /* 0x8000004c5f4c7221 */ /* 0x000fe20000010000 */
[----:B------:R-:W-:Y:S02]  /*2790*/  SEL R116, R116, RZ, P6 ;  /* 0x000000ff74747207 */ /* 0x000fe40003000000 */
[----:B------:R-:W-:Y:S01]  /*27a0*/  LOP3.LUT P6, RZ, R41, 0xff, RZ, 0xc0, !PT ;  /* 0x000000ff29ff7812 */ /* 0x000fe200078cc0ff */
[----:B------:R-:W-:Y:S01]  /*27b0*/  FMUL.FTZ R123, R183, R76 ;  /* 0x0000004cb77b7220 */ /* 0x000fe20000410000 */
[----:B------:R-:W-:Y:S02]  /*27c0*/  SEL R85, R116, R73, P5 ;  /* 0x0000004974557207 */ /* 0x000fe40002800000 */
[----:B------:R-:W-:Y:S01]  /*27d0*/  SEL R117, R117, RZ, P6 ;  /* 0x000000ff75757207 */ /* 0x000fe20003000000 */
[----:B------:R-:W-:Y:S01]  /*27e0*/  @P2 FADD.FTZ R123, R62, R123 ;  /* 0x0000007b3e7b2221 */ /* 0x000fe20000010000 */
[----:B------:R-:W-:-:S03]  /*27f0*/  @P3 IADD3 R96, P6, R191, R134, RZ ;  /* 0x00000086bf603210 */ /* 0x000fc60007fde0ff */
[----:B------:R-:W-:Y:S01]  /*2800*/  FMUL.FTZ R83, R123, UR16 ;  /* 0x000000107b537c20 */ /* 0x000fe20008410000 */
[----:B------:R-:W-:Y:S02]  /*2810*/  @P3 IADD3.X R97, R192, R135, RZ, P6, !PT ;  /* 0x00000087c0613210 */ /* 0x000fe400037fe4ff */
[----:B------:R-:W-:-:S04]  /*2820*/  LOP3.LUT P6, RZ, R190, 0xff00, RZ, 0xc0, !PT ;  /* 0x0000ff00beff7812 */ /* 0x000fc800078cc0ff */
        /* <DEDUP_REMOVED lines=11> */
[----:B------:R-:W-:Y:S02]  /*28e0*/  SEL R84, R117, R72, P5 ;  /* 0x0000004875547207 */ /* 0x000fe40002800000 */
[----:B------:R-:W-:-:S03]  /*28f0*/  LOP3.LUT P6, RZ, R42, 0xff0000, RZ, 0xc0, !PT ;  /* 0x00ff00002aff7812 */ /* 0x000fc600078cc0ff */
[----:B------:R0:W-:Y:S01]  /*2900*/  @P3 STG.E.128 desc[UR4][R96.64], R84 ;  /* 0x0000005460003986 */ /* 0x0001e2000c101d04 */
[----:B------:R-:W-:Y:S02]  /*2910*/  SEL R161, R83, RZ, P6 ;  /* 0x000000ff53a17207 */ /* 0x000fe40003000000 */
[----:B------:R-:W-:Y:S02]  /*2920*/  LOP3.LUT P6, RZ, R42, 0xff00, RZ, 0xc0, !PT ;  /* 0x0000ff002aff7812 */ /* 0x000fe400078cc0ff */
[----:B------:R-:W-:Y:S02]  /*2930*/  SEL R83, R160, R75, P5 ;  /* 0x0000004ba0537207 */ /* 0x000fe40002800000 */
[----:B------:R-:W-:Y:S02]  /*2940*/  SEL R164, R82, RZ, P6 ;  /* 0x000000ff52a47207 */ /* 0x000fe40003000000 */
[----:B------:R-:W-:Y:S02]  /*2950*/  LOP3.LUT P6, RZ, R42, 0xff, RZ, 0xc0, !PT ;  /* 0x000000ff2aff7812 */ /* 0x000fe400078cc0ff */
[----:B------:R-:W-:-:S02]  /*2960*/  SEL R82, R161, R74, P5 ;  /* 0x0000004aa1527207 */ /* 0x000fc40002800000 */
[----:B------:R-:W-:Y:S02]  /*2970*/  SEL R163, R80, RZ, P6 ;  /* 0x000000ff50a37207 */ /* 0x000fe40003000000 */
[----:B------:R-:W-:Y:S02]  /*2980*/  @P3 IADD3 R94, P6, R187, R134, RZ ;  /* 0x00000086bb5e3210 */ /* 0x000fe40007fde0ff */
[----:B------:R-:W-:Y:S02]  /*2990*/  SEL R81, R164, R73, P5 ;  /* 0x00000049a4517207 */ /* 0x000fe40002800000 */
[----:B------:R-:W-:Y:S02]  /*29a0*/  @P3 IADD3.X R95, R186, R135, RZ, P6, !PT ;  /* 0x00000087ba5f3210 */ /* 0x000fe400037fe4ff */
[----:B------:R-:W-:Y:S01]  /*29b0*/  SEL R80, R163, R72, P5 ;  /* 0x00000048a3507207 */ /* 0x000fe20002800000 */
[----:B0-----:R-:W-:Y:S06]  /*29c0*/  @!P0 BRA `(.L_x_3016) ;  /* 0x00000000001c8947 */ /* 0x001fec0003800000 */
[----:B------:R-:W-:Y:S02]  /*29d0*/  IADD3 R88, P6, R187, UR14, RZ ;  /* 0x0000000ebb587c10 */ /* 0x000fe4000ffde0ff */
[----:B------:R-:W-:Y:S02]  /*29e0*/  SEL R87, R162, R71, P1 ;  /* 0x00000047a2577207 */ /* 0x000fe40000800000 */
[----:B------:R-:W-:Y:S02]  /*29f0*/  SEL R86, R123, R70, P1 ;  /* 0x000000467b567207 */ /* 0x000fe40000800000 */
[----:B------:R-:W-:Y:S02]  /*2a00*/  SEL R85, R122, R69, P1 ;  /* 0x000000457a557207 */ /* 0x000fe40000800000 */
[----:B------:R-:W-:Y:S02]  /*2a10*/  IADD3.X R89, R186, UR15, RZ, P6, !PT ;  /* 0x0000000fba597c10 */ /* 0x000fe4000b7fe4ff */
[----:B------:R-:W-:-:S05]  /*2a20*/  SEL R84, R119, R68, P1 ;  /* 0x0000004477547207 */ /* 0x000fca0000800000 */
[----:B------:R0:W-:Y:S02]  /*2a30*/  STG.E.128 desc[UR4][R88.64], R84 ;  /* 0x0000005458007986 */ /* 0x0001e4000c101d04 */
.L_x_3016:
        /* <DEDUP_REMOVED lines=9> */
[C---:B0-----:R-:W-:Y:S01]  /*2ad0*/  FMUL.FTZ R85, R183.reuse, R100 ;  /* 0x00000064b7557220 */ /* 0x041fe20000410000 */
        /* <DEDUP_REMOVED lines=16> */
.L_x_3017:
        /* <DEDUP_REMOVED lines=14> */
[----:B------:R-:W-:Y:S01]  /*2cc0*/  FADD.FTZ R106, R109, -R106 ;  /* 0x8000006a6d6a7221 */ /* 0x000fe20000010000 */
[----:B------:R-:W-:Y:S01]  /*2cd0*/  FFMA.FTZ R111, R111, R112, R115 ;  /* 0x000000706f6f7223 */ /* 0x000fe20000010073 */
[----:B------:R-:W-:Y:S01]  /*2ce0*/  FMUL.FTZ R104, R183, R104 ;  /* 0x00000068b7687220 */ /* 0x000fe20000410000 */
[----:B------:R-:W-:Y:S01]  /*2cf0*/  SEL R78, R83, RZ, P6 ;  /* 0x000000ff534e7207 */ /* 0x000fe20003000000 */
[----:B------:R-:W-:Y:S01]  /*2d00*/  FMUL.FTZ R93, R183, R106 ;  /* 0x0000006ab75d7220 */ /* 0x000fe20000410000 */
[----:B------:R-:W-:Y:S01]  /*2d10*/  IADD3 R88, P6, R181, UR18, RZ ;  /* 0x00000012b5587c10 */ /* 0x000fe2000ffde0ff */
[----:B------:R-:W-:Y:S01]  /*2d20*/  @P2 FADD.FTZ R104, R65, R104 ;  /* 0x0000006841682221 */ /* 0x000fe20000010000 */
[----:B------:R-:W-:Y:S01]  /*2d30*/  FADD.FTZ R108, R108, -R111 ;  /* 0x8000006f6c6c7221 */ /* 0x000fe20000010000 */
[----:B------:R-:W-:Y:S01]  /*2d40*/  @P2 FADD.FTZ R93, R66, R93 ;  /* 0x0000005d425d2221 */ /* 0x000fe20000010000 */
[----:B------:R-:W-:Y:S01]  /*2d50*/  IADD3.X R89, R184, UR19, RZ, P6, !PT ;  /* 0x00000013b8597c10 */ /* 0x000fe2000b7fe4ff */
[----:B------:R-:W0:Y:S01]  /*2d60*/  LDC.64 R100, c[0x0][0x210] ;  /* 0x00008400ff647b82 */ /* 0x000e220000000a00 */
[----:B------:R-:W-:Y:S01]  /*2d70*/  LOP3.LUT P6, RZ, R185, 0xff, RZ, 0xc0, !PT ;  /* 0x000000ffb9ff7812 */ /* 0x000fe200078cc0ff */
[----:B------:R-:W-:Y:S01]  /*2d80*/  FMUL.FTZ R108, R183, R108 ;  /* 0x0000006cb76c7220 */ /* 0x000fe20000410000 */
[----:B------:R-:W-:Y:S01]  /*2d90*/  FMUL.FTZ R96, R93, UR16 ;  /* 0x000000105d607c20 */ /* 0x000fe20008410000 */
[----:B------:R-:W-:-:S02]  /*2da0*/  SEL R69, R104, R69, P1 ;  /* 0x0000004568457207 */ /* 0x000fc40000800000 */
[----:B------:R-:W-:Y:S01]  /*2db0*/  SEL R76, R85, RZ, P6 ;  /* 0x000000ff554c7207 */ /* 0x000fe20003000000 */
[----:B------:R-:W-:Y:S01]  /*2dc0*/  @P2 FADD.FTZ R108, R67, R108 ;  /* 0x0000006c436c2221 */ /* 0x000fe20000010000 */
[----:B------:R-:W-:Y:S02]  /*2dd0*/  LOP3.LUT P6, RZ, R39, 0xff000000, RZ, 0xc0, !PT ;  /* 0xff00000027ff7812 */ /* 0x000fe400078cc0ff */
[----:B------:R-:W-:Y:S01]  /*2de0*/  SEL R70, R93, R70, P1 ;  /* 0x000000465d467207 */ /* 0x000fe20000800000 */
[----:B------:R1:W-:Y:S01]  /*2df0*/  STG.E.128 desc[UR4][R88.64], R76 ;  /* 0x0000004c58007986 */ /* 0x0003e2000c101d04 */
[----:B------:R-:W-:Y:S02]  /*2e00*/  SEL R110, R110, RZ, P6 ;  /* 0x000000ff6e6e7207 */ /* 0x000fe40003000000 */
[----:B------:R-:W-:Y:S02]  /*2e10*/  LOP3.LUT P6, RZ, R39, 0xff0000, RZ, 0xc0, !PT ;  /* 0x00ff000027ff7812 */ /* 0x000fe400078cc0ff */
[C---:B------:R-:W-:Y:S01]  /*2e20*/  SEL R71, R108.reuse, R71, P1 ;  /* 0x000000476c477207 */ /* 0x040fe20000800000 */
[----:B------:R-:W-:Y:S01]  /*2e30*/  FMUL.FTZ R108, R108, UR16 ;  /* 0x000000106c6c7c20 */ /* 0x000fe20008410000 */
[----:B------:R-:W-:Y:S01]  /*2e40*/  SEL R81, R83, RZ, P6 ;  /* 0x000000ff53517207 */ /* 0x000fe20003000000 */
[----:B------:R-:W-:Y:S01]  /*2e50*/  FMUL.FTZ R83, R183, R120 ;  /* 0x00000078b7537220 */ /* 0x000fe20000410000 */
[----:B------:R-:W-:-:S02]  /*2e60*/  LOP3.LUT P6, RZ, R39, 0xff00, RZ, 0xc0, !PT ;  /* 0x0000ff0027ff7812 */ /* 0x000fc400078cc0ff */
[----:B------:R-:W-:Y:S01]  /*2e70*/  SEL R82, R81, R74, P5 ;  /* 0x0000004a51527207 */ /* 0x000fe20002800000 */
[----:B------:R-:W-:Y:S01]  /*2e80*/  @P2 FADD.FTZ R83, R64, R83 ;  /* 0x0000005340532221 */ /* 0x000fe20000010000 */
[----:B------:R-:W-:Y:S02]  /*2e90*/  SEL R102, R102, RZ, P6 ;  /* 0x000000ff66667207 */ /* 0x000fe40003000000 */
[----:B------:R-:W-:Y:S01]  /*2ea0*/  LOP3.LUT P6, RZ, R39, 0xff, RZ, 0xc0, !PT ;  /* 0x000000ff27ff7812 */ /* 0x000fe200078cc0ff */
[----:B------:R-:W-:Y:S01]  /*2eb0*/  FMUL.FTZ R84, R83, UR16 ;  /* 0x0000001053547c20 */ /* 0x000fe20008410000 */
[----:B------:R-:W-:Y:S02]  /*2ec0*/  LOP3.LUT P2, RZ, R174, 0xff00, RZ, 0xc0, !PT ;  /* 0x0000ff00aeff7812 */ /* 0x000fe4000784c0ff */
[----:B------:R-:W-:Y:S01]  /*2ed0*/  SEL R87, R85, RZ, P6 ;  /* 0x000000ff55577207 */ /* 0x000fe20003000000 */
[----:B------:R-:W-:Y:S01]  /*2ee0*/  FMUL.FTZ R85, R104, UR16 ;  /* 0x0000001068557c20 */ /* 0x000fe20008410000 */
[----:B------:R-:W-:-:S02]  /*2ef0*/  @P3 IADD3 R90, P6, R181, R134, RZ ;  /* 0x00000086b55a3210 */ /* 0x000fc40007fde0ff */
[----:B------:R-:W-:Y:S02]  /*2f00*/  SEL R68, R83, R68, P1 ;  /* 0x0000004453447207 */ /* 0x000fe40000800000 */
[----:B------:R-:W-:Y:S01]  /*2f10*/  IADD3 R94, P1, R179, UR18, RZ ;  /* 0x00000012b35e7c10 */ /* 0x000fe2000ff3e0ff */
[----:B------:R-:W-:Y:S01]  /*2f20*/  @P3 IMAD.X R91, R184, 0x1, R135, P6 ;  /* 0x00000001b85b3824 */ /* 0x000fe200030e0687 */
[C---:B------:R-:W-:Y:S02]  /*2f30*/  LOP3.LUT P6, RZ, R43.reuse, 0xff, RZ, 0xc0, !PT ;  /* 0x000000ff2bff7812 */ /* 0x040fe400078cc0ff */
[----:B------:R-:W-:Y:S02]  /*2f40*/  IADD3.X R95, R182, UR19, RZ, P1, !PT ;  /* 0x00000013b65f7c10 */ /* 0x000fe40008ffe4ff */
[----:B------:R-:W-:Y:S02]  /*2f50*/  SEL R97, R84, RZ, P6 ;  /* 0x000000ff54617207 */ /* 0x000fe40003000000 */
[----:B------:R-:W-:-:S02]  /*2f60*/  LOP3.LUT P6, RZ, R43, 0xff00, RZ, 0xc0, !PT ;  /* 0x0000ff002bff7812 */ /* 0x000fc400078cc0ff */
[----:B------:R-:W-:Y:S02]  /*2f70*/  @P3 IADD3 R134, P1, R179, R134, RZ ;  /* 0x00000086b3863210 */ /* 0x000fe40007f3e0ff */
[----:B------:R-:W-:Y:S02]  /*2f80*/  SEL R86, R85, RZ, P6 ;  /* 0x000000ff55567207 */ /* 0x000fe40003000000 */
[----:B------:R-:W-:Y:S02]  /*2f90*/  LOP3.LUT P6, RZ, R43, 0xff0000, RZ, 0xc0, !PT ;  /* 0x00ff00002bff7812 */ /* 0x000fe400078cc0ff */
[----:B------:R-:W-:Y:S02]  /*2fa0*/  SEL R85, R85, RZ, P2 ;  /* 0x000000ff55557207 */ /* 0x000fe40001000000 */
[----:B------:R-:W-:Y:S02]  /*2fb0*/  SEL R99, R96, RZ, P6 ;  /* 0x000000ff60637207 */ /* 0x000fe40003000000 */
[----:B------:R-:W-:-:S02]  /*2fc0*/  LOP3.LUT P6, RZ, R174, 0xff, RZ, 0xc0, !PT ;  /* 0x000000ffaeff7812 */ /* 0x000fc400078cc0ff */
[----:B------:R-:W-:Y:S02]  /*2fd0*/  @P0 IADD3 R92, P2, R179, UR14, RZ ;  /* 0x0000000eb35c0c10 */ /* 0x000fe4000ff5e0ff */
[----:B------:R-:W-:Y:S02]  /*2fe0*/  SEL R84, R84, RZ, P6 ;  /* 0x000000ff54547207 */ /* 0x000fe40003000000 */
[----:B------:R-:W-:Y:S02]  /*2ff0*/  LOP3.LUT P6, RZ, R43, 0xff000000, RZ, 0xc0, !PT ;  /* 0xff0000002bff7812 */ /* 0x000fe400078cc0ff */
[----:B------:R-:W-:Y:S02]  /*3000*/  @P0 IADD3.X R93, R182, UR15, RZ, P2, !PT ;  /* 0x0000000fb65d0c10 */ /* 0x000fe400097fe4ff */
[----:B------:R-:W-:Y:S02]  /*3010*/  SEL R98, R108, RZ, P6 ;  /* 0x000000ff6c627207 */ /* 0x000fe40003000000 */
[----:B------:R-:W-:-:S02]  /*3020*/  LOP3.LUT P6, RZ, R174, 0xff0000, RZ, 0xc0, !PT ;  /* 0x00ff0000aeff7812 */ /* 0x000fc400078cc0ff */
[----:B------:R-:W-:Y:S02]  /*3030*/  LOP3.LUT P2, RZ, R174, 0xff000000, RZ, 0xc0, !PT ;  /* 0xff000000aeff7812 */ /* 0x000fe4000784c0ff */
[----:B------:R-:W-:Y:S02]  /*3040*/  SEL R83, R110, R75, P5 ;  /* 0x0000004b6e537207 */ /* 0x000fe40002800000 */
[-C--:B------:R-:W-:Y:S02]  /*3050*/  SEL R81, R102, R73.reuse, P5 ;  /* 0x0000004966517207 */ /* 0x080fe40002800000 */
[----:B------:R-:W-:Y:S02]  /*3060*/  SEL R80, R87, R72, P5 ;  /* 0x0000004857507207 */ /* 0x000fe40002800000 */
[----:B------:R-:W-:Y:S02]  /*3070*/  SEL R73, R86, R73, P5 ;  /* 0x0000004956497207 */ /* 0x000fe40002800000 */
[----:B------:R-:W-:Y:S01]  /*3080*/  SEL R86, R96, RZ, P6 ;  /* 0x000000ff60567207 */ /* 0x000fe20003000000 */
[----:B------:R1:W-:Y:S01]  /*3090*/  @P3 STG.E.128 desc[UR4][R90.64], R80 ;  /* 0x000000505a003986 */ /* 0x0003e2000c101d04 */
[----:B------:R-:W-:-:S02]  /*30a0*/  SEL R87, R108, RZ, P2 ;  /* 0x000000ff6c577207 */ /* 0x000fc40001000000 */
[----:B------:R-:W-:Y:S01]  /*30b0*/  @P3 IADD3.X R135, R182, R135, RZ, P1, !PT ;  /* 0x00000087b6873210 */ /* 0x000fe20000ffe4ff */
        /* <DEDUP_REMOVED lines=10> */
.L_x_3011:
        /* <DEDUP_REMOVED lines=48> */
.L_x_3010:
[----:B------:R-:W-:Y:S05]  /*3460*/  BSYNC B0 ;  /* 0x0000000000007941 */ /* 0x000fea0003800000 */
.L_x_3008:
        /* <DEDUP_REMOVED lines=20> */
[----:B---3--:R-:W-:-:S05]  /*35b0*/  IMAD R47, R52, UR6, RZ ;  /* 0x00000006342f7c24 */ /* 0x008fca000f8e02ff */
[----:B------:R-:W-:Y:S01]  /*35c0*/  IADD3 R46, P0, R47, R54, RZ ;  /* 0x000000362f2e7210 */ /* 0x000fe20007f1e0ff */
        /* <DEDUP_REMOVED lines=50> */
[----:B------:R0:W-:Y:S01]  /*38f0*/  STS.128 [R0+0x400], R20 ;  /* 0x0004001400007388 */ /* 0x0001e20000000c00 */
[----:B--2---:R-:W-:-:S03]  /*3900*/  FADD.FTZ R9, R9, R38 ;  /* 0x0000002609097221 */ /* 0x004fc60000010000 */
[----:B------:R1:W-:Y:S01]  /*3910*/  STS.128 [R0+0x600], R32 ;  /* 0x0006002000007388 */ /* 0x0003e20000000c00 */
[----:B---3--:R-:W-:-:S03]  /*3920*/  FADD.FTZ R41, R10, R41 ;  /* 0x000000290a297221 */ /* 0x008fc60000010000 */
[----:B------:R-:W-:Y:S04]  /*3930*/  STS.128 [R0+0x800], R4 ;  /* 0x0008000400007388 */ /* 0x000fe80000000c00 */
[----:B------:R-:W-:Y:S01]  /*3940*/  STS.128 [R0+0xa00], R24 ;  /* 0x000a001800007388 */ /* 0x000fe20000000c00 */
[----:B------:R-:W-:Y:S01]  /*3950*/  BAR.SYNC.DEFER_BLOCKING 0x0 ;  /* 0x0000000000007b1d */ /* 0x000fe20000010000 */
[----:B0-----:R-:W-:Y:S02]  /*3960*/  SHF.L.U32 R20, R46, 0x2, RZ ;  /* 0x000000022e147819 */ /* 0x001fe400000006ff */
[----:B-1----:R-:W-:Y:S02]  /*3970*/  IADD3.X R33, RZ, RZ, RZ, P0, !PT ;  /* 0x000000ffff217210 */ /* 0x002fe400007fe4ff */
[----:B------:R-:W-:-:S02]  /*3980*/  IADD3 R2, P0, R20, UR6, RZ ;  /* 0x0000000614027c10 */ /* 0x000fc4000ff1e0ff */
        /* <DEDUP_REMOVED lines=29> */
[----:B------:R-:W-:Y:S01]  /*3b60*/  FADD.FTZ R6, RZ, R6 ;  /* 0x00000006ff067221 */ /* 0x000fe20000010000 */
[----:B------:R-:W-:Y:S02]  /*3b70*/  IADD3.X R5, R22, UR21, RZ, P1, !PT ;  /* 0x0000001516057c10 */ /* 0x000fe40008ffe4ff */
        /* <DEDUP_REMOVED lines=34> */
.L_x_3012:
        /* <DEDUP_REMOVED lines=8> */
.L_x_3020:
[----:B------:R-:W-:Y:S05]  /*3e20*/  BSYNC B2 ;  /* 0x0000000000027941 */ /* 0x000fea0003800000 */
.L_x_3019:
        /* <DEDUP_REMOVED lines=8> */
.L_x_3021:
[----:B------:R-:W-:Y:S01]  /*3eb0*/  FADD.FTZ R98, R115, R98 ;  /* 0x0000006273627221 */ /* 0x000fe20000010000 */
[----:B------:R-:W-:-:S03]  /*3ec0*/  HFMA2.MMA R173, -RZ, RZ, 0, 1.1920928955078125e-07 ;  /* 0x00000002ffad7435 */ /* 0x000fc600000001ff */
[----:B------:R-:W-:Y:S01]  /*3ed0*/  IMAD.MOV.U32 R123, RZ, RZ, R98 ;  /* 0x000000ffff7b7224 */ /* 0x000fe200078e0062 */
[----:B------:R-:W-:-:S07]  /*3ee0*/  MOV R85, R122 ;  /* 0x0000007a00557202 */ /* 0x000fce0000000f00 */
[----:B------:R-:W-:Y:S05]  /*3ef0*/  WARPSYNC.COLLECTIVE R118, `(.L_x_3022) ;  /* 0x0000000076087348 */ /* 0x000fea0003c00000 */
[----:B------:R0:W1:Y:S02]  /*3f00*/  SHFL.BFLY P1, R122, R123, R173, R188 ;  /* 0x0c0000ad7b7a7389 */ /* 0x00006400000200bc */
[----:B01----:R-:W-:Y:S01]  /*3f10*/  ENDCOLLECTIVE ;  /* 0x000000000000791b */ /* 0x003fe20003800000 */
.L_x_3022:
[----:B------:R-:W-:-:S05]  /*3f20*/  FADD.FTZ R85, R84, R85 ;  /* 0x0000005554557221 */ /* 0x000fca0000010000 */
[----:B------:R-:W-:Y:S02]  /*3f30*/  MOV R123, R85 ;  /* 0x00000055007b7202 */ /* 0x000fe40000000f00 */
[----:B------:R-:W-:-:S07]  /*3f40*/  MOV R117, R122 ;  /* 0x0000007a00757202 */ /* 0x000fce0000000f00 */
[----:B------:R-:W-:Y:S05]  /*3f50*/  WARPSYNC.COLLECTIVE R118, `(.L_x_3023) ;  /* 0x0000000076087348 */ /* 0x000fea0003c00000 */
[----:B------:R0:W1:Y:S02]  /*3f60*/  SHFL.BFLY P1, R122, R123, R173, R188 ;  /* 0x0c0000ad7b7a7389 */ /* 0x00006400000200bc */
[----:B01----:R-:W-:Y:S01]  /*3f70*/  ENDCOLLECTIVE ;  /* 0x000000000000791b */ /* 0x003fe20003800000 */
.L_x_3023:
[----:B------:R-:W-:Y:S01]  /*3f80*/  FADD.FTZ R117, R98, R117 ;  /* 0x0000007562757221 */ /* 0x000fe20000010000 */
[----:B------:R-:W-:-:S03]  /*3f90*/  HFMA2.MMA R173, -RZ, RZ, 0, 2.384185791015625e-07 ;  /* 0x00000004ffad7435 */ /* 0x000fc600000001ff */
[----:B------:R-:W-:Y:S01]  /*3fa0*/  IMAD.MOV.U32 R123, RZ, RZ, R117 ;  /* 0x000000ffff7b7224 */ /* 0x000fe200078e0075 */
[----:B------:R-:W-:-:S07]  /*3fb0*/  MOV R112, R122 ;  /* 0x0000007a00707202 */ /* 0x000fce0000000f00 */
[----:B------:R-:W-:Y:S05]  /*3fc0*/  WARPSYNC.COLLECTIVE R118, `(.L_x_3024) ;  /* 0x0000000076087348 */ /* 0x000fea0003c00000 */
[----:B------:R0:W1:Y:S02]  /*3fd0*/  SHFL.BFLY P1, R122, R123, R173, R188 ;  /* 0x0c0000ad7b7a7389 */ /* 0x00006400000200bc */
[----:B01----:R-:W-:Y:S01]  /*3fe0*/  ENDCOLLECTIVE ;  /* 0x000000000000791b */ /* 0x003fe20003800000 */
.L_x_3024:
[----:B------:R-:W-:-:S05]  /*3ff0*/  FADD.FTZ R112, R85, R112 ;  /* 0x0000007055707221 */ /* 0x000fca0000010000 */
[----:B------:R-:W-:Y:S02]  /*4000*/  MOV R123, R112 ;  /* 0x00000070007b7202 */ /* 0x000fe40000000f00 */
[----:B------:R-:W-:-:S07]  /*4010*/  MOV R116, R122 ;  /* 0x0000007a00747202 */ /* 0x000fce0000000f00 */
[----:B------:R-:W-:Y:S05]  /*4020*/  WARPSYNC.COLLECTIVE R118, `(.L_x_3025) ;  /* 0x0000000076087348 */ /* 0x000fea0003c00000 */
[----:B------:R0:W1:Y:S02]  /*4030*/  SHFL.BFLY P1, R122, R123, R173, R188 ;  /* 0x0c0000ad7b7a7389 */ /* 0x00006400000200bc */
[----:B01----:R-:W-:Y:S01]  /*4040*/  ENDCOLLECTIVE ;  /* 0x000000000000791b */ /* 0x003fe20003800000 */
.L_x_3025:
[----:B------:R-:W-:Y:S01]  /*4050*/  FADD.FTZ R116, R117, R116 ;  /* 0x0000007475747221 */ /* 0x000fe20000010000 */
[----:B------:R-:W-:-:S03]  /*4060*/  HFMA2.MMA R173, -RZ, RZ, 0, 4.76837158203125e-07 ;  /* 0x00000008ffad7435 */ /* 0x000fc600000001ff */
[----:B------:R-:W-:Y:S01]  /*4070*/  IMAD.MOV.U32 R123, RZ, RZ, R116 ;  /* 0x000000ffff7b7224 */ /* 0x000fe200078e0074 */
[----:B------:R-:W-:-:S07]  /*4080*/  MOV R119, R122 ;  /* 0x0000007a00777202 */ /* 0x000fce0000000f00 */
[----:B------:R-:W-:Y:S05]  /*4090*/  WARPSYNC.COLLECTIVE R118, `(.L_x_3026) ;  /* 0x0000000076087348 */ /* 0x000fea0003c00000 */
[----:B------:R0:W1:Y:S02]  /*40a0*/  SHFL.BFLY P1, R122, R123, R173, R188 ;  /* 0x0c0000ad7b7a7389 */ /* 0x00006400000200bc */
[----:B01----:R-:W-:Y:S01]  /*40b0*/  ENDCOLLECTIVE ;  /* 0x000000000000791b */ /* 0x003fe20003800000 */
.L_x_3026:
[----:B------:R-:W-:-:S05]  /*40c0*/  FADD.FTZ R119, R112, R119 ;  /* 0x0000007770777221 */ /* 0x000fca0000010000 */
[----:B------:R-:W-:Y:S02]  /*40d0*/  MOV R123, R119 ;  /* 0x00000077007b7202 */ /* 0x000fe40000000f00 */
[----:B------:R-:W-:-:S07]  /*40e0*/  MOV R115, R122 ;  /* 0x0000007a00737202 */ /* 0x000fce0000000f00 */
[----:B------:R-:W-:Y:S05]  /*40f0*/  WARPSYNC.COLLECTIVE R118, `(.L_x_3027) ;  /* 0x0000000076087348 */ /* 0x000fea0003c00000 */
[----:B------:R0:W1:Y:S02]  /*4100*/  SHFL.BFLY P1, R122, R123, R173, R188 ;  /* 0x0c0000ad7b7a7389 */ /* 0x00006400000200bc */
[----:B01----:R-:W-:Y:S01]  /*4110*/  ENDCOLLECTIVE ;  /* 0x000000000000791b */ /* 0x003fe20003800000 */
.L_x_3027:
[----:B------:R-:W-:Y:S01]  /*4120*/  FADD.FTZ R115, R116, R115 ;  /* 0x0000007374737221 */ /* 0x000fe20000010000 */
[----:B------:R-:W-:-:S03]  /*4130*/  HFMA2.MMA R173, -RZ, RZ, 0, 9.5367431640625e-07 ;  /* 0x00000010ffad7435 */ /* 0x000fc600000001ff */
[----:B------:R-:W-:Y:S01]  /*4140*/  IMAD.MOV.U32 R123, RZ, RZ, R115 ;  /* 0x000000ffff7b7224 */ /* 0x000fe200078e0073 */
[----:B------:R-:W-:-:S07]  /*4150*/  MOV R84, R122 ;  /* 0x0000007a00547202 */ /* 0x000fce0000000f00 */
[----:B------:R-:W-:Y:S05]  /*4160*/  WARPSYNC.COLLECTIVE R118, `(.L_x_3028) ;  /* 0x0000000076087348 */ /* 0x000fea0003c00000 */
[----:B------:R0:W1:Y:S02]  /*4170*/  SHFL.BFLY P1, R122, R123, R173, R188 ;  /* 0x0c0000ad7b7a7389 */ /* 0x00006400000200bc */
[----:B01----:R-:W-:Y:S01]  /*4180*/  ENDCOLLECTIVE ;  /* 0x000000000000791b */ /* 0x003fe20003800000 */
.L_x_3028:
[----:B------:R-:W-:-:S05]  /*4190*/  FADD.FTZ R84, R119, R84 ;  /* 0x0000005477547221 */ /* 0x000fca0000010000 */
[----:B------:R-:W-:Y:S02]  /*41a0*/  MOV R123, R84 ;  /* 0x00000054007b7202 */ /* 0x000fe40000000f00 */
[----:B------:R-:W-:-:S07]  /*41b0*/  MOV R98, R122 ;  /* 0x0000007a00627202 */ /* 0x000fce0000000f00 */
[----:B------:R-:W-:Y:S05]  /*41c0*/  WARPSYNC.COLLECTIVE R118, `(.L_x_3029) ;  /* 0x0000000076087348 */ /* 0x000fea0003c00000 */
[----:B------:R0:W1:Y:S02]  /*41d0*/  SHFL.BFLY P1, R122, R123, R173, R188 ;  /* 0x0c0000ad7b7a7389 */ /* 0x00006400000200bc */
[----:B01----:R-:W-:Y:S01]  /*41e0*/  ENDCOLLECTIVE ;  /* 0x000000000000791b */ /* 0x003fe20003800000 */
.L_x_3029:
[----:B------:R-:W-:Y:S01]  /*41f0*/  MOV R85, R122 ;  /* 0x0000007a00557202 */ /* 0x000fe20000000f00 */
[----:B------:R-:W-:Y:S06]  /*4200*/  BRA `(.L_x_3030) ;  /* 0xffffffd800807947 */ /* 0x000fec000383ffff */
.L_x_3031:
        /* <DEDUP_REMOVED lines=15> */
.L_x_3537:


//--------------------- .text._ZN10layer_norm31ln_parallel_residual_bwd_kernelINS_13Kernel_traitsIfffffjLj768ELj1ELj4ELj1ELj16ENS_18Kernel_traits_baseILj768EfffffjLj128EEEEELb0ELb0ELb0EEEvNS_9BwdParamsE --------------------------
	.section	.text._ZN10layer_norm31ln_parallel_residual_bwd_kernelINS_13Kernel_traitsIfffffjLj768ELj1ELj4ELj1ELj16ENS_18Kernel_traits_baseILj768EfffffjLj128EEEEELb0ELb0ELb0EEEvNS_9BwdParamsE,"ax",@progbits
	.align	128
        .global         _ZN10layer_norm31ln_parallel_residual_bwd_kernelINS_13Kernel_traitsIfffffjLj768ELj1ELj4ELj1ELj16ENS_18Kernel_traits_baseILj768EfffffjLj128EEEEELb0ELb0ELb0EEEvNS_9BwdParamsE
        .type           _ZN10layer_norm31ln_parallel_residual_bwd_kernelINS_13Kernel_traitsIfffffjLj768ELj1ELj4ELj1ELj16ENS_18Kernel_traits_baseILj768EfffffjLj128EEEEELb0ELb0ELb0EEEvNS_9BwdParamsE,@function
        .size           _ZN10layer_norm31ln_parallel_residual_bwd_kernelINS_13Kernel_traitsIfffffjLj768ELj1ELj4ELj1ELj16ENS_18Kernel_traits_baseILj768EfffffjLj128EEEEELb0ELb0ELb0EEEvNS_9BwdParamsE,(.L_x_3538 - _ZN10layer_norm31ln_parallel_residual_bwd_kernelINS_13Kernel_traitsIfffffjLj768ELj1ELj4ELj1ELj16ENS_18Kernel_traits_baseILj768EfffffjLj128EEEEELb0ELb0ELb0EEEvNS_9BwdParamsE)
        .other          _ZN10layer_norm31ln_parallel_residual_bwd_kernelINS_13Kernel_traitsIfffffjLj768ELj1ELj4ELj1ELj16ENS_18Kernel_traits_baseILj768EfffffjLj128EEEEELb0ELb0ELb0EEEvNS_9BwdParamsE,@"STO_CUDA_ENTRY STV_DEFAULT"
_ZN10layer_norm31ln_parallel_residual_bwd_kernelINS_13Kernel_traitsIfffffjLj768ELj1ELj4ELj1ELj16ENS_18Kernel_traits_baseILj768EfffffjLj128EEEEELb0ELb0ELb0EEEvNS_9BwdParamsE:
.text._ZN10layer_norm31ln_parallel_residual_bwd_kernelINS_13Kernel_traitsIfffffjLj768ELj1ELj4ELj1ELj16ENS_18Kernel_traits_baseILj768EfffffjLj128EEEEELb0ELb0ELb0EEEvNS_9BwdParamsE:
        /* <DEDUP_REMOVED lines=32> */
[----:B------:R1:W5:Y:S05]  /*0200*/  @P1 LDG.E.128 R172, desc[UR4][R2.64] ;  /* 0x0000000402ac1981 */ /* 0x00036a000c1e1d00 */
[----:B------:R-:W4:Y:S01]  /*0210*/  @P3 LDC.64 R22, c[0x0][0x268] ;  /* 0x00009a00ff163b82 */ /* 0x000f220000000a00 */
[----:B--2---:R-:W-:-:S07]  /*0220*/  @P2 IMAD.WIDE.U32 R16, R9, 0x10, R12 ;  /* 0x0000001009102825 */ /* 0x004fce00078e000c */
[----:B------:R-:W2:Y:S01]  /*0230*/  @P4 LDC.64 R24, c[0x0][0x260] ;  /* 0x00009800ff184b82 */ /* 0x000ea20000000a00 */
[C---:B---3--:R-:W-:Y:S01]  /*0240*/  @P2 IMAD.WIDE.U32 R18, R9.reuse, 0x10, R14 ;  /* 0x0000001009122825 */ /* 0x048fe200078e000e */
[----:B------:R-:W-:Y:S01]  /*0250*/  @P2 IADD3 R9, R9, 0x20, RZ ;  /* 0x0000002009092810 */ /* 0x000fe20007ffe0ff */
[----:B------:R-:W5:Y:S05]  /*0260*/  @P2 LDG.E.128 R164, desc[UR4][R16.64] ;  /* 0x0000000410a42981 */ /* 0x000f6a000c1e1d00 */
[----:B------:R-:W3:Y:S01]  /*0270*/  @P4 LDC.64 R26, c[0x0][0x268] ;  /* 0x00009a00ff1a4b82 */ /* 0x000ee20000000a00 */
[C---:B0-----:R-:W-:Y:S01]  /*0280*/  @P3 IMAD.WIDE.U32 R20, R9.reuse, 0x10, R20 ;  /* 0x0000001009143825 */ /* 0x041fe200078e0014 */
[----:B------:R-:W5:Y:S06]  /*0290*/  @P2 LDG.E.128 R160, desc[UR4][R18.64] ;  /* 0x0000000412a02981 */ /* 0x000f6c000c1e1d00 */
[----:B------:R-:W0:Y:S01]  /*02a0*/  @P5 LDC.64 R28, c[0x0][0x260] ;  /* 0x00009800ff1c5b82 */ /* 0x000e220000000a00 */
[C---:B----4-:R-:W-:Y:S01]  /*02b0*/  @P3 IMAD.WIDE.U32 R22, R9.reuse, 0x10, R22 ;  /* 0x0000001009163825 */ /* 0x050fe200078e0016 */
[----:B------:R-:W-:Y:S01]  /*02c0*/  @P3 IADD3 R9, R9, 0x20, RZ ;  /* 0x0000002009093810 */ /* 0x000fe20007ffe0ff */
[----:B------:R-:W5:Y:S05]  /*02d0*/  @P3 LDG.E.128 R156, desc[UR4][R20.64] ;  /* 0x00000004149c3981 */ /* 0x000f6a000c1e1d00 */
[----:B------:R-:W4:Y:S01]  /*02e0*/  @P5 LDC.64 R30, c[0x0][0x268] ;  /* 0x00009a00ff1e5b82 */ /* 0x000f220000000a00 */
[----:B--2---:R-:W-:Y:S01]  /*02f0*/  @P4 IMAD.WIDE.U32 R24, R9, 0x10, R24 ;  /* 0x0000001009184825 */ /* 0x004fe200078e0018 */
[----:B------:R-:W5:Y:S01]  /*0300*/  @P3 LDG.E.128 R152, desc[UR4][R22.64] ;  /* 0x0000000416983981 */ /* 0x000f62000c1e1d00 */
[----:B------:R-:W-:-:S02]  /*0310*/  SHF.R.U32.HI R0, RZ, 0x5, R8 ;  /* 0x00000005ff007819 */ /* 0x000fc40000011608 */
[----:B------:R-:W-:Y:S01]  /*0320*/  P2R R10, PR, RZ, 0x1 ;  /* 0x00000001ff0a7803 */ /* 0x000fe20000000000 */
[----:B------:R-:W5:Y:S01]  /*0330*/  @P4 LDG.E.128 R148, desc[UR4][R24.64] ;  /* 0x0000000418944981 */ /* 0x000f62000c1e1d00 */
[C---:B---3--:R-:W-:Y:S01]  /*0340*/  @P4 IMAD.WIDE.U32 R26, R9.reuse, 0x10, R26 ;  /* 0x00000010091a4825 */ /* 0x048fe200078e001a */
[----:B------:R-:W-:Y:S01]  /*0350*/  @P4 IADD3 R9, R9, 0x20, RZ ;  /* 0x0000002009094810 */ /* 0x000fe20007ffe0ff */
[----:B-1----:R-:W1:Y:S01]  /*0360*/  S2R R3, SR_CTAID.X ;  /* 0x0000000000037919 */ /* 0x002e620000002500 */
[----:B------:R-:W2:Y:S02]  /*0370*/  @P0 LDC.64 R12, c[0x0][0x260] ;  /* 0x00009800ff0c0b82 */ /* 0x000ea40000000a00 */
[----:B------:R-:W5:Y:S01]  /*0380*/  @P4 LDG.E.128 R144, desc[UR4][R26.64] ;  /* 0x000000041a904981 */ /* 0x000f62000c1e1d00 */
[----:B0-----:R-:W-:-:S03]  /*0390*/  @P5 IMAD.WIDE.U32 R28, R9, 0x10, R28 ;  /* 0x00000010091c5825 */ /* 0x001fc600078e001c */
[----:B------:R1:W5:Y:S02]  /*03a0*/  @P1 LDG.E.128 R168, desc[UR4][R4.64] ;  /* 0x0000000404a81981 */ /* 0x000364000c1e1d00 */
[----:B------:R-:W0:Y:S02]  /*03b0*/  @P0 LDC.64 R14, c[0x0][0x268] ;  /* 0x00009a00ff0e0b82 */ /* 0x000e240000000a00 */
[----:B------:R3:W5:Y:S01]  /*03c0*/  @P5 LDG.E.128 R140, desc[UR4][R28.64] ;  /* 0x000000041c8c5981 */ /* 0x000762000c1e1d00 */
[C---:B----4-:R-:W-:Y:S01]  /*03d0*/  @P5 IMAD.WIDE.U32 R30, R9.reuse, 0x10, R30 ;  /* 0x00000010091e5825 */ /* 0x050fe200078e001e */
[----:B------:R-:W-:-:S04]  /*03e0*/  @P5 IADD3 R9, R9, 0x20, RZ ;  /* 0x0000002009095810 */ /* 0x000fc80007ffe0ff */
[----:B------:R3:W5:Y:S01]  /*03f0*/  @P5 LDG.E.128 R136, desc[UR4][R30.64] ;  /* 0x000000041e885981 */ /* 0x000762000c1e1d00 */
[----:B--2---:R-:W-:-:S05]  /*0400*/  @P0 IMAD.WIDE.U32 R12, R9, 0x10, R12 ;  /* 0x00000010090c0825 */ /* 0x004fca00078e000c */
[----:B------:R3:W5:Y:S01]  /*0410*/  @P0 LDG.E.128 R132, desc[UR4][R12.64] ;  /* 0x000000040c840981 */ /* 0x000762000c1e1d00 */
[----:B0-----:R-:W-:Y:S01]  /*0420*/  @P0 IMAD.WIDE.U32 R14, R9, 0x10, R14 ;  /* 0x00000010090e0825 */ /* 0x001fe200078e000e */
[----:B-1----:R-:W-:-:S04]  /*0430*/  LEA R4, R3, R0, 0x2 ;  /* 0x0000000003047211 */ /* 0x002fc800078e10ff */
[----:B------:R3:W5:Y:S01]  /*0440*/  @P0 LDG.E.128 R128, desc[UR4][R14.64] ;  /* 0x000000040e800981 */ /* 0x000762000c1e1d00 */
        /* <DEDUP_REMOVED lines=50> */
[----:B---3--:R-:W-:Y:S06]  /*0770*/  @P0 BRA `(.L_x_3033) ;  /* 0x0000002800900947 */ /* 0x008fec0003800000 */
[----:B------:R-:W0:Y:S01]  /*0780*/  LDC.U8 R5, c[0x0][0x2a0] ;  /* 0x0000a800ff057b82 */ /* 0x000e220000000000 */
[----:B------:R-:W-:-:S11]  /*0790*/  HFMA2.MMA R125, -RZ, RZ, 0, 0 ;  /* 0x00000000ff7d7435 */ /* 0x000fd600000001ff */
.L_x_3059:
        /* <DEDUP_REMOVED lines=18> */
[----:B------:R-:W-:Y:S02]  /*08c0*/  LEA.HI.X R201, R0, UR11, RZ, 0x4, P0 ;  /* 0x0000000b00c97c11 */ /* 0x000fe400080f24ff */
[----:B0-----:R-:W-:Y:S01]  /*08d0*/  ISETP.NE.AND P0, PT, R5, RZ, PT ;  /* 0x000000ff0500720c */ /* 0x001fe20003f05270 */
[----:B------:R-:W0:Y:S03]  /*08e0*/  LDC.64 R196, c[0x0][0x2b8] ;  /* 0x0000ae00ffc47b82 */ /* 0x000e260000000a00 */
[----:B------:R-:W2:Y:S01]  /*08f0*/  LDG.E.128 R200, desc[UR4][R200.64] ;  /* 0x00000004c8c87981 */ /* 0x000ea2000c1e1d00 */
[----:B-----5:R-:W-:Y:S02]  /*0900*/  FSEL R3, R243, RZ, !P0 ;  /* 0x000000fff3037208 */ /* 0x020fe40004000000 */
[----:B------:R-:W-:-:S04]  /*0910*/  ISETP.NE.U32.AND P0, PT, RZ, UR8, PT ;  /* 0x00000008ff007c0c */ /* 0x000fc8000bf05070 */
[----:B------:R-:W-:Y:S01]  /*0920*/  ISETP.NE.AND.EX P0, PT, RZ, UR9, PT, P0 ;  /* 0x00000009ff007c0c */ /* 0x000fe2000bf05300 */
[----:B-1----:R-:W-:-:S06]  /*0930*/  IMAD.WIDE.U32 R192, R0, 0x10, R192 ;  /* 0x0000001000c07825 */ /* 0x002fcc00078e00c0 */
[----:B------:R-:W3:Y:S06]  /*0940*/  LDG.E.128 R192, desc[UR4][R192.64] ;  /* 0x00000004c0c07981 */ /* 0x000eec000c1e1d00 */
[C---:B------:R-:W-:Y:S01]  /*0950*/  @P0 LEA R246, P6, R0.reuse, UR8, 0x4 ;  /* 0x0000000800f60c11 */ /* 0x040fe2000f8c20ff */
[----:B0-----:R-:W-:-:S03]  /*0960*/  IMAD.WIDE.U32 R196, R0, 0x10, R196 ;  /* 0x0000001000c47825 */ /* 0x001fc600078e00c4 */
[----:B------:R-:W-:-:S03]  /*0970*/  @P0 LEA.HI.X R247, R0, UR9, RZ, 0x4, P6 ;  /* 0x0000000900f70c11 */ /* 0x000fc6000b0f24ff */
[----:B------:R-:W4:Y:S04]  /*0980*/  LDG.E.128 R196, desc[UR4][R196.64] ;  /* 0x00000004c4c47981 */ /* 0x000f28000c1e1d00 */
[----:B------:R0:W5:Y:S02]  /*0990*/  @P0 LDG.E.128 R28, desc[UR4][R246.64] ;  /* 0x00000004f61c0981 */ /* 0x000164000c1e1d00 */
[----:B0-----:R-:W-:Y:S01]  /*09a0*/  IADD3 R247, R0, 0x20, RZ ;  /* 0x0000002000f77810 */ /* 0x001fe20007ffe0ff */
        /* <DEDUP_REMOVED lines=9> */
[----:B------:R-:W-:Y:S01]  /*0a40*/  FADD.FTZ R52, R52, R192 ;  /* 0x000000c034347221 */ /* 0x000fe20000010000 */
[----:B------:R-:W-:Y:S01]  /*0a50*/  FFMA.FTZ R76, R192, R3, R76 ;  /* 0x00000003c04c7223 */ /* 0x000fe2000001004c */
[----:B------:R-:W-:Y:S01]  /*0a60*/  FMUL.FTZ R192, R169, R193 ;  /* 0x000000c1a9c07220 */ /* 0x000fe20000410000 */
[----:B------:R-:W-:Y:S01]  /*0a70*/  FADD.FTZ R53, R53, R193 ;  /* 0x000000c135357221 */ /* 0x000fe20000010000 */
[----:B------:R-:W-:Y:S01]  /*0a80*/  FFMA.FTZ R77, R193, R224, R77 ;  /* 0x000000e0c14d7223 */ /* 0x000fe2000001004d */
[----:B------:R-:W-:Y:S01]  /*0a90*/  FMUL.FTZ R193, R170, R194 ;  /* 0x000000c2aac17220 */ /* 0x000fe20000410000 */
[----:B----4-:R-:W-:Y:S01]  /*0aa0*/  FFMA.FTZ R219, R173, R197, R192 ;  /* 0x000000c5addb7223 */ /* 0x010fe200000100c0 */
[----:B------:R-:W-:Y:S01]  /*0ab0*/  FMUL.FTZ R192, R171, R195 ;  /* 0x000000c3abc07220 */ /* 0x000fe20000410000 */
[----:B------:R-:W-:Y:S01]  /*0ac0*/  FFMA.FTZ R212, R172, R196, R203 ;  /* 0x000000c4acd47223 */ /* 0x000fe200000100cb */
[----:B------:R-:W-:-:S02]  /*0ad0*/  FFMA.FTZ R234, R174, R198, R193 ;  /* 0x000000c6aeea7223 */ /* 0x000fc400000100c1 */
[----:B------:R-:W-:Y:S01]  /*0ae0*/  FFMA.FTZ R241, R175, R199, R192 ;  /* 0x000000c7aff17223 */ /* 0x000fe200000100c0 */
[----:B------:R-:W-:Y:S01]  /*0af0*/  FADD.FTZ R192, RZ, R212 ;  /* 0x000000d4ffc07221 */ /* 0x000fe20000010000 */
[----:B------:R-:W-:Y:S01]  /*0b00*/  FFMA.FTZ R193, R3, R212, RZ ;  /* 0x000000d403c17223 */ /* 0x000fe200000100ff */
        /* <DEDUP_REMOVED lines=18> */
.L_x_3035:
[----:B------:R-:W-:Y:S05]  /*0c30*/  BSYNC B1 ;  /* 0x0000000000017941 */ /* 0x000fea0003800000 */
.L_x_3034:
[----:B------:R-:W-:Y:S04]  /*0c40*/  BSSY B1, `(.L_x_3036) ;  /* 0x000003b000017945 */ /* 0x000fe80003800000 */
[----:B------:R-:W-:Y:S05]  /*0c50*/  @!P2 BRA `(.L_x_3037) ;  /* 0x0000000000e4a947 */ /* 0x000fea0003800000 */
        /* <DEDUP_REMOVED lines=57> */
.L_x_3037:
[----:B------:R-:W-:Y:S05]  /*0ff0*/  BSYNC B1 ;  /* 0x0000000000017941 */ /* 0x000fea0003800000 */
.L_x_3036:
        /* <DEDUP_REMOVED lines=22> */
[----:B------:R-:W-:Y:S02]  /*1160*/  FADD.FTZ R227, -R208, R194 ;  /* 0x000000c2d0e37221 */ /* 0x000fe40000010100 */
[C---:B------:R-:W-:Y:S01]  /*1170*/  FMUL.FTZ R220, R2.reuse, R215 ;  /* 0x000000d702dc7220 */ /* 0x040fe20000410000 */
[C---:B------:R-:W-:Y:S01]  /*1180*/  FMUL.FTZ R209, R2.reuse, R209 ;  /* 0x000000d102d17220 */ /* 0x040fe20000410000 */
[----:B------:R-:W-:Y:S01]  /*1190*/  FMUL.FTZ R242, R2, R237 ;  /* 0x000000ed02f27220 */ /* 0x000fe20000410000 */
[----:B---3--:R-:W-:Y:S01]  /*11a0*/  FMUL.FTZ R192, R153, R197 ;  /* 0x000000c599c07220 */ /* 0x008fe20000410000 */
[----:B------:R-:W-:Y:S01]  /*11b0*/  FMUL.FTZ R195, R152, R196 ;  /* 0x000000c498c37220 */ /* 0x000fe20000410000 */
[----:B------:R-:W-:-:S02]  /*11c0*/  FMUL.FTZ R193, R154, R198 ;  /* 0x000000c69ac17220 */ /* 0x000fc40000410000 */
[----:B----4-:R-:W-:Y:S01]  /*11d0*/  FFMA.FTZ R215, R157, R201, R192 ;  /* 0x000000c99dd77223 */ /* 0x010fe200000100c0 */
[----:B------:R-:W-:Y:S01]  /*11e0*/  FMUL.FTZ R192, R155, R199 ;  /* 0x000000c79bc07220 */ /* 0x000fe20000410000 */
[----:B------:R-:W-:Y:S01]  /*11f0*/  FFMA.FTZ R208, R156, R200, R195 ;  /* 0x000000c89cd07223 */ /* 0x000fe200000100c3 */
[----:B------:R-:W-:Y:S02]  /*1200*/  FFMA.FTZ R230, R158, R202, R193 ;  /* 0x000000ca9ee67223 */ /* 0x000fe400000100c1 */
[----:B------:R-:W-:Y:S01]  /*1210*/  FFMA.FTZ R237, R159, R203, R192 ;  /* 0x000000cb9fed7223 */ /* 0x000fe200000100c0 */
[----:B------:R-:W-:Y:S01]  /*1220*/  FADD.FTZ R192, R245, R208 ;  /* 0x000000d0f5c07221 */ /* 0x000fe20000010000 */
[----:B------:R-:W-:Y:S01]  /*1230*/  FFMA.FTZ R193, R209, R208, R248 ;  /* 0x000000d0d1c17223 */ /* 0x000fe200000100f8 */
[----:B------:R-:W-:Y:S02]  /*1240*/  FMUL.FTZ R227, R2, R227 ;  /* 0x000000e302e37220 */ /* 0x000fe40000410000 */
[----:B------:R-:W-:Y:S01]  /*1250*/  FADD.FTZ R195, R192, R215 ;  /* 0x000000d7c0c37221 */ /* 0x000fe20000010000 */
[----:B------:R-:W-:-:S03]  /*1260*/  FFMA.FTZ R192, R220, R215, R193 ;  /* 0x000000d7dcc07223 */ /* 0x000fc600000100c1 */
        /* <DEDUP_REMOVED lines=19> */
[----:B-1----:R-:W-:-:S07]  /*13a0*/  FFMA.FTZ R248, R242, R237, R193 ;  /* 0x000000edf2f87223 */ /* 0x002fce00000100c1 */
.L_x_3039:
[----:B------:R-:W-:Y:S05]  /*13b0*/  BSYNC B1 ;  /* 0x0000000000017941 */ /* 0x000fea0003800000 */
.L_x_3038:
        /* <DEDUP_REMOVED lines=32> */
[-C--:B------:R-:W-:Y:S01]  /*15c0*/  FFMA.FTZ R65, R193, R218.reuse, R65 ;  /* 0x000000dac1417223 */ /* 0x080fe20000010041 */
[----:B----4-:R-:W-:Y:S01]  /*15d0*/  FADD.FTZ R89, R89, R205 ;  /* 0x000000cd59597221 */ /* 0x010fe20000010000 */
[----:B------:R-:W-:Y:S01]  /*15e0*/  FFMA.FTZ R113, R205, R218, R113 ;  /* 0x000000dacd717223 */ /* 0x000fe20000010071 */
        /* <DEDUP_REMOVED lines=23> */
[----:B-1----:R-:W-:-:S07]  /*1760*/  FFMA.FTZ R248, R240, R207, R193 ;  /* 0x000000cff0f87223 */ /* 0x002fce00000100c1 */
.L_x_3041:
[----:B------:R-:W-:Y:S05]  /*1770*/  BSYNC B1 ;  /* 0x0000000000017941 */ /* 0x000fea0003800000 */
.L_x_3040:
        /* <DEDUP_REMOVED lines=59> */
.L_x_3043:
[----:B------:R-:W-:Y:S05]  /*1b30*/  BSYNC B1 ;  /* 0x0000000000017941 */ /* 0x000fea0003800000 */
.L_x_3042:
[----:B------:R-:W-:Y:S01]  /*1b40*/  ISETP.NE.AND P0, PT, R10, RZ, PT ;  /* 0x000000ff0a00720c */ /* 0x000fe20003f05270 */
[----:B------:R-:W-:-:S12]  /*1b50*/  BSSY B1, `(.L_x_3044) ;  /* 0x000003a000017945 */ /* 0x000fd80003800000 */
[----:B------:R-:W-:Y:S05]  /*1b60*/  @!P0 BRA `(.L_x_3045) ;  /* 0x0000000000e08947 */ /* 0x000fea0003800000 */
[----:B------:R-:W1:Y:S01]  /*1b70*/  LDC.64 R192, c[0x0][0x2c0] ;  /* 0x0000b000ffc07b82 */ /* 0x000e620000000a00 */
[----:B0-----:R-:W-:-:S04]  /*1b80*/  ISETP.NE.AND P0, PT, R5, RZ, PT ;  /* 0x000000ff0500720c */ /* 0x001fc80003f05270 */
[----:B-----5:R-:W-:Y:S02]  /*1b90*/  FSEL R243, R243, RZ, !P0 ;  /* 0x000000fff3f37208 */ /* 0x020fe40004000000 */
[C---:B------:R-:W-:Y:S01]  /*1ba0*/  LEA R200, P0, R247.reuse, UR10, 0x4 ;  /* 0x0000000af7c87c11 */ /* 0x040fe2000f8020ff */
[----:B------:R-:W0:Y:S03]  /*1bb0*/  LDC.64 R196, c[0x0][0x2b8] ;  /* 0x0000ae00ffc47b82 */ /* 0x000e260000000a00 */
[----:B------:R-:W-:Y:S02]  /*1bc0*/  LEA.HI.X R201, R247, UR11, RZ, 0x4, P0 ;  /* 0x0000000bf7c97c11 */ /* 0x000fe400080f24ff */
[----:B------:R-:W-:-:S04]  /*1bd0*/  ISETP.NE.U32.AND P0, PT, RZ, UR8, PT ;  /* 0x00000008ff007c0c */ /* 0x000fc8000bf05070 */
[----:B------:R-:W2:Y:S01]  /*1be0*/  LDG.E.128 R200, desc[UR4][R200.64] ;  /* 0x00000004c8c87981 */ /* 0x000ea2000c1e1d00 */
        /* <DEDUP_REMOVED lines=48> */
.L_x_3045:
[----:B------:R-:W-:Y:S05]  /*1ef0*/  BSYNC B1 ;  /* 0x0000000000017941 */ /* 0x000fea0003800000 */
.L_x_3044:
        /* <DEDUP_REMOVED lines=20> */
.L_x_3081:
        /* <DEDUP_REMOVED lines=11> */
[-CC-:B-1----:R-:W-:Y:S01]  /*20f0*/  FFMA.FTZ R199, R231, R197.reuse, R196.reuse ;  /* 0x000000c5e7c77223 */ /* 0x182fe200000100c4 */
        /* <DEDUP_REMOVED lines=38> */
.L_x_3048:
[----:B------:R-:W-:Y:S05]  /*2360*/  BSYNC B1 ;  /* 0x0000000000017941 */ /* 0x000fea0003800000 */
.L_x_3047:
[----:B------:R-:W-:Y:S04]  /*2370*/  BSSY B1, `(.L_x_3049) ;  /* 0x000002c000017945 */ /* 0x000fe80003800000 */
[----:B------:R-:W-:Y:S05]  /*2380*/  @!P2 BRA `(.L_x_3050) ;  /* 0x0000000000a8a947 */ /* 0x000fea0003800000 */
[----:B------:R-:W-:Y:S01]  /*2390*/  ISETP.NE.U32.AND P0, PT, RZ, UR8, PT ;  /* 0x00000008ff007c0c */ /* 0x000fe2000bf05070 */
[-CC-:B0-----:R-:W-:Y:S01]  /*23a0*/  FFMA.FTZ R193, R15, R197.reuse, R196.reuse ;  /* 0x000000c50fc17223 */ /* 0x181fe200000100c4 */
        /* <DEDUP_REMOVED lines=40> */
.L_x_3050:
[----:B------:R-:W-:Y:S05]  /*2630*/  BSYNC B1 ;  /* 0x0000000000017941 */ /* 0x000fea0003800000 */
.L_x_3049:
[----:B------:R-:W-:Y:S04]  /*2640*/  BSSY B1, `(.L_x_3051) ;  /* 0x000002c000017945 */ /* 0x000fe80003800000 */
[----:B------:R-:W-:Y:S05]  /*2650*/  @!P3 BRA `(.L_x_3052) ;  /* 0x0000000000a8b947 */ /* 0x000fea0003800000 */
[----:B------:R-:W-:Y:S01]  /*2660*/  ISETP.NE.U32.AND P0, PT, RZ, UR8, PT ;  /* 0x00000008ff007c0c */ /* 0x000fe2000bf05070 */
[-CC-:B0-2---:R-:W-:Y:S01]  /*2670*/  FFMA.FTZ R193, R209, R197.reuse, R196.reuse ;  /* 0x000000c5d1c17223 */ /* 0x185fe200000100c4 */
        /* <DEDUP_REMOVED lines=40> */
.L_x_3052:
[----:B------:R-:W-:Y:S05]  /*2900*/  BSYNC B1 ;  /* 0x0000000000017941 */ /* 0x000fea0003800000 */
.L_x_3051:
[----:B------:R-:W-:Y:S04]  /*2910*/  BSSY B1, `(.L_x_3053) ;  /* 0x000002c000017945 */ /* 0x000fe80003800000 */
[----:B------:R-:W-:Y:S05]  /*2920*/  @!P4 BRA `(.L_x_3054) ;  /* 0x0000000000a8c947 */ /* 0x000fea0003800000 */
[----:B------:R-:W-:Y:S01]  /*2930*/  ISETP.NE.U32.AND P0, PT, RZ, UR8, PT ;  /* 0x00000008ff007c0c */ /* 0x000fe2000bf05070 */
[-CC-:B0-23--:R-:W-:Y:S01]  /*2940*/  FFMA.FTZ R193, R9, R197.reuse, R196.reuse ;  /* 0x000000c509c17223 */ /* 0x18dfe200000100c4 */
        /* <DEDUP_REMOVED lines=40> */
.L_x_3054:
[----:B------:R-:W-:Y:S05]  /*2bd0*/  BSYNC B1 ;  /* 0x0000000000017941 */ /* 0x000fea0003800000 */
.L_x_3053:
[----:B------:R-:W-:Y:S04]  /*2be0*/  BSSY B1, `(.L_x_3055) ;  /* 0x000002c000017945 */ /* 0x000fe80003800000 */
[----:B------:R-:W-:Y:S05]  /*2bf0*/  @!P5 BRA `(.L_x_3056) ;  /* 0x0000000000a8d947 */ /* 0x000fea0003800000 */
[----:B------:R-:W-:Y:S01]  /*2c00*/  ISETP.NE.U32.AND P0, PT, RZ, UR8, PT ;  /* 0x00000008ff007c0c */ /* 0x000fe2000bf05070 */
[-CC-:B0-234-:R-:W-:Y:S01]  /*2c10*/  FFMA.FTZ R193, R11, R197.reuse, R196.reuse ;  /* 0x000000c50bc17223 */ /* 0x19dfe200000100c4 */
        /* <DEDUP_REMOVED lines=40> */
.L_x_3056:
[----:B------:R-:W-:Y:S05]  /*2ea0*/  BSYNC B1 ;  /* 0x0000000000017941 */ /* 0x000fea0003800000 */
.L_x_3055:
[----:B------:R-:W-:Y:S01]  /*2eb0*/  ISETP.NE.AND P0, PT, R10, RZ, PT ;  /* 0x000000ff0a00720c */ /* 0x000fe20003f05270 */
[----:B------:R-:W-:-:S12]  /*2ec0*/  BSSY B1, `(.L_x_3057) ;  /* 0x000002b000017945 */ /* 0x000fd80003800000 */
        /* <DEDUP_REMOVED lines=42> */
.L_x_3058:
[----:B------:R-:W-:Y:S05]  /*3170*/  BSYNC B1 ;  /* 0x0000000000017941 */ /* 0x000fea0003800000 */
.L_x_3057:
[----:B0-234-:R-:W0:Y:S02]  /*3180*/  LDC.64 R192, c[0x0][0x210] ;  /* 0x00008400ffc07b82 */ /* 0x01de240000000a00 */
[----:B0-----:R-:W-:-:S04]  /*3190*/  LEA R4, R192, R4, 0x2 ;  /* 0x00000004c0047211 */ /* 0x001fc800078e10ff */
[----:B------:R-:W-:-:S13]  /*31a0*/  ISETP.GE.AND P0, PT, R4, R193, PT ;  /* 0x000000c10400720c */ /* 0x000fda0003f06270 */
[----:B------:R-:W-:Y:S05]  /*31b0*/  @!P0 BRA `(.L_x_3059) ;  /* 0xffffffd400788947 */ /* 0x000fea000383ffff */
.L_x_3033:
[----:B------:R-:W-:Y:S05]  /*31c0*/  BSYNC B0 ;  /* 0x0000000000007941 */ /* 0x000fea0003800000 */
.L_x_3032:
[----:B------:R-:W0:Y:S01]  /*31d0*/  S2R R3, SR_CgaCtaId ;  /* 0x0000000000037919 */ /* 0x000e220000008800 */
[--C-:B------:R-:W-:Y:S01]  /*31e0*/  SHF.R.U32.HI R0, RZ, 0x5, R8.reuse ;  /* 0x00000005ff007819 */ /* 0x100fe20000011608 */
[----:B------:R-:W-:Y:S05]  /*31f0*/  WARPSYNC.ALL ;  /* 0x0000000000007948 */ /* 0x000fea0003800000 */
[----:B------:R-:W-:Y:S01]  /*3200*/  LOP3.LUT R5, R8, 0x1f, RZ, 0xc0, !PT ;  /* 0x0000001f08057812 */ /* 0x000fe200078ec0ff */
[----:B------:R-:W2:Y:S01]  /*3210*/  S2R R6, SR_CTAID.X ;  /* 0x0000000000067919 */ /* 0x000ea20000002500 */
[----:B-----5:R-:W-:Y:S01]  /*3220*/  MOV R2, 0x400 ;  /* 0x0000040000027802 */ /* 0x020fe20000000f00 */
        /* <DEDUP_REMOVED lines=21> */
[----:B--2---:R-:W-:-:S05]  /*3380*/  IMAD R87, R6, R7, RZ ;  /* 0x0000000706577224 */ /* 0x004fca00078e02ff */
[----:B------:R-:W-:Y:S01]  /*3390*/  IADD3 R87, P6, R87, R8, RZ ;  /* 0x0000000857577210 */ /* 0x000fe20007fde0ff */
        /* <DEDUP_REMOVED lines=36> */
[----:B------:R-:W-:Y:S01]  /*35e0*/  BAR.SYNC.DEFER_BLOCKING 0x0 ;  /* 0x0000000000007b1d */ /* 0x000fe20000010000 */
[----:B-1----:R-:W-:Y:S02]  /*35f0*/  FADD.FTZ R3, RZ, R3 ;  /* 0x00000003ff037221 */ /* 0x002fe40000010000 */
        /* <DEDUP_REMOVED lines=125> */
[----:B------:R-:W-:Y:S02]  /*3dd0*/  SHF.L.U32 R7, R87, 0x2, RZ ;  /* 0x0000000257077819 */ /* 0x000fe400000006ff */
[----:B------:R0:W-:Y:S01]  /*3de0*/  STS.128 [R4+0x600], R64 ;  /* 0x0006004004007388 */ /* 0x0001e20000000c00 */
[----:B-1----:R-:W-:Y:S01]  /*3df0*/  FADD.FTZ R53, R10, R53 ;  /* 0x000000350a357221 */ /* 0x002fe20000010000 */
[----:B------:R-:W-:Y:S02]  /*3e00*/  IADD3.X R10, RZ, RZ, RZ, P6, !PT ;  /* 0x000000ffff0a7210 */ /* 0x000fe400037fe4ff */
[----:B------:R-:W-:Y:S01]  /*3e10*/  STS.128 [R4+0x800], R60 ;  /* 0x0008003c04007388 */ /* 0x000fe20000000c00 */
[----:B------:R-:W-:Y:S02]  /*3e20*/  IADD3 R22, P6, R7, UR16, RZ ;  /* 0x0000001007167c10 */ /* 0x000fe4000ffde0ff */
[----:B------:R-:W-:Y:S01]  /*3e30*/  SHF.L.U64.HI R9, R87, 0x2, R10 ;  /* 0x0000000257097819 */ /* 0x000fe2000001020a */
[----:B------:R-:W-:Y:S01]  /*3e40*/  STS.128 [R4+0xa00], R56 ;  /* 0x000a003804007388 */ /* 0x000fe20000000c00 */
[----:B------:R-:W-:Y:S02]  /*3e50*/  BAR.SYNC.DEFER_BLOCKING 0x0 ;  /* 0x0000000000007b1d */ /* 0x000fe40000010000 */
[----:B0-----:R-:W-:-:S02]  /*3e60*/  IADD3.X R65, R9, UR17, RZ, P6, !PT ;  /* 0x0000001109417c10 */ /* 0x001fc4000b7fe4ff */
        /* <DEDUP_REMOVED lines=73> */
.L_x_3061:
[----:B------:R-:W-:Y:S05]  /*4300*/  BSYNC B0 ;  /* 0x0000000000007941 */ /* 0x000fea0003800000 */
.L_x_3060:
        /* <DEDUP_REMOVED lines=23> */
.L_x_3063:
[----:B------:R-:W-:Y:S05]  /*4480*/  BSYNC B0 ;  /* 0x0000000000007941 */ /* 0x000fea0003800000 */
.L_x_3062:
        /* <DEDUP_REMOVED lines=23> */
.L_x_3065:
[----:B------:R-:W-:Y:S05]  /*4600*/  BSYNC B0 ;  /* 0x0000000000007941 */ /* 0x000fea0003800000 */
.L_x_3064:
        /* <DEDUP_REMOVED lines=23> */
.L_x_3067:
[----:B------:R-:W-:Y:S05]  /*4780*/  BSYNC B0 ;  /* 0x0000000000007941 */ /* 0x000fea0003800000 */
.L_x_3066:
        /* <DEDUP_REMOVED lines=23> */
.L_x_3069:
[----:B------:R-:W-:Y:S05]  /*4900*/  BSYNC B0 ;  /* 0x0000000000007941 */ /* 0x000fea0003800000 */
.L_x_3068:
        /* <DEDUP_REMOVED lines=14> */
.L_x_3046:
[----:B------:R-:W-:Y:S01]  /*49f0*/  HFMA2.MMA R202, -RZ, RZ, 0, 5.9604644775390625e-08 ;  /* 0x00000001ffca7435 */ /* 0x000fe200000001ff */
[----:B------:R-:W-:Y:S01]  /*4a00*/  BSSY B1, `(.L_x_3070) ;  /* 0x0000006000017945 */ /* 0x000fe20003800000 */
[----:B------:R-:W-:Y:S02]  /*4a10*/  MOV R203, 0x1f ;  /* 0x0000001f00cb7802 */ /* 0x000fe40000000f00 */
[----:B------:R-:W-:-:S07]  /*4a20*/  MOV R200, 0xffffffff ;  /* 0xffffffff00c87802 */ /* 0x000fce0000000f00 */
[----:B0----5:R-:W-:Y:S05]  /*4a30*/  WARPSYNC.COLLECTIVE R200, `(.L_x_3071) ;  /* 0x00000000c8087348 */ /* 0x021fea0003c00000 */
[----:B------:R1:W2:Y:S02]  /*4a40*/  SHFL.BFLY P0, R201, R245, R202, R203 ;  /* 0x0c0000caf5c97389 */ /* 0x0002a400000000cb */
[----:B012--5:R-:W-:Y:S01]  /*4a50*/  ENDCOLLECTIVE ;  /* 0x000000000000791b */ /* 0x027fe20003800000 */
.L_x_3071:
[----:B------:R-:W-:Y:S05]  /*4a60*/  BSYNC B1 ;  /* 0x0000000000017941 */ /* 0x000fea0003800000 */
.L_x_3070:
        /* <DEDUP_REMOVED lines=9> */
.L_x_3072:
[----:B------:R-:W-:Y:S01]  /*4b00*/  HFMA2.MMA R202, -RZ, RZ, 0, 1.1920928955078125e-07 ;  /* 0x00000002ffca7435 */ /* 0x000fe200000001ff */
[----:B------:R-:W-:Y:S02]  /*4b10*/  MOV R245, R192 ;  /* 0x000000c000f57202 */ /* 0x000fe40000000f00 */
[----:B------:R-:W-:-:S08]  /*4b20*/  MOV R193, R201 ;  /* 0x000000c900c17202 */ /* 0x000fd00000000f00 */
[----:B------:R-:W-:Y:S05]  /*4b30*/  WARPSYNC.COLLECTIVE R200, `(.L_x_3073) ;  /* 0x00000000c8087348 */ /* 0x000fea0003c00000 */
[----:B------:R0:W1:Y:S02]  /*4b40*/  SHFL.BFLY P0, R201, R245, R202, R203 ;  /* 0x0c0000caf5c97389 */ /* 0x00006400000000cb */
[----:B01----:R-:W-:Y:S01]  /*4b50*/  ENDCOLLECTIVE ;  /* 0x000000000000791b */ /* 0x003fe20003800000 */
.L_x_3073:
[----:B------:R-:W-:-:S05]  /*4b60*/  FADD.FTZ R193, R193, R248 ;  /* 0x000000f8c1c17221 */ /* 0x000fca0000010000 */
[----:B------:R-:W-:Y:S02]  /*4b70*/  MOV R245, R193 ;  /* 0x000000c100f57202 */ /* 0x000fe40000000f00 */
[----:B------:R-:W-:-:S07]  /*4b80*/  MOV R195, R201 ;  /* 0x000000c900c37202 */ /* 0x000fce0000000f00 */
[----:B------:R-:W-:Y:S05]  /*4b90*/  WARPSYNC.COLLECTIVE R200, `(.L_x_3074) ;  /* 0x00000000c8087348 */ /* 0x000fea0003c00000 */
[----:B------:R0:W1:Y:S02]  /*4ba0*/  SHFL.BFLY P0, R201, R245, R202, R203 ;  /* 0x0c0000caf5c97389 */ /* 0x00006400000000cb */
[----:B01----:R-:W-:Y:S01]  /*4bb0*/  ENDCOLLECTIVE ;  /* 0x000000000000791b */ /* 0x003fe20003800000 */
.L_x_3074:
[----:B------:R-:W-:Y:S01]  /*4bc0*/  FADD.FTZ R195, R192, R195 ;  /* 0x000000c3c0c37221 */ /* 0x000fe20000010000 */
[----:B------:R-:W-:-:S04]  /*4bd0*/  HFMA2.MMA R202, -RZ, RZ, 0, 2.384185791015625e-07 ;  /* 0x00000004ffca7435 */ /* 0x000fc800000001ff */
[----:B------:R-:W-:Y:S02]  /*4be0*/  MOV R245, R195 ;  /* 0x000000c300f57202 */ /* 0x000fe40000000f00 */
[----:B------:R-:W-:-:S07]  /*4bf0*/  MOV R194, R201 ;  /* 0x000000c900c27202 */ /* 0x000fce0000000f00 */
[----:B------:R-:W-:Y:S05]  /*4c00*/  WARPSYNC.COLLECTIVE R200, `(.L_x_3075) ;  /* 0x00000000c8087348 */ /* 0x000fea0003c00000 */
[----:B------:R0:W1:Y:S02]  /*4c10*/  SHFL.BFLY P0, R201, R245, R202, R203 ;  /* 0x0c0000caf5c97389 */ /* 0x00006400000000cb */
[----:B01----:R-:W-:Y:S01]  /*4c20*/  ENDCOLLECTIVE ;  /* 0x000000000000791b */ /* 0x003fe20003800000 */
.L_x_3075:
[----:B------:R-:W-:-:S05]  /*4c30*/  FADD.FTZ R194, R193, R194 ;  /* 0x000000c2c1c27221 */ /* 0x000fca0000010000 */
[----:B------:R-:W-:Y:S02]  /*4c40*/  MOV R245, R194 ;  /* 0x000000c200f57202 */ /* 0x000fe40000000f00 */
[----:B------:R-:W-:-:S07]  /*4c50*/  MOV R196, R201 ;  /* 0x000000c900c47202 */ /* 0x000fce0000000f00 */
[----:B------:R-:W-:Y:S05]  /*4c60*/  WARPSYNC.COLLECTIVE R200, `(.L_x_3076) ;  /* 0x00000000c8087348 */ /* 0x000fea0003c00000 */
[----:B------:R0:W1:Y:S02]  /*4c70*/  SHFL.BFLY P0, R201, R245, R202, R203 ;  /* 0x0c0000caf5c97389 */ /* 0x00006400000000cb */
[----:B01----:R-:W-:Y:S01]  /*4c80*/  ENDCOLLECTIVE ;  /* 0x000000000000791b */ /* 0x003fe20003800000 */
.L_x_3076:
[----:B------:R-:W-:Y:S01]  /*4c90*/  FADD.FTZ R196, R195, R196 ;  /* 0x000000c4c3c47221 */ /* 0x000fe20000010000 */
[----:B------:R-:W-:-:S04]  /*4ca0*/  HFMA2.MMA R202, -RZ, RZ, 0, 4.76837158203125e-07 ;  /* 0x00000008ffca7435 */ /* 0x000fc800000001ff */
[----:B------:R-:W-:Y:S02]  /*4cb0*/  MOV R245, R196 ;  /* 0x000000c400f57202 */ /* 0x000fe40000000f00 */
[----:B------:R-:W-:-:S07]  /*4cc0*/  MOV R197, R201 ;  /* 0x000000c900c57202 */ /* 0x000fce0000000f00 */
[----:B------:R-:W-:Y:S05]  /*4cd0*/  WARPSYNC.COLLECTIVE R200, `(.L_x_3077) ;  /* 0x00000000c8087348 */ /* 0x000fea0003c00000 */
[----:B------:R0:W1:Y:S02]  /*4ce0*/  SHFL.BFLY P0, R201, R245, R202, R203 ;  /* 0x0c0000caf5c97389 */ /* 0x00006400000000cb */
[----:B01----:R-:W-:Y:S01]  /*4cf0*/  ENDCOLLECTIVE ;  /* 0x000000000000791b */ /* 0x003fe20003800000 */
.L_x_3077:
[----:B------:R-:W-:-:S05]  /*4d00*/  FADD.FTZ R197, R194, R197 ;  /* 0x000000c5c2c57221 */ /* 0x000fca0000010000 */
[----:B------:R-:W-:Y:S02]  /*4d10*/  MOV R245, R197 ;  /* 0x000000c500f57202 */ /* 0x000fe40000000f00 */
[----:B------:R-:W-:-:S07]  /*4d20*/  MOV R199, R201 ;  /* 0x000000c900c77202 */ /* 0x000fce0000000f00 */
[----:B------:R-:W-:Y:S05]  /*4d30*/  WARPSYNC.COLLECTIVE R200, `(.L_x_3078) ;  /* 0x00000000c8087348 */ /* 0x000fea0003c00000 */
[----:B------:R0:W1:Y:S02]  /*4d40*/  SHFL.BFLY P0, R201, R245, R202, R203 ;  /* 0x0c0000caf5c97389 */ /* 0x00006400000000cb */
[----:B01----:R-:W-:Y:S01]  /*4d50*/  ENDCOLLECTIVE ;  /* 0x000000000000791b */ /* 0x003fe20003800000 */
.L_x_3078:
[----:B------:R-:W-:Y:S01]  /*4d60*/  FADD.FTZ R199, R196, R199 ;  /* 0x000000c7c4c77221 */ /* 0x000fe20000010000 */
[----:B------:R-:W-:-:S04]  /*4d70*/  HFMA2.MMA R202, -RZ, RZ, 0, 9.5367431640625e-07 ;  /* 0x00000010ffca7435 */ /* 0x000fc800000001ff */
[----:B------:R-:W-:Y:S02]  /*4d80*/  MOV R245, R199 ;  /* 0x000000c700f57202 */ /* 0x000fe40000000f00 */
[----:B------:R-:W-:-:S07]  /*4d90*/  MOV R198, R201 ;  /* 0x000000c900c67202 */ /* 0x000fce0000000f00 */
[----:B------:R-:W-:Y:S05]  /*4da0*/  WARPSYNC.COLLECTIVE R200, `(.L_x_3079) ;  /* 0x00000000c8087348 */ /* 0x000fea0003c00000 */
[----:B------:R0:W1:Y:S02]  /*4db0*/  SHFL.BFLY P0, R201, R245, R202, R203 ;  /* 0x0c0000caf5c97389 */ /* 0x00006400000000cb */
[----:B01----:R-:W-:Y:S01]  /*4dc0*/  ENDCOLLECTIVE ;  /* 0x000000000000791b */ /* 0x003fe20003800000 */
.L_x_3079:
[----:B------:R-:W-:-:S05]  /*4dd0*/  FADD.FTZ R198, R197, R198 ;  /* 0x000000c6c5c67221 */ /* 0x000fca0000010000 */
[----:B------:R-:W-:Y:S02]  /*4de0*/  MOV R245, R198 ;  /* 0x000000c600f57202 */ /* 0x000fe40000000f00 */
[----:B------:R-:W-:-:S07]  /*4df0*/  MOV R192, R201 ;  /* 0x000000c900c07202 */ /* 0x000fce0000000f00 */
[----:B------:R-:W-:Y:S05]  /*4e00*/  WARPSYNC.COLLECTIVE R200, `(.L_x_3080) ;  /* 0x00000000c8087348 */ /* 0x000fea0003c00000 */
[----:B------:R0:W1:Y:S02]  /*4e10*/  SHFL.BFLY P0, R201, R245, R202, R203 ;  /* 0x0c0000caf5c97389 */ /* 0x00006400000000cb */
[----:B01----:R-:W-:Y:S01]  /*4e20*/  ENDCOLLECTIVE ;  /* 0x000000000000791b */ /* 0x003fe20003800000 */
.L_x_3080:
[----:B------:R-:W-:Y:S01]  /*4e30*/  MOV R193, R201 ;  /* 0x000000c900c17202 */ /* 0x000fe20000000f00 */
[----:B------:R-:W-:Y:S06]  /*4e40*/  BRA `(.L_x_3081) ;  /* 0xffffffd0007c7947 */ /* 0x000fec000383ffff */
.L_x_3082:
        /* <DEDUP_REMOVED lines=11> */
.L_x_3538:


//--------------------- .text._ZN10layer_norm31ln_parallel_residual_bwd_kernelINS_13Kernel_traitsIfffffjLj768ELj1ELj4ELj1ELj16ENS_18Kernel_traits_baseILj768EfffffjLj128EEEEELb0ELb0ELb1EEEvNS_9BwdParamsE --------------------------
	.section	.text._ZN10layer_norm31ln_parallel_residual_bwd_kernelINS_13Kernel_traitsIfffffjLj768ELj1ELj4ELj1ELj16ENS_18Kernel_traits_baseILj768EfffffjLj128EEEEELb0ELb0ELb1EEEvNS_9BwdParamsE,"ax",@progbits
	.align	128
        .global         _ZN10layer_norm31ln_parallel_residual_bwd_kernelINS_13Kernel_traitsIfffffjLj768ELj1ELj4ELj1ELj16ENS_18Kernel_traits_baseILj768EfffffjLj128EEEEELb0ELb0ELb1EEEvNS_9BwdParamsE
        .type           _ZN10layer_norm31ln_parallel_residual_bwd_kernelINS_13Kernel_traitsIfffffjLj768ELj1ELj4ELj1ELj16ENS_18Kernel_traits_baseILj768EfffffjLj128EEEEELb0ELb0ELb1EEEvNS_9BwdParamsE,@function
        .size           _ZN10layer_norm31ln_parallel_residual_bwd_kernelINS_13Kernel_traitsIfffffjLj768ELj1ELj4ELj1ELj16ENS_18Kernel_traits_baseILj768EfffffjLj128EEEEELb0ELb0ELb1EEEvNS_9BwdParamsE,(.L_x_3539 - _ZN10layer_norm31ln_parallel_residual_bwd_kernelINS_13Kernel_traitsIfffffjLj768ELj1ELj4ELj1ELj16ENS_18Kernel_traits_baseILj768EfffffjLj128EEEEELb0ELb0ELb1EEEvNS_9BwdParamsE)
        .other          _ZN10layer_norm31ln_parallel_residual_bwd_kernelINS_13Kernel_traitsIfffffjLj768ELj1ELj4ELj1ELj16ENS_18Kernel_traits_baseILj768EfffffjLj128EEEEELb0ELb0ELb1EEEvNS_9BwdParamsE,@"STO_CUDA_ENTRY STV_DEFAULT"
_ZN10layer_norm31ln_parallel_residual_bwd_kernelINS_13Kernel_traitsIfffffjLj768ELj1ELj4ELj1ELj16ENS_18Kernel_traits_baseILj768EfffffjLj128EEEEELb0ELb0ELb1EEEvNS_9BwdParamsE:
.text._ZN10layer_norm31ln_parallel_residual_bwd_kernelINS_13Kernel_traitsIfffffjLj768ELj1ELj4ELj1ELj16ENS_18Kernel_traits_baseILj768EfffffjLj128EEEEELb0ELb0ELb1EEEvNS_9BwdParamsE:
        /* <DEDUP_REMOVED lines=64> */
.L_x_3084:
        /* <DEDUP_REMOVED lines=14> */
[----:B------:R-:W-:-:S02]  /*04e0*/  HFMA2.MMA R210, -RZ, RZ, 0, 0 ;  /* 0x00000000ffd27435 */ /* 0x000fc400000001ff */
[----:B------:R-:W-:Y:S01]  /*04f0*/  HFMA2.MMA R183, -RZ, RZ, 0, 0 ;  /* 0x00000000ffb77435 */ /* 0x000fe200000001ff */
[----:B------:R-:W5:Y:S01]  /*0500*/  LDG.E.128 R72, desc[UR4][R2.64+0x200] ;  /* 0x0002000402487981 */ /* 0x000f62000c1e1d00 */
[----:B------:R-:W-:Y:S02]  /*0510*/  ISETP.NE.AND.EX P3, PT, RZ, UR7, PT, P3 ;  /* 0x00000007ff007c0c */ /* 0x000fe4000bf65330 */
        /* <DEDUP_REMOVED lines=15> */
[----:B------:R-:W-:Y:S02]  /*0610*/  MOV R214, RZ ;  /* 0x000000ff00d67202 */ /* 0x000fe40000000f00 */
[----:B------:R-:W-:Y:S02]  /*0620*/  CS2R R162, SRZ ;  /* 0x0000000000a27805 */ /* 0x000fe4000001ff00 */
[----:B------:R-:W-:Y:S01]  /*0630*/  CS2R R160, SRZ ;  /* 0x0000000000a07805 */ /* 0x000fe2000001ff00 */
[----:B------:R-:W5:Y:S01]  /*0640*/  LDG.E.128 R52, desc[UR4][R4.64] ;  /* 0x0000000404347981 */ /* 0x000f62000c1e1d00 */
[----:B------:R-:W-:Y:S02]  /*0650*/  MOV R243, RZ ;  /* 0x000000ff00f37202 */ /* 0x000fe40000000f00 */
        /* <DEDUP_REMOVED lines=35> */
[----:B0-----:R-:W-:-:S02]  /*0890*/  CS2R R4, SRZ ;  /* 0x0000000000047805 */ /* 0x001fc4000001ff00 */
[----:B------:R-:W-:Y:S02]  /*08a0*/  CS2R R2, SRZ ;  /* 0x0000000000027805 */ /* 0x000fe4000001ff00 */
[----:B------:R-:W-:-:S07]  /*08b0*/  MOV R0, RZ ;  /* 0x000000ff00007202 */ /* 0x000fce0000000f00 */
.L_x_3094:
[----:B--2---:R-:W0:Y:S01]  /*08c0*/  S2R R115, SR_TID.X ;  /* 0x0000000000737919 */ /* 0x004e220000002100 */
[----:B------:R-:W1:Y:S01]  /*08d0*/  LDC.64 R112, c[0x0][0x250] ;  /* 0x00009400ff707b82 */ /* 0x000e620000000a00 */
[----:B------:R-:W-:-:S07]  /*08e0*/  IMAD R114, R168, UR10, RZ ;  /* 0x0000000aa8727c24 */ /* 0x000fce000f8e02ff */
[----:B------:R-:W2:Y:S08]  /*08f0*/  LDC.64 R148, c[0x0][0x238] ;  /* 0x00008e00ff947b82 */ /* 0x000eb00000000a00 */
[----:B------:R-:W3:Y:S08]  /*0900*/  LDC.64 R118, c[0x0][0x258] ;  /* 0x00009600ff767b82 */ /* 0x000ef00000000a00 */
[----:B------:R-:W4:Y:S01]  /*0910*/  LDC.64 R150, c[0x0][0x2c0] ;  /* 0x0000b000ff967b82 */ /* 0x000f220000000a00 */
[----:B-1----:R-:W-:-:S05]  /*0920*/  IMAD.WIDE R112, R168, 0x4, R112 ;  /* 0x00000004a8707825 */ /* 0x002fca00078e0270 */
[----:B------:R2:W4:Y:S01]  /*0930*/  LDG.E R189, desc[UR4][R112.64] ;  /* 0x0000000470bd7981 */ /* 0x000522000c1e1900 */
[----:B0-----:R-:W-:Y:S01]  /*0940*/  LOP3.LUT R116, R115, 0x1f, RZ, 0xc0, !PT ;  /* 0x0000001f73747812 */ /* 0x001fe200078ec0ff */
[----:B------:R-:W0:Y:S01]  /*0950*/  LDC.64 R154, c[0x0][0x2b8] ;  /* 0x0000ae00ff9a7b82 */ /* 0x000e220000000a00 */
[----:B------:R-:W-:-:S04]  /*0960*/  SHF.R.S32.HI R115, RZ, 0x1f, R114 ;  /* 0x0000001fff737819 */ /* 0x000fc80000011472 */
[----:B------:R-:W-:-:S03]  /*0970*/  LEA.HI R115, R115, R114, RZ, 0x2 ;  /* 0x0000007273737211 */ /* 0x000fc600078f10ff */
[----:B------:R-:W1:Y:S01]  /*0980*/  LDC.U8 R185, c[0x0][0x2a0] ;  /* 0x0000a800ffb97b82 */ /* 0x000e620000000000 */
[----:B------:R-:W-:Y:S01]  /*0990*/  LEA.HI.SX32 R188, R115, R116, 0x1e ;  /* 0x0000007473bc7211 */ /* 0x000fe200078ff2ff */
[----:B---3--:R-:W-:-:S04]  /*09a0*/  IMAD.WIDE R118, R168, 0x4, R118 ;  /* 0x00000004a8767825 */ /* 0x008fc800078e0276 */
[C---:B--2---:R-:W-:Y:S01]  /*09b0*/  IMAD.WIDE.U32 R112, R188.reuse, 0x10, R148 ;  /* 0x00000010bc707825 */ /* 0x044fe200078e0094 */
[----:B------:R-:W2:Y:S03]  /*09c0*/  LDG.E R169, desc[UR4][R118.64] ;  /* 0x0000000476a97981 */ /* 0x000ea6000c1e1900 */
[C---:B----4-:R-:W-:Y:S02]  /*09d0*/  IMAD.WIDE.U32 R116, R188.reuse, 0x10, R150 ;  /* 0x00000010bc747825 */ /* 0x050fe400078e0096 */
[----:B------:R-:W3:Y:S01]  /*09e0*/  LDG.E.128 R112, desc[UR4][R112.64] ;  /* 0x0000000470707981 */ /* 0x000ee2000c1e1d00 */
[C---:B------:R-:W-:Y:S01]  /*09f0*/  IADD3 R187, R188.reuse, 0x20, RZ ;  /* 0x00000020bcbb7810 */ /* 0x040fe20007ffe0ff */
[----:B0-----:R-:W-:Y:S02]  /*0a00*/  IMAD.WIDE.U32 R120, R188, 0x10, R154 ;  /* 0x00000010bc787825 */ /* 0x001fe400078e009a */
[----:B------:R-:W4:Y:S02]  /*0a10*/  LDG.E.128 R116, desc[UR4][R116.64] ;  /* 0x0000000474747981 */ /* 0x000f24000c1e1d00 */
[----:B------:R-:W-:-:S02]  /*0a20*/  IMAD.WIDE.U32 R124, R187, 0x10, R148 ;  /* 0x00000010bb7c7825 */ /* 0x000fc400078e0094 */
[----:B------:R-:W4:Y:S02]  /*0a30*/  LDG.E.128 R120, desc[UR4][R120.64] ;  /* 0x0000000478787981 */ /* 0x000f24000c1e1d00 */
[C---:B------:R-:W-:Y:S02]  /*0a40*/  IMAD.WIDE.U32 R128, R187.reuse, 0x10, R150 ;  /* 0x00000010bb807825 */ /* 0x040fe400078e0096 */
[----:B------:R-:W4:Y:S02]  /*0a50*/  LDG.E.128 R124, desc[UR4][R124.64] ;  /* 0x000000047c7c7981 */ /* 0x000f24000c1e1d00 */
[----:B------:R-:W-:Y:S02]  /*0a60*/  IMAD.WIDE.U32 R132, R187, 0x10, R154 ;  /* 0x00000010bb847825 */ /* 0x000fe400078e009a */
[----:B------:R-:W4:Y:S04]  /*0a70*/  LDG.E.128 R128, desc[UR4][R128.64] ;  /* 0x0000000480807981 */ /* 0x000f28000c1e1d00 */
[----:B------:R-:W4:Y:S01]  /*0a80*/  LDG.E.128 R132, desc[UR4][R132.64] ;  /* 0x0000000484847981 */ /* 0x000f22000c1e1d00 */
[----:B------:R-:W-:-:S05]  /*0a90*/  IADD3 R186, R188, 0x40, RZ ;  /* 0x00000040bcba7810 */ /* 0x000fca0007ffe0ff */
[----:B------:R-:W-:-:S04]  /*0aa0*/  IMAD.WIDE.U32 R136, R186, 0x10, R148 ;  /* 0x00000010ba887825 */ /* 0x000fc800078e0094 */
[C---:B------:R-:W-:Y:S02]  /*0ab0*/  IMAD.WIDE.U32 R140, R186.reuse, 0x10, R150 ;  /* 0x00000010ba8c7825 */ /* 0x040fe400078e0096 */
[----:B------:R-:W4:Y:S02]  /*0ac0*/  LDG.E.128 R136, desc[UR4][R136.64] ;  /* 0x0000000488887981 */ /* 0x000f24000c1e1d00 */
[----:B------:R-:W-:Y:S02]  /*0ad0*/  IMAD.WIDE.U32 R144, R186, 0x10, R154 ;  /* 0x00000010ba907825 */ /* 0x000fe400078e009a */
[----:B------:R-:W4:Y:S01]  /*0ae0*/  LDG.E.128 R140, desc[UR4][R140.64] ;  /* 0x000000048c8c7981 */ /* 0x000f22000c1e1d00 */
[----:B------:R-:W-:-:S03]  /*0af0*/  IADD3 R182, R188, 0x60, RZ ;  /* 0x00000060bcb67810 */ /* 0x000fc60007ffe0ff */
[----:B------:R-:W4:Y:S02]  /*0b00*/  LDG.E.128 R144, desc[UR4][R144.64] ;  /* 0x0000000490907981 */ /* 0x000f24000c1e1d00 */
[----:B------:R-:W-:-:S04]  /*0b10*/  IMAD.WIDE.U32 R148, R182, 0x10, R148 ;  /* 0x00000010b6947825 */ /* 0x000fc800078e0094 */
[C---:B------:R-:W-:Y:S02]  /*0b20*/  IMAD.WIDE.U32 R152, R182.reuse, 0x10, R150 ;  /* 0x00000010b6987825 */ /* 0x040fe400078e0096 */
[----:B------:R-:W4:Y:S02]  /*0b30*/  LDG.E.128 R148, desc[UR4][R148.64] ;  /* 0x0000000494947981 */ /* 0x000f24000c1e1d00 */
[----:B------:R-:W-:Y:S02]  /*0b40*/  IMAD.WIDE.U32 R156, R182, 0x10, R154 ;  /* 0x00000010b69c7825 */ /* 0x000fe400078e009a */
[----:B------:R-:W4:Y:S04]  /*0b50*/  LDG.E.128 R152, desc[UR4][R152.64] ;  /* 0x0000000498987981 */ /* 0x000f28000c1e1d00 */
[----:B------:R-:W4:Y:S01]  /*0b60*/  LDG.E.128 R156, desc[UR4][R156.64] ;  /* 0x000000049c9c7981 */ /* 0x000f22000c1e1d00 */
[----:B-1----:R-:W-:-:S04]  /*0b70*/  ISETP.NE.AND P0, PT, R185, RZ, PT ;  /* 0x000000ffb900720c */ /* 0x002fc80003f05270 */
[----:B------:R-:W-:-:S05]  /*0b80*/  FSEL R189, R189, RZ, !P0 ;  /* 0x000000ffbdbd7208 */ /* 0x000fca0004000000 */
[----:B---3--:R-:W-:-:S04]  /*0b90*/  FADD.FTZ R112, -R189, R112 ;  /* 0x00000070bd707221 */ /* 0x008fc80000010100 */
[----:B--2---:R-:W-:Y:S01]  /*0ba0*/  FMUL.FTZ R185, R169, R112 ;  /* 0x00000070a9b97220 */ /* 0x004fe20000410000 */
[----:B----45:R-:W-:Y:S01]  /*0bb0*/  FMUL.FTZ R191, R52, R116 ;  /* 0x0000007434bf7220 */ /* 0x030fe20000410000 */
[----:B------:R-:W-:Y:S01]  /*0bc0*/  FADD.FTZ R112, -R189, R113 ;  /* 0x00000071bd707221 */ /* 0x000fe20000010100 */
[----:B------:R-:W-:Y:S02]  /*0bd0*/  FMUL.FTZ R113, R54, R118 ;  /* 0x0000007636717220 */ /* 0x000fe40000410000 */
[----:B------:R-:W-:Y:S01]  /*0be0*/  FFMA.FTZ R190, R76, R120, R191 ;  /* 0x000000784cbe7223 */ /* 0x000fe200000100bf */
[----:B------:R-:W-:Y:S01]  /*0bf0*/  FMUL.FTZ R191, R169, R112 ;  /* 0x00000070a9bf7220 */ /* 0x000fe20000410000 */
[----:B------:R-:W-:Y:S01]  /*0c00*/  FADD.FTZ R112, -R189, R115 ;  /* 0x00000073bd707221 */ /* 0x000fe20000010100 */
[----:B------:R-:W-:-:S03]  /*0c10*/  FFMA.FTZ R194, R78, R122, R113 ;  /* 0x0000007a4ec27223 */ /* 0x000fc60000010071 */
[----:B------:R-:W-:Y:S01]  /*0c20*/  FMUL.FTZ R195, R169, R112 ;  /* 0x00000070a9c37220 */ /* 0x000fe20000410000 */
[----:B------:R-:W-:Y:S01]  /*0c30*/  FADD.FTZ R112, -R189, R125 ;  /* 0x0000007dbd707221 */ /* 0x000fe20000010100 */
[----:B------:R-:W-:-:S03]  /*0c40*/  FMUL.FTZ R113, R48, R128 ;  /* 0x0000008030717220 */ /* 0x000fc60000410000 */
[----:B------:R-:W-:Y:S01]  /*0c50*/  FMUL.FTZ R199, R169, R112 ;  /* 0x00000070a9c77220 */ /* 0x000fe20000410000 */
[----:B------:R-:W-:Y:S01]  /*0c60*/  FFMA.FTZ R198, R72, R132, R113 ;  /* 0x0000008448c67223 */ /* 0x000fe20000010071 */
[----:B------:R-:W-:Y:S01]  /*0c70*/  FMUL.FTZ R113, R50, R130 ;  /* 0x0000008232717220 */ /* 0x000fe20000410000 */
[C---:B------:R-:W-:Y:S01]  /*0c80*/  FADD.FTZ R112, -R189.reuse, R127 ;  /* 0x0000007fbd707221 */ /* 0x040fe20000010100 */
[----:B------:R-:W-:Y:S02]  /*0c90*/  FADD.FTZ R126, -R189, R126 ;  /* 0x0000007ebd7e7221 */ /* 0x000fe40000010100 */
[----:B------:R-:W-:Y:S01]  /*0ca0*/  FFMA.FTZ R202, R74, R134, R113 ;  /* 0x000000864aca7223 */ /* 0x000fe20000010071 */
[C---:B------:R-:W-:Y:S01]  /*0cb0*/  FMUL.FTZ R203, R169.reuse, R112 ;  /* 0x00000070a9cb7220 */ /* 0x040fe20000410000 */
[----:B------:R-:W-:Y:S01]  /*0cc0*/  FMUL.FTZ R201, R169, R126 ;  /* 0x0000007ea9c97220 */ /* 0x000fe20000410000 */
[----:B------:R-:W0:Y:S01]  /*0cd0*/  @P3 LDC.64 R112, c[0x0][0x2c8] ;  /* 0x0000b200ff703b82 */ /* 0x000e220000000a00 */
[----:B------:R-:W-:Y:S01]  /*0ce0*/  FMUL.FTZ R204, R51, R131 ;  /* 0x0000008333cc7220 */ /* 0x000fe20000410000 */
[C---:B------:R-:W-:Y:S01]  /*0cf0*/  FADD.FTZ R174, R134.reuse, R174 ;  /* 0x000000ae86ae7221 */ /* 0x040fe20000010000 */
[----:B------:R-:W-:Y:S01]  /*0d00*/  FFMA.FTZ R8, R134, R201, R8 ;  /* 0x000000c986087223 */ /* 0x000fe20000010008 */
[C---:B------:R-:W-:Y:S01]  /*0d10*/  FADD.FTZ R173, R135.reuse, R173 ;  /* 0x000000ad87ad7221 */ /* 0x040fe20000010000 */
[----:B------:R-:W-:Y:S01]  /*0d20*/  FFMA.FTZ R7, R135, R203, R7 ;  /* 0x000000cb87077223 */ /* 0x000fe20000010007 */
[----:B------:R-:W-:Y:S01]  /*0d30*/  FFMA.FTZ R204, R75, R135, R204 ;  /* 0x000000874bcc7223 */ /* 0x000fe200000100cc */
[----:B------:R-:W-:Y:S01]  /*0d40*/  FADD.FTZ R124, -R189, R124 ;  /* 0x0000007cbd7c7221 */ /* 0x000fe20000010100 */
[----:B------:R-:W1:Y:S03]  /*0d50*/  LDC.64 R134, c[0x0][0x238] ;  /* 0x00008e00ff867b82 */ /* 0x000e660000000a00 */
[----:B------:R-:W-:Y:S01]  /*0d60*/  FMUL.FTZ R197, R169, R124 ;  /* 0x0000007ca9c57220 */ /* 0x000fe20000410000 */
[----:B------:R-:W-:Y:S01]  /*0d70*/  FADD.FTZ R114, -R189, R114 ;  /* 0x00000072bd727221 */ /* 0x000fe20000010100 */
[C---:B------:R-:W-:Y:S01]  /*0d80*/  FADD.FTZ R227, R128.reuse, R227 ;  /* 0x000000e380e37221 */ /* 0x040fe20000010000 */
[----:B------:R-:W-:Y:S01]  /*0d90*/  FMUL.FTZ R200, R49, R129 ;  /* 0x0000008131c87220 */ /* 0x000fe20000410000 */
[----:B------:R-:W-:Y:S01]  /*0da0*/  FFMA.FTZ R221, R128, R197, R221 ;  /* 0x000000c580dd7223 */ /* 0x000fe200000100dd */
[C---:B------:R-:W-:Y:S01]  /*0db0*/  FADD.FTZ R226, R129.reuse, R226 ;  /* 0x000000e281e27221 */ /* 0x040fe20000010000 */
[----:B------:R-:W-:Y:S01]  /*0dc0*/  FFMA.FTZ R220, R129, R199, R220 ;  /* 0x000000c781dc7223 */ /* 0x000fe200000100dc */
[----:B------:R-:W-:Y:S01]  /*0dd0*/  FADD.FTZ R136, -R189, R136 ;  /* 0x00000088bd887221 */ /* 0x000fe20000010100 */
[----:B------:R-:W2:Y:S01]  /*0de0*/  LDC.64 R128, c[0x0][0x2c0] ;  /* 0x0000b000ff807b82 */ /* 0x000ea20000000a00 */
[----:B------:R-:W-:Y:S01]  /*0df0*/  FMUL.FTZ R193, R169, R114 ;  /* 0x00000072a9c17220 */ /* 0x000fe20000410000 */
[C---:B------:R-:W-:Y:S01]  /*0e00*/  FADD.FTZ R172, R132.reuse, R172 ;  /* 0x000000ac84ac7221 */ /* 0x040fe20000010000 */
[----:B------:R-:W-:Y:S01]  /*0e10*/  FFMA.FTZ R6, R132, R197, R6 ;  /* 0x000000c584067223 */ /* 0x000fe20000010006 */
[C---:B------:R-:W-:Y:S01]  /*0e20*/  FADD.FTZ R171, R133.reuse, R171 ;  /* 0x000000ab85ab7221 */ /* 0x040fe20000010000 */
[----:B------:R-:W-:Y:S01]  /*0e30*/  FFMA.FTZ R5, R133, R199, R5 ;  /* 0x000000c785057223 */ /* 0x000fe20000010005 */
[----:B------:R-:W-:Y:S01]  /*0e40*/  FFMA.FTZ R200, R73, R133, R200 ;  /* 0x0000008549c87223 */ /* 0x000fe200000100c8 */
[----:B------:R-:W-:Y:S01]  /*0e50*/  FMUL.FTZ R205, R169, R136 ;  /* 0x00000088a9cd7220 */ /* 0x000fe20000410000 */
[----:B------:R-:W-:Y:S01]  /*0e60*/  FADD.FTZ R114, -R189, R137 ;  /* 0x00000089bd727221 */ /* 0x000fe20000010100 */
[----:B------:R-:W3:Y:S01]  /*0e70*/  LDC.64 R132, c[0x0][0x2b8] ;  /* 0x0000ae00ff847b82 */ /* 0x000ee20000000a00 */
[----:B------:R-:W-:Y:S01]  /*0e80*/  FMUL.FTZ R115, R44, R140 ;  /* 0x0000008c2c737220 */ /* 0x000fe20000410000 */
[C---:B------:R-:W-:Y:S01]  /*0e90*/  FADD.FTZ R239, R140.reuse, R239 ;  /* 0x000000ef8cef7221 */ /* 0x040fe20000010000 */
[----:B------:R-:W-:Y:S01]  /*0ea0*/  FFMA.FTZ R225, R140, R205, R225 ;  /* 0x000000cd8ce17223 */ /* 0x000fe200000100e1 */
[----:B------:R-:W-:Y:S01]  /*0eb0*/  FMUL.FTZ R140, R169, R114 ;  /* 0x00000072a98c7220 */ /* 0x000fe20000410000 */
[----:B0-----:R-:W-:-:S04]  /*0ec0*/  @P3 IMAD.WIDE.U32 R112, R188, 0x10, R112 ;  /* 0x00000010bc703825 */ /* 0x001fc800078e0070 */
[----:B------:R-:W-:Y:S01]  /*0ed0*/  FMUL.FTZ R114, R45, R141 ;  /* 0x0000008d2d727220 */ /* 0x000fe20000410000 */
[----:B------:R-:W-:Y:S01]  /*0ee0*/  IADD3 R136, R188, 0x80, RZ ;  /* 0x00000080bc887810 */ /* 0x000fe20007ffe0ff */
[----:B------:R-:W-:Y:S01]  /*0ef0*/  FADD.FTZ R138, -R189, R138 ;  /* 0x0000008abd8a7221 */ /* 0x000fe20000010100 */
[C---:B------:R-:W-:Y:S01]  /*0f00*/  FADD.FTZ R176, R144.reuse, R176 ;  /* 0x000000b090b07221 */ /* 0x040fe20000010000 */
[----:B------:R-:W-:Y:S01]  /*0f10*/  FFMA.FTZ R10, R144, R205, R10 ;  /* 0x000000cd900a7223 */ /* 0x000fe2000001000a */
[C---:B------:R-:W-:Y:S01]  /*0f20*/  FADD.FTZ R175, R145.reuse, R175 ;  /* 0x000000af91af7221 */ /* 0x040fe20000010000 */
[----:B------:R-:W-:Y:S01]  /*0f30*/  FFMA.FTZ R9, R145, R140, R9 ;  /* 0x0000008c91097223 */ /* 0x000fe20000010009 */
[----:B------:R-:W-:Y:S01]  /*0f40*/  FFMA.FTZ R144, R68, R144, R115 ;  /* 0x0000009044907223 */ /* 0x000fe20000010073 */
[----:B------:R-:W-:Y:S01]  /*0f50*/  FFMA.FTZ R145, R69, R145, R114 ;  /* 0x0000009145917223 */ /* 0x000fe20000010072 */
[C---:B------:R-:W-:Y:S01]  /*0f60*/  FADD.FTZ R238, R141.reuse, R238 ;  /* 0x000000ee8dee7221 */ /* 0x040fe20000010000 */
[----:B------:R-:W-:Y:S01]  /*0f70*/  FFMA.FTZ R224, R141, R140, R224 ;  /* 0x0000008c8de07223 */ /* 0x000fe200000100e0 */
[----:B------:R1:W5:Y:S01]  /*0f80*/  @P3 LDG.E.128 R80, desc[UR4][R112.64] ;  /* 0x0000000470503981 */ /* 0x000362000c1e1d00 */
[----:B------:R-:W-:Y:S01]  /*0f90*/  FMUL.FTZ R141, R169, R138 ;  /* 0x0000008aa98d7220 */ /* 0x000fe20000410000 */
[----:B------:R-:W-:Y:S01]  /*0fa0*/  FMUL.FTZ R115, R46, R142 ;  /* 0x0000008e2e737220 */ /* 0x000fe20000410000 */
[----:B------:R-:W-:Y:S01]  /*0fb0*/  FADD.FTZ R114, -R189, R139 ;  /* 0x0000008bbd727221 */ /* 0x000fe20000010100 */
[C---:B------:R-:W-:Y:S01]  /*0fc0*/  FADD.FTZ R178, R146.reuse, R178 ;  /* 0x000000b292b27221 */ /* 0x040fe20000010000 */
[----:B------:R-:W-:Y:S01]  /*0fd0*/  FFMA.FTZ R12, R146, R141, R12 ;  /* 0x0000008d920c7223 */ /* 0x000fe2000001000c */
[----:B------:R-:W-:Y:S01]  /*0fe0*/  FADD.FTZ R241, R142, R241 ;  /* 0x000000f18ef17221 */ /* 0x000fe20000010000 */
[----:B-1----:R-:W-:-:S04]  /*0ff0*/  IMAD.WIDE.U32 R112, R136, 0x10, R134 ;  /* 0x0000001088707825 */ /* 0x002fc800078e0086 */
[----:B------:R-:W-:Y:S01]  /*1000*/  FFMA.FTZ R231, R142, R141, R231 ;  /* 0x0000008d8ee77223 */ /* 0x000fe200000100e7 */
[----:B------:R-:W-:Y:S01]  /*1010*/  FMUL.FTZ R192, R53, R117 ;  /* 0x0000007535c07220 */ /* 0x000fe20000410000 */
[----:B------:R-:W-:Y:S01]  /*1020*/  FFMA.FTZ R146, R70, R146, R115 ;  /* 0x0000009246927223 */ /* 0x000fe20000010073 */
[----:B------:R-:W-:Y:S01]  /*1030*/  FMUL.FTZ R142, R169, R114 ;  /* 0x00000072a98e7220 */ /* 0x000fe20000410000 */
[C---:B------:R-:W-:Y:S01]  /*1040*/  FADD.FTZ R26, R120.reuse, R26 ;  /* 0x0000001a781a7221 */ /* 0x040fe20000010000 */
[----:B------:R-:W4:Y:S01]  /*1050*/  LDG.E.128 R112, desc[UR4][R112.64] ;  /* 0x0000000470707981 */ /* 0x000f22000c1e1d00 */
[----:B------:R-:W-:Y:S01]  /*1060*/  FFMA.FTZ R2, R120, R185, R2 ;  /* 0x000000b978027223 */ /* 0x000fe20000010002 */
[C---:B------:R-:W-:Y:S01]  /*1070*/  FADD.FTZ R25, R121.reuse, R25 ;  /* 0x0000001979197221 */ /* 0x040fe20000010000 */
[----:B------:R-:W-:Y:S01]  /*1080*/  FFMA.FTZ R0, R121, R191, R0 ;  /* 0x000000bf79007223 */ /* 0x000fe20000010000 */
[----:B------:R-:W-:Y:S01]  /*1090*/  FFMA.FTZ R192, R77, R121, R192 ;  /* 0x000000794dc07223 */ /* 0x000fe200000100c0 */
[----:B--2---:R-:W-:-:S04]  /*10a0*/  IMAD.WIDE.U32 R120, R136, 0x10, R128 ;  /* 0x0000001088787825 */ /* 0x004fc800078e0080 */
[----:B------:R-:W-:Y:S01]  /*10b0*/  FADD.FTZ R148, -R189, R148 ;  /* 0x00000094bd947221 */ /* 0x000fe20000010100 */
[----:B------:R-:W-:Y:S01]  /*10c0*/  FMUL.FTZ R196, R55, R119 ;  /* 0x0000007737c47220 */ /* 0x000fe20000410000 */
[C---:B------:R-:W-:Y:S01]  /*10d0*/  FADD.FTZ R214, R116.reuse, R214 ;  /* 0x000000d674d67221 */ /* 0x040fe20000010000 */
[----:B------:R-:W-:Y:S01]  /*10e0*/  FFMA.FTZ R208, R116, R185, R208 ;  /* 0x000000b974d07223 */ /* 0x000fe200000100d0 */
[C---:B------:R-:W-:Y:S01]  /*10f0*/  FADD.FTZ R212, R117.reuse, R212 ;  /* 0x000000d475d47221 */ /* 0x040fe20000010000 */
[----:B------:R-:W-:Y:S01]  /*1100*/  FFMA.FTZ R207, R117, R191, R207 ;  /* 0x000000bf75cf7223 */ /* 0x000fe200000100cf */
[----:B---3--:R-:W-:-:S04]  /*1110*/  IMAD.WIDE.U32 R116, R136, 0x10, R132 ;  /* 0x0000001088747825 */ /* 0x008fc800078e0084 */
[----:B------:R-:W-:Y:S01]  /*1120*/  FMUL.FTZ R213, R169, R148 ;  /* 0x00000094a9d57220 */ /* 0x000fe20000410000 */
[C---:B------:R-:W-:Y:S01]  /*1130*/  FADD.FTZ R170, R122.reuse, R170 ;  /* 0x000000aa7aaa7221 */ /* 0x040fe20000010000 */
[----:B------:R-:W-:Y:S01]  /*1140*/  FFMA.FTZ R4, R122, R193, R4 ;  /* 0x000000c17a047223 */ /* 0x000fe20000010004 */
[C---:B------:R-:W-:Y:S01]  /*1150*/  FADD.FTZ R27, R123.reuse, R27 ;  /* 0x0000001b7b1b7221 */ /* 0x040fe20000010000 */
[----:B------:R-:W-:Y:S01]  /*1160*/  FFMA.FTZ R3, R123, R195, R3 ;  /* 0x000000c37b037223 */ /* 0x000fe20000010003 */
[----:B------:R-:W-:Y:S01]  /*1170*/  FFMA.FTZ R196, R79, R123, R196 ;  /* 0x0000007b4fc47223 */ /* 0x000fe200000100c4 */
[----:B------:R-:W-:Y:S01]  /*1180*/  FMUL.FTZ R124, R47, R143 ;  /* 0x0000008f2f7c7220 */ /* 0x000fe20000410000 */
[----:B------:R-:W-:Y:S01]  /*1190*/  FMUL.FTZ R125, R40, R152 ;  /* 0x00000098287d7220 */ /* 0x000fe20000410000 */
[----:B------:R-:W-:Y:S01]  /*11a0*/  FADD.FTZ R126, -R189, R149 ;  /* 0x00000095bd7e7221 */ /* 0x000fe20000010100 */
[----:B------:R-:W-:Y:S01]  /*11b0*/  IADD3 R137, R188, 0xa0, RZ ;  /* 0x000000a0bc897810 */ /* 0x000fe20007ffe0ff */
[----:B------:R-:W2:Y:S01]  /*11c0*/  LDG.E.128 R120, desc[UR4][R120.64] ;  /* 0x0000000478787981 */ /* 0x000ea2000c1e1d00 */
[C---:B------:R-:W-:Y:S01]  /*11d0*/  FADD.FTZ R180, R156.reuse, R180 ;  /* 0x000000b49cb47221 */ /* 0x040fe20000010000 */
[----:B------:R-:W-:Y:S01]  /*11e0*/  FFMA.FTZ R14, R156, R213, R14 ;  /* 0x000000d59c0e7223 */ /* 0x000fe2000001000e */
[C---:B------:R-:W-:Y:S01]  /*11f0*/  FADD.FTZ R217, R118.reuse, R217 ;  /* 0x000000d976d97221 */ /* 0x040fe20000010000 */
[----:B------:R-:W-:Y:S01]  /*1200*/  FFMA.FTZ R210, R118, R193, R210 ;  /* 0x000000c176d27223 */ /* 0x000fe200000100d2 */
[C---:B------:R-:W-:Y:S01]  /*1210*/  FADD.FTZ R216, R119.reuse, R216 ;  /* 0x000000d877d87221 */ /* 0x040fe20000010000 */
[----:B------:R-:W-:Y:S01]  /*1220*/  FFMA.FTZ R209, R119, R195, R209 ;  /* 0x000000c377d17223 */ /* 0x000fe200000100d1 */
[----:B------:R-:W-:Y:S01]  /*1230*/  FFMA.FTZ R211, R71, R147, R124 ;  /* 0x0000009347d37223 */ /* 0x000fe2000001007c */
[----:B------:R-:W-:Y:S01]  /*1240*/  FFMA.FTZ R156, R64, R156, R125 ;  /* 0x0000009c409c7223 */ /* 0x000fe2000001007d */
[----:B------:R-:W-:Y:S01]  /*1250*/  FMUL.FTZ R215, R169, R126 ;  /* 0x0000007ea9d77220 */ /* 0x000fe20000410000 */
[----:B------:R-:W3:Y:S01]  /*1260*/  LDG.E.128 R116, desc[UR4][R116.64] ;  /* 0x0000000474747981 */ /* 0x000ee2000c1e1d00 */
[----:B------:R-:W-:-:S04]  /*1270*/  IMAD.WIDE.U32 R124, R137, 0x10, R134 ;  /* 0x00000010897c7825 */ /* 0x000fc800078e0086 */
[----:B------:R-:W-:Y:S01]  /*1280*/  FMUL.FTZ R126, R41, R153 ;  /* 0x00000099297e7220 */ /* 0x000fe20000410000 */
[C---:B------:R-:W-:Y:S01]  /*1290*/  FADD.FTZ R179, R157.reuse, R179 ;  /* 0x000000b39db37221 */ /* 0x040fe20000010000 */
[----:B------:R-:W-:Y:S01]  /*12a0*/  FFMA.FTZ R13, R157, R215, R13 ;  /* 0x000000d79d0d7223 */ /* 0x000fe2000001000d */
[----:B------:R-:W-:-:S04]  /*12b0*/  IMAD.WIDE.U32 R128, R137, 0x10, R128 ;  /* 0x0000001089807825 */ /* 0x000fc800078e0080 */
[----:B------:R-:W-:Y:S01]  /*12c0*/  FFMA.FTZ R157, R65, R157, R126 ;  /* 0x0000009d419d7223 */ /* 0x000fe2000001007e */
[----:B------:R-:W-:Y:S01]  /*12d0*/  FADD.FTZ R229, R130, R229 ;  /* 0x000000e582e57221 */ /* 0x000fe20000010000 */
[----:B------:R-:W3:Y:S01]  /*12e0*/  LDG.E.128 R124, desc[UR4][R124.64] ;  /* 0x000000047c7c7981 */ /* 0x000ee2000c1e1d00 */
[----:B------:R-:W-:-:S04]  /*12f0*/  IMAD.WIDE.U32 R132, R137, 0x10, R132 ;  /* 0x0000001089847825 */ /* 0x000fc800078e0084 */
[----:B------:R-:W-:Y:S01]  /*1300*/  FFMA.FTZ R223, R130, R201, R223 ;  /* 0x000000c982df7223 */ /* 0x000fe200000100df */
[C---:B------:R-:W-:Y:S01]  /*1310*/  FADD.FTZ R228, R131.reuse, R228 ;  /* 0x000000e483e47221 */ /* 0x040fe20000010000 */
[----:B------:R-:W-:Y:S01]  /*1320*/  FFMA.FTZ R222, R131, R203, R222 ;  /* 0x000000cb83de7223 */ /* 0x000fe200000100de */
[----:B------:R-:W0:Y:S01]  /*1330*/  @P3 LDC.64 R138, c[0x0][0x2c8] ;  /* 0x0000b200ff8a3b82 */ /* 0x000e220000000a00 */
[----:B------:R-:W3:Y:S04]  /*1340*/  LDG.E.128 R128, desc[UR4][R128.64] ;  /* 0x0000000480807981 */ /* 0x000ee8000c1e1d00 */
[----:B------:R-:W3:Y:S01]  /*1350*/  LDG.E.128 R132, desc[UR4][R132.64] ;  /* 0x0000000484847981 */ /* 0x000ee2000c1e1d00 */
        /* <DEDUP_REMOVED lines=12> */
[C---:B------:R-:W-:Y:S01]  /*1420*/  FADD.FTZ R150, -R189.reuse, R150 ;  /* 0x00000096bd967221 */ /* 0x040fe20000010100 */
[----:B------:R-:W-:-:S03]  /*1430*/  FADD.FTZ R148, -R189, R151 ;  /* 0x00000097bd947221 */ /* 0x000fc60000010100 */
[----:B------:R-:W-:Y:S01]  /*1440*/  FMUL.FTZ R242, R169, R150 ;  /* 0x00000096a9f27220 */ /* 0x000fe20000410000 */
[C---:B------:R-:W-:Y:S01]  /*1450*/  FADD.FTZ R240, R143.reuse, R240 ;  /* 0x000000f08ff07221 */ /* 0x040fe20000010000 */
[----:B------:R-:W-:Y:S01]  /*1460*/  FFMA.FTZ R230, R143, R142, R230 ;  /* 0x0000008e8fe67223 */ /* 0x000fe200000100e6 */
[----:B------:R-:W-:Y:S01]  /*1470*/  FMUL.FTZ R143, R42, R154 ;  /* 0x0000009a2a8f7220 */ /* 0x000fe20000410000 */
[C---:B------:R-:W-:Y:S01]  /*1480*/  FADD.FTZ R248, R154.reuse, R248 ;  /* 0x000000f89af87221 */ /* 0x040fe20000010000 */
[----:B------:R-:W-:Y:S01]  /*1490*/  FFMA.FTZ R235, R154, R242, R235 ;  /* 0x000000f29aeb7223 */ /* 0x000fe200000100eb */
[----:B------:R-:W-:Y:S01]  /*14a0*/  FMUL.FTZ R154, R169, R148 ;  /* 0x00000094a99a7220 */ /* 0x000fe20000410000 */
[----:B------:R-:W-:-:S03]  /*14b0*/  FADD.FTZ R181, R159, R181 ;  /* 0x000000b59fb57221 */ /* 0x000fc60000010000 */
[----:B------:R-:W-:Y:S01]  /*14c0*/  FFMA.FTZ R15, R159, R154, R15 ;  /* 0x0000009a9f0f7223 */ /* 0x000fe2000001000f */
[----:B0-----:R-:W-:-:S05]  /*14d0*/  @P3 IMAD.WIDE.U32 R138, R137, 0x10, R138 ;  /* 0x00000010898a3825 */ /* 0x001fca00078e008a */
[----:B------:R0:W5:Y:S01]  /*14e0*/  @P3 LDG.E.128 R100, desc[UR4][R138.64] ;  /* 0x000000048a643981 */ /* 0x000162000c1e1d00 */
[C---:B------:R-:W-:Y:S01]  /*14f0*/  FADD.FTZ R183, R158.reuse, R183 ;  /* 0x000000b79eb77221 */ /* 0x040fe20000010000 */
[----:B------:R-:W-:Y:S01]  /*1500*/  FFMA.FTZ R16, R158, R242, R16 ;  /* 0x000000f29e107223 */ /* 0x000fe20000010010 */
[----:B0-----:R-:W-:-:S04]  /*1510*/  FMUL.FTZ R138, R43, R155 ;  /* 0x0000009b2b8a7220 */ /* 0x001fc80000410000 */
[----:B------:R-:W-:Y:S01]  /*1520*/  FFMA.FTZ R159, R67, R159, R138 ;  /* 0x0000009f439f7223 */ /* 0x000fe2000001008a */
[----:B------:R-:W-:Y:S01]  /*1530*/  FFMA.FTZ R158, R66, R158, R143 ;  /* 0x0000009e429e7223 */ /* 0x000fe2000001008f */
[C---:B------:R-:W-:Y:S01]  /*1540*/  FADD.FTZ R177, R147.reuse, R177 ;  /* 0x000000b193b17221 */ /* 0x040fe20000010000 */
[----:B------:R-:W-:Y:S01]  /*1550*/  FFMA.FTZ R11, R147, R142, R11 ;  /* 0x0000008e930b7223 */ /* 0x000fe2000001000b */
[----:B----4-:R-:W-:-:S04]  /*1560*/  FADD.FTZ R112, -R189, R112 ;  /* 0x00000070bd707221 */ /* 0x010fc80000010100 */
[----:B------:R-:W-:Y:S01]  /*1570*/  FMUL.FTZ R138, R169, R112 ;  /* 0x00000070a98a7220 */ /* 0x000fe20000410000 */
[----:B------:R-:W-:-:S04]  /*1580*/  FADD.FTZ R112, -R189, R113 ;  /* 0x00000071bd707221 */ /* 0x000fc80000010100 */
[----:B------:R-:W-:Y:S01]  /*1590*/  FMUL.FTZ R143, R169, R112 ;  /* 0x00000070a98f7220 */ /* 0x000fe20000410000 */
[----:B--2---:R-:W-:-:S04]  /*15a0*/  FMUL.FTZ R112, R37, R121 ;  /* 0x0000007925707220 */ /* 0x004fc80000410000 */
[----:B---3--:R-:W-:Y:S01]  /*15b0*/  FFMA.FTZ R147, R61, R117, R112 ;  /* 0x000000753d937223 */ /* 0x008fe20000010070 */
[----:B------:R-:W-:-:S04]  /*15c0*/  FMUL.FTZ R112, R39, R123 ;  /* 0x0000007b27707220 */ /* 0x000fc80000410000 */
[----:B------:R-:W-:Y:S01]  /*15d0*/  FFMA.FTZ R151, R63, R119, R112 ;  /* 0x000000773f977223 */ /* 0x000fe20000010070 */
[C---:B------:R-:W-:Y:S01]  /*15e0*/  FADD.FTZ R112, -R189.reuse, R125 ;  /* 0x0000007dbd707221 */ /* 0x040fe20000010100 */
[C---:B------:R-:W-:Y:S01]  /*15f0*/  FADD.FTZ R124, -R189.reuse, R124 ;  /* 0x0000007cbd7c7221 */ /* 0x040fe20000010100 */
[----:B------:R-:W-:Y:S02]  /*1600*/  FADD.FTZ R127, -R189, R127 ;  /* 0x0000007fbd7f7221 */ /* 0x000fe40000010100 */
[C---:B------:R-:W-:Y:S01]  /*1610*/  FMUL.FTZ R125, R169.reuse, R112 ;  /* 0x00000070a97d7220 */ /* 0x040fe20000410000 */
[----:B------:R-:W-:Y:S01]  /*1620*/  FMUL.FTZ R124, R169, R124 ;  /* 0x0000007ca97c7220 */ /* 0x000fe20000410000 */
[----:B------:R-:W-:Y:S01]  /*1630*/  FMUL.FTZ R112, R33, R129 ;  /* 0x0000008121707220 */ /* 0x000fe20000410000 */
[----:B------:R-:W-:Y:S01]  /*1640*/  FADD.FTZ R126, -R189, R126 ;  /* 0x0000007ebd7e7221 */ /* 0x000fe20000010100 */
[----:B------:R-:W-:Y:S01]  /*1650*/  FMUL.FTZ R113, R32, R128 ;  /* 0x0000008020717220 */ /* 0x000fe20000410000 */
[----:B------:R-:W-:Y:S01]  /*1660*/  FMUL.FTZ R127, R169, R127 ;  /* 0x0000007fa97f7220 */ /* 0x000fe20000410000 */
[C---:B------:R-:W-:Y:S01]  /*1670*/  FADD.FTZ R28, R133.reuse, R28 ;  /* 0x0000001c851c7221 */ /* 0x040fe20000010000 */
[----:B------:R-:W-:Y:S01]  /*1680*/  FFMA.FTZ R21, R133, R125, R21 ;  /* 0x0000007d85157223 */ /* 0x000fe20000010015 */
[C---:B------:R-:W-:Y:S01]  /*1690*/  FADD.FTZ R29, R132.reuse, R29 ;  /* 0x0000001d841d7221 */ /* 0x040fe20000010000 */
[----:B------:R-:W-:Y:S01]  /*16a0*/  FFMA.FTZ R22, R132, R124, R22 ;  /* 0x0000007c84167223 */ /* 0x000fe20000010016 */
[----:B------:R-:W-:Y:S01]  /*16b0*/  FFMA.FTZ R133, R57, R133, R112 ;  /* 0x0000008539857223 */ /* 0x000fe20000010070 */
[----:B------:R-:W-:Y:S01]  /*16c0*/  FFMA.FTZ R132, R56, R132, R113 ;  /* 0x0000008438847223 */ /* 0x000fe20000010071 */
[----:B------:R-:W-:Y:S01]  /*16d0*/  FMUL.FTZ R126, R169, R126 ;  /* 0x0000007ea97e7220 */ /* 0x000fe20000410000 */
        /* <DEDUP_REMOVED lines=22> */
[C---:B------:R-:W-:Y:S01]  /*1840*/  FADD.FTZ R114, -R189.reuse, R114 ;  /* 0x00000072bd727221 */ /* 0x040fe20000010100 */
[----:B------:R-:W-:Y:S01]  /*1850*/  FADD.FTZ R150, -R189, R115 ;  /* 0x00000073bd967221 */ /* 0x000fe20000010100 */
[----:B------:R-:W-:Y:S01]  /*1860*/  FFMA.FTZ R112, R203, R204, R112 ;  /* 0x000000cccb707223 */ /* 0x000fe20000010070 */
[----:B------:R-:W-:Y:S01]  /*1870*/  FADD.FTZ R115, R204, R113 ;  /* 0x00000071cc737221 */ /* 0x000fe20000010000 */
[----:B------:R-:W-:Y:S02]  /*1880*/  FMUL.FTZ R148, R169, R114 ;  /* 0x00000072a9947220 */ /* 0x000fe40000410000 */
        /* <DEDUP_REMOVED lines=15> */
[----:B------:R-:W-:Y:S02]  /*1980*/  FFMA.FTZ R139, R60, R116, R139 ;  /* 0x000000743c8b7223 */ /* 0x000fe4000001008b */
[----:B------:R-:W-:Y:S01]  /*1990*/  FFMA.FTZ R113, R154, R159, R113 ;  /* 0x0000009f9a717223 */ /* 0x000fe20000010071 */
[----:B------:R-:W-:Y:S01]  /*19a0*/  FADD.FTZ R114, R159, R112 ;  /* 0x000000709f727221 */ /* 0x000fe20000010000 */
[----:B------:R-:W-:-:S02]  /*19b0*/  FMUL.FTZ R149, R38, R122 ;  /* 0x0000007a26957220 */ /* 0x000fc40000410000 */
[----:B------:R-:W-:Y:S01]  /*19c0*/  FFMA.FTZ R112, R138, R139, R113 ;  /* 0x0000008b8a707223 */ /* 0x000fe20000010071 */
[----:B------:R-:W-:Y:S01]  /*19d0*/  FADD.FTZ R114, R139, R114 ;  /* 0x000000728b727221 */ /* 0x000fe20000010000 */
[----:B------:R-:W-:Y:S02]  /*19e0*/  FFMA.FTZ R149, R62, R118, R149 ;  /* 0x000000763e957223 */ /* 0x000fe40000010095 */
        /* <DEDUP_REMOVED lines=65> */
.L_x_3106:
[----:B-1----:R-:W-:Y:S01]  /*1e00*/  FADD.FTZ R114, R112, R114 ;  /* 0x0000007270727221 */ /* 0x002fe20000010000 */
[----:B--2---:R-:W-:Y:S01]  /*1e10*/  FADD.FTZ R115, R113, R115 ;  /* 0x0000007371737221 */ /* 0x004fe20000010000 */
        /* <DEDUP_REMOVED lines=10> */
[-CC-:B0-----:R-:W-:Y:S01]  /*1ec0*/  FFMA.FTZ R113, R191, R153.reuse, R152.reuse ;  /* 0x00000099bf717223 */ /* 0x181fe20000010098 */
[-CC-:B------:R-:W-:Y:S01]  /*1ed0*/  FFMA.FTZ R115, R195, R153.reuse, R152.reuse ;  /* 0x00000099c3737223 */ /* 0x180fe20000010098 */
[----:B------:R-:W-:Y:S01]  /*1ee0*/  FADD.FTZ R112, R190, -R185 ;  /* 0x800000b9be707221 */ /* 0x000fe20000010000 */
[----:B------:R-:W-:Y:S01]  /*1ef0*/  FADD.FTZ R114, R194, -R193 ;  /* 0x800000c1c2727221 */ /* 0x000fe20000010000 */
[----:B------:R-:W0:Y:S01]  /*1f00*/  LDC.64 R190, c[0x0][0x2f8] ;  /* 0x0000be00ffbe7b82 */ /* 0x000e220000000a00 */
[----:B------:R-:W-:Y:S01]  /*1f10*/  FADD.FTZ R113, R192, -R113 ;  /* 0x80000071c0717221 */ /* 0x000fe20000010000 */
[----:B------:R-:W-:Y:S01]  /*1f20*/  ISETP.NE.AND.EX P0, PT, RZ, UR13, PT, P0 ;  /* 0x0000000dff007c0c */ /* 0x000fe2000bf05300 */
[-CC-:B------:R-:W-:Y:S01]  /*1f30*/  FFMA.FTZ R142, R142, R153.reuse, R152.reuse ;  /* 0x000000998e8e7223 */ /* 0x180fe20000010098 */
[----:B------:R-:W-:Y:S01]  /*1f40*/  FADD.FTZ R115, R196, -R115 ;  /* 0x80000073c4737221 */ /* 0x000fe20000010000 */
[-CC-:B------:R-:W-:Y:S01]  /*1f50*/  FFMA.FTZ R197, R197, R153.reuse, R152.reuse ;  /* 0x00000099c5c57223 */ /* 0x180fe20000010098 */
[-C--:B------:R-:W-:Y:S01]  /*1f60*/  FFMA.FTZ R199, R199, R153.reuse, R152 ;  /* 0x00000099c7c77223 */ /* 0x080fe20000010098 */
[----:B------:R-:W-:Y:S01]  /*1f70*/  FADD.FTZ R211, R211, -R142 ;  /* 0x8000008ed3d37221 */ /* 0x000fe20000010000 */
[----:B------:R-:W1:Y:S01]  /*1f80*/  @P2 LDC.64 R130, c[0x0][0x300] ;  /* 0x0000c000ff822b82 */ /* 0x000e620000000a00 */
[-CC-:B------:R-:W-:Y:S01]  /*1f90*/  FFMA.FTZ R201, R201, R153.reuse, R152.reuse ;  /* 0x00000099c9c97223 */ /* 0x180fe20000010098 */
[-CC-:B------:R-:W-:Y:S01]  /*1fa0*/  FFMA.FTZ R203, R203, R153.reuse, R152.reuse ;  /* 0x00000099cbcb7223 */ /* 0x180fe20000010098 */
[-CC-:B------:R-:W-:Y:S01]  /*1fb0*/  FFMA.FTZ R205, R205, R153.reuse, R152.reuse ;  /* 0x00000099cdcd7223 */ /* 0x180fe20000010098 */
[-CC-:B------:R-:W-:Y:S01]  /*1fc0*/  FFMA.FTZ R140, R140, R153.reuse, R152.reuse ;  /* 0x000000998c8c7223 */ /* 0x180fe20000010098 */
[-CC-:B------:R-:W-:Y:S01]  /*1fd0*/  FFMA.FTZ R141, R141, R153.reuse, R152.reuse ;  /* 0x000000998d8d7223 */ /* 0x180fe20000010098 */
[-CC-:B------:R-:W-:Y:S01]  /*1fe0*/  FFMA.FTZ R213, R213, R153.reuse, R152.reuse ;  /* 0x00000099d5d57223 */ /* 0x180fe20000010098 */
[-CC-:B------:R-:W-:Y:S01]  /*1ff0*/  FFMA.FTZ R116, R215, R153.reuse, R152.reuse ;  /* 0x00000099d7747223 */ /* 0x180fe20000010098 */
[----:B------:R-:W2:Y:S01]  /*2000*/  @P2 LDC.64 R192, c[0x0][0x300] ;  /* 0x0000c000ffc02b82 */ /* 0x000ea20000000a00 */
[-CC-:B------:R-:W-:Y:S01]  /*2010*/  FFMA.FTZ R117, R242, R153.reuse, R152.reuse ;  /* 0x00000099f2757223 */ /* 0x180fe20000010098 */
[----:B------:R-:W-:Y:S01]  /*2020*/  FFMA.FTZ R142, R154, R153, R152 ;  /* 0x000000999a8e7223 */ /* 0x000fe20000010098 */
[C---:B------:R-:W-:Y:S01]  /*2030*/  FMUL.FTZ R112, R169.reuse, R112 ;  /* 0x00000070a9707220 */ /* 0x040fe20000410000 */
[C---:B------:R-:W-:Y:S01]  /*2040*/  FMUL.FTZ R113, R169.reuse, R113 ;  /* 0x00000071a9717220 */ /* 0x040fe20000410000 */
[C---:B------:R-:W-:Y:S01]  /*2050*/  FMUL.FTZ R114, R169.reuse, R114 ;  /* 0x00000072a9727220 */ /* 0x040fe20000410000 */
[----:B------:R-:W-:Y:S01]  /*2060*/  FMUL.FTZ R115, R169, R115 ;  /* 0x00000073a9737220 */ /* 0x000fe20000410000 */
[----:B------:R-:W-:Y:S01]  /*2070*/  FADD.FTZ R198, R198, -R197 ;  /* 0x800000c5c6c67221 */ /* 0x000fe20000010000 */
[----:B------:R-:W3:Y:S01]  /*2080*/  @P2 LDC.64 R194, c[0x0][0x300] ;  /* 0x0000c000ffc22b82 */ /* 0x000ee20000000a00 */
        /* <DEDUP_REMOVED lines=26> */
.L_x_3088:
        /* <DEDUP_REMOVED lines=11> */
.L_x_3089:
        /* <DEDUP_REMOVED lines=12> */
[----:B------:R-:W-:Y:S01]  /*23a0*/  @P2 IMAD.WIDE.U32 R130, R187, 0x10, R130 ;  /* 0x00000010bb822825 */ /* 0x000fe200078e0082 */
[----:B0-----:R-:W-:Y:S02]  /*23b0*/  SEL R119, R115, R111, P5 ;  /* 0x0000006f73777207 */ /* 0x001fe40002800000 */
        /* <DEDUP_REMOVED lines=11> */
.L_x_3090:
        /* <DEDUP_REMOVED lines=19> */
.L_x_3091:
        /* <DEDUP_REMOVED lines=22> */
[----:B------:R-:W1:Y:S01]  /*2700*/  LDC.64 R140, c[0x0][0x308] ;  /* 0x0000c200ff8c7b82 */ /* 0x000e620000000a00 */
[----:B0-----:R-:W-:Y:S02]  /*2710*/  SEL R123, R115, R107, P4 ;  /* 0x0000006b737b7207 */ /* 0x001fe40002000000 */
[----:B------:R-:W-:Y:S02]  /*2720*/  SEL R122, R114, R106, P4 ;  /* 0x0000006a727a7207 */ /* 0x000fe40002000000 */
[----:B------:R-:W-:Y:S02]  /*2730*/  SEL R121, R113, R105, P4 ;  /* 0x0000006971797207 */ /* 0x000fe40002000000 */
[----:B------:R-:W-:Y:S01]  /*2740*/  SEL R120, R112, R104, P4 ;  /* 0x0000006870787207 */ /* 0x000fe20002000000 */
[----:B-1----:R-:W-:-:S05]  /*2750*/  IMAD.WIDE.U32 R140, R182, 0x10, R140 ;  /* 0x00000010b68c7825 */ /* 0x002fca00078e008c */
[----:B------:R1:W-:Y:S02]  /*2760*/  STG.E.128 desc[UR4][R140.64], R120 ;  /* 0x000000788c007986 */ /* 0x0003e4000c101d04 */
.L_x_3092:
[----:B------:R2:W-:Y:S01]  /*2770*/  STG.E.128 desc[UR4][R128.64], R112 ;  /* 0x0000007080007986 */ /* 0x0005e2000c101d04 */
[-CC-:B------:R-:W-:Y:S01]  /*2780*/  FFMA.FTZ R138, R138, R153.reuse, R152.reuse ;  /* 0x000000998a8a7223 */ /* 0x180fe20000010098 */
[-CC-:B01----:R-:W-:Y:S01]  /*2790*/  FFMA.FTZ R120, R143, R153.reuse, R152.reuse ;  /* 0x000000998f787223 */ /* 0x183fe20000010098 */
[-CC-:B------:R-:W-:Y:S01]  /*27a0*/  FFMA.FTZ R148, R148, R153.reuse, R152.reuse ;  /* 0x0000009994947223 */ /* 0x180fe20000010098 */
[----:B------:R0:W-:Y:S01]  /*27b0*/  @P2 STG.E.128 desc[UR4][R130.64], R116 ;  /* 0x0000007482002986 */ /* 0x0001e2000c101d04 */
[----:B------:R-:W-:Y:S01]  /*27c0*/  FFMA.FTZ R150, R150, R153, R152 ;  /* 0x0000009996967223 */ /* 0x000fe20000010098 */
        /* <DEDUP_REMOVED lines=12> */
[----:B0-----:R-:W-:Y:S06]  /*2890*/  @!P0 BRA `(.L_x_3093) ;  /* 0x00000000001c8947 */ /* 0x001fec0003800000 */
[----:B------:R-:W0:Y:S01]  /*28a0*/  LDC.64 R120, c[0x0][0x308] ;  /* 0x0000c200ff787b82 */ /* 0x000e220000000a00 */
[----:B------:R-:W-:Y:S02]  /*28b0*/  SEL R119, R115, R107, P4 ;  /* 0x0000006b73777207 */ /* 0x000fe40002000000 */
[----:B------:R-:W-:Y:S02]  /*28c0*/  SEL R118, R114, R106, P4 ;  /* 0x0000006a72767207 */ /* 0x000fe40002000000 */
[----:B------:R-:W-:Y:S02]  /*28d0*/  SEL R117, R113, R105, P4 ;  /* 0x0000006971757207 */ /* 0x000fe40002000000 */
[----:B------:R-:W-:Y:S01]  /*28e0*/  SEL R116, R112, R104, P4 ;  /* 0x0000006870747207 */ /* 0x000fe20002000000 */
[----:B0-----:R-:W-:-:S05]  /*28f0*/  IMAD.WIDE.U32 R120, R136, 0x10, R120 ;  /* 0x0000001088787825 */ /* 0x001fca00078e0078 */
[----:B------:R0:W-:Y:S02]  /*2900*/  STG.E.128 desc[UR4][R120.64], R116 ;  /* 0x0000007478007986 */ /* 0x0001e4000c101d04 */
.L_x_3093:
        /* <DEDUP_REMOVED lines=19> */
[----:B------:R-:W0:Y:S02]  /*2a40*/  LDC.64 R134, c[0x0][0x210] ;  /* 0x00008400ff867b82 */ /* 0x000e240000000a00 */
        /* <DEDUP_REMOVED lines=11> */
[----:B------:R-:W-:Y:S01]  /*2b00*/  SEL R104, R116, R104, P4 ;  /* 0x0000006874687207 */ /* 0x000fe20002000000 */
[----:B------:R2:W-:Y:S01]  /*2b10*/  @P2 STG.E.128 desc[UR4][R124.64], R120 ;  /* 0x000000787c002986 */ /* 0x0005e2000c101d04 */
[----:B------:R-:W-:-:S02]  /*2b20*/  SEL R105, R117, R105, P4 ;  /* 0x0000006975697207 */ /* 0x000fc40002000000 */
[----:B------:R-:W-:Y:S02]  /*2b30*/  SEL R107, R119, R107, P4 ;  /* 0x0000006b776b7207 */ /* 0x000fe40002000000 */
        /* <DEDUP_REMOVED lines=11> */
.L_x_3086:
        /* <DEDUP_REMOVED lines=85> */
.L_x_3085:
[----:B------:R-:W-:Y:S05]  /*3140*/  BSYNC B0 ;  /* 0x0000000000007941 */ /* 0x000fea0003800000 */
.L_x_3083:
[----:B------:R-:W0:Y:S01]  /*3150*/  S2R R101, SR_TID.X ;  /* 0x0000000000657919 */ /* 0x000e220000002100 */
[----:B------:R-:W-:Y:S01]  /*3160*/  MOV R2, 0x400 ;  /* 0x0000040000027802 */ /* 0x000fe20000000f00 */
[----:B------:R-:W-:Y:S05]  /*3170*/  WARPSYNC.ALL ;  /* 0x0000000000007948 */ /* 0x000fea0003800000 */
[----:B------:R-:W1:Y:S01]  /*3180*/  S2R R3, SR_CgaCtaId ;  /* 0x0000000000037919 */ /* 0x000e620000008800 */
[----:B------:R-:W-:Y:S01]  /*3190*/  ULDC UR6, c[0x0][0x218] ;  /* 0x0000860000067ab9 */ /* 0x000fe20000000800 */
[----:B------:R-:W-:Y:S01]  /*31a0*/  ULDC.64 UR8, c[0x0][0x2d0] ;  /* 0x0000b40000087ab9 */ /* 0x000fe20000000a00 */
[----:B------:R-:W3:Y:S01]  /*31b0*/  S2R R100, SR_CTAID.X ;  /* 0x0000000000647919 */ /* 0x000ee20000002500 */
        /* <DEDUP_REMOVED lines=16> */
[----:B------:R-:W0:Y:S04]  /*32c0*/  LDS R3, [R0] ;  /* 0x0000000000037984 */ /* 0x000e280000000800 */
[----:B------:R-:W1:Y:S04]  /*32d0*/  LDS R24, [R0+0x200] ;  /* 0x0002000000187984 */ /* 0x000e680000000800 */
[----:B------:R-:W3:Y:S04]  /*32e0*/  LDS R26, [R0+0x600] ;  /* 0x00060000001a7984 */ /* 0x000ee80000000800 */
[----:B------:R-:W4:Y:S04]  /*32f0*/  LDS R28, [R0+0xa00] ;  /* 0x000a0000001c7984 */ /* 0x000f280000000800 */
[----:B------:R-:W5:Y:S04]  /*3300*/  LDS R30, [R0+0xc00] ;  /* 0x000c0000001e7984 */ /* 0x000f680000000800 */
[----:B------:R-:W2:Y:S04]  /*3310*/  LDS R29, [R0+0xe00] ;  /* 0x000e0000001d7984 */ /* 0x000ea80000000800 */
[----:B------:R-:W2:Y:S04]  /*3320*/  LDS R25, [R0+0x400] ;  /* 0x0004000000197984 */ /* 0x000ea80000000800 */
[----:B------:R-:W2:Y:S04]  /*3330*/  LDS R27, [R0+0x800] ;  /* 0x00080000001b7984 */ /* 0x000ea80000000800 */
[----:B------:R-:W2:Y:S04]  /*3340*/  LDS R36, [R0+0x1000] ;  /* 0x0010000000247984 */ /* 0x000ea80000000800 */
[----:B------:R-:W2:Y:S04]  /*3350*/  LDS R31, [R0+0x1200] ;  /* 0x00120000001f7984 */ /* 0x000ea80000000800 */
[----:B------:R-:W2:Y:S01]  /*3360*/  LDS R38, [R0+0x1400] ;  /* 0x0014000000267984 */ /* 0x000ea20000000800 */
[----:B0-----:R-:W-:-:S03]  /*3370*/  FADD.FTZ R3, RZ, R3 ;  /* 0x00000003ff037221 */ /* 0x001fc60000010000 */
[----:B------:R-:W0:Y:S01]  /*3380*/  LDS R37, [R0+0x1600] ;  /* 0x0016000000257984 */ /* 0x000e220000000800 */
[----:B-1----:R-:W-:-:S03]  /*3390*/  FADD.FTZ R24, RZ, R24 ;  /* 0x00000018ff187221 */ /* 0x002fc60000010000 */
[----:B------:R-:W1:Y:S01]  /*33a0*/  LDS R48, [R0+0x1800] ;  /* 0x0018000000307984 */ /* 0x000e620000000800 */
[----:B---3--:R-:W-:-:S03]  /*33b0*/  FADD.FTZ R26, RZ, R26 ;  /* 0x0000001aff1a7221 */ /* 0x008fc60000010000 */
[----:B------:R-:W3:Y:S01]  /*33c0*/  LDS R39, [R0+0x1a00] ;  /* 0x001a000000277984 */ /* 0x000ee20000000800 */
[----:B----4-:R-:W-:-:S03]  /*33d0*/  FADD.FTZ R28, RZ, R28 ;  /* 0x0000001cff1c7221 */ /* 0x010fc60000010000 */
[----:B------:R-:W4:Y:S01]  /*33e0*/  LDS R50, [R0+0x1c00] ;  /* 0x001c000000327984 */ /* 0x000f220000000800 */
[----:B-----5:R-:W-:-:S03]  /*33f0*/  FADD.FTZ R3, R3, R30 ;  /* 0x0000001e03037221 */ /* 0x020fc60000010000 */
[----:B------:R-:W5:Y:S01]  /*3400*/  LDS R49, [R0+0x1e00] ;  /* 0x001e000000317984 */ /* 0x000f620000000800 */
[----:B--2---:R-:W-:-:S03]  /*3410*/  FADD.FTZ R24, R24, R29 ;  /* 0x0000001d18187221 */ /* 0x004fc60000010000 */
[----:B------:R-:W2:Y:S01]  /*3420*/  LDS R60, [R0+0x2000] ;  /* 0x00200000003c7984 */ /* 0x000ea20000000800 */
[----:B------:R-:W-:-:S03]  /*3430*/  FADD.FTZ R25, RZ, R25 ;  /* 0x00000019ff197221 */ /* 0x000fc60000010000 */
[----:B------:R-:W2:Y:S01]  /*3440*/  LDS R51, [R0+0x2200] ;  /* 0x0022000000337984 */ /* 0x000ea20000000800 */
[----:B------:R-:W-:-:S03]  /*3450*/  FADD.FTZ R27, RZ, R27 ;  /* 0x0000001bff1b7221 */ /* 0x000fc60000010000 */
[----:B------:R-:W-:Y:S01]  /*3460*/  LDS R62, [R0+0x2400] ;  /* 0x00240000003e7984 */ /* 0x000fe20000000800 */
[----:B------:R-:W-:-:S03]  /*3470*/  FADD.FTZ R25, R25, R36 ;  /* 0x0000002419197221 */ /* 0x000fc60000010000 */
[----:B------:R-:W2:Y:S01]  /*3480*/  LDS R61, [R0+0x2600] ;  /* 0x00260000003d7984 */ /* 0x000ea20000000800 */
[----:B------:R-:W-:-:S03]  /*3490*/  FADD.FTZ R26, R26, R31 ;  /* 0x0000001f1a1a7221 */ /* 0x000fc60000010000 */
[----:B------:R-:W2:Y:S01]  /*34a0*/  LDS R72, [R0+0x2800] ;  /* 0x0028000000487984 */ /* 0x000ea20000000800 */
[----:B------:R-:W-:-:S03]  /*34b0*/  FADD.FTZ R27, R27, R38 ;  /* 0x000000261b1b7221 */ /* 0x000fc60000010000 */
[----:B------:R-:W2:Y:S01]  /*34c0*/  LDS R63, [R0+0x2a00] ;  /* 0x002a0000003f7984 */ /* 0x000ea20000000800 */
[----:B0-----:R-:W-:-:S03]  /*34d0*/  FADD.FTZ R28, R28, R37 ;  /* 0x000000251c1c7221 */ /* 0x001fc60000010000 */
[----:B------:R-:W0:Y:S01]  /*34e0*/  LDS R74, [R0+0x2c00] ;  /* 0x002c0000004a7984 */ /* 0x000e220000000800 */
[----:B-1----:R-:W-:-:S03]  /*34f0*/  FADD.FTZ R3, R3, R48 ;  /* 0x0000003003037221 */ /* 0x002fc60000010000 */
[----:B------:R-:W1:Y:S01]  /*3500*/  LDS R73, [R0+0x2e00] ;  /* 0x002e000000497984 */ /* 0x000e620000000800 */
[----:B---3--:R-:W-:Y:S01]  /*3510*/  FADD.FTZ R24, R24, R39 ;  /* 0x0000002718187221 */ /* 0x008fe20000010000 */
[----:B------:R-:W-:Y:S01]  /*3520*/  BAR.SYNC.DEFER_BLOCKING 0x0 ;  /* 0x0000000000007b1d */ /* 0x000fe20000010000 */
[----:B----4-:R-:W-:Y:S01]  /*3530*/  FADD.FTZ R25, R25, R50 ;  /* 0x0000003219197221 */ /* 0x010fe20000010000 */
[----:B-----5:R-:W-:Y:S01]  /*3540*/  FADD.FTZ R26, R26, R49 ;  /* 0x000000311a1a7221 */ /* 0x020fe20000010000 */
[----:B--2---:R-:W-:Y:S01]  /*3550*/  FADD.FTZ R27, R27, R60 ;  /* 0x0000003c1b1b7221 */ /* 0x004fe20000010000 */
        /* <DEDUP_REMOVED lines=10> */
[----:B------:R-:W-:Y:S04]  /*3600*/  STS.128 [R2+0x800], R16 ;  /* 0x0008001002007388 */ /* 0x000fe80000000c00 */
[----:B------:R-:W-:Y:S01]  /*3610*/  STS.128 [R2+0xa00], R88 ;  /* 0x000a005802007388 */ /* 0x000fe20000000c00 */
[----:B--2---:R-:W-:Y:S01]  /*3620*/  FADD.FTZ R7, R3, R62 ;  /* 0x0000003e03077221 */ /* 0x004fe20000010000 */
        /* <DEDUP_REMOVED lines=46> */
[----:B------:R-:W-:Y:S01]  /*3910*/  IADD3.X R24, RZ, RZ, RZ, P0, !PT ;  /* 0x000000ffff187210 */ /* 0x000fe200007fe4ff */
[----:B------:R-:W-:Y:S03]  /*3920*/  STS.128 [R2], R44 ;  /* 0x0000002c02007388 */ /* 0x000fe60000000c00 */
[----:B------:R-:W-:Y:S01]  /*3930*/  SHF.L.U64.HI R24, R93, 0x2, R24 ;  /* 0x000000025d187819 */ /* 0x000fe20000010218 */
[----:B------:R-:W-:Y:S01]  /*3940*/  FADD.FTZ R31, R4, R31 ;  /* 0x0000001f041f7221 */ /* 0x000fe20000010000 */
        /* <DEDUP_REMOVED lines=149> */
.L_x_3087:
        /* <DEDUP_REMOVED lines=8> */
.L_x_3096:
[----:B------:R-:W-:Y:S05]  /*4320*/  BSYNC B2 ;  /* 0x0000000000027941 */ /* 0x000fea0003800000 */
.L_x_3095:
        /* <DEDUP_REMOVED lines=8> */
.L_x_3097:
[----:B------:R-:W-:Y:S01]  /*43b0*/  FADD.FTZ R113, R112, R113 ;  /* 0x0000007170717221 */ /* 0x000fe20000010000 */
[----:B------:R-:W-:-:S04]  /*43c0*/  HFMA2.MMA R122, -RZ, RZ, 0, 1.1920928955078125e-07 ;  /* 0x00000002ff7a7435 */ /* 0x000fc800000001ff */
[----:B------:R-:W-:Y:S02]  /*43d0*/  MOV R123, R113 ;  /* 0x00000071007b7202 */ /* 0x000fe40000000f00 */
[----:B------:R-:W-:-:S07]  /*43e0*/  MOV R115, R121 ;  /* 0x0000007900737202 */ /* 0x000fce0000000f00 */
[----:B------:R-:W-:Y:S05]  /*43f0*/  WARPSYNC.COLLECTIVE R120, `(.L_x_3098) ;  /* 0x0000000078087348 */ /* 0x000fea0003c00000 */
[----:B------:R0:W1:Y:S02]  /*4400*/  SHFL.BFLY P1, R121, R123, R122, R129 ;  /* 0x0c00007a7b797389 */ /* 0x0000640000020081 */
[----:B01----:R-:W-:Y:S01]  /*4410*/  ENDCOLLECTIVE ;  /* 0x000000000000791b */ /* 0x003fe20003800000 */
.L_x_3098:
[----:B------:R-:W-:-:S05]  /*4420*/  FADD.FTZ R115, R114, R115 ;  /* 0x0000007372737221 */ /* 0x000fca0000010000 */
[----:B------:R-:W-:Y:S02]  /*4430*/  MOV R123, R115 ;  /* 0x00000073007b7202 */ /* 0x000fe40000000f00 */
[----:B------:R-:W-:-:S07]  /*4440*/  MOV R116, R121 ;  /* 0x0000007900747202 */ /* 0x000fce0000000f00 */
[----:B------:R-:W-:Y:S05]  /*4450*/  WARPSYNC.COLLECTIVE R120, `(.L_x_3099) ;  /* 0x0000000078087348 */ /* 0x000fea0003c00000 */
[----:B------:R0:W1:Y:S02]  /*4460*/  SHFL.BFLY P1, R121, R123, R122, R129 ;  /* 0x0c00007a7b797389 */ /* 0x0000640000020081 */
[----:B01----:R-:W-:Y:S01]  /*4470*/  ENDCOLLECTIVE ;  /* 0x000000000000791b */ /* 0x003fe20003800000 */
.L_x_3099:
[----:B------:R-:W-:Y:S01]  /*4480*/  FADD.FTZ R116, R113, R116 ;  /* 0x0000007471747221 */ /* 0x000fe20000010000 */
[----:B------:R-:W-:-:S04]  /*4490*/  HFMA2.MMA R122, -RZ, RZ, 0, 2.384185791015625e-07 ;  /* 0x00000004ff7a7435 */ /* 0x000fc800000001ff */
[----:B------:R-:W-:Y:S02]  /*44a0*/  MOV R123, R116 ;  /* 0x00000074007b7202 */ /* 0x000fe40000000f00 */
[----:B------:R-:W-:-:S07]  /*44b0*/  MOV R118, R121 ;  /* 0x0000007900767202 */ /* 0x000fce0000000f00 */
[----:B------:R-:W-:Y:S05]  /*44c0*/  WARPSYNC.COLLECTIVE R120, `(.L_x_3100) ;  /* 0x0000000078087348 */ /* 0x000fea0003c00000 */
[----:B------:R0:W1:Y:S02]  /*44d0*/  SHFL.BFLY P1, R121, R123, R122, R129 ;  /* 0x0c00007a7b797389 */ /* 0x0000640000020081 */
[----:B01----:R-:W-:Y:S01]  /*44e0*/  ENDCOLLECTIVE ;  /* 0x000000000000791b */ /* 0x003fe20003800000 */
.L_x_3100:
[----:B------:R-:W-:-:S05]  /*44f0*/  FADD.FTZ R118, R115, R118 ;  /* 0x0000007673767221 */ /* 0x000fca0000010000 */
[----:B------:R-:W-:Y:S02]  /*4500*/  MOV R123, R118 ;  /* 0x00000076007b7202 */ /* 0x000fe40000000f00 */
[----:B------:R-:W-:-:S07]  /*4510*/  MOV R117, R121 ;  /* 0x0000007900757202 */ /* 0x000fce0000000f00 */
[----:B------:R-:W-:Y:S05]  /*4520*/  WARPSYNC.COLLECTIVE R120, `(.L_x_3101) ;  /* 0x0000000078087348 */ /* 0x000fea0003c00000 */
[----:B------:R0:W1:Y:S02]  /*4530*/  SHFL.BFLY P1, R121, R123, R122, R129 ;  /* 0x0c00007a7b797389 */ /* 0x0000640000020081 */
[----:B01----:R-:W-:Y:S01]  /*4540*/  ENDCOLLECTIVE ;  /* 0x000000000000791b */ /* 0x003fe20003800000 */
.L_x_3101:
[----:B------:R-:W-:Y:S01]  /*4550*/  FADD.FTZ R117, R116, R117 ;  /* 0x0000007574757221 */ /* 0x000fe20000010000 */
[----:B------:R-:W-:-:S04]  /*4560*/  HFMA2.MMA R122, -RZ, RZ, 0, 4.76837158203125e-07 ;  /* 0x00000008ff7a7435 */ /* 0x000fc800000001ff */
[----:B------:R-:W-:Y:S02]  /*4570*/  MOV R123, R117 ;  /* 0x00000075007b7202 */ /* 0x000fe40000000f00 */
[----:B------:R-:W-:-:S07]  /*4580*/  MOV R119, R121 ;  /* 0x0000007900777202 */ /* 0x000fce0000000f00 */
[----:B------:R-:W-:Y:S05]  /*4590*/  WARPSYNC.COLLECTIVE R120, `(.L_x_3102) ;  /* 0x0000000078087348 */ /* 0x000fea0003c00000 */
[----:B------:R0:W1:Y:S02]  /*45a0*/  SHFL.BFLY P1, R121, R123, R122, R129 ;  /* 0x0c00007a7b797389 */ /* 0x0000640000020081 */
[----:B01----:R-:W-:Y:S01]  /*45b0*/  ENDCOLLECTIVE ;  /* 0x000000000000791b */ /* 0x003fe20003800000 */
.L_x_3102:
[----:B------:R-:W-:-:S05]  /*45c0*/  FADD.FTZ R119, R118, R119 ;  /* 0x0000007776777221 */ /* 0x000fca0000010000 */
[----:B------:R-:W-:Y:S02]  /*45d0*/  MOV R123, R119 ;  /* 0x00000077007b7202 */ /* 0x000fe40000000f00 */
[----:B------:R-:W-:-:S07]  /*45e0*/  MOV R112, R121 ;  /* 0x0000007900707202 */ /* 0x000fce0000000f00 */
[----:B------:R-:W-:Y:S05]  /*45f0*/  WARPSYNC.COLLECTIVE R120, `(.L_x_3103) ;  /* 0x0000000078087348 */ /* 0x000fea0003c00000 */
[----:B------:R0:W1:Y:S02]  /*4600*/  SHFL.BFLY P1, R121, R123, R122, R129 ;  /* 0x0c00007a7b797389 */ /* 0x0000640000020081 */
[----:B01----:R-:W-:Y:S01]  /*4610*/  ENDCOLLECTIVE ;  /* 0x000000000000791b */ /* 0x003fe20003800000 */
.L_x_3103:
[----:B------:R-:W-:Y:S01]  /*4620*/  FADD.FTZ R112, R117, R112 ;  /* 0x0000007075707221 */ /* 0x000fe20000010000 */
[----:B------:R-:W-:-:S04]  /*4630*/  HFMA2.MMA R122, -RZ, RZ, 0, 9.5367431640625e-07 ;  /* 0x00000010ff7a7435 */ /* 0x000fc800000001ff */
[----:B------:R-:W-:Y:S02]  /*4640*/  MOV R123, R112 ;  /* 0x00000070007b7202 */ /* 0x000fe40000000f00 */
[----:B------:R-:W-:-:S07]  /*4650*/  MOV R114, R121 ;  /* 0x0000007900727202 */ /* 0x000fce0000000f00 */
[----:B------:R-:W-:Y:S05]  /*4660*/  WARPSYNC.COLLECTIVE R120, `(.L_x_3104) ;  /* 0x0000000078087348 */ /* 0x000fea0003c00000 */
[----:B------:R0:W1:Y:S02]  /*4670*/  SHFL.BFLY P1, R121, R123, R122, R129 ;  /* 0x0c00007a7b797389 */ /* 0x0000640000020081 */
[----:B01----:R-:W-:Y:S01]  /*4680*/  ENDCOLLECTIVE ;  /* 0x000000000000791b */ /* 0x003fe20003800000 */
.L_x_3104:
[----:B------:R-:W-:-:S05]  /*4690*/  FADD.FTZ R113, R119, R114 ;  /* 0x0000007277717221 */ /* 0x000fca0000010000 */
[----:B------:R-:W-:Y:S02]  /*46a0*/  MOV R123, R113 ;  /* 0x00000071007b7202 */ /* 0x000fe40000000f00 */
[----:B------:R-:W-:-:S07]  /*46b0*/  MOV R114, R121 ;  /* 0x0000007900727202 */ /* 0x000fce0000000f00 */
[----:B------:R-:W-:Y:S05]  /*46c0*/  WARPSYNC.COLLECTIVE R120, `(.L_x_3105) ;  /* 0x0000000078087348 */ /* 0x000fea0003c00000 */
[----:B------:R0:W1:Y:S02]  /*46d0*/  SHFL.BFLY P1, R121, R123, R122, R129 ;  /* 0x0c00007a7b797389 */ /* 0x0000640000020081 */
[----:B01----:R-:W-:Y:S01]  /*46e0*/  ENDCOLLECTIVE ;  /* 0x000000000000791b */ /* 0x003fe20003800000 */
.L_x_3105:
[----:B------:R-:W-:Y:S01]  /*46f0*/  MOV R115, R121 ;  /* 0x0000007900737202 */ /* 0x000fe20000000f00 */
[----:B------:R-:W-:Y:S06]  /*4700*/  BRA `(.L_x_3106) ;  /* 0xffffffd400bc7947 */ /* 0x000fec000383ffff */
.L_x_3107:
        /* <DEDUP_REMOVED lines=15> */
.L_x_3539:


//--------------------- .text._ZN10layer_norm31ln_parallel_residual_bwd_kernelINS_13Kernel_traitsIfffffjLj768ELj1ELj4ELj1ELj16ENS_18Kernel_traits_baseILj768EfffffjLj128EEEEELb0ELb1ELb0EEEvNS_9BwdParamsE --------------------------
	.section	.text._ZN10layer_norm31ln_parallel_residual_bwd_kernelINS_13Kernel_traitsIfffffjLj768ELj1ELj4ELj1ELj16ENS_18Kernel_traits_baseILj768EfffffjLj128EEEEELb0ELb1ELb0EEEvNS_9BwdParamsE,"ax",@progbits
	.align	128
        .global         _ZN10layer_norm31ln_parallel_residual_bwd_kernelINS_13Kernel_traitsIfffffjLj768ELj1ELj4ELj1ELj16ENS_18Kernel_traits_baseILj768EfffffjLj128EEEEELb0ELb1ELb0EEEvNS_9BwdParamsE
        .type           _ZN10layer_norm31ln_parallel_residual_bwd_kernelINS_13Kernel_traitsIfffffjLj768ELj1ELj4ELj1ELj16ENS_18Kernel_traits_baseILj768EfffffjLj128EEEEELb0ELb1ELb0EEEvNS_9BwdParamsE,@function
        .size           _ZN10layer_norm31ln_parallel_residual_bwd_kernelINS_13Kernel_traitsIfffffjLj768ELj1ELj4ELj1ELj16ENS_18Kernel_traits_baseILj768EfffffjLj128EEEEELb0ELb1ELb0EEEvNS_9BwdParamsE,(.L_x_3540 - _ZN10layer_norm31ln_parallel_residual_bwd_kernelINS_13Kernel_traitsIfffffjLj768ELj1ELj4ELj1ELj16ENS_18Kernel_traits_baseILj768EfffffjLj128EEEEELb0ELb1ELb0EEEvNS_9BwdParamsE)
        .other          _ZN10layer_norm31ln_parallel_residual_bwd_kernelINS_13Kernel_traitsIfffffjLj768ELj1ELj4ELj1ELj16ENS_18Kernel_traits_baseILj768EfffffjLj128EEEEELb0ELb1ELb0EEEvNS_9BwdParamsE,@"STO_CUDA_ENTRY STV_DEFAULT"
_ZN10layer_norm31ln_parallel_residual_bwd_kernelINS_13Kernel_traitsIfffffjLj768ELj1ELj4ELj1ELj16ENS_18Kernel_traits_baseILj768EfffffjLj128EEEEELb0ELb1ELb0EEEvNS_9BwdParamsE:
.text._ZN10layer_norm31ln_parallel_residual_bwd_kernelINS_13Kernel_traitsIfffffjLj768ELj1ELj4ELj1ELj16ENS_18Kernel_traits_baseILj768EfffffjLj128EEEEELb0ELb1ELb0EEEvNS_9BwdParamsE:
        /* <DEDUP_REMOVED lines=30> */
[----:B------:R-:W-:-:S04]  /*01e0*/  @P0 LOP3.LUT R3, R3, 0x20, RZ, 0xfc, !PT ;  /* 0x0000002003030812 */ /* 0x000fc800078efcff */
[----:B------:R0:W5:Y:S02]  /*01f0*/  @P0 LDG.E.128 R88, desc[UR4][R4.64] ;  /* 0x0000000404580981 */ /* 0x000164000c1e1d00 */
[----:B------:R-:W4:Y:S01]  /*0200*/  @P4 LDC.64 R14, c[0x0][0x260] ;  /* 0x00009800ff0e4b82 */ /* 0x000f220000000a00 */
[C---:B-1----:R-:W-:Y:S01]  /*0210*/  @P1 IMAD.WIDE.U32 R8, R3.reuse, 0x10, R6 ;  /* 0x0000001003081825 */ /* 0x042fe200078e0006 */
[----:B------:R-:W-:-:S04]  /*0220*/  @P1 IADD3 R3, R3, 0x20, RZ ;  /* 0x0000002003031810 */ /* 0x000fc80007ffe0ff */
[----:B------:R0:W5:Y:S01]  /*0230*/  @P1 LDG.E.128 R84, desc[UR4][R8.64] ;  /* 0x0000000408541981 */ /* 0x000162000c1e1d00 */
[C---:B--2---:R-:W-:Y:S01]  /*0240*/  @P2 IMAD.WIDE.U32 R10, R3.reuse, 0x10, R10 ;  /* 0x00000010030a2825 */ /* 0x044fe200078e000a */
[----:B------:R-:W-:Y:S01]  /*0250*/  @P2 IADD3 R3, R3, 0x20, RZ ;  /* 0x0000002003032810 */ /* 0x000fe20007ffe0ff */
[----:B------:R-:W1:Y:S03]  /*0260*/  @P5 LDC.64 R16, c[0x0][0x260] ;  /* 0x00009800ff105b82 */ /* 0x000e660000000a00 */
[----:B------:R0:W5:Y:S01]  /*0270*/  @P2 LDG.E.128 R80, desc[UR4][R10.64] ;  /* 0x000000040a502981 */ /* 0x000162000c1e1d00 */
[C---:B---3--:R-:W-:Y:S01]  /*0280*/  @P3 IMAD.WIDE.U32 R12, R3.reuse, 0x10, R12 ;  /* 0x00000010030c3825 */ /* 0x048fe200078e000c */
[----:B------:R-:W-:-:S04]  /*0290*/  @P3 IADD3 R3, R3, 0x20, RZ ;  /* 0x0000002003033810 */ /* 0x000fc80007ffe0ff */
[----:B------:R0:W5:Y:S01]  /*02a0*/  @P3 LDG.E.128 R76, desc[UR4][R12.64] ;  /* 0x000000040c4c3981 */ /* 0x000162000c1e1d00 */
[C---:B----4-:R-:W-:Y:S01]  /*02b0*/  @P4 IMAD.WIDE.U32 R14, R3.reuse, 0x10, R14 ;  /* 0x00000010030e4825 */ /* 0x050fe200078e000e */
[----:B------:R-:W-:-:S04]  /*02c0*/  @P4 IADD3 R3, R3, 0x20, RZ ;  /* 0x0000002003034810 */ /* 0x000fc80007ffe0ff */
[----:B------:R0:W5:Y:S01]  /*02d0*/  @P4 LDG.E.128 R72, desc[UR4][R14.64] ;  /* 0x000000040e484981 */ /* 0x000162000c1e1d00 */
[----:B-1----:R-:W-:Y:S02]  /*02e0*/  @P5 IMAD.WIDE.U32 R6, R3, 0x10, R16 ;  /* 0x0000001003065825 */ /* 0x002fe400078e0010 */
[----:B------:R-:W1:Y:S01]  /*02f0*/  S2R R16, SR_CTAID.X ;  /* 0x0000000000107919 */ /* 0x000e620000002500 */
        /* <DEDUP_REMOVED lines=30> */
[----:B------:R-:W0:Y:S01]  /*04e0*/  LDC.U8 R171, c[0x0][0x2a0] ;  /* 0x0000a800ffab7b82 */ /* 0x000e220000000000 */
[----:B------:R-:W-:-:S11]  /*04f0*/  HFMA2.MMA R65, -RZ, RZ, 0, 0 ;  /* 0x00000000ff417435 */ /* 0x000fd600000001ff */
.L_x_3135:
        /* <DEDUP_REMOVED lines=17> */
[----:B------:R-:W-:Y:S02]  /*0610*/  LEA.HI.X R109, R122, UR11, RZ, 0x4, P5 ;  /* 0x0000000b7a6d7c11 */ /* 0x000fe4000a8f24ff */
[----:B------:R-:W-:-:S04]  /*0620*/  ISETP.NE.U32.AND P5, PT, RZ, UR8, PT ;  /* 0x00000008ff007c0c */ /* 0x000fc8000bfa5070 */
[----:B------:R-:W2:Y:S01]  /*0630*/  LDG.E.128 R108, desc[UR4][R108.64] ;  /* 0x000000046c6c7981 */ /* 0x000ea2000c1e1d00 */
[----:B------:R-:W-:Y:S01]  /*0640*/  ISETP.NE.AND.EX P5, PT, RZ, UR9, PT, P5 ;  /* 0x00000009ff007c0c */ /* 0x000fe2000bfa5350 */
[----:B-1----:R-:W-:-:S12]  /*0650*/  IMAD.WIDE.U32 R112, R122, 0x10, R112 ;  /* 0x000000107a707825 */ /* 0x002fd800078e0070 */
[----:B------:R-:W-:-:S04]  /*0660*/  @P5 LEA R160, P6, R122, UR8, 0x4 ;  /* 0x000000087aa05c11 */ /* 0x000fc8000f8c20ff */
[----:B------:R-:W-:Y:S01]  /*0670*/  @P5 LEA.HI.X R161, R122, UR9, RZ, 0x4, P6 ;  /* 0x000000097aa15c11 */ /* 0x000fe2000b0f24ff */
[----:B------:R-:W3:Y:S04]  /*0680*/  LDG.E.128 R112, desc[UR4][R112.64] ;  /* 0x0000000470707981 */ /* 0x000ee8000c1e1d00 */
[----:B------:R1:W5:Y:S01]  /*0690*/  @P5 LDG.E.128 R16, desc[UR4][R160.64] ;  /* 0x00000004a0105981 */ /* 0x000362000c1e1d00 */
[----:B0-----:R-:W-:-:S04]  /*06a0*/  ISETP.NE.AND P5, PT, R171, RZ, PT ;  /* 0x000000ffab00720c */ /* 0x001fc80003fa5270 */
[----:B-----5:R-:W-:Y:S02]  /*06b0*/  FSEL R150, R165, RZ, !P5 ;  /* 0x000000ffa5967208 */ /* 0x020fe40006800000 */
[----:B------:R-:W-:-:S03]  /*06c0*/  IADD3 R167, R122, 0x20, RZ ;  /* 0x000000207aa77810 */ /* 0x000fc60007ffe0ff */
[C---:B--2---:R-:W-:Y:S01]  /*06d0*/  FADD.FTZ R156, -R150.reuse, R108 ;  /* 0x0000006c969c7221 */ /* 0x044fe20000010100 */
[----:B------:R-:W-:-:S03]  /*06e0*/  FADD.FTZ R162, -R150, R109 ;  /* 0x0000006d96a27221 */ /* 0x000fc60000010100 */
[C---:B------:R-:W-:Y:S01]  /*06f0*/  FMUL.FTZ R3, R149.reuse, R156 ;  /* 0x0000009c95037220 */ /* 0x040fe20000410000 */
[C---:B------:R-:W-:Y:S01]  /*0700*/  FADD.FTZ R110, -R150.reuse, R110 ;  /* 0x0000006e966e7221 */ /* 0x040fe20000010100 */
[----:B------:R-:W-:Y:S01]  /*0710*/  FADD.FTZ R168, -R150, R111 ;  /* 0x0000006f96a87221 */ /* 0x000fe20000010100 */
[C---:B------:R-:W-:Y:S02]  /*0720*/  FMUL.FTZ R150, R149.reuse, R162 ;  /* 0x000000a295967220 */ /* 0x040fe40000410000 */
[----:B------:R-:W-:Y:S01]  /*0730*/  FMUL.FTZ R155, R149, R110 ;  /* 0x0000006e959b7220 */ /* 0x000fe20000410000 */
[----:B---3--:R-:W-:Y:S01]  /*0740*/  FMUL.FTZ R156, R88, R112 ;  /* 0x00000070589c7220 */ /* 0x008fe20000410000 */
[----:B------:R-:W-:-:S03]  /*0750*/  FMUL.FTZ R153, R89, R113 ;  /* 0x0000007159997220 */ /* 0x000fc60000410000 */
[----:B------:R-:W-:Y:S01]  /*0760*/  FADD.FTZ R108, RZ, R156 ;  /* 0x0000009cff6c7221 */ /* 0x000fe20000010000 */
[----:B------:R-:W-:Y:S01]  /*0770*/  FFMA.FTZ R109, R3, R156, RZ ;  /* 0x0000009c036d7223 */ /* 0x000fe200000100ff */
[----:B-1----:R-:W-:Y:S02]  /*0780*/  FMUL.FTZ R160, R90, R114 ;  /* 0x000000725aa07220 */ /* 0x002fe40000410000 */
        /* <DEDUP_REMOVED lines=16> */
.L_x_3111:
[----:B------:R-:W-:Y:S05]  /*0890*/  BSYNC B1 ;  /* 0x0000000000017941 */ /* 0x000fea0003800000 */
.L_x_3110:
[----:B------:R-:W-:Y:S04]  /*08a0*/  BSSY B1, `(.L_x_3112) ;  /* 0x000002c000017945 */ /* 0x000fe80003800000 */
[----:B------:R-:W-:Y:S05]  /*08b0*/  @!P1 BRA `(.L_x_3113) ;  /* 0x0000000000a89947 */ /* 0x000fea0003800000 */
        /* <DEDUP_REMOVED lines=17> */
[----:B------:R-:W-:Y:S01]  /*09d0*/  FMUL.FTZ R124, R149, R164 ;  /* 0x000000a4957c7220 */ /* 0x000fe20000410000 */
[C---:B------:R-:W-:Y:S01]  /*09e0*/  FADD.FTZ R114, -R166.reuse, R114 ;  /* 0x00000072a6727221 */ /* 0x040fe20000010100 */
[----:B------:R-:W-:-:S03]  /*09f0*/  FADD.FTZ R166, -R166, R115 ;  /* 0x00000073a6a67221 */ /* 0x000fc60000010100 */
[----:B-1----:R-:W-:Y:S01]  /*0a00*/  FMUL.FTZ R159, R149, R114 ;  /* 0x00000072959f7220 */ /* 0x002fe20000410000 */
        /* <DEDUP_REMOVED lines=8> */
[----:B------:R-:W-:Y:S02]  /*0a90*/  FMUL.FTZ R164, R86, R110 ;  /* 0x0000006e56a47220 */ /* 0x000fe40000410000 */
        /* <DEDUP_REMOVED lines=12> */
.L_x_3113:
[----:B------:R-:W-:Y:S05]  /*0b60*/  BSYNC B1 ;  /* 0x0000000000017941 */ /* 0x000fea0003800000 */
.L_x_3112:
        /* <DEDUP_REMOVED lines=44> */
.L_x_3115:
[----:B------:R-:W-:Y:S05]  /*0e30*/  BSYNC B1 ;  /* 0x0000000000017941 */ /* 0x000fea0003800000 */
.L_x_3114:
        /* <DEDUP_REMOVED lines=31> */
[----:B-1----:R-:W-:Y:S02]  /*1030*/  FMUL.FTZ R140, R78, R110 ;  /* 0x0000006e4e8c7220 */ /* 0x002fe40000410000 */
        /* <DEDUP_REMOVED lines=12> */
.L_x_3117:
[----:B------:R-:W-:Y:S05]  /*1100*/  BSYNC B1 ;  /* 0x0000000000017941 */ /* 0x000fea0003800000 */
.L_x_3116:
        /* <DEDUP_REMOVED lines=43> */
[----:B-1----:R-:W-:-:S07]  /*13c0*/  FFMA.FTZ R168, R146, R143, R109 ;  /* 0x0000008f92a87223 */ /* 0x002fce000001006d */
.L_x_3119:
[----:B------:R-:W-:Y:S05]  /*13d0*/  BSYNC B1 ;  /* 0x0000000000017941 */ /* 0x000fea0003800000 */
.L_x_3118:
[----:B------:R-:W-:Y:S01]  /*13e0*/  ISETP.NE.AND P5, PT, R170, RZ, PT ;  /* 0x000000ffaa00720c */ /* 0x000fe20003fa5270 */
[----:B------:R-:W-:-:S12]  /*13f0*/  BSSY B1, `(.L_x_3120) ;  /* 0x000002b000017945 */ /* 0x000fd80003800000 */
[----:B------:R-:W-:Y:S05]  /*1400*/  @!P5 BRA `(.L_x_3121) ;  /* 0x0000000000a4d947 */ /* 0x000fea0003800000 */
[----:B------:R-:W1:Y:S01]  /*1410*/  LDC.64 R108, c[0x0][0x2b8] ;  /* 0x0000ae00ff6c7b82 */ /* 0x000e620000000a00 */
[----:B0-----:R-:W-:-:S04]  /*1420*/  ISETP.NE.AND P5, PT, R171, RZ, PT ;  /* 0x000000ffab00720c */ /* 0x001fc80003fa5270 */
[----:B-----5:R-:W-:Y:S02]  /*1430*/  FSEL R154, R165, RZ, !P5 ;  /* 0x000000ffa59a7208 */ /* 0x020fe40006800000 */
[----:B------:R-:W-:-:S04]  /*1440*/  LEA R112, P5, R167, UR10, 0x4 ;  /* 0x0000000aa7707c11 */ /* 0x000fc8000f8a20ff */
[----:B------:R-:W-:Y:S02]  /*1450*/  LEA.HI.X R113, R167, UR11, RZ, 0x4, P5 ;  /* 0x0000000ba7717c11 */ /* 0x000fe4000a8f24ff */
[----:B------:R-:W-:-:S04]  /*1460*/  ISETP.NE.U32.AND P5, PT, RZ, UR8, PT ;  /* 0x00000008ff007c0c */ /* 0x000fc8000bfa5070 */
[----:B------:R-:W2:Y:S01]  /*1470*/  LDG.E.128 R112, desc[UR4][R112.64] ;  /* 0x0000000470707981 */ /* 0x000ea2000c1e1d00 */
[----:B------:R-:W-:Y:S01]  /*1480*/  ISETP.NE.AND.EX P5, PT, RZ, UR9, PT, P5 ;  /* 0x00000009ff007c0c */ /* 0x000fe2000bfa5350 */
[----:B-1----:R-:W-:-:S06]  /*1490*/  IMAD.WIDE.U32 R108, R167, 0x10, R108 ;  /* 0x00000010a76c7825 */ /* 0x002fcc00078e006c */
        /* <DEDUP_REMOVED lines=32> */
.L_x_3121:
[----:B------:R-:W-:Y:S05]  /*16a0*/  BSYNC B1 ;  /* 0x0000000000017941 */ /* 0x000fea0003800000 */
.L_x_3120:
        /* <DEDUP_REMOVED lines=20> */
.L_x_3147:
        /* <DEDUP_REMOVED lines=13> */
[----:B------:R-:W-:Y:S01]  /*18c0*/  FFMA.FTZ R168, R162, R112, R113 ;  /* 0x00000070a2a87223 */ /* 0x000fe20000010071 */
[----:B------:R-:W-:Y:S01]  /*18d0*/  FADD.FTZ R110, R153, -R110 ;  /* 0x8000006e996e7221 */ /* 0x000fe20000010000 */
[----:B------:R-:W-:Y:S01]  /*18e0*/  FADD.FTZ R108, R156, -R109 ;  /* 0x8000006d9c6c7221 */ /* 0x000fe20000010000 */
[----:B-1----:R-:W-:Y:S01]  /*18f0*/  FADD.FTZ R114, R160, -R111 ;  /* 0x8000006fa0727221 */ /* 0x002fe20000010000 */
[----:B------:R-:W-:Y:S01]  /*1900*/  FADD.FTZ R168, R161, -R168 ;  /* 0x800000a8a1a87221 */ /* 0x000fe20000010000 */
[C---:B-----5:R-:W-:Y:S01]  /*1910*/  FMUL.FTZ R109, R149.reuse, R110 ;  /* 0x0000006e956d7220 */ /* 0x060fe20000410000 */
[C---:B------:R-:W-:Y:S01]  /*1920*/  FMUL.FTZ R108, R149.reuse, R108 ;  /* 0x0000006c956c7220 */ /* 0x040fe20000410000 */
[C---:B------:R-:W-:Y:S01]  /*1930*/  FMUL.FTZ R110, R149.reuse, R114 ;  /* 0x00000072956e7220 */ /* 0x040fe20000410000 */
[----:B------:R-:W-:-:S02]  /*1940*/  FMUL.FTZ R111, R149, R168 ;  /* 0x000000a8956f7220 */ /* 0x000fc40000410000 */
[----:B------:R-:W0:Y:S02]  /*1950*/  LDC.64 R168, c[0x0][0x2f8] ;  /* 0x0000be00ffa87b82 */ /* 0x000e240000000a00 */
        /* <DEDUP_REMOVED lines=27> */
.L_x_3124:
[----:B------:R-:W-:Y:S05]  /*1b10*/  BSYNC B1 ;  /* 0x0000000000017941 */ /* 0x000fea0003800000 */
.L_x_3123:
[----:B------:R-:W-:Y:S04]  /*1b20*/  BSSY B1, `(.L_x_3125) ;  /* 0x000002c000017945 */ /* 0x000fe80003800000 */
[----:B------:R-:W-:Y:S05]  /*1b30*/  @!P1 BRA `(.L_x_3126) ;  /* 0x0000000000a89947 */ /* 0x000fea0003800000 */
[----:B------:R-:W-:Y:S01]  /*1b40*/  ISETP.NE.U32.AND P5, PT, RZ, UR14, PT ;  /* 0x0000000eff007c0c */ /* 0x000fe2000bfa5070 */
[-CC-:B0-----:R-:W-:Y:S01]  /*1b50*/  FFMA.FTZ R110, R124, R112.reuse, R113.reuse ;  /* 0x000000707c6e7223 */ /* 0x181fe20000010071 */
        /* <DEDUP_REMOVED lines=12> */
[----:B------:R-:W0:Y:S02]  /*1c20*/  LDC.64 R172, c[0x0][0x2f8] ;  /* 0x0000be00ffac7b82 */ /* 0x000e240000000a00 */
[----:B-1----:R-:W-:-:S04]  /*1c30*/  @P5 LEA R114, P6, R122, UR14, 0x4 ;  /* 0x0000000e7a725c11 */ /* 0x002fc8000f8c20ff */
        /* <DEDUP_REMOVED lines=26> */
.L_x_3126:
[----:B------:R-:W-:Y:S05]  /*1de0*/  BSYNC B1 ;  /* 0x0000000000017941 */ /* 0x000fea0003800000 */
.L_x_3125:
[----:B------:R-:W-:Y:S04]  /*1df0*/  BSSY B1, `(.L_x_3127) ;  /* 0x000002c000017945 */ /* 0x000fe80003800000 */
[----:B------:R-:W-:Y:S05]  /*1e00*/  @!P2 BRA `(.L_x_3128) ;  /* 0x0000000000a8a947 */ /* 0x000fea0003800000 */
[----:B------:R-:W-:Y:S01]  /*1e10*/  ISETP.NE.U32.AND P5, PT, RZ, UR14, PT ;  /* 0x0000000eff007c0c */ /* 0x000fe2000bfa5070 */
[-CC-:B0-2---:R-:W-:Y:S01]  /*1e20*/  FFMA.FTZ R110, R116, R112.reuse, R113.reuse ;  /* 0x00000070746e7223 */ /* 0x185fe20000010071 */
[-CC-:B------:R-:W-:Y:S01]  /*1e30*/  FFMA.FTZ R109, R119, R112.reuse, R113.reuse ;  /* 0x00000070776d7223 */ /* 0x180fe20000010071 */
[-CC-:B------:R-:W-:Y:S01]  /*1e40*/  FFMA.FTZ R111, R129, R112.reuse, R113.reuse ;  /* 0x00000070816f7223 */ /* 0x180fe20000010071 */
[----:B------:R-:W-:Y:S01]  /*1e50*/  ISETP.NE.AND.EX P5, PT, RZ, UR15, PT, P5 ;  /* 0x0000000fff007c0c */ /* 0x000fe2000bfa5350 */
[----:B-----5:R-:W-:Y:S01]  /*1e60*/  FFMA.FTZ R165, R138, R112, R113 ;  /* 0x000000708aa57223 */ /* 0x020fe20000010071 */
        /* <DEDUP_REMOVED lines=36> */
.L_x_3128:
[----:B------:R-:W-:Y:S05]  /*20b0*/  BSYNC B1 ;  /* 0x0000000000017941 */ /* 0x000fea0003800000 */
.L_x_3127:
[----:B------:R-:W-:Y:S04]  /*20c0*/  BSSY B1, `(.L_x_3129) ;  /* 0x000002c000017945 */ /* 0x000fe80003800000 */
[----:B------:R-:W-:Y:S05]  /*20d0*/  @!P3 BRA `(.L_x_3130) ;  /* 0x0000000000a8b947 */ /* 0x000fea0003800000 */
[----:B------:R-:W-:Y:S01]  /*20e0*/  ISETP.NE.U32.AND P5, PT, RZ, UR14, PT ;  /* 0x0000000eff007c0c */ /* 0x000fe2000bfa5070 */
[-CC-:B0-23--:R-:W-:Y:S01]  /*20f0*/  FFMA.FTZ R110, R118, R112.reuse, R113.reuse ;  /* 0x00000070766e7223 */ /* 0x18dfe20000010071 */
        /* <DEDUP_REMOVED lines=40> */
.L_x_3130:
[----:B------:R-:W-:Y:S05]  /*2380*/  BSYNC B1 ;  /* 0x0000000000017941 */ /* 0x000fea0003800000 */
.L_x_3129:
[----:B------:R-:W-:Y:S04]  /*2390*/  BSSY B1, `(.L_x_3131) ;  /* 0x000002c000017945 */ /* 0x000fe80003800000 */
[----:B------:R-:W-:Y:S05]  /*23a0*/  @!P4 BRA `(.L_x_3132) ;  /* 0x0000000000a8c947 */ /* 0x000fea0003800000 */
[----:B------:R-:W-:Y:S01]  /*23b0*/  ISETP.NE.U32.AND P5, PT, RZ, UR14, PT ;  /* 0x0000000eff007c0c */ /* 0x000fe2000bfa5070 */
[-CC-:B0-234-:R-:W-:Y:S01]  /*23c0*/  FFMA.FTZ R110, R120, R112.reuse, R113.reuse ;  /* 0x00000070786e7223 */ /* 0x19dfe20000010071 */
        /* <DEDUP_REMOVED lines=40> */
.L_x_3132:
[----:B------:R-:W-:Y:S05]  /*2650*/  BSYNC B1 ;  /* 0x0000000000017941 */ /* 0x000fea0003800000 */
.L_x_3131:
[----:B------:R-:W-:Y:S01]  /*2660*/  ISETP.NE.AND P5, PT, R170, RZ, PT ;  /* 0x000000ffaa00720c */ /* 0x000fe20003fa5270 */
[----:B------:R-:W-:-:S12]  /*2670*/  BSSY B1, `(.L_x_3133) ;  /* 0x000002b000017945 */ /* 0x000fd80003800000 */
[----:B------:R-:W-:Y:S05]  /*2680*/  @!P5 BRA `(.L_x_3134) ;  /* 0x0000000000a4d947 */ /* 0x000fea0003800000 */
[----:B------:R-:W-:Y:S01]  /*2690*/  ISETP.NE.U32.AND P5, PT, RZ, UR14, PT ;  /* 0x0000000eff007c0c */ /* 0x000fe2000bfa5070 */
[-CC-:B0-234-:R-:W-:Y:S01]  /*26a0*/  FFMA.FTZ R110, R132, R112.reuse, R113.reuse ;  /* 0x00000070846e7223 */ /* 0x19dfe20000010071 */
        /* <DEDUP_REMOVED lines=39> */
.L_x_3134:
[----:B------:R-:W-:Y:S05]  /*2920*/  BSYNC B1 ;  /* 0x0000000000017941 */ /* 0x000fea0003800000 */
.L_x_3133:
[----:B0-234-:R-:W0:Y:S02]  /*2930*/  LDC.64 R108, c[0x0][0x210] ;  /* 0x00008400ff6c7b82 */ /* 0x01de240000000a00 */
[----:B0-----:R-:W-:-:S04]  /*2940*/  LEA R117, R108, R117, 0x2 ;  /* 0x000000756c757211 */ /* 0x001fc800078e10ff */
[----:B------:R-:W-:-:S13]  /*2950*/  ISETP.GE.AND P5, PT, R117, R109, PT ;  /* 0x0000006d7500720c */ /* 0x000fda0003fa6270 */
[----:B------:R-:W-:Y:S05]  /*2960*/  @!P5 BRA `(.L_x_3135) ;  /* 0xffffffd800e4d947 */ /* 0x000fea000383ffff */
.L_x_3109:
[----:B------:R-:W-:Y:S05]  /*2970*/  BSYNC B0 ;  /* 0x0000000000007941 */ /* 0x000fea0003800000 */
.L_x_3108:
[----:B-----5:R-:W0:Y:S01]  /*2980*/  S2R R68, SR_TID.X ;  /* 0x0000000000447919 */ /* 0x020e220000002100 */
[----:B------:R-:W-:Y:S01]  /*2990*/  MOV R3, 0x400 ;  /* 0x0000040000037802 */ /* 0x000fe20000000f00 */
[----:B------:R-:W-:Y:S05]  /*29a0*/  WARPSYNC.ALL ;  /* 0x0000000000007948 */ /* 0x000fea0003800000 */
[----:B------:R-:W2:Y:S01]  /*29b0*/  S2R R4, SR_CgaCtaId ;  /* 0x0000000000047919 */ /* 0x000ea20000008800 */
[----:B------:R-:W-:Y:S01]  /*29c0*/  ULDC.64 UR16, c[0x0][0x2d8] ;  /* 0x0000b60000107ab9 */ /* 0x000fe20000000a00 */
[----:B------:R-:W-:Y:S01]  /*29d0*/  ULDC.64 UR18, c[0x0][0x2d0] ;  /* 0x0000b40000127ab9 */ /* 0x000fe20000000a00 */
[----:B------:R-:W3:Y:S01]  /*29e0*/  S2R R69, SR_CTAID.X ;  /* 0x0000000000457919 */ /* 0x000ee20000002500 */
[----:B0-----:R-:W-:-:S02]  /*29f0*/  SHF.R.U32.HI R0, RZ, 0x5, R68 ;  /* 0x00000005ff007819 */ /* 0x001fc40000011644 */
        /* <DEDUP_REMOVED lines=13> */
[----:B0-----:R-:W-:-:S04]  /*2ad0*/  IADD3 R34, P6, R69, R68, RZ ;  /* 0x0000004445227210 */ /* 0x001fc80007fde0ff */
        /* <DEDUP_REMOVED lines=22> */
[----:B--2---:R-:W-:-:S03]  /*2c40*/  FADD.FTZ R3, R3, R10 ;  /* 0x0000000a03037221 */ /* 0x004fc60000010000 */
[----:B------:R-:W2:Y:S01]  /*2c50*/  LDS R18, [R4+0x1800] ;  /* 0x0018000004127984 */ /* 0x000ea20000000800 */
[----:B---3--:R-:W-:-:S03]  /*2c60*/  FADD.FTZ R5, RZ, R5 ;  /* 0x00000005ff057221 */ /* 0x008fc60000010000 */
[----:B------:R-:W-:Y:S01]  /*2c70*/  LDS R20, [R4+0x1a00] ;  /* 0x001a000004147984 */ /* 0x000fe20000000800 */
[----:B----4-:R-:W-:-:S03]  /*2c80*/  FADD.FTZ R5, R5, R12 ;  /* 0x0000000c05057221 */ /* 0x010fc60000010000 */
[----:B------:R-:W3:Y:S01]  /*2c90*/  LDS R15, [R4+0x1c00] ;  /* 0x001c0000040f7984 */ /* 0x000ee20000000800 */
[----:B-1----:R-:W-:-:S03]  /*2ca0*/  FADD.FTZ R6, RZ, R6 ;  /* 0x00000006ff067221 */ /* 0x002fc60000010000 */
[----:B------:R-:W1:Y:S01]  /*2cb0*/  LDS R22, [R4+0x1e00] ;  /* 0x001e000004167984 */ /* 0x000e620000000800 */
        /* <DEDUP_REMOVED lines=16> */
[----:B--2---:R-:W-:Y:S01]  /*2dc0*/  FADD.FTZ R3, R3, R18 ;  /* 0x0000001203037221 */ /* 0x004fe20000010000 */
[----:B------:R-:W-:Y:S02]  /*2dd0*/  IADD3.X R43, R41, UR17, RZ, P6, !PT ;  /* 0x00000011292b7c10 */ /* 0x000fe4000b7fe4ff */
[----:B------:R-:W2:Y:S01]  /*2de0*/  LDS R32, [R4+0x2e00] ;  /* 0x002e000004207984 */ /* 0x000ea20000000800 */
[----:B------:R-:W-:Y:S01]  /*2df0*/  BAR.SYNC.DEFER_BLOCKING 0x0 ;  /* 0x0000000000007b1d */ /* 0x000fe20000010000 */
[----:B---3--:R-:W-:Y:S01]  /*2e00*/  FADD.FTZ R6, R6, R15 ;  /* 0x0000000f06067221 */ /* 0x008fe20000010000 */
[----:B------:R-:W-:Y:S01]  /*2e10*/  IADD3 R14, P6, R14, UR18, RZ ;  /* 0x000000120e0e7c10 */ /* 0x000fe2000ffde0ff */
[----:B------:R-:W-:Y:S01]  /*2e20*/  FADD.FTZ R5, R5, R20 ;  /* 0x0000001405057221 */ /* 0x000fe20000010000 */
[----:B-1----:R-:W-:-:S02]  /*2e30*/  FADD.FTZ R7, R7, R22 ;  /* 0x0000001607077221 */ /* 0x002fc40000010000 */
        /* <DEDUP_REMOVED lines=122> */
.L_x_3122:
        /* <DEDUP_REMOVED lines=8> */
.L_x_3137:
[----:B------:R-:W-:Y:S05]  /*3660*/  BSYNC B1 ;  /* 0x0000000000017941 */ /* 0x000fea0003800000 */
.L_x_3136:
        /* <DEDUP_REMOVED lines=8> */
.L_x_3138:
[----:B------:R-:W-:Y:S01]  /*36f0*/  FADD.FTZ R108, R108, R169 ;  /* 0x000000a96c6c7221 */ /* 0x000fe20000010000 */
[----:B------:R-:W-:-:S04]  /*3700*/  HFMA2.MMA R173, -RZ, RZ, 0, 1.1920928955078125e-07 ;  /* 0x00000002ffad7435 */ /* 0x000fc800000001ff */
[----:B------:R-:W-:Y:S02]  /*3710*/  MOV R172, R108 ;  /* 0x0000006c00ac7202 */ /* 0x000fe40000000f00 */
[----:B------:R-:W-:-:S07]  /*3720*/  MOV R109, R167 ;  /* 0x000000a7006d7202 */ /* 0x000fce0000000f00 */
[----:B------:R-:W-:Y:S05]  /*3730*/  WARPSYNC.COLLECTIVE R165, `(.L_x_3139) ;  /* 0x00000000a5087348 */ /* 0x000fea0003c00000 */
[----:B------:R0:W1:Y:S02]  /*3740*/  SHFL.BFLY P5, R167, R172, R173, R174 ;  /* 0x0c0000adaca77389 */ /* 0x00006400000a00ae */
[----:B01----:R-:W-:Y:S01]  /*3750*/  ENDCOLLECTIVE ;  /* 0x000000000000791b */ /* 0x003fe20003800000 */
.L_x_3139:
[----:B------:R-:W-:-:S05]  /*3760*/  FADD.FTZ R109, R109, R168 ;  /* 0x000000a86d6d7221 */ /* 0x000fca0000010000 */
[----:B------:R-:W-:Y:S02]  /*3770*/  MOV R172, R109 ;  /* 0x0000006d00ac7202 */ /* 0x000fe40000000f00 */
[----:B------:R-:W-:-:S07]  /*3780*/  MOV R111, R167 ;  /* 0x000000a7006f7202 */ /* 0x000fce0000000f00 */
[----:B------:R-:W-:Y:S05]  /*3790*/  WARPSYNC.COLLECTIVE R165, `(.L_x_3140) ;  /* 0x00000000a5087348 */ /* 0x000fea0003c00000 */
[----:B------:R0:W1:Y:S02]  /*37a0*/  SHFL.BFLY P5, R167, R172, R173, R174 ;  /* 0x0c0000adaca77389 */ /* 0x00006400000a00ae */
[----:B01----:R-:W-:Y:S01]  /*37b0*/  ENDCOLLECTIVE ;  /* 0x000000000000791b */ /* 0x003fe20003800000 */
.L_x_3140:
[----:B------:R-:W-:Y:S01]  /*37c0*/  FADD.FTZ R111, R108, R111 ;  /* 0x0000006f6c6f7221 */ /* 0x000fe20000010000 */
[----:B------:R-:W-:-:S04]  /*37d0*/  HFMA2.MMA R173, -RZ, RZ, 0, 2.384185791015625e-07 ;  /* 0x00000004ffad7435 */ /* 0x000fc800000001ff */
[----:B------:R-:W-:Y:S02]  /*37e0*/  MOV R172, R111 ;  /* 0x0000006f00ac7202 */ /* 0x000fe40000000f00 */
[----:B------:R-:W-:-:S07]  /*37f0*/  MOV R110, R167 ;  /* 0x000000a7006e7202 */ /* 0x000fce0000000f00 */
[----:B------:R-:W-:Y:S05]  /*3800*/  WARPSYNC.COLLECTIVE R165, `(.L_x_3141) ;  /* 0x00000000a5087348 */ /* 0x000fea0003c00000 */
[----:B------:R0:W1:Y:S02]  /*3810*/  SHFL.BFLY P5, R167, R172, R173, R174 ;  /* 0x0c0000adaca77389 */ /* 0x00006400000a00ae */
[----:B01----:R-:W-:Y:S01]  /*3820*/  ENDCOLLECTIVE ;  /* 0x000000000000791b */ /* 0x003fe20003800000 */
.L_x_3141:
[----:B------:R-:W-:-:S05]  /*3830*/  FADD.FTZ R110, R109, R110 ;  /* 0x0000006e6d6e7221 */ /* 0x000fca0000010000 */
[----:B------:R-:W-:Y:S02]  /*3840*/  MOV R172, R110 ;  /* 0x0000006e00ac7202 */ /* 0x000fe40000000f00 */
[----:B------:R-:W-:-:S07]  /*3850*/  MOV R112, R167 ;  /* 0x000000a700707202 */ /* 0x000fce0000000f00 */
[----:B------:R-:W-:Y:S05]  /*3860*/  WARPSYNC.COLLECTIVE R165, `(.L_x_3142) ;  /* 0x00000000a5087348 */ /* 0x000fea0003c00000 */
[----:B------:R0:W1:Y:S02]  /*3870*/  SHFL.BFLY P5, R167, R172, R173, R174 ;  /* 0x0c0000adaca77389 */ /* 0x00006400000a00ae */
[----:B01----:R-:W-:Y:S01]  /*3880*/  ENDCOLLECTIVE ;  /* 0x000000000000791b */ /* 0x003fe20003800000 */
.L_x_3142:
[----:B------:R-:W-:Y:S01]  /*3890*/  FADD.FTZ R112, R111, R112 ;  /* 0x000000706f707221 */ /* 0x000fe20000010000 */
[----:B------:R-:W-:-:S04]  /*38a0*/  HFMA2.MMA R173, -RZ, RZ, 0, 4.76837158203125e-07 ;  /* 0x00000008ffad7435 */ /* 0x000fc800000001ff */
[----:B------:R-:W-:Y:S02]  /*38b0*/  MOV R172, R112 ;  /* 0x0000007000ac7202 */ /* 0x000fe40000000f00 */
[----:B------:R-:W-:-:S07]  /*38c0*/  MOV R113, R167 ;  /* 0x000000a700717202 */ /* 0x000fce0000000f00 */
[----:B------:R-:W-:Y:S05]  /*38d0*/  WARPSYNC.COLLECTIVE R165, `(.L_x_3143) ;  /* 0x00000000a5087348 */ /* 0x000fea0003c00000 */
[----:B------:R0:W1:Y:S02]  /*38e0*/  SHFL.BFLY P5, R167, R172, R173, R174 ;  /* 0x0c0000adaca77389 */ /* 0x00006400000a00ae */
[----:B01----:R-:W-:Y:S01]  /*38f0*/  ENDCOLLECTIVE ;  /* 0x000000000000791b */ /* 0x003fe20003800000 */
.L_x_3143:
[----:B------:R-:W-:-:S05]  /*3900*/  FADD.FTZ R113, R110, R113 ;  /* 0x000000716e717221 */ /* 0x000fca0000010000 */
[----:B------:R-:W-:Y:S02]  /*3910*/  MOV R172, R113 ;  /* 0x0000007100ac7202 */ /* 0x000fe40000000f00 */
[----:B------:R-:W-:-:S07]  /*3920*/  MOV R115, R167 ;  /* 0x000000a700737202 */ /* 0x000fce0000000f00 */
[----:B------:R-:W-:Y:S05]  /*3930*/  WARPSYNC.COLLECTIVE R165, `(.L_x_3144) ;  /* 0x00000000a5087348 */ /* 0x000fea0003c00000 */
[----:B------:R0:W1:Y:S02]  /*3940*/  SHFL.BFLY P5, R167, R172, R173, R174 ;  /* 0x0c0000adaca77389 */ /* 0x00006400000a00ae */
[----:B01----:R-:W-:Y:S01]  /*3950*/  ENDCOLLECTIVE ;  /* 0x000000000000791b */ /* 0x003fe20003800000 */
.L_x_3144:
[----:B------:R-:W-:Y:S01]  /*3960*/  FADD.FTZ R115, R112, R115 ;  /* 0x0000007370737221 */ /* 0x000fe20000010000 */
[----:B------:R-:W-:-:S04]  /*3970*/  HFMA2.MMA R173, -RZ, RZ, 0, 9.5367431640625e-07 ;  /* 0x00000010ffad7435 */ /* 0x000fc800000001ff */
[----:B------:R-:W-:Y:S02]  /*3980*/  MOV R172, R115 ;  /* 0x0000007300ac7202 */ /* 0x000fe40000000f00 */
[----:B------:R-:W-:-:S07]  /*3990*/  MOV R114, R167 ;  /* 0x000000a700727202 */ /* 0x000fce0000000f00 */
[----:B------:R-:W-:Y:S05]  /*39a0*/  WARPSYNC.COLLECTIVE R165, `(.L_x_3145) ;  /* 0x00000000a5087348 */ /* 0x000fea0003c00000 */
[----:B------:R0:W1:Y:S02]  /*39b0*/  SHFL.BFLY P5, R167, R172, R173, R174 ;  /* 0x0c0000adaca77389 */ /* 0x00006400000a00ae */
[----:B01----:R-:W-:Y:S01]  /*39c0*/  ENDCOLLECTIVE ;  /* 0x000000000000791b */ /* 0x003fe20003800000 */
.L_x_3145:
[----:B------:R-:W-:-:S05]  /*39d0*/  FADD.FTZ R114, R113, R114 ;  /* 0x0000007271727221 */ /* 0x000fca0000010000 */
[----:B------:R-:W-:Y:S02]  /*39e0*/  MOV R172, R114 ;  /* 0x0000007200ac7202 */ /* 0x000fe40000000f00 */
[----:B------:R-:W-:-:S07]  /*39f0*/  MOV R108, R167 ;  /* 0x000000a7006c7202 */ /* 0x000fce0000000f00 */
[----:B------:R-:W-:Y:S05]  /*3a00*/  WARPSYNC.COLLECTIVE R165, `(.L_x_3146) ;  /* 0x00000000a5087348 */ /* 0x000fea0003c00000 */
[----:B------:R0:W1:Y:S02]  /*3a10*/  SHFL.BFLY P5, R167, R172, R173, R174 ;  /* 0x0c0000adaca77389 */ /* 0x00006400000a00ae */
[----:B01----:R-:W-:Y:S01]  /*3a20*/  ENDCOLLECTIVE ;  /* 0x000000000000791b */ /* 0x003fe20003800000 */
.L_x_3146:
[----:B------:R-:W-:Y:S01]  /*3a30*/  MOV R109, R167 ;  /* 0x000000a7006d7202 */ /* 0x000fe20000000f00 */
[----:B------:R-:W-:Y:S06]  /*3a40*/  BRA `(.L_x_3147) ;  /* 0xffffffdc00687947 */ /* 0x000fec000383ffff */
.L_x_3148:
        /* <DEDUP_REMOVED lines=11> */
.L_x_3540:


//--------------------- .text._ZN10layer_norm31ln_parallel_residual_bwd_kernelINS_13Kernel_traitsIfffffjLj768ELj1ELj4ELj1ELj16ENS_18Kernel_traits_baseILj768EfffffjLj128EEEEELb0ELb1ELb1EEEvNS_9BwdParamsE --------------------------
	.section	.text._ZN10layer_norm31ln_parallel_residual_bwd_kernelINS_13Kernel_traitsIfffffjLj768ELj1ELj4ELj1ELj16ENS_18Kernel_traits_baseILj768EfffffjLj128EEEEELb0ELb1ELb1EEEvNS_9BwdParamsE,"ax",@progbits
	.align	128
        .global         _ZN10layer_norm31ln_parallel_residual_bwd_kernelINS_13Kernel_traitsIfffffjLj768ELj1ELj4ELj1ELj16ENS_18Kernel_traits_baseILj768EfffffjLj128EEEEELb0ELb1ELb1EEEvNS_9BwdParamsE
        .type           _ZN10layer_norm31ln_parallel_residual_bwd_kernelINS_13Kernel_traitsIfffffjLj768ELj1ELj4ELj1ELj16ENS_18Kernel_traits_baseILj768EfffffjLj128EEEEELb0ELb1ELb1EEEvNS_9BwdParamsE,@function
        .size           _ZN10layer_norm31ln_parallel_residual_bwd_kernelINS_13Kernel_traitsIfffffjLj768ELj1ELj4ELj1ELj16ENS_18Kernel_traits_baseILj768EfffffjLj128EEEEELb0ELb1ELb1EEEvNS_9BwdParamsE,(.L_x_3541 - _ZN10layer_norm31ln_parallel_residual_bwd_kernelINS_13Kernel_traitsIfffffjLj768ELj1ELj4ELj1ELj16ENS_18Kernel_traits_baseILj768EfffffjLj128EEEEELb0ELb1ELb1EEEvNS_9BwdParamsE)
        .other          _ZN10layer_norm31ln_parallel_residual_bwd_kernelINS_13Kernel_traitsIfffffjLj768ELj1ELj4ELj1ELj16ENS_18Kernel_traits_baseILj768EfffffjLj128EEEEELb0ELb1ELb1EEEvNS_9BwdParamsE,@"STO_CUDA_ENTRY STV_DEFAULT"
_ZN10layer_norm31ln_parallel_residual_bwd_kernelINS_13Kernel_traitsIfffffjLj768ELj1ELj4ELj1ELj16ENS_18Kernel_traits_baseILj768EfffffjLj128EEEEELb0ELb1ELb1EEEvNS_9BwdParamsE:
.text._ZN10layer_norm31ln_parallel_residual_bwd_kernelINS_13Kernel_traitsIfffffjLj768ELj1ELj4ELj1ELj16ENS_18Kernel_traits_baseILj768EfffffjLj128EEEEELb0ELb1ELb1EEEvNS_9BwdParamsE:
        /* <DEDUP_REMOVED lines=41> */
.L_x_3150:
[----:B------:R-:W0:Y:S01]  /*0290*/  LDC.U8 R156, c[0x0][0x2a0] ;  /* 0x0000a800ff9c7b82 */ /* 0x000e220000000000 */
[----:B------:R-:W-:Y:S01]  /*02a0*/  SHF.L.U32 R0, R158, 0x4, RZ ;  /* 0x000000049e007819 */ /* 0x000fe200000006ff */
[----:B------:R-:W-:-:S03]  /*02b0*/  ULDC.64 UR6, c[0x0][0x260] ;  /* 0x0000980000067ab9 */ /* 0x000fc60000000a00 */
[----:B------:R-:W-:-:S04]  /*02c0*/  LOP3.LUT R0, R0, 0x1f0, RZ, 0xc0, !PT ;  /* 0x000001f000007812 */ /* 0x000fc800078ec0ff */
[----:B------:R-:W-:-:S04]  /*02d0*/  IADD3 R2, P0, R0, UR6, RZ ;  /* 0x0000000600027c10 */ /* 0x000fc8000ff1e0ff */
[----:B------:R-:W-:Y:S01]  /*02e0*/  IADD3.X R3, RZ, UR7, RZ, P0, !PT ;  /* 0x00000007ff037c10 */ /* 0x000fe200087fe4ff */
[----:B------:R-:W-:Y:S02]  /*02f0*/  ULDC.64 UR6, c[0x0][0x2c8] ;  /* 0x0000b20000067ab9 */ /* 0x000fe40000000a00 */
[----:B------:R-:W-:Y:S01]  /*0300*/  ISETP.NE.U32.AND P2, PT, RZ, UR6, PT ;  /* 0x00000006ff007c0c */ /* 0x000fe2000bf45070 */
[----:B------:R-:W-:Y:S01]  /*0310*/  HFMA2.MMA R157, -RZ, RZ, 0, 0 ;  /* 0x00000000ff9d7435 */ /* 0x000fe200000001ff */
        /* <DEDUP_REMOVED lines=32> */
[----:B01----:R-:W-:-:S07]  /*0520*/  MOV R2, RZ ;  /* 0x000000ff00027202 */ /* 0x003fce0000000f00 */
.L_x_3160:
        /* <DEDUP_REMOVED lines=8> */
[----:B------:R-:W-:Y:S01]  /*05b0*/  IADD3 R3, R171, 0x40, RZ ;  /* 0x00000040ab037810 */ /* 0x000fe20007ffe0ff */
[----:B0-----:R-:W-:Y:S01]  /*05c0*/  IMAD.WIDE R72, R159, 0x4, R72 ;  /* 0x000000049f487825 */ /* 0x001fe200078e0248 */
[----:B------:R-:W-:-:S02]  /*05d0*/  IADD3 R169, R171, 0x20, RZ ;  /* 0x00000020aba97810 */ /* 0x000fc40007ffe0ff */
[----:B------:R-:W-:Y:S02]  /*05e0*/  SHF.L.U32 R167, R3, 0x4, RZ ;  /* 0x0000000403a77819 */ /* 0x000fe400000006ff */
[C---:B------:R-:W-:Y:S01]  /*05f0*/  IADD3 R181, R171.reuse, 0x60, RZ ;  /* 0x00000060abb57810 */ /* 0x040fe20007ffe0ff */
[----:B-1----:R-:W-:Y:S01]  /*0600*/  IMAD.WIDE.U32 R60, R171, 0x10, R68 ;  /* 0x00000010ab3c7825 */ /* 0x002fe200078e0044 */
[----:B------:R0:W4:Y:S01]  /*0610*/  LDG.E R177, desc[UR4][R72.64] ;  /* 0x0000000448b17981 */ /* 0x000122000c1e1900 */
[----:B------:R-:W-:Y:S01]  /*0620*/  SHF.R.U32.HI R166, RZ, 0x1c, R3 ;  /* 0x0000001cffa67819 */ /* 0x000fe20000011603 */
[----:B------:R-:W1:Y:S01]  /*0630*/  LDC.64 R108, c[0x0][0x2c8] ;  /* 0x0000b200ff6c7b82 */ /* 0x000e620000000a00 */
[----:B------:R-:W-:Y:S01]  /*0640*/  IMAD.WIDE.U32 R68, R169, 0x10, R68 ;  /* 0x00000010a9447825 */ /* 0x000fe200078e0044 */
[----:B------:R-:W-:Y:S01]  /*0650*/  IADD3 R76, P0, R167, UR10, RZ ;  /* 0x0000000aa74c7c10 */ /* 0x000fe2000ff1e0ff */
[----:B------:R-:W4:Y:S01]  /*0660*/  LDG.E.128 R60, desc[UR4][R60.64] ;  /* 0x000000043c3c7981 */ /* 0x000f22000c1e1d00 */
[----:B------:R-:W-:Y:S01]  /*0670*/  SHF.L.U32 R165, R181, 0x4, RZ ;  /* 0x00000004b5a57819 */ /* 0x000fe200000006ff */
[----:B--2---:R-:W-:Y:S01]  /*0680*/  IMAD.WIDE R160, R159, 0x4, R160 ;  /* 0x000000049fa07825 */ /* 0x004fe200078e02a0 */
[----:B------:R-:W-:Y:S01]  /*0690*/  IADD3.X R77, R166, UR11, RZ, P0, !PT ;  /* 0x0000000ba64d7c10 */ /* 0x000fe200087fe4ff */
[----:B------:R-:W2:Y:S01]  /*06a0*/  LDG.E.128 R68, desc[UR4][R68.64] ;  /* 0x0000000444447981 */ /* 0x000ea2000c1e1d00 */
[----:B------:R-:W-:Y:S01]  /*06b0*/  SHF.R.U32.HI R164, RZ, 0x1c, R181 ;  /* 0x0000001cffa47819 */ /* 0x000fe200000116b5 */
[----:B------:R-:W1:Y:S01]  /*06c0*/  @P2 LDC.64 R178, c[0x0][0x2c8] ;  /* 0x0000b200ffb22b82 */ /* 0x000e620000000a00 */
[----:B------:R-:W-:Y:S01]  /*06d0*/  IADD3 R84, P0, R165, UR10, RZ ;  /* 0x0000000aa5547c10 */ /* 0x000fe2000ff1e0ff */
[----:B------:R0:W2:Y:S01]  /*06e0*/  LDG.E R160, desc[UR4][R160.64] ;  /* 0x00000004a0a07981 */ /* 0x0000a2000c1e1900 */
[----:B---3--:R-:W-:-:S02]  /*06f0*/  IMAD.WIDE.U32 R64, R171, 0x10, R104 ;  /* 0x00000010ab407825 */ /* 0x008fc400078e0068 */
[----:B------:R-:W-:Y:S01]  /*0700*/  IADD3.X R85, R164, UR11, RZ, P0, !PT ;  /* 0x0000000ba4557c10 */ /* 0x000fe200087fe4ff */
[----:B------:R-:W3:Y:S02]  /*0710*/  LDG.E.128 R76, desc[UR4][R76.64] ;  /* 0x000000044c4c7981 */ /* 0x000ee4000c1e1d00 */
[----:B------:R-:W1:Y:S02]  /*0720*/  @P2 LDC.64 R174, c[0x0][0x2c8] ;  /* 0x0000b200ffae2b82 */ /* 0x000e640000000a00 */
[----:B------:R-:W3:Y:S04]  /*0730*/  LDG.E.128 R64, desc[UR4][R64.64] ;  /* 0x0000000440407981 */ /* 0x000ee8000c1e1d00 */
[----:B------:R-:W3:Y:S01]  /*0740*/  LDG.E.128 R84, desc[UR4][R84.64] ;  /* 0x0000000454547981 */ /* 0x000ee2000c1e1d00 */
[----:B0-----:R-:W-:-:S06]  /*0750*/  IMAD.WIDE.U32 R72, R169, 0x10, R104 ;  /* 0x00000010a9487825 */ /* 0x001fcc00078e0068 */
[----:B------:R-:W3:Y:S01]  /*0760*/  LDG.E.128 R72, desc[UR4][R72.64] ;  /* 0x0000000448487981 */ /* 0x000ee2000c1e1d00 */
[----:B------:R-:W-:-:S06]  /*0770*/  IMAD.WIDE.U32 R80, R3, 0x10, R104 ;  /* 0x0000001003507825 */ /* 0x000fcc00078e0068 */
[----:B------:R-:W3:Y:S01]  /*0780*/  LDG.E.128 R80, desc[UR4][R80.64] ;  /* 0x0000000450507981 */ /* 0x000ee2000c1e1d00 */
[----:B------:R-:W-:Y:S01]  /*0790*/  IADD3 R183, R171, 0x80, RZ ;  /* 0x00000080abb77810 */ /* 0x000fe20007ffe0ff */
[----:B------:R-:W-:-:S03]  /*07a0*/  IMAD.WIDE.U32 R88, R181, 0x10, R104 ;  /* 0x00000010b5587825 */ /* 0x000fc600078e0068 */
[----:B------:R-:W-:Y:S02]  /*07b0*/  SHF.L.U32 R162, R183, 0x4, RZ ;  /* 0x00000004b7a27819 */ /* 0x000fe400000006ff */
[----:B------:R-:W-:Y:S01]  /*07c0*/  SHF.R.U32.HI R163, RZ, 0x1c, R183 ;  /* 0x0000001cffa37819 */ /* 0x000fe200000116b7 */
[----:B------:R-:W3:Y:S01]  /*07d0*/  LDG.E.128 R88, desc[UR4][R88.64] ;  /* 0x0000000458587981 */ /* 0x000ee2000c1e1d00 */
[----:B------:R-:W-:Y:S02]  /*07e0*/  IADD3 R92, P0, R162, UR10, RZ ;  /* 0x0000000aa25c7c10 */ /* 0x000fe4000ff1e0ff */
[----:B------:R-:W-:Y:S02]  /*07f0*/  IADD3 R185, R171, 0xa0, RZ ;  /* 0x000000a0abb97810 */ /* 0x000fe40007ffe0ff */
[----:B------:R-:W-:Y:S02]  /*0800*/  IADD3.X R93, R163, UR11, RZ, P0, !PT ;  /* 0x0000000ba35d7c10 */ /* 0x000fe400087fe4ff */
[----:B------:R-:W-:Y:S01]  /*0810*/  SHF.L.U32 R161, R185, 0x4, RZ ;  /* 0x00000004b9a17819 */ /* 0x000fe200000006ff */
[----:B------:R-:W-:Y:S01]  /*0820*/  IMAD.WIDE.U32 R96, R183, 0x10, R104 ;  /* 0x00000010b7607825 */ /* 0x000fe200078e0068 */
[----:B------:R-:W-:-:S02]  /*0830*/  SHF.R.U32.HI R0, RZ, 0x1c, R185 ;  /* 0x0000001cff007819 */ /* 0x000fc400000116b9 */
[----:B------:R-:W-:Y:S01]  /*0840*/  IADD3 R100, P0, R161, UR10, RZ ;  /* 0x0000000aa1647c10 */ /* 0x000fe2000ff1e0ff */
[----:B------:R-:W3:Y:S03]  /*0850*/  LDG.E.128 R92, desc[UR4][R92.64] ;  /* 0x000000045c5c7981 */ /* 0x000ee6000c1e1d00 */
[----:B------:R-:W-:Y:S01]  /*0860*/  IADD3.X R101, R0, UR11, RZ, P0, !PT ;  /* 0x0000000b00657c10 */ /* 0x000fe200087fe4ff */
[----:B------:R-:W3:Y:S05]  /*0870*/  LDG.E.128 R96, desc[UR4][R96.64] ;  /* 0x0000000460607981 */ /* 0x000eea000c1e1d00 */
[----:B------:R-:W3:Y:S01]  /*0880*/  LDG.E.128 R100, desc[UR4][R100.64] ;  /* 0x0000000464647981 */ /* 0x000ee2000c1e1d00 */
[----:B------:R-:W-:-:S06]  /*0890*/  IMAD.WIDE.U32 R104, R185, 0x10, R104 ;  /* 0x00000010b9687825 */ /* 0x000fcc00078e0068 */
[----:B------:R-:W3:Y:S01]  /*08a0*/  LDG.E.128 R104, desc[UR4][R104.64] ;  /* 0x0000000468687981 */ /* 0x000ee2000c1e1d00 */
[----:B-1----:R-:W-:-:S04]  /*08b0*/  @P2 LEA R172, P0, R3, R108, 0x4 ;  /* 0x0000006c03ac2211 */ /* 0x002fc800078020ff */
[-C--:B------:R-:W-:Y:S02]  /*08c0*/  @P2 LEA.HI.X R173, R3, R109.reuse, RZ, 0x4, P0 ;  /* 0x0000006d03ad2211 */ /* 0x080fe400000f24ff */
[-C--:B------:R-:W-:Y:S02]  /*08d0*/  @P2 LEA R184, P0, R185, R108.reuse, 0x4 ;  /* 0x0000006cb9b82211 */ /* 0x080fe400078020ff */
[-C--:B------:R-:W-:Y:S01]  /*08e0*/  @P2 LEA R182, P3, R183, R108.reuse, 0x4 ;  /* 0x0000006cb7b62211 */ /* 0x080fe200078620ff */
[----:B------:R-:W-:Y:S01]  /*08f0*/  @P2 IMAD.WIDE.U32 R178, R169, 0x10, R178 ;  /* 0x00000010a9b22825 */ /* 0x000fe200078e00b2 */
[-C--:B------:R-:W-:Y:S01]  /*0900*/  @P2 LEA.HI.X R185, R185, R109.reuse, RZ, 0x4, P0 ;  /* 0x0000006db9b92211 */ /* 0x080fe200000f24ff */
[----:B-----5:R-:W5:Y:S01]  /*0910*/  @P2 LDG.E.128 R36, desc[UR4][R172.64] ;  /* 0x00000004ac242981 */ /* 0x020f62000c1e1d00 */
[----:B------:R-:W-:Y:S02]  /*0920*/  ISETP.NE.AND P0, PT, R156, RZ, PT ;  /* 0x000000ff9c00720c */ /* 0x000fe40003f05270 */
[----:B------:R-:W-:Y:S01]  /*0930*/  @P2 LEA.HI.X R183, R183, R109, RZ, 0x4, P3 ;  /* 0x0000006db7b72211 */ /* 0x000fe200018f24ff */
[----:B------:R-:W5:Y:S04]  /*0940*/  @P2 LDG.E.128 R48, desc[UR4][R184.64] ;  /* 0x00000004b8302981 */ /* 0x000f68000c1e1d00 */
[----:B------:R0:W5:Y:S01]  /*0950*/  @P2 LDG.E.128 R44, desc[UR4][R182.64] ;  /* 0x00000004b62c2981 */ /* 0x000162000c1e1d00 */
[----:B------:R-:W-:Y:S01]  /*0960*/  @P2 LEA R180, P1, R181, R108, 0x4 ;  /* 0x0000006cb5b42211 */ /* 0x000fe200078220ff */
[----:B------:R-:W-:-:S02]  /*0970*/  @P2 IMAD.WIDE.U32 R174, R171, 0x10, R174 ;  /* 0x00000010abae2825 */ /* 0x000fc400078e00ae */
[----:B------:R1:W5:Y:S01]  /*0980*/  @P2 LDG.E.128 R32, desc[UR4][R178.64] ;  /* 0x00000004b2202981 */ /* 0x000362000c1e1d00 */
[----:B------:R-:W-:-:S03]  /*0990*/  @P2 LEA.HI.X R181, R181, R109, RZ, 0x4, P1 ;  /* 0x0000006db5b52211 */ /* 0x000fc600008f24ff */
[----:B------:R1:W5:Y:S04]  /*09a0*/  @P2 LDG.E.128 R28, desc[UR4][R174.64] ;  /* 0x00000004ae1c2981 */ /* 0x000368000c1e1d00 */
[----:B------:R1:W5:Y:S01]  /*09b0*/  @P2 LDG.E.128 R40, desc[UR4][R180.64] ;  /* 0x00000004b4282981 */ /* 0x000362000c1e1d00 */
[----:B------:R-:W-:Y:S01]  /*09c0*/  UMOV UR6, 0xffffffff ;  /* 0xffffffff00067882 */ /* 0x000fe20000000000 */
[----:B----4-:R-:W-:-:S05]  /*09d0*/  FSEL R177, R177, RZ, !P0 ;  /* 0x000000ffb1b17208 */ /* 0x010fca0004000000 */
[C---:B------:R-:W-:Y:S01]  /*09e0*/  FADD.FTZ R3, -R177.reuse, R60 ;  /* 0x0000003cb1037221 */ /* 0x040fe20000010100 */
[C---:B--2---:R-:W-:Y:S01]  /*09f0*/  FADD.FTZ R71, -R177.reuse, R71 ;  /* 0x00000047b1477221 */ /* 0x044fe20000010100 */
[----:B------:R-:W-:-:S03]  /*0a00*/  FADD.FTZ R61, -R177, R61 ;  /* 0x0000003db13d7221 */ /* 0x000fc60000010100 */
[C---:B0-----:R-:W-:Y:S01]  /*0a10*/  FMUL.FTZ R182, R160.reuse, R71 ;  /* 0x00000047a0b67220 */ /* 0x041fe20000410000 */
[C---:B------:R-:W-:Y:S01]  /*0a20*/  FMUL.FTZ R3, R160.reuse, R3 ;  /* 0x00000003a0037220 */ /* 0x040fe20000410000 */
[C---:B---3--:R-:W-:Y:S01]  /*0a30*/  FADD.FTZ R71, -R177.reuse, R76 ;  /* 0x0000004cb1477221 */ /* 0x048fe20000010100 */
[----:B------:R-:W-:Y:S01]  /*0a40*/  FMUL.FTZ R60, R160, R61 ;  /* 0x0000003da03c7220 */ /* 0x000fe20000410000 */
[C---:B------:R-:W-:Y:S01]  /*0a50*/  FADD.FTZ R135, R64.reuse, R135 ;  /* 0x0000008740877221 */ /* 0x040fe20000010000 */
[----:B------:R-:W-:Y:S01]  /*0a60*/  FFMA.FTZ R111, R64, R3, R111 ;  /* 0x00000003406f7223 */ /* 0x000fe2000001006f */
[----:B------:R-:W-:Y:S01]  /*0a70*/  FMUL.FTZ R184, R160, R71 ;  /* 0x00000047a0b87220 */ /* 0x000fe20000410000 */
[----:B------:R-:W-:Y:S01]  /*0a80*/  FMUL.FTZ R64, R24, R64 ;  /* 0x0000004018407220 */ /* 0x000fe20000410000 */
[C---:B------:R-:W-:Y:S01]  /*0a90*/  FADD.FTZ R71, -R177.reuse, R84 ;  /* 0x00000054b1477221 */ /* 0x040fe20000010100 */
[----:B------:R-:W-:Y:S01]  /*0aa0*/  FADD.FTZ R63, -R177, R63 ;  /* 0x0000003fb13f7221 */ /* 0x000fe20000010100 */
[C---:B------:R-:W-:Y:S01]  /*0ab0*/  FADD.FTZ R132, R65.reuse, R132 ;  /* 0x0000008441847221 */ /* 0x040fe20000010000 */
[----:B------:R-:W-:Y:S01]  /*0ac0*/  FFMA.FTZ R2, R65, R60, R2 ;  /* 0x0000003c41027223 */ /* 0x000fe20000010002 */
[----:B------:R-:W-:Y:S01]  /*0ad0*/  FADD.FTZ R173, -R177, R70 ;  /* 0x00000046b1ad7221 */ /* 0x000fe20000010100 */
[----:B------:R-:W-:Y:S01]  /*0ae0*/  FMUL.FTZ R65, R25, R65 ;  /* 0x0000004119417220 */ /* 0x000fe20000410000 */
[C---:B-1----:R-:W-:Y:S01]  /*0af0*/  FMUL.FTZ R178, R160.reuse, R71 ;  /* 0x00000047a0b27220 */ /* 0x042fe20000410000 */
[----:B------:R-:W-:Y:S01]  /*0b00*/  FADD.FTZ R70, RZ, R64 ;  /* 0x00000040ff467221 */ /* 0x000fe20000010000 */
[----:B------:R-:W-:Y:S01]  /*0b10*/  FADD.FTZ R175, -R177, R62 ;  /* 0x0000003eb1af7221 */ /* 0x000fe20000010100 */
[----:B------:R-:W-:Y:S01]  /*0b20*/  FFMA.FTZ R71, R3, R64, RZ ;  /* 0x0000004003477223 */ /* 0x000fe200000100ff */
[----:B------:R-:W-:Y:S01]  /*0b30*/  FMUL.FTZ R180, R160, R63 ;  /* 0x0000003fa0b47220 */ /* 0x000fe20000410000 */
[----:B------:R-:W-:Y:S01]  /*0b40*/  FMUL.FTZ R61, R26, R66 ;  /* 0x000000421a3d7220 */ /* 0x000fe20000410000 */
[----:B------:R-:W-:Y:S01]  /*0b50*/  FADD.FTZ R70, R70, R65 ;  /* 0x0000004146467221 */ /* 0x000fe20000010000 */
[----:B------:R-:W-:Y:S01]  /*0b60*/  FMUL.FTZ R62, R160, R175 ;  /* 0x000000afa03e7220 */ /* 0x000fe20000410000 */
[----:B------:R-:W-:Y:S01]  /*0b70*/  FFMA.FTZ R71, R60, R65, R71 ;  /* 0x000000413c477223 */ /* 0x000fe20000010047 */
[----:B------:R-:W-:Y:S01]  /*0b80*/  FADD.FTZ R134, R67, R134 ;  /* 0x0000008643867221 */ /* 0x000fe20000010000 */
[----:B------:R-:W-:Y:S01]  /*0b90*/  FADD.FTZ R63, -R177, R68 ;  /* 0x00000044b13f7221 */ /* 0x000fe20000010100 */
[----:B------:R-:W-:Y:S01]  /*0ba0*/  FFMA.FTZ R110, R67, R180, R110 ;  /* 0x000000b4436e7223 */ /* 0x000fe2000001006e */
[----:B------:R-:W-:Y:S01]  /*0bb0*/  FADD.FTZ R69, -R177, R69 ;  /* 0x00000045b1457221 */ /* 0x000fe20000010100 */
[----:B------:R-:W-:Y:S01]  /*0bc0*/  FMUL.FTZ R67, R27, R67 ;  /* 0x000000431b437220 */ /* 0x000fe20000410000 */
[----:B------:R-:W-:Y:S01]  /*0bd0*/  FADD.FTZ R70, R70, R61 ;  /* 0x0000003d46467221 */ /* 0x000fe20000010000 */
[----:B------:R-:W-:Y:S01]  /*0be0*/  FFMA.FTZ R71, R62, R61, R71 ;  /* 0x0000003d3e477223 */ /* 0x000fe20000010047 */
[C---:B------:R-:W-:Y:S01]  /*0bf0*/  FADD.FTZ R137, R66.reuse, R137 ;  /* 0x0000008942897221 */ /* 0x040fe20000010000 */
[----:B------:R-:W-:Y:S01]  /*0c00*/  FFMA.FTZ R113, R66, R62, R113 ;  /* 0x0000003e42717223 */ /* 0x000fe20000010071 */
[C---:B------:R-:W-:Y:S01]  /*0c10*/  FMUL.FTZ R66, R160.reuse, R63 ;  /* 0x0000003fa0427220 */ /* 0x040fe20000410000 */
        /* <DEDUP_REMOVED lines=19> */
[----:B------:R-:W-:Y:S01]  /*0d50*/  FFMA.FTZ R71, R72, R69, R71 ;  /* 0x0000004548477223 */ /* 0x000fe20000010047 */
[----:B------:R-:W-:Y:S01]  /*0d60*/  FMUL.FTZ R179, R16, R80 ;  /* 0x0000005010b37220 */ /* 0x000fe20000410000 */
[----:B------:R-:W-:Y:S01]  /*0d70*/  FADD.FTZ R77, -R177, R77 ;  /* 0x0000004db14d7221 */ /* 0x000fe20000010100 */
[----:B------:R-:W-:Y:S01]  /*0d80*/  FADD.FTZ R70, R70, R75 ;  /* 0x0000004b46467221 */ /* 0x000fe20000010000 */
[----:B------:R-:W-:Y:S01]  /*0d90*/  FFMA.FTZ R71, R182, R75, R71 ;  /* 0x0000004bb6477223 */ /* 0x000fe20000010047 */
[C---:B------:R-:W-:Y:S01]  /*0da0*/  FADD.FTZ R141, R74.reuse, R141 ;  /* 0x0000008d4a8d7221 */ /* 0x040fe20000010000 */
[----:B------:R-:W-:Y:S01]  /*0db0*/  FFMA.FTZ R117, R74, R72, R117 ;  /* 0x000000484a757223 */ /* 0x000fe20000010075 */
[----:B------:R-:W-:Y:S01]  /*0dc0*/  FMUL.FTZ R181, R17, R81 ;  /* 0x0000005111b57220 */ /* 0x000fe20000410000 */
[----:B------:R-:W-:Y:S01]  /*0dd0*/  FADD.FTZ R70, R70, R179 ;  /* 0x000000b346467221 */ /* 0x000fe20000010000 */
[C---:B------:R-:W-:Y:S01]  /*0de0*/  FADD.FTZ R173, -R177.reuse, R78 ;  /* 0x0000004eb1ad7221 */ /* 0x040fe20000010100 */
[----:B------:R-:W-:Y:S01]  /*0df0*/  FMUL.FTZ R74, R160, R77 ;  /* 0x0000004da04a7220 */ /* 0x000fe20000410000 */
        /* <DEDUP_REMOVED lines=23> */
[C---:B------:R-:W-:Y:S01]  /*0f70*/  FADD.FTZ R87, -R177.reuse, R87 ;  /* 0x00000057b1577221 */ /* 0x040fe20000010100 */
[----:B------:R-:W-:Y:S01]  /*0f80*/  FMUL.FTZ R174, R160, R77 ;  /* 0x0000004da0ae7220 */ /* 0x000fe20000410000 */
[----:B------:R-:W-:Y:S01]  /*0f90*/  FFMA.FTZ R71, R168, R173, R71 ;  /* 0x000000ada8477223 */ /* 0x000fe20000010047 */
[C---:B------:R-:W-:Y:S01]  /*0fa0*/  FADD.FTZ R77, -R177.reuse, R92 ;  /* 0x0000005cb14d7221 */ /* 0x040fe20000010100 */
[----:B------:R-:W-:Y:S01]  /*0fb0*/  FADD.FTZ R93, -R177, R93 ;  /* 0x0000005db15d7221 */ /* 0x000fe20000010100 */
[----:B------:R-:W-:Y:S01]  /*0fc0*/  FMUL.FTZ R175, R15, R91 ;  /* 0x0000005b0faf7220 */ /* 0x000fe20000410000 */
[----:B------:R-:W-:Y:S01]  /*0fd0*/  FADD.FTZ R70, R81, R172 ;  /* 0x000000ac51467221 */ /* 0x000fe20000010000 */
[----:B------:R-:W-:Y:S01]  /*0fe0*/  FMUL.FTZ R176, R160, R87 ;  /* 0x00000057a0b07220 */ /* 0x000fe20000410000 */
[----:B------:R-:W-:Y:S01]  /*0ff0*/  FFMA.FTZ R71, R174, R172, R71 ;  /* 0x000000acae477223 */ /* 0x000fe20000010047 */
[----:B------:R-:W-:Y:S01]  /*1000*/  FADD.FTZ R79, -R177, R94 ;  /* 0x0000005eb14f7221 */ /* 0x000fe20000010100 */
        /* <DEDUP_REMOVED lines=8> */
[----:B------:R-:W-:Y:S01]  /*1090*/  FADD.FTZ R85, -R177, R100 ;  /* 0x00000064b1557221 */ /* 0x000fe20000010100 */
        /* <DEDUP_REMOVED lines=12> */
[C---:B------:R-:W-:Y:S01]  /*1160*/  FADD.FTZ R83, -R177.reuse, R95 ;  /* 0x0000005fb1537221 */ /* 0x040fe20000010100 */
[----:B------:R-:W-:Y:S01]  /*1170*/  FFMA.FTZ R70, R78, R97, R71 ;  /* 0x000000614e467223 */ /* 0x000fe20000010047 */
[----:B------:R-:W-:Y:S01]  /*1180*/  FADD.FTZ R101, -R177, R101 ;  /* 0x00000065b1657221 */ /* 0x000fe20000010100 */
[----:B------:R-:W-:Y:S01]  /*1190*/  FMUL.FTZ R86, R11, R99 ;  /* 0x000000630b567220 */ /* 0x000fe20000410000 */
[----:B------:R-:W-:Y:S01]  /*11a0*/  FADD.FTZ R85, R85, R98 ;  /* 0x0000006255557221 */ /* 0x000fe20000010000 */
[----:B------:R-:W-:Y:S01]  /*11b0*/  FMUL.FTZ R83, R160, R83 ;  /* 0x00000053a0537220 */ /* 0x000fe20000410000 */
        /* <DEDUP_REMOVED lines=19> */
[----:B------:R-:W-:Y:S01]  /*12f0*/  FADD.FTZ R89, -R177, R103 ;  /* 0x00000067b1597221 */ /* 0x000fe20000010100 */
        /* <DEDUP_REMOVED lines=41> */
.L_x_3172:
[----:B-1----:R-:W-:Y:S01]  /*1590*/  FADD.FTZ R84, R85, R84 ;  /* 0x0000005455547221 */ /* 0x002fe20000010000 */
[----:B--2---:R-:W-:Y:S01]  /*15a0*/  FADD.FTZ R71, R70, R71 ;  /* 0x0000004746477221 */ /* 0x004fe20000010000 */
[----:B------:R-:W-:Y:S02]  /*15b0*/  ISETP.NE.U32.AND P3, PT, RZ, UR12, PT ;  /* 0x0000000cff007c0c */ /* 0x000fe4000bf65070 */
[----:B------:R-:W-:Y:S01]  /*15c0*/  FMUL.FTZ R84, R84, UR9 ;  /* 0x0000000954547c20 */ /* 0x000fe20008410000 */
[----:B------:R-:W-:Y:S01]  /*15d0*/  FMUL.FTZ R90, R71, UR9 ;  /* 0x00000009475a7c20 */ /* 0x000fe20008410000 */
[----:B------:R-:W-:Y:S01]  /*15e0*/  ISETP.NE.U32.AND P1, PT, R108, RZ, PT ;  /* 0x000000ff6c00720c */ /* 0x000fe20003f25070 */
[----:B0-----:R-:W0:Y:S01]  /*15f0*/  LDC.64 R70, c[0x0][0x2f8] ;  /* 0x0000be00ff467b82 */ /* 0x001e220000000a00 */
[----:B------:R-:W-:Y:S02]  /*1600*/  ISETP.NE.AND.EX P3, PT, RZ, UR13, PT, P3 ;  /* 0x0000000dff007c0c */ /* 0x000fe4000bf65330 */
[----:B------:R-:W-:-:S02]  /*1610*/  FSEL R91, R84, RZ, !P0 ;  /* 0x000000ff545b7208 */ /* 0x000fc40004000000 */
[----:B------:R-:W-:Y:S02]  /*1620*/  ISETP.NE.U32.AND P0, PT, RZ, UR14, PT ;  /* 0x0000000eff007c0c */ /* 0x000fe4000bf05070 */
[----:B------:R-:W-:Y:S01]  /*1630*/  ISETP.NE.AND.EX P1, PT, R109, RZ, PT, P1 ;  /* 0x000000ff6d00720c */ /* 0x000fe20003f25310 */
[-CC-:B------:R-:W-:Y:S01]  /*1640*/  FFMA.FTZ R68, R68, R90.reuse, R91.reuse ;  /* 0x0000005a44447223 */ /* 0x180fe2000001005b */
[----:B------:R-:W-:Y:S01]  /*1650*/  ISETP.NE.AND.EX P0, PT, RZ, UR15, PT, P0 ;  /* 0x0000000fff007c0c */ /* 0x000fe2000bf05300 */
[-CC-:B------:R-:W-:Y:S01]  /*1660*/  FFMA.FTZ R72, R72, R90.reuse, R91.reuse ;  /* 0x0000005a48487223 */ /* 0x180fe2000001005b */
[-CC-:B------:R-:W-:Y:S01]  /*1670*/  FFMA.FTZ R3, R3, R90.reuse, R91.reuse ;  /* 0x0000005a03037223 */ /* 0x180fe2000001005b */
[----:B------:R-:W-:Y:S01]  /*1680*/  FADD.FTZ R95, R73, -R68 ;  /* 0x80000044495f7221 */ /* 0x000fe20000010000 */
[-CC-:B------:R-:W-:Y:S01]  /*1690*/  FFMA.FTZ R60, R60, R90.reuse, R91.reuse ;  /* 0x0000005a3c3c7223 */ /* 0x180fe2000001005b */
[----:B------:R-:W-:Y:S01]  /*16a0*/  FADD.FTZ R99, R69, -R72 ;  /* 0x8000004845637221 */ /* 0x000fe20000010000 */
[-CC-:B------:R-:W-:Y:S01]  /*16b0*/  FFMA.FTZ R62, R62, R90.reuse, R91.reuse ;  /* 0x0000005a3e3e7223 */ /* 0x180fe2000001005b */
[-CC-:B------:R-:W-:Y:S01]  /*16c0*/  FFMA.FTZ R180, R180, R90.reuse, R91.reuse ;  /* 0x0000005ab4b47223 */ /* 0x180fe2000001005b */
[-C--:B------:R-:W-:Y:S01]  /*16d0*/  FFMA.FTZ R66, R66, R90.reuse, R91 ;  /* 0x0000005a42427223 */ /* 0x080fe2000001005b */
[----:B------:R-:W-:Y:S01]  /*16e0*/  FADD.FTZ R3, R64, -R3 ;  /* 0x8000000340037221 */ /* 0x000fe20000010000 */
[----:B------:R-:W-:Y:S01]  /*16f0*/  FADD.FTZ R65, R65, -R60 ;  /* 0x8000003c41417221 */ /* 0x000fe20000010000 */
[----:B------:R-:W-:Y:S01]  /*1700*/  FADD.FTZ R85, R61, -R62 ;  /* 0x8000003e3d557221 */ /* 0x000fe20000010000 */
[----:B------:R-:W-:Y:S01]  /*1710*/  FADD.FTZ R67, R67, -R180 ;  /* 0x800000b443437221 */ /* 0x000fe20000010000 */
[----:B------:R-:W1:Y:S01]  /*1720*/  @P0 LDC.64 R68, c[0x0][0x300] ;  /* 0x0000c000ff440b82 */ /* 0x000e620000000a00 */
[----:B------:R-:W-:Y:S01]  /*1730*/  FADD.FTZ R93, R63, -R66 ;  /* 0x800000423f5d7221 */ /* 0x000fe20000010000 */
[-CC-:B------:R-:W-:Y:S01]  /*1740*/  FFMA.FTZ R182, R182, R90.reuse, R91.reuse ;  /* 0x0000005ab6b67223 */ /* 0x180fe2000001005b */
[-CC-:B------:R-:W-:Y:S01]  /*1750*/  FFMA.FTZ R184, R184, R90.reuse, R91.reuse ;  /* 0x0000005ab8b87223 */ /* 0x180fe2000001005b */
[-CC-:B------:R-:W-:Y:S01]  /*1760*/  FFMA.FTZ R74, R74, R90.reuse, R91.reuse ;  /* 0x0000005a4a4a7223 */ /* 0x180fe2000001005b */
[-CC-:B------:R-:W-:Y:S01]  /*1770*/  FFMA.FTZ R186, R186, R90.reuse, R91.reuse ;  /* 0x0000005ababa7223 */ /* 0x180fe2000001005b */
        /* <DEDUP_REMOVED lines=16> */
[----:B------:R-:W-:Y:S06]  /*1880*/  @!P3 BRA `(.L_x_3154) ;  /* 0x000000000024b947 */ /* 0x000fec0003800000 */
        /* <DEDUP_REMOVED lines=9> */
.L_x_3154:
[----:B------:R2:W-:Y:S01]  /*1920*/  STG.E.128 desc[UR4][R72.64], R60 ;  /* 0x0000003c48007986 */ /* 0x0005e2000c101d04 */
[----:B------:R-:W-:Y:S05]  /*1930*/  @!P0 BRA `(.L_x_3155) ;  /* 0x0000000000248947 */ /* 0x000fea0003800000 */
[----:B0-----:R-:W0:Y:S01]  /*1940*/  LDC.64 R64, c[0x0][0x300] ;  /* 0x0000c000ff407b82 */ /* 0x001e220000000a00 */
[----:B------:R-:W-:-:S04]  /*1950*/  ISETP.NE.U32.AND P4, PT, RZ, UR14, PT ;  /* 0x0000000eff007c0c */ /* 0x000fc8000bf85070 */
[----:B------:R-:W-:-:S04]  /*1960*/  ISETP.NE.AND.EX P4, PT, RZ, UR15, PT, P4 ;  /* 0x0000000fff007c0c */ /* 0x000fc8000bf85340 */
[----:B--2---:R-:W-:Y:S02]  /*1970*/  SEL R63, R63, R59, P4 ;  /* 0x0000003b3f3f7207 */ /* 0x004fe40002000000 */
[----:B------:R-:W-:Y:S02]  /*1980*/  SEL R62, R62, R58, P4 ;  /* 0x0000003a3e3e7207 */ /* 0x000fe40002000000 */
[----:B------:R-:W-:Y:S02]  /*1990*/  SEL R61, R61, R57, P4 ;  /* 0x000000393d3d7207 */ /* 0x000fe40002000000 */
[----:B------:R-:W-:Y:S01]  /*19a0*/  SEL R60, R60, R56, P4 ;  /* 0x000000383c3c7207 */ /* 0x000fe20002000000 */
[----:B0-----:R-:W-:-:S05]  /*19b0*/  IMAD.WIDE.U32 R64, R171, 0x10, R64 ;  /* 0x00000010ab407825 */ /* 0x001fca00078e0040 */
[----:B------:R3:W-:Y:S02]  /*19c0*/  STG.E.128 desc[UR4][R64.64], R60 ;  /* 0x0000003c40007986 */ /* 0x0007e4000c101d04 */
.L_x_3155:
[C---:B--23--:R-:W-:Y:S01]  /*19d0*/  FMUL.FTZ R63, R160.reuse, R101 ;  /* 0x00000065a03f7220 */ /* 0x04cfe20000410000 */
        /* <DEDUP_REMOVED lines=10> */
[----:B0-----:R-:W-:Y:S01]  /*1a80*/  IADD3 R74, P6, R167, UR16, RZ ;  /* 0x00000010a74a7c10 */ /* 0x001fe2000ffde0ff */
[----:B-1----:R-:W-:Y:S01]  /*1a90*/  @P0 IMAD.WIDE.U32 R84, R169, 0x10, R68 ;  /* 0x00000010a9540825 */ /* 0x002fe200078e0044 */
[----:B------:R-:W-:Y:S02]  /*1aa0*/  SEL R67, R63, R59, P5 ;  /* 0x0000003b3f437207 */ /* 0x000fe40002800000 */
[----:B------:R-:W-:Y:S02]  /*1ab0*/  SEL R66, R62, R58, P5 ;  /* 0x0000003a3e427207 */ /* 0x000fe40002800000 */
[----:B------:R-:W-:Y:S02]  /*1ac0*/  SEL R65, R61, R57, P5 ;  /* 0x000000393d417207 */ /* 0x000fe40002800000 */
[----:B------:R-:W-:Y:S02]  /*1ad0*/  SEL R64, R60, R56, P5 ;  /* 0x000000383c407207 */ /* 0x000fe40002800000 */
[----:B------:R-:W-:Y:S01]  /*1ae0*/  ISETP.NE.AND.EX P4, PT, RZ, UR13, PT, P4 ;  /* 0x0000000dff007c0c */ /* 0x000fe2000bf85340 */
[----:B------:R-:W-:-:S12]  /*1af0*/  @!P3 BRA `(.L_x_3156) ;  /* 0x00000000001cb947 */ /* 0x000fd80003800000 */
[----:B------:R-:W0:Y:S01]  /*1b00*/  LDC.64 R68, c[0x0][0x308] ;  /* 0x0000c200ff447b82 */ /* 0x000e220000000a00 */
[----:B------:R-:W-:Y:S02]  /*1b10*/  SEL R71, R63, R55, P4 ;  /* 0x000000373f477207 */ /* 0x000fe40002000000 */
[----:B------:R-:W-:Y:S01]  /*1b20*/  SEL R70, R62, R54, P4 ;  /* 0x000000363e467207 */ /* 0x000fe20002000000 */
[----:B0-----:R-:W-:Y:S01]  /*1b30*/  IMAD.WIDE.U32 R92, R169, 0x10, R68 ;  /* 0x00000010a95c7825 */ /* 0x001fe200078e0044 */
[----:B------:R-:W-:Y:S02]  /*1b40*/  SEL R69, R61, R53, P4 ;  /* 0x000000353d457207 */ /* 0x000fe40002000000 */
[----:B------:R-:W-:-:S05]  /*1b50*/  SEL R68, R60, R52, P4 ;  /* 0x000000343c447207 */ /* 0x000fca0002000000 */
[----:B------:R0:W-:Y:S02]  /*1b60*/  STG.E.128 desc[UR4][R92.64], R68 ;  /* 0x000000445c007986 */ /* 0x0001e4000c101d04 */
.L_x_3156:
[----:B------:R1:W-:Y:S01]  /*1b70*/  STG.E.128 desc[UR4][R72.64], R60 ;  /* 0x0000003c48007986 */ /* 0x0003e2000c101d04 */
[C---:B0-----:R-:W-:Y:S01]  /*1b80*/  FMUL.FTZ R68, R160.reuse, R179 ;  /* 0x000000b3a0447220 */ /* 0x041fe20000410000 */
[C---:B------:R-:W-:Y:S01]  /*1b90*/  FMUL.FTZ R69, R160.reuse, R181 ;  /* 0x000000b5a0457220 */ /* 0x040fe20000410000 */
[C---:B------:R-:W-:Y:S01]  /*1ba0*/  FMUL.FTZ R70, R160.reuse, R183 ;  /* 0x000000b7a0467220 */ /* 0x040fe20000410000 */
[----:B------:R1:W-:Y:S01]  /*1bb0*/  @P0 STG.E.128 desc[UR4][R84.64], R64 ;  /* 0x0000004054000986 */ /* 0x0003e2000c101d04 */
[----:B------:R-:W-:Y:S01]  /*1bc0*/  FMUL.FTZ R71, R160, R185 ;  /* 0x000000b9a0477220 */ /* 0x000fe20000410000 */
[----:B------:R-:W-:Y:S01]  /*1bd0*/  IADD3.X R75, R166, UR17, RZ, P6, !PT ;  /* 0x00000011a64b7c10 */ /* 0x000fe2000b7fe4ff */
[----:B------:R-:W-:Y:S01]  /*1be0*/  FFMA.FTZ R3, R178, R90, R91 ;  /* 0x0000005ab2037223 */ /* 0x000fe2000001005b */
[----:B------:R-:W-:Y:S01]  /*1bf0*/  @P1 FADD.FTZ R68, R36, R68 ;  /* 0x0000004424441221 */ /* 0x000fe20000010000 */
[----:B------:R-:W-:Y:S01]  /*1c00*/  @P1 FADD.FTZ R69, R37, R69 ;  /* 0x0000004525451221 */ /* 0x000fe20000010000 */
[----:B------:R-:W-:Y:S01]  /*1c10*/  @P1 FADD.FTZ R70, R38, R70 ;  /* 0x0000004626461221 */ /* 0x000fe20000010000 */
[----:B------:R-:W-:Y:S01]  /*1c20*/  @P1 FADD.FTZ R71, R39, R71 ;  /* 0x0000004727471221 */ /* 0x000fe20000010000 */
[----:B------:R-:W-:Y:S06]  /*1c30*/  @!P3 BRA `(.L_x_3157) ;  /* 0x00000000001cb947 */ /* 0x000fec0003800000 */
[----:B-1----:R-:W-:Y:S02]  /*1c40*/  IADD3 R64, P6, R167, UR12, RZ ;  /* 0x0000000ca7407c10 */ /* 0x002fe4000ffde0ff */
[----:B------:R-:W-:Y:S02]  /*1c50*/  SEL R63, R71, R55, P4 ;  /* 0x00000037473f7207 */ /* 0x000fe40002000000 */
[----:B------:R-:W-:Y:S02]  /*1c60*/  SEL R62, R70, R54, P4 ;  /* 0x00000036463e7207 */ /* 0x000fe40002000000 */
[----:B------:R-:W-:Y:S02]  /*1c70*/  SEL R61, R69, R53, P4 ;  /* 0x00000035453d7207 */ /* 0x000fe40002000000 */
[----:B------:R-:W-:Y:S02]  /*1c80*/  IADD3.X R65, R166, UR13, RZ, P6, !PT ;  /* 0x0000000da6417c10 */ /* 0x000fe4000b7fe4ff */
[----:B------:R-:W-:-:S05]  /*1c90*/  SEL R60, R68, R52, P4 ;  /* 0x00000034443c7207 */ /* 0x000fca0002000000 */
[----:B------:R0:W-:Y:S02]  /*1ca0*/  STG.E.128 desc[UR4][R64.64], R60 ;  /* 0x0000003c40007986 */ /* 0x0001e4000c101d04 */
.L_x_3157:
[----:B-1----:R-:W-:Y:S01]  /*1cb0*/  @P0 IADD3 R84, P6, R167, UR14, RZ ;  /* 0x0000000ea7540c10 */ /* 0x002fe2000ffde0ff */
[----:B------:R1:W-:Y:S01]  /*1cc0*/  STG.E.128 desc[UR4][R74.64], R68 ;  /* 0x000000444a007986 */ /* 0x0003e2000c101d04 */
[----:B------:R-:W-:Y:S01]  /*1cd0*/  SEL R72, R68, R56, P5 ;  /* 0x0000003844487207 */ /* 0x000fe20002800000 */
[-CC-:B0-----:R-:W-:Y:S01]  /*1ce0*/  FFMA.FTZ R63, R174, R90.reuse, R91.reuse ;  /* 0x0000005aae3f7223 */ /* 0x181fe2000001005b */
[----:B------:R-:W-:Y:S01]  /*1cf0*/  @P0 IADD3.X R85, R166, UR15, RZ, P6, !PT ;  /* 0x0000000fa6550c10 */ /* 0x000fe2000b7fe4ff */
[-CC-:B------:R-:W-:Y:S01]  /*1d00*/  FFMA.FTZ R168, R168, R90.reuse, R91.reuse ;  /* 0x0000005aa8a87223 */ /* 0x180fe2000001005b */
[----:B------:R-:W-:Y:S01]  /*1d10*/  SEL R73, R69, R57, P5 ;  /* 0x0000003945497207 */ /* 0x000fe20002800000 */
[----:B------:R-:W-:Y:S01]  /*1d20*/  FFMA.FTZ R176, R176, R90, R91 ;  /* 0x0000005ab0b07223 */ /* 0x000fe2000001005b */
[----:B------:R-:W-:Y:S01]  /*1d30*/  FADD.FTZ R63, R172, -R63 ;  /* 0x8000003fac3f7221 */ /* 0x000fe20000010000 */
[----:B------:R-:W-:Y:S01]  /*1d40*/  FADD.FTZ R3, R170, -R3 ;  /* 0x80000003aa037221 */ /* 0x000fe20000010000 */
[----:B------:R-:W-:Y:S01]  /*1d50*/  FADD.FTZ R61, R173, -R168 ;  /* 0x800000a8ad3d7221 */ /* 0x000fe20000010000 */
[----:B------:R-:W-:Y:S01]  /*1d60*/  FADD.FTZ R175, R175, -R176 ;  /* 0x800000b0afaf7221 */ /* 0x000fe20000010000 */
[C---:B------:R-:W-:Y:S01]  /*1d70*/  FMUL.FTZ R62, R160.reuse, R63 ;  /* 0x0000003fa03e7220 */ /* 0x040fe20000410000 */
[----:B------:R-:W-:Y:S01]  /*1d80*/  IADD3 R92, P6, R165, UR16, RZ ;  /* 0x00000010a55c7c10 */ /* 0x000fe2000ffde0ff */
[C---:B------:R-:W-:Y:S01]  /*1d90*/  FMUL.FTZ R60, R160.reuse, R3 ;  /* 0x00000003a03c7220 */ /* 0x040fe20000410000 */
[C---:B------:R-:W-:Y:S01]  /*1da0*/  FMUL.FTZ R61, R160.reuse, R61 ;  /* 0x0000003da03d7220 */ /* 0x040fe20000410000 */
[----:B------:R-:W-:Y:S01]  /*1db0*/  FMUL.FTZ R63, R160, R175 ;  /* 0x000000afa03f7220 */ /* 0x000fe20000410000 */
[----:B------:R-:W-:Y:S01]  /*1dc0*/  IADD3.X R93, R164, UR17, RZ, P6, !PT ;  /* 0x00000011a45d7c10 */ /* 0x000fe2000b7fe4ff */
[----:B------:R-:W-:Y:S01]  /*1dd0*/  @P1 FADD.FTZ R60, R40, R60 ;  /* 0x0000003c283c1221 */ /* 0x000fe20000010000 */
[----:B-1----:R-:W-:Y:S01]  /*1de0*/  SEL R74, R70, R58, P5 ;  /* 0x0000003a464a7207 */ /* 0x002fe20002800000 */
[----:B------:R-:W-:Y:S01]  /*1df0*/  @P1 FADD.FTZ R61, R41, R61 ;  /* 0x0000003d293d1221 */ /* 0x000fe20000010000 */
[----:B------:R-:W-:Y:S01]  /*1e00*/  SEL R75, R71, R59, P5 ;  /* 0x0000003b474b7207 */ /* 0x000fe20002800000 */
[----:B------:R-:W-:Y:S01]  /*1e10*/  @P1 FADD.FTZ R62, R42, R62 ;  /* 0x0000003e2a3e1221 */ /* 0x000fe20000010000 */
[----:B------:R-:W-:Y:S01]  /*1e20*/  @P1 FADD.FTZ R63, R43, R63 ;  /* 0x0000003f2b3f1221 */ /* 0x000fe20000010000 */
[----:B------:R-:W-:-:S02]  /*1e30*/  @P0 IADD3 R94, P6, R165, UR14, RZ ;  /* 0x0000000ea55e0c10 */ /* 0x000fc4000ffde0ff */
[----:B------:R0:W-:Y:S01]  /*1e40*/  @P0 STG.E.128 desc[UR4][R84.64], R72 ;  /* 0x0000004854000986 */ /* 0x0001e2000c101d04 */
[----:B------:R-:W-:Y:S02]  /*1e50*/  SEL R66, R62, R58, P5 ;  /* 0x0000003a3e427207 */ /* 0x000fe40002800000 */
[----:B------:R-:W-:Y:S02]  /*1e60*/  @P0 IADD3.X R95, R164, UR15, RZ, P6, !PT ;  /* 0x0000000fa45f0c10 */ /* 0x000fe4000b7fe4ff */
[----:B------:R-:W-:Y:S02]  /*1e70*/  SEL R67, R63, R59, P5 ;  /* 0x0000003b3f437207 */ /* 0x000fe40002800000 */
[----:B------:R-:W-:Y:S02]  /*1e80*/  SEL R65, R61, R57, P5 ;  /* 0x000000393d417207 */ /* 0x000fe40002800000 */
[----:B------:R-:W-:Y:S01]  /*1e90*/  SEL R64, R60, R56, P5 ;  /* 0x000000383c407207 */ /* 0x000fe20002800000 */
[----:B------:R-:W-:Y:S06]  /*1ea0*/  @!P3 BRA `(.L_x_3158) ;  /* 0x00000000001cb947 */ /* 0x000fec0003800000 */
[----:B0-----:R-:W-:Y:S02]  /*1eb0*/  IADD3 R72, P6, R165, UR12, RZ ;  /* 0x0000000ca5487c10 */ /* 0x001fe4000ffde0ff */
[----:B------:R-:W-:Y:S02]  /*1ec0*/  SEL R71, R63, R55, P4 ;  /* 0x000000373f477207 */ /* 0x000fe40002000000 */
[----:B------:R-:W-:Y:S02]  /*1ed0*/  SEL R70, R62, R54, P4 ;  /* 0x000000363e467207 */ /* 0x000fe40002000000 */
[----:B------:R-:W-:Y:S02]  /*1ee0*/  SEL R69, R61, R53, P4 ;  /* 0x000000353d457207 */ /* 0x000fe40002000000 */
[----:B------:R-:W-:Y:S02]  /*1ef0*/  IADD3.X R73, R164, UR13, RZ, P6, !PT ;  /* 0x0000000da4497c10 */ /* 0x000fe4000b7fe4ff */
[----:B------:R-:W-:-:S05]  /*1f00*/  SEL R68, R60, R52, P4 ;  /* 0x000000343c447207 */ /* 0x000fca0002000000 */
[----:B------:R1:W-:Y:S02]  /*1f10*/  STG.E.128 desc[UR4][R72.64], R68 ;  /* 0x0000004448007986 */ /* 0x0003e4000c101d04 */
.L_x_3158:
[----:B------:R2:W-:Y:S01]  /*1f20*/  STG.E.128 desc[UR4][R92.64], R60 ;  /* 0x0000003c5c007986 */ /* 0x0005e2000c101d04 */
[-CC-:B------:R-:W-:Y:S01]  /*1f30*/  FFMA.FTZ R76, R76, R90.reuse, R91.reuse ;  /* 0x0000005a4c4c7223 */ /* 0x180fe2000001005b */
[-CC-:B------:R-:W-:Y:S01]  /*1f40*/  FFMA.FTZ R78, R78, R90.reuse, R91.reuse ;  /* 0x0000005a4e4e7223 */ /* 0x180fe2000001005b */
[-CC-:B------:R-:W-:Y:S01]  /*1f50*/  FFMA.FTZ R79, R79, R90.reuse, R91.reuse ;  /* 0x0000005a4f4f7223 */ /* 0x180fe2000001005b */
[----:B------:R2:W-:Y:S01]  /*1f60*/  @P0 STG.E.128 desc[UR4][R94.64], R64 ;  /* 0x000000405e000986 */ /* 0x0005e2000c101d04 */
[----:B------:R-:W-:Y:S01]  /*1f70*/  FFMA.FTZ R83, R83, R90, R91 ;  /* 0x0000005a53537223 */ /* 0x000fe2000001005b */
[----:B------:R-:W-:Y:S01]  /*1f80*/  FADD.FTZ R77, R77, -R76 ;  /* 0x8000004c4d4d7221 */ /* 0x000fe20000010000 */
[----:B-1----:R-:W-:Y:S01]  /*1f90*/  FADD.FTZ R69, R97, -R78 ;  /* 0x8000004e61457221 */ /* 0x002fe20000010000 */
        /* <DEDUP_REMOVED lines=11> */
[----:B--2---:R-:W-:Y:S02]  /*2050*/  IADD3 R64, P6, R162, UR12, RZ ;  /* 0x0000000ca2407c10 */ /* 0x004fe4000ffde0ff */
[----:B------:R-:W-:Y:S02]  /*2060*/  SEL R63, R71, R55, P4 ;  /* 0x00000037473f7207 */ /* 0x000fe40002000000 */
[----:B------:R-:W-:Y:S02]  /*2070*/  SEL R62, R70, R54, P4 ;  /* 0x00000036463e7207 */ /* 0x000fe40002000000 */
[----:B------:R-:W-:Y:S02]  /*2080*/  SEL R61, R69, R53, P4 ;  /* 0x00000035453d7207 */ /* 0x000fe40002000000 */
[----:B------:R-:W-:Y:S02]  /*2090*/  IADD3.X R65, R163, UR13, RZ, P6, !PT ;  /* 0x0000000da3417c10 */ /* 0x000fe4000b7fe4ff */
[----:B------:R-:W-:-:S05]  /*20a0*/  SEL R60, R68, R52, P4 ;  /* 0x00000034443c7207 */ /* 0x000fca0002000000 */
[----:B------:R1:W-:Y:S02]  /*20b0*/  STG.E.128 desc[UR4][R64.64], R60 ;  /* 0x0000003c40007986 */ /* 0x0003e4000c101d04 */
.L_x_3159:
[-CC-:B------:R-:W-:Y:S01]  /*20c0*/  FFMA.FTZ R80, R80, R90.reuse, R91.reuse ;  /* 0x0000005a50507223 */ /* 0x180fe2000001005b */
[----:B0-----:R-:W-:Y:S01]  /*20d0*/  IADD3 R72, P6, R162, UR16, RZ ;  /* 0x00000010a2487c10 */ /* 0x001fe2000ffde0ff */
[-CC-:B------:R-:W-:Y:S01]  /*20e0*/  FFMA.FTZ R82, R82, R90.reuse, R91.reuse ;  /* 0x0000005a52527223 */ /* 0x180fe2000001005b */
[-CC-:B------:R-:W-:Y:S01]  /*20f0*/  FFMA.FTZ R87, R87, R90.reuse, R91.reuse ;  /* 0x0000005a57577223 */ /* 0x180fe2000001005b */
[----:B------:R-:W-:Y:S01]  /*2100*/  FADD.FTZ R81, R81, -R80 ;  /* 0x8000005051517221 */ /* 0x000fe20000010000 */
[----:B------:R-:W-:Y:S01]  /*2110*/  IADD3.X R73, R163, UR17, RZ, P6, !PT ;  /* 0x00000011a3497c10 */ /* 0x000fe2000b7fe4ff */
[----:B------:R-:W-:Y:S01]  /*2120*/  FFMA.FTZ R89, R89, R90, R91 ;  /* 0x0000005a59597223 */ /* 0x000fe2000001005b */
[----:B------:R-:W-:Y:S01]  /*2130*/  @P0 IADD3 R162, P6, R162, UR14, RZ ;  /* 0x0000000ea2a20c10 */ /* 0x000fe2000ffde0ff */
[----:B-12---:R-:W-:Y:S01]  /*2140*/  FMUL.FTZ R64, R160, R81 ;  /* 0x00000051a0407220 */ /* 0x006fe20000410000 */
[----:B------:R-:W-:Y:S01]  /*2150*/  FADD.FTZ R65, R105, -R82 ;  /* 0x8000005269417221 */ /* 0x000fe20000010000 */
[----:B------:R-:W0:Y:S01]  /*2160*/  LDC.64 R80, c[0x0][0x210] ;  /* 0x00008400ff507b82 */ /* 0x000e220000000a00 */
[----:B------:R-:W-:Y:S01]  /*2170*/  FADD.FTZ R87, R106, -R87 ;  /* 0x800000576a577221 */ /* 0x000fe20000010000 */
[----:B------:R-:W-:Y:S01]  /*2180*/  FADD.FTZ R89, R88, -R89 ;  /* 0x8000005958597221 */ /* 0x000fe20000010000 */
[----:B------:R-:W-:Y:S01]  /*2190*/  @P0 IADD3.X R163, R163, UR15, RZ, P6, !PT ;  /* 0x0000000fa3a30c10 */ /* 0x000fe2000b7fe4ff */
[C---:B------:R-:W-:Y:S01]  /*21a0*/  FMUL.FTZ R65, R160.reuse, R65 ;  /* 0x00000041a0417220 */ /* 0x040fe20000410000 */
[----:B------:R-:W-:Y:S01]  /*21b0*/  @P3 IADD3 R74, P6, R161, UR12, RZ ;  /* 0x0000000ca14a3c10 */ /* 0x000fe2000ffde0ff */
[C---:B------:R-:W-:Y:S01]  /*21c0*/  FMUL.FTZ R66, R160.reuse, R87 ;  /* 0x00000057a0427220 */ /* 0x040fe20000410000 */
[----:B------:R-:W-:Y:S01]  /*21d0*/  FMUL.FTZ R67, R160, R89 ;  /* 0x00000059a0437220 */ /* 0x000fe20000410000 */
[----:B------:R-:W-:Y:S01]  /*21e0*/  @P1 FADD.FTZ R64, R48, R64 ;  /* 0x0000004030401221 */ /* 0x000fe20000010000 */
[----:B------:R-:W-:Y:S01]  /*21f0*/  @P3 IADD3.X R75, R0, UR13, RZ, P6, !PT ;  /* 0x0000000d004b3c10 */ /* 0x000fe2000b7fe4ff */
[----:B------:R-:W-:Y:S01]  /*2200*/  @P1 FADD.FTZ R65, R49, R65 ;  /* 0x0000004131411221 */ /* 0x000fe20000010000 */
[----:B------:R-:W-:Y:S01]  /*2210*/  IADD3 R76, P6, R161, UR16, RZ ;  /* 0x00000010a14c7c10 */ /* 0x000fe2000ffde0ff */
[----:B------:R-:W-:Y:S01]  /*2220*/  @P1 FADD.FTZ R66, R50, R66 ;  /* 0x0000004232421221 */ /* 0x000fe20000010000 */
[----:B------:R-:W-:Y:S01]  /*2230*/  @P1 FADD.FTZ R67, R51, R67 ;  /* 0x0000004333431221 */ /* 0x000fe20000010000 */
[----:B------:R-:W-:Y:S01]  /*2240*/  SEL R63, R71, R59, P5 ;  /* 0x0000003b473f7207 */ /* 0x000fe20002800000 */
[----:B------:R1:W-:Y:S01]  /*2250*/  STG.E.128 desc[UR4][R72.64], R68 ;  /* 0x0000004448007986 */ /* 0x0003e2000c101d04 */
[----:B------:R-:W-:-:S02]  /*2260*/  IADD3.X R77, R0, UR17, RZ, P6, !PT ;  /* 0x00000011004d7c10 */ /* 0x000fc4000b7fe4ff */
[----:B------:R-:W-:Y:S02]  /*2270*/  @P0 IADD3 R78, P6, R161, UR14, RZ ;  /* 0x0000000ea14e0c10 */ /* 0x000fe4000ffde0ff */
        /* <DEDUP_REMOVED lines=8> */
[----:B------:R-:W-:Y:S02]  /*2300*/  @P0 IADD3.X R79, R0, UR15, RZ, P6, !PT ;  /* 0x0000000f004f0c10 */ /* 0x000fe4000b7fe4ff */
[----:B------:R-:W-:Y:S01]  /*2310*/  SEL R56, R64, R56, P5 ;  /* 0x0000003840387207 */ /* 0x000fe20002800000 */
[----:B------:R1:W-:Y:S01]  /*2320*/  @P3 STG.E.128 desc[UR4][R74.64], R52 ;  /* 0x000000344a003986 */ /* 0x0003e2000c101d04 */
[----:B------:R-:W-:Y:S02]  /*2330*/  SEL R57, R65, R57, P5 ;  /* 0x0000003941397207 */ /* 0x000fe40002800000 */
[----:B------:R-:W-:Y:S01]  /*2340*/  SEL R58, R66, R58, P5 ;  /* 0x0000003a423a7207 */ /* 0x000fe20002800000 */
[----:B------:R1:W-:Y:S01]  /*2350*/  STG.E.128 desc[UR4][R76.64], R64 ;  /* 0x000000404c007986 */ /* 0x0003e2000c101d04 */
[----:B------:R-:W-:-:S02]  /*2360*/  SEL R59, R67, R59, P5 ;  /* 0x0000003b433b7207 */ /* 0x000fc40002800000 */
[----:B0-----:R-:W-:-:S03]  /*2370*/  LEA R159, R80, R159, 0x2 ;  /* 0x0000009f509f7211 */ /* 0x001fc600078e10ff */
[----:B------:R1:W-:Y:S01]  /*2380*/  @P0 STG.E.128 desc[UR4][R78.64], R56 ;  /* 0x000000384e000986 */ /* 0x0003e2000c101d04 */
[----:B------:R-:W-:-:S13]  /*2390*/  ISETP.GE.AND P0, PT, R159, R81, PT ;  /* 0x000000519f00720c */ /* 0x000fda0003f06270 */
[----:B------:R-:W-:Y:S05]  /*23a0*/  @!P0 BRA `(.L_x_3160) ;  /* 0xffffffe000608947 */ /* 0x000fea000383ffff */
[----:B------:R-:W-:Y:S05]  /*23b0*/  BSYNC B1 ;  /* 0x0000000000017941 */ /* 0x000fea0003800000 */
.L_x_3152:
        /* <DEDUP_REMOVED lines=48> */
.L_x_3151:
[----:B------:R-:W-:Y:S05]  /*26c0*/  BSYNC B0 ;  /* 0x0000000000007941 */ /* 0x000fea0003800000 */
.L_x_3149:
[----:B-1----:R-:W0:Y:S01]  /*26d0*/  S2R R54, SR_TID.X ;  /* 0x0000000000367919 */ /* 0x002e220000002100 */
        /* <DEDUP_REMOVED lines=146> */
.L_x_3153:
        /* <DEDUP_REMOVED lines=8> */
.L_x_3162:
[----:B------:R-:W-:Y:S05]  /*3080*/  BSYNC B2 ;  /* 0x0000000000027941 */ /* 0x000fea0003800000 */
.L_x_3161:
        /* <DEDUP_REMOVED lines=8> */
.L_x_3163:
[----:B------:R-:W-:Y:S01]  /*3110*/  FADD.FTZ R84, R85, R84 ;  /* 0x0000005455547221 */ /* 0x000fe20000010000 */
[----:B------:R-:W-:-:S04]  /*3120*/  HFMA2.MMA R96, -RZ, RZ, 0, 1.1920928955078125e-07 ;  /* 0x00000002ff607435 */ /* 0x000fc800000001ff */
[----:B------:R-:W-:Y:S02]  /*3130*/  MOV R99, R84 ;  /* 0x0000005400637202 */ /* 0x000fe40000000f00 */
[----:B------:R-:W-:-:S07]  /*3140*/  MOV R71, R95 ;  /* 0x0000005f00477202 */ /* 0x000fce0000000f00 */
[----:B------:R-:W-:Y:S05]  /*3150*/  WARPSYNC.COLLECTIVE R94, `(.L_x_3164) ;  /* 0x000000005e087348 */ /* 0x000fea0003c00000 */
[----:B------:R0:W1:Y:S02]  /*3160*/  SHFL.BFLY P1, R95, R99, R96, R101 ;  /* 0x0c000060635f7389 */ /* 0x0000640000020065 */
[----:B01----:R-:W-:Y:S01]  /*3170*/  ENDCOLLECTIVE ;  /* 0x000000000000791b */ /* 0x003fe20003800000 */
.L_x_3164:
[----:B------:R-:W-:-:S05]  /*3180*/  FADD.FTZ R71, R70, R71 ;  /* 0x0000004746477221 */ /* 0x000fca0000010000 */
[----:B------:R-:W-:Y:S02]  /*3190*/  MOV R99, R71 ;  /* 0x0000004700637202 */ /* 0x000fe40000000f00 */
[----:B------:R-:W-:-:S07]  /*31a0*/  MOV R91, R95 ;  /* 0x0000005f005b7202 */ /* 0x000fce0000000f00 */
[----:B------:R-:W-:Y:S05]  /*31b0*/  WARPSYNC.COLLECTIVE R94, `(.L_x_3165) ;  /* 0x000000005e087348 */ /* 0x000fea0003c00000 */
[----:B------:R0:W1:Y:S02]  /*31c0*/  SHFL.BFLY P1, R95, R99, R96, R101 ;  /* 0x0c000060635f7389 */ /* 0x0000640000020065 */
[----:B01----:R-:W-:Y:S01]  /*31d0*/  ENDCOLLECTIVE ;  /* 0x000000000000791b */ /* 0x003fe20003800000 */
.L_x_3165:
[----:B------:R-:W-:Y:S01]  /*31e0*/  FADD.FTZ R91, R84, R91 ;  /* 0x0000005b545b7221 */ /* 0x000fe20000010000 */
[----:B------:R-:W-:-:S04]  /*31f0*/  HFMA2.MMA R96, -RZ, RZ, 0, 2.384185791015625e-07 ;  /* 0x00000004ff607435 */ /* 0x000fc800000001ff */
[----:B------:R-:W-:Y:S02]  /*3200*/  MOV R99, R91 ;  /* 0x0000005b00637202 */ /* 0x000fe40000000f00 */
[----:B------:R-:W-:-:S07]  /*3210*/  MOV R90, R95 ;  /* 0x0000005f005a7202 */ /* 0x000fce0000000f00 */
[----:B------:R-:W-:Y:S05]  /*3220*/  WARPSYNC.COLLECTIVE R94, `(.L_x_3166) ;  /* 0x000000005e087348 */ /* 0x000fea0003c00000 */
[----:B------:R0:W1:Y:S02]  /*3230*/  SHFL.BFLY P1, R95, R99, R96, R101 ;  /* 0x0c000060635f7389 */ /* 0x0000640000020065 */
[----:B01----:R-:W-:Y:S01]  /*3240*/  ENDCOLLECTIVE ;  /* 0x000000000000791b */ /* 0x003fe20003800000 */
.L_x_3166:
[----:B------:R-:W-:-:S05]  /*3250*/  FADD.FTZ R90, R71, R90 ;  /* 0x0000005a475a7221 */ /* 0x000fca0000010000 */
[----:B------:R-:W-:Y:S02]  /*3260*/  MOV R99, R90 ;  /* 0x0000005a00637202 */ /* 0x000fe40000000f00 */
[----:B------:R-:W-:-:S07]  /*3270*/  MOV R92, R95 ;  /* 0x0000005f005c7202 */ /* 0x000fce0000000f00 */
[----:B------:R-:W-:Y:S05]  /*3280*/  WARPSYNC.COLLECTIVE R94, `(.L_x_3167) ;  /* 0x000000005e087348 */ /* 0x000fea0003c00000 */
[----:B------:R0:W1:Y:S02]  /*3290*/  SHFL.BFLY P1, R95, R99, R96, R101 ;  /* 0x0c000060635f7389 */ /* 0x0000640000020065 */
[----:B01----:R-:W-:Y:S01]  /*32a0*/  ENDCOLLECTIVE ;  /* 0x000000000000791b */ /* 0x003fe20003800000 */
.L_x_3167:
[----:B------:R-:W-:Y:S01]  /*32b0*/  FADD.FTZ R92, R91, R92 ;  /* 0x0000005c5b5c7221 */ /* 0x000fe20000010000 */
[----:B------:R-:W-:-:S04]  /*32c0*/  HFMA2.MMA R96, -RZ, RZ, 0, 4.76837158203125e-07 ;  /* 0x00000008ff607435 */ /* 0x000fc800000001ff */
[----:B------:R-:W-:Y:S02]  /*32d0*/  MOV R99, R92 ;  /* 0x0000005c00637202 */ /* 0x000fe40000000f00 */
[----:B------:R-:W-:-:S07]  /*32e0*/  MOV R93, R95 ;  /* 0x0000005f005d7202 */ /* 0x000fce0000000f00 */
[----:B------:R-:W-:Y:S05]  /*32f0*/  WARPSYNC.COLLECTIVE R94, `(.L_x_3168) ;  /* 0x000000005e087348 */ /* 0x000fea0003c00000 */
[----:B------:R0:W1:Y:S02]  /*3300*/  SHFL.BFLY P1, R95, R99, R96, R101 ;  /* 0x0c000060635f7389 */ /* 0x0000640000020065 */
[----:B01----:R-:W-:Y:S01]  /*3310*/  ENDCOLLECTIVE ;  /* 0x000000000000791b */ /* 0x003fe20003800000 */
.L_x_3168:
[----:B------:R-:W-:-:S05]  /*3320*/  FADD.FTZ R93, R90, R93 ;  /* 0x0000005d5a5d7221 */ /* 0x000fca0000010000 */
[----:B------:R-:W-:Y:S02]  /*3330*/  MOV R99, R93 ;  /* 0x0000005d00637202 */ /* 0x000fe40000000f00 */
[----:B------:R-:W-:-:S07]  /*3340*/  MOV R85, R95 ;  /* 0x0000005f00557202 */ /* 0x000fce0000000f00 */
[----:B------:R-:W-:Y:S05]  /*3350*/  WARPSYNC.COLLECTIVE R94, `(.L_x_3169) ;  /* 0x000000005e087348 */ /* 0x000fea0003c00000 */
[----:B------:R0:W1:Y:S02]  /*3360*/  SHFL.BFLY P1, R95, R99, R96, R101 ;  /* 0x0c000060635f7389 */ /* 0x0000640000020065 */
[----:B01----:R-:W-:Y:S01]  /*3370*/  ENDCOLLECTIVE ;  /* 0x000000000000791b */ /* 0x003fe20003800000 */
.L_x_3169:
[----:B------:R-:W-:Y:S01]  /*3380*/  FADD.FTZ R85, R92, R85 ;  /* 0x000000555c557221 */ /* 0x000fe20000010000 */
[----:B------:R-:W-:-:S04]  /*3390*/  HFMA2.MMA R96, -RZ, RZ, 0, 9.5367431640625e-07 ;  /* 0x00000010ff607435 */ /* 0x000fc800000001ff */
[----:B------:R-:W-:Y:S02]  /*33a0*/  MOV R99, R85 ;  /* 0x0000005500637202 */ /* 0x000fe40000000f00 */
[----:B------:R-:W-:-:S07]  /*33b0*/  MOV R70, R95 ;  /* 0x0000005f00467202 */ /* 0x000fce0000000f00 */
[----:B------:R-:W-:Y:S05]  /*33c0*/  WARPSYNC.COLLECTIVE R94, `(.L_x_3170) ;  /* 0x000000005e087348 */ /* 0x000fea0003c00000 */
[----:B------:R0:W1:Y:S02]  /*33d0*/  SHFL.BFLY P1, R95, R99, R96, R101 ;  /* 0x0c000060635f7389 */ /* 0x0000640000020065 */
[----:B01----:R-:W-:Y:S01]  /*33e0*/  ENDCOLLECTIVE ;  /* 0x000000000000791b */ /* 0x003fe20003800000 */
.L_x_3170:
[----:B------:R-:W-:-:S05]  /*33f0*/  FADD.FTZ R70, R93, R70 ;  /* 0x000000465d467221 */ /* 0x000fca0000010000 */
[----:B------:R-:W-:Y:S02]  /*3400*/  MOV R99, R70 ;  /* 0x0000004600637202 */ /* 0x000fe40000000f00 */
[----:B------:R-:W-:-:S07]  /*3410*/  MOV R84, R95 ;  /* 0x0000005f00547202 */ /* 0x000fce0000000f00 */
[----:B------:R-:W-:Y:S05]  /*3420*/  WARPSYNC.COLLECTIVE R94, `(.L_x_3171) ;  /* 0x000000005e087348 */ /* 0x000fea0003c00000 */
[----:B------:R0:W1:Y:S02]  /*3430*/  SHFL.BFLY P1, R95, R99, R96, R101 ;  /* 0x0c000060635f7389 */ /* 0x0000640000020065 */
[----:B01----:R-:W-:Y:S01]  /*3440*/  ENDCOLLECTIVE ;  /* 0x000000000000791b */ /* 0x003fe20003800000 */
.L_x_3171:
[----:B------:R-:W-:Y:S01]  /*3450*/  MOV R71, R95 ;  /* 0x0000005f00477202 */ /* 0x000fe20000000f00 */
[----:B------:R-:W-:Y:S06]  /*3460*/  BRA `(.L_x_3172) ;  /* 0xffffffe000487947 */ /* 0x000fec000383ffff */
.L_x_3173:
        /* <DEDUP_REMOVED lines=9> */
.L_x_3541:


//--------------------- .text._ZN10layer_norm31ln_parallel_residual_bwd_kernelINS_13Kernel_traitsIfffffjLj768ELj1ELj4ELj1ELj16ENS_18Kernel_traits_baseILj768EfffffjLj128EEEEELb1ELb0ELb0EEEvNS_9BwdParamsE --------------------------
	.section	.text._ZN10layer_norm31ln_parallel_residual_bwd_kernelINS_13Kernel_traitsIfffffjLj768ELj1ELj4ELj1ELj16ENS_18Kernel_traits_baseILj768EfffffjLj128EEEEELb1ELb0ELb0EEEvNS_9BwdParamsE,"ax",@progbits
	.align	128
        .global         _ZN10layer_norm31ln_parallel_residual_bwd_kernelINS_13Kernel_traitsIfffffjLj768ELj1ELj4ELj1ELj16ENS_18Kernel_traits_baseILj768EfffffjLj128EEEEELb1ELb0ELb0EEEvNS_9BwdParamsE
        .type           _ZN10layer_norm31ln_parallel_residual_bwd_kernelINS_13Kernel_traitsIfffffjLj768ELj1ELj4ELj1ELj16ENS_18Kernel_traits_baseILj768EfffffjLj128EEEEELb1ELb0ELb0EEEvNS_9BwdParamsE,@function
        .size           _ZN10layer_norm31ln_parallel_residual_bwd_kernelINS_13Kernel_traitsIfffffjLj768ELj1ELj4ELj1ELj16ENS_18Kernel_traits_baseILj768EfffffjLj128EEEEELb1ELb0ELb0EEEvNS_9BwdParamsE,(.L_x_3542 - _ZN10layer_norm31ln_parallel_residual_bwd_kernelINS_13Kernel_traitsIfffffjLj768ELj1ELj4ELj1ELj16ENS_18Kernel_traits_baseILj768EfffffjLj128EEEEELb1ELb0ELb0EEEvNS_9BwdParamsE)
        .other          _ZN10layer_norm31ln_parallel_residual_bwd_kernelINS_13Kernel_traitsIfffffjLj768ELj1ELj4ELj1ELj16ENS_18Kernel_traits_baseILj768EfffffjLj128EEEEELb1ELb0ELb0EEEvNS_9BwdParamsE,@"STO_CUDA_ENTRY STV_DEFAULT"
_ZN10layer_norm31ln_parallel_residual_bwd_kernelINS_13Kernel_traitsIfffffjLj768ELj1ELj4ELj1ELj16ENS_18Kernel_traits_baseILj768EfffffjLj128EEEEELb1ELb0ELb0EEEvNS_9BwdParamsE:
.text._ZN10layer_norm31ln_parallel_residual_bwd_kernelINS_13Kernel_traitsIfffffjLj768ELj1ELj4ELj1ELj16ENS_18Kernel_traits_baseILj768EfffffjLj128EEEEELb1ELb0ELb0EEEvNS_9BwdParamsE:
        /* <DEDUP_REMOVED lines=10> */
[----:B------:R0:W-:Y:S01]  /*00a0*/  STL [R1], R2 ;  /* 0x0000000201007387 */ /* 0x0001e20000100800 */
        /* <DEDUP_REMOVED lines=15> */
[----:B0-----:R-:W0:Y:S01]  /*01a0*/  @P1 LDC.64 R2, c[0x0][0x260] ;  /* 0x00009800ff021b82 */ /* 0x001e220000000a00 */
[----:B------:R-:W-:-:S05]  /*01b0*/  P2R R0, PR, RZ, 0x1 ;  /* 0x00000001ff007803 */ /* 0x000fca0000000000 */
[----:B------:R1:W-:Y:S02]  /*01c0*/  STL [R1+0x4], R0 ;  /* 0x0000040001007387 */ /* 0x0003e40000100800 */
        /* <DEDUP_REMOVED lines=9> */
[----:B------:R-:W0:Y:S01]  /*0260*/  @P3 LDC.64 R16, c[0x0][0x268] ;  /* 0x00009a00ff103b82 */ /* 0x000e220000000a00 */
[----:B---3--:R-:W-:-:S05]  /*0270*/  @P2 IMAD.WIDE.U32 R10, R27, 0x10, R6 ;  /* 0x000000101b0a2825 */ /* 0x008fca00078e0006 */
[----:B------:R2:W5:Y:S02]  /*0280*/  @P2 LDG.E.128 R172, desc[UR4][R10.64] ;  /* 0x000000040aac2981 */ /* 0x000564000c1e1d00 */
[----:B------:R-:W3:Y:S01]  /*0290*/  @P4 LDC.64 R18, c[0x0][0x260] ;  /* 0x00009800ff124b82 */ /* 0x000ee20000000a00 */
[C---:B----4-:R-:W-:Y:S01]  /*02a0*/  @P2 IMAD.WIDE.U32 R12, R27.reuse, 0x10, R8 ;  /* 0x000000101b0c2825 */ /* 0x050fe200078e0008 */
[----:B------:R-:W-:-:S04]  /*02b0*/  @P2 IADD3 R27, R27, 0x20, RZ ;  /* 0x000000201b1b2810 */ /* 0x000fc80007ffe0ff */
[----:B------:R2:W5:Y:S02]  /*02c0*/  @P2 LDG.E.128 R168, desc[UR4][R12.64] ;  /* 0x000000040ca82981 */ /* 0x000564000c1e1d00 */
[----:B------:R-:W4:Y:S01]  /*02d0*/  @P4 LDC.64 R20, c[0x0][0x268] ;  /* 0x00009a00ff144b82 */ /* 0x000f220000000a00 */
[----:B-1----:R-:W-:-:S05]  /*02e0*/  @P3 IMAD.WIDE.U32 R14, R27, 0x10, R14 ;  /* 0x000000101b0e3825 */ /* 0x002fca00078e000e */
[----:B------:R2:W5:Y:S02]  /*02f0*/  @P3 LDG.E.128 R164, desc[UR4][R14.64] ;  /* 0x000000040ea43981 */ /* 0x000564000c1e1d00 */
[----:B------:R-:W1:Y:S01]  /*0300*/  @P5 LDC.64 R22, c[0x0][0x260] ;  /* 0x00009800ff165b82 */ /* 0x000e620000000a00 */
[C---:B0-----:R-:W-:Y:S01]  /*0310*/  @P3 IMAD.WIDE.U32 R16, R27.reuse, 0x10, R16 ;  /* 0x000000101b103825 */ /* 0x041fe200078e0010 */
[----:B------:R-:W-:-:S04]  /*0320*/  @P3 IADD3 R27, R27, 0x20, RZ ;  /* 0x000000201b1b3810 */ /* 0x000fc80007ffe0ff */
[----:B------:R2:W5:Y:S02]  /*0330*/  @P3 LDG.E.128 R160, desc[UR4][R16.64] ;  /* 0x0000000410a03981 */ /* 0x000564000c1e1d00 */
[----:B------:R-:W0:Y:S01]  /*0340*/  @P5 LDC.64 R24, c[0x0][0x268] ;  /* 0x00009a00ff185b82 */ /* 0x000e220000000a00 */
[----:B---3--:R-:W-:-:S05]  /*0350*/  @P4 IMAD.WIDE.U32 R18, R27, 0x10, R18 ;  /* 0x000000101b124825 */ /* 0x008fca00078e0012 */
[----:B------:R2:W5:Y:S01]  /*0360*/  @P4 LDG.E.128 R156, desc[UR4][R18.64] ;  /* 0x00000004129c4981 */ /* 0x000562000c1e1d00 */
[C---:B----4-:R-:W-:Y:S01]  /*0370*/  @P4 IMAD.WIDE.U32 R20, R27.reuse, 0x10, R20 ;  /* 0x000000101b144825 */ /* 0x050fe200078e0014 */
[----:B------:R-:W-:Y:S01]  /*0380*/  @P4 IADD3 R27, R27, 0x20, RZ ;  /* 0x000000201b1b4810 */ /* 0x000fe20007ffe0ff */
[----:B------:R-:W3:Y:S01]  /*0390*/  S2R R3, SR_CTAID.X ;  /* 0x0000000000037919 */ /* 0x000ee20000002500 */
[----:B------:R-:W4:Y:S02]  /*03a0*/  @P0 LDC.64 R6, c[0x0][0x260] ;  /* 0x00009800ff060b82 */ /* 0x000f240000000a00 */
[----:B------:R2:W5:Y:S01]  /*03b0*/  @P4 LDG.E.128 R152, desc[UR4][R20.64] ;  /* 0x0000000414984981 */ /* 0x000562000c1e1d00 */
[----:B-1----:R-:W-:-:S05]  /*03c0*/  @P5 IMAD.WIDE.U32 R22, R27, 0x10, R22 ;  /* 0x000000101b165825 */ /* 0x002fca00078e0016 */
[----:B------:R-:W1:Y:S01]  /*03d0*/  @P0 LDC.64 R8, c[0x0][0x268] ;  /* 0x00009a00ff080b82 */ /* 0x000e620000000a00 */
[----:B------:R2:W5:Y:S01]  /*03e0*/  @P5 LDG.E.128 R148, desc[UR4][R22.64] ;  /* 0x0000000416945981 */ /* 0x000562000c1e1d00 */
[C---:B0-----:R-:W-:Y:S01]  /*03f0*/  @P5 IMAD.WIDE.U32 R24, R27.reuse, 0x10, R24 ;  /* 0x000000101b185825 */ /* 0x041fe200078e0018 */
[----:B------:R-:W-:-:S04]  /*0400*/  @P5 IADD3 R27, R27, 0x20, RZ ;  /* 0x000000201b1b5810 */ /* 0x000fc80007ffe0ff */
[----:B------:R2:W5:Y:S01]  /*0410*/  @P5 LDG.E.128 R144, desc[UR4][R24.64] ;  /* 0x0000000418905981 */ /* 0x000562000c1e1d00 */
[----:B------:R-:W-:Y:S01]  /*0420*/  SHF.R.U32.HI R0, RZ, 0x5, R26 ;  /* 0x00000005ff007819 */ /* 0x000fe2000001161a */
[----:B----4-:R-:W-:-:S05]  /*0430*/  @P0 IMAD.WIDE.U32 R6, R27, 0x10, R6 ;  /* 0x000000101b060825 */ /* 0x010fca00078e0006 */
[----:B------:R2:W5:Y:S01]  /*0440*/  @P0 LDG.E.128 R140, desc[UR4][R6.64] ;  /* 0x00000004068c0981 */ /* 0x000562000c1e1d00 */
[----:B-1----:R-:W-:Y:S01]  /*0450*/  @P0 IMAD.WIDE.U32 R8, R27, 0x10, R8 ;  /* 0x000000101b080825 */ /* 0x002fe200078e0008 */
[----:B---3--:R-:W-:-:S04]  /*0460*/  LEA R3, R3, R0, 0x2 ;  /* 0x0000000003037211 */ /* 0x008fc800078e10ff */
[----:B------:R2:W5:Y:S01]  /*0470*/  @P0 LDG.E.128 R136, desc[UR4][R8.64] ;  /* 0x0000000408880981 */ /* 0x000562000c1e1d00 */
[----:B------:R-:W-:Y:S01]  /*0480*/  ISETP.GE.AND P0, PT, R3, UR6, PT ;  /* 0x0000000603007c0c */ /* 0x000fe2000bf06270 */
[----:B------:R-:W-:Y:S01]  /*0490*/  ULDC.64 UR6, c[0x0][0x240] ;  /* 0x0000900000067ab9 */ /* 0x000fe20000000a00 */
        /* <DEDUP_REMOVED lines=49> */
[----:B--2---:R-:W-:Y:S06]  /*07b0*/  @P0 BRA `(.L_x_3175) ;  /* 0x0000003400c80947 */ /* 0x004fec0003800000 */
[----:B------:R-:W-:-:S11]  /*07c0*/  HFMA2.MMA R133, -RZ, RZ, 0, 0 ;  /* 0x00000000ff857435 */ /* 0x000fd600000001ff */
.L_x_3201:
[----:B------:R-:W0:Y:S08]  /*07d0*/  LDC.64 R4, c[0x0][0x250] ;  /* 0x00009400ff047b82 */ /* 0x000e300000000a00 */
[----:B------:R-:W1:Y:S01]  /*07e0*/  LDC.64 R192, c[0x0][0x258] ;  /* 0x00009600ffc07b82 */ /* 0x000e620000000a00 */
[----:B0-----:R-:W-:-:S06]  /*07f0*/  IMAD.WIDE R4, R3, 0x4, R4 ;  /* 0x0000000403047825 */ /* 0x001fcc00078e0204 */
[----:B-----5:R0:W5:Y:S01]  /*0800*/  LDG.E R4, desc[UR4][R4.64] ;  /* 0x0000000404047981 */ /* 0x020162000c1e1900 */
[----:B-1----:R-:W-:-:S05]  /*0810*/  IMAD.WIDE R192, R3, 0x4, R192 ;  /* 0x0000000403c07825 */ /* 0x002fca00078e02c0 */
[----:B------:R0:W5:Y:S01]  /*0820*/  LDG.E R5, desc[UR4][R192.64] ;  /* 0x00000004c0057981 */ /* 0x000162000c1e1900 */
[----:B------:R-:W1:Y:S01]  /*0830*/  S2R R194, SR_TID.X ;  /* 0x0000000000c27919 */ /* 0x000e620000002100 */
[----:B------:R-:W-:-:S05]  /*0840*/  MOV R6, UR22 ;  /* 0x0000001600067c02 */ /* 0x000fca0008000f00 */
[----:B------:R2:W-:Y:S02]  /*0850*/  STL [R1], R6 ;  /* 0x0000000601007387 */ /* 0x0005e40000100800 */
[----:B--2---:R-:W-:-:S05]  /*0860*/  IMAD R6, R3, R6, RZ ;  /* 0x0000000603067224 */ /* 0x004fca00078e02ff */
[----:B------:R-:W-:-:S04]  /*0870*/  SHF.R.S32.HI R195, RZ, 0x1f, R6 ;  /* 0x0000001fffc37819 */ /* 0x000fc80000011406 */
[----:B------:R-:W-:Y:S01]  /*0880*/  LEA.HI R6, R195, R6, RZ, 0x2 ;  /* 0x00000006c3067211 */ /* 0x000fe200078f10ff */
[----:B------:R-:W-:Y:S01]  /*0890*/  BSSY B1, `(.L_x_3176) ;  /* 0x000004b000017945 */ /* 0x000fe20003800000 */
[----:B-1----:R-:W-:-:S04]  /*08a0*/  LOP3.LUT R195, R194, 0x1f, RZ, 0xc0, !PT ;  /* 0x0000001fc2c37812 */ /* 0x002fc800078ec0ff */
[----:B------:R-:W-:Y:S02]  /*08b0*/  LEA.HI.SX32 R6, R6, R195, 0x1e ;  /* 0x000000c306067211 */ /* 0x000fe400078ff2ff */
[----:B------:R-:W-:-:S03]  /*08c0*/  CS2R R200, SRZ ;  /* 0x0000000000c87805 */ /* 0x000fc6000001ff00 */
[----:B------:R-:W-:Y:S01]  /*08d0*/  IMAD.MOV.U32 R202, RZ, RZ, R6 ;  /* 0x000000ffffca7224 */ /* 0x000fe200078e0006 */
[----:B0--3--:R-:W-:Y:S06]  /*08e0*/  @!P1 BRA `(.L_x_3177) ;  /* 0x0000000400149947 */ /* 0x009fec0003800000 */
        /* <DEDUP_REMOVED lines=9> */
[----:B------:R-:W-:-:S03]  /*0980*/  IADD3 R194, P6, R195, UR6, RZ ;  /* 0x00000006c3c27c10 */ /* 0x000fc6000ffde0ff */
[----:B------:R2:W5:Y:S01]  /*0990*/  @P0 LDG.E R7, desc[UR4][R192.64] ;  /* 0x00000004c0070981 */ /* 0x000562000c1e1900 */
[----:B------:R-:W-:Y:S01]  /*09a0*/  IADD3.X R195, R8, UR7, RZ, P6, !PT ;  /* 0x0000000708c37c10 */ /* 0x000fe2000b7fe4ff */
[----:B-1----:R-:W-:-:S04]  /*09b0*/  IMAD.WIDE.U32 R200, R6, 0x10, R200 ;  /* 0x0000001006c87825 */ /* 0x002fc800078e00c8 */
[----:B------:R-:W5:Y:S01]  /*09c0*/  LDG.E R8, desc[UR4][R194.64] ;  /* 0x00000004c2087981 */ /* 0x000f62000c1e1900 */
[----:B--2---:R-:W-:-:S03]  /*09d0*/  LEA R192, P0, R6, UR10, 0x4 ;  /* 0x0000000a06c07c11 */ /* 0x004fc6000f8020ff */
[----:B------:R-:W2:Y:S01]  /*09e0*/  LDG.E.128 R200, desc[UR4][R200.64] ;  /* 0x00000004c8c87981 */ /* 0x000ea2000c1e1d00 */
[----:B------:R-:W-:Y:S02]  /*09f0*/  LEA.HI.X R193, R6, UR11, RZ, 0x4, P0 ;  /* 0x0000000b06c17c11 */ /* 0x000fe400080f24ff */
[----:B0-----:R-:W-:Y:S02]  /*0a00*/  ISETP.NE.AND P0, PT, R196, RZ, PT ;  /* 0x000000ffc400720c */ /* 0x001fe40003f05270 */
[----:B------:R-:W0:Y:S02]  /*0a10*/  LDC.64 R196, c[0x0][0x2c0] ;  /* 0x0000b000ffc47b82 */ /* 0x000e240000000a00 */
[----:B------:R-:W3:Y:S01]  /*0a20*/  LDG.E.128 R192, desc[UR4][R192.64] ;  /* 0x00000004c0c07981 */ /* 0x000ee2000c1e1d00 */
[----:B0-----:R-:W-:-:S06]  /*0a30*/  IMAD.WIDE.U32 R196, R6, 0x10, R196 ;  /* 0x0000001006c47825 */ /* 0x001fcc00078e00c4 */
[----:B------:R-:W4:Y:S01]  /*0a40*/  LDG.E.128 R196, desc[UR4][R196.64] ;  /* 0x00000004c4c47981 */ /* 0x000f22000c1e1d00 */
[----:B-----5:R-:W-:Y:S02]  /*0a50*/  FSEL R210, R4, RZ, !P0 ;  /* 0x000000ff04d27208 */ /* 0x020fe40004000000 */
[----:B------:R-:W-:-:S04]  /*0a60*/  ISETP.NE.U32.AND P0, PT, RZ, UR8, PT ;  /* 0x00000008ff007c0c */ /* 0x000fc8000bf05070 */
[----:B------:R-:W-:-:S13]  /*0a70*/  ISETP.NE.AND.EX P0, PT, RZ, UR9, PT, P0 ;  /* 0x00000009ff007c0c */ /* 0x000fda000bf05300 */
[----:B------:R-:W-:-:S04]  /*0a80*/  @P0 LEA R216, P6, R6, UR8, 0x4 ;  /* 0x0000000806d80c11 */ /* 0x000fc8000f8c20ff */
[----:B------:R-:W-:-:S05]  /*0a90*/  @P0 LEA.HI.X R217, R6, UR9, RZ, 0x4, P6 ;  /* 0x0000000906d90c11 */ /* 0x000fca000b0f24ff */
[----:B------:R0:W5:Y:S01]  /*0aa0*/  @P0 LDG.E.128 R36, desc[UR4][R216.64] ;  /* 0x00000004d8240981 */ /* 0x000162000c1e1d00 */
[----:B--2---:R-:W-:Y:S01]  /*0ab0*/  FADD.FTZ R111, R111, R203 ;  /* 0x000000cb6f6f7221 */ /* 0x004fe20000010000 */
[--C-:B---3--:R-:W-:Y:S01]  /*0ac0*/  FADD.FTZ R221, R192, -R210.reuse ;  /* 0x800000d2c0dd7221 */ /* 0x108fe20000010000 */
[--C-:B------:R-:W-:Y:S01]  /*0ad0*/  FADD.FTZ R229, R193, -R210.reuse ;  /* 0x800000d2c1e57221 */ /* 0x100fe20000010000 */
[--C-:B------:R-:W-:Y:S01]  /*0ae0*/  FADD.FTZ R236, R194, -R210.reuse ;  /* 0x800000d2c2ec7221 */ /* 0x100fe20000010000 */
[----:B------:R-:W-:Y:S01]  /*0af0*/  FADD.FTZ R210, R195, -R210 ;  /* 0x800000d2c3d27221 */ /* 0x000fe20000010000 */
[----:B0-----:R-:W-:-:S03]  /*0b00*/  FMUL.FTZ R217, R5, R221 ;  /* 0x000000dd05d97220 */ /* 0x001fc60000410000 */
[C---:B------:R-:W-:Y:S01]  /*0b10*/  FMUL.FTZ R210, R5.reuse, R210 ;  /* 0x000000d205d27220 */ /* 0x040fe20000410000 */
[----:B------:R-:W-:-:S03]  /*0b20*/  FMUL.FTZ R229, R5, R229 ;  /* 0x000000e505e57220 */ /* 0x000fc60000410000 */
[----:B------:R-:W-:Y:S01]  /*0b30*/  FFMA.FTZ R135, R203, R210, R135 ;  /* 0x000000d2cb877223 */ /* 0x000fe20000010087 */
[----:B------:R-:W-:Y:S01]  /*0b40*/  FMUL.FTZ R216, R5, R236 ;  /* 0x000000ec05d87220 */ /* 0x000fe20000410000 */
[----:B----4-:R-:W-:Y:S01]  /*0b50*/  FMUL.FTZ R192, R177, R197 ;  /* 0x000000c5b1c07220 */ /* 0x010fe20000410000 */
[----:B------:R-:W-:-:S03]  /*0b60*/  FMUL.FTZ R231, R176, R196 ;  /* 0x000000c4b0e77220 */ /* 0x000fc60000410000 */
[----:B------:R-:W-:Y:S01]  /*0b70*/  FFMA.FTZ R241, R181, R201, R192 ;  /* 0x000000c9b5f17223 */ /* 0x000fe200000100c0 */
[----:B------:R-:W-:Y:S01]  /*0b80*/  FMUL.FTZ R192, R179, R199 ;  /* 0x000000c7b3c07220 */ /* 0x000fe20000410000 */
[----:B------:R-:W-:Y:S01]  /*0b90*/  FFMA.FTZ R231, R180, R200, R231 ;  /* 0x000000c8b4e77223 */ /* 0x000fe200000100e7 */
[----:B------:R-:W-:Y:S02]  /*0ba0*/  FMUL.FTZ R193, R178, R198 ;  /* 0x000000c6b2c17220 */ /* 0x000fe40000410000 */
[----:B------:R-:W-:Y:S01]  /*0bb0*/  FFMA.FTZ R203, R183, R203, R192 ;  /* 0x000000cbb7cb7223 */ /* 0x000fe200000100c0 */
[----:B------:R-:W-:Y:S01]  /*0bc0*/  FADD.FTZ R192, RZ, R231 ;  /* 0x000000e7ffc07221 */ /* 0x000fe20000010000 */
[----:B------:R-:W-:Y:S01]  /*0bd0*/  FFMA.FTZ R194, R217, R231, RZ ;  /* 0x000000e7d9c27223 */ /* 0x000fe200000100ff */
[----:B------:R-:W-:Y:S02]  /*0be0*/  FFMA.FTZ R236, R182, R202, R193 ;  /* 0x000000cab6ec7223 */ /* 0x000fe400000100c1 */
        /* <DEDUP_REMOVED lines=20> */
[----:B------:R-:W-:-:S07]  /*0d30*/  IADD3 R202, R6, 0x20, RZ ;  /* 0x0000002006ca7810 */ /* 0x000fce0007ffe0ff */
.L_x_3177:
[----:B------:R-:W-:Y:S05]  /*0d40*/  BSYNC B1 ;  /* 0x0000000000017941 */ /* 0x000fea0003800000 */
.L_x_3176:
[----:B------:R-:W-:Y:S04]  /*0d50*/  BSSY B1, `(.L_x_3178) ;  /* 0x0000047000017945 */ /* 0x000fe80003800000 */
[----:B------:R-:W-:Y:S05]  /*0d60*/  @!P2 BRA `(.L_x_3179) ;  /* 0x000000040014a947 */ /* 0x000fea0003800000 */
[----:B------:R-:W-:Y:S01]  /*0d70*/  ISETP.NE.U32.AND P0, PT, RZ, UR12, PT ;  /* 0x0000000cff007c0c */ /* 0x000fe2000bf05070 */
[----:B------:R-:W0:Y:S01]  /*0d80*/  LDC.U8 R221, c[0x0][0x2a0] ;  /* 0x0000a800ffdd7b82 */ /* 0x000e220000000000 */
[C---:B------:R-:W-:Y:S02]  /*0d90*/  SHF.L.U32 R199, R202.reuse, 0x2, RZ ;  /* 0x00000002cac77819 */ /* 0x040fe400000006ff */
[----:B------:R-:W-:Y:S02]  /*0da0*/  ISETP.NE.AND.EX P0, PT, RZ, UR13, PT, P0 ;  /* 0x0000000dff007c0c */ /* 0x000fe4000bf05300 */
[----:B------:R-:W-:-:S11]  /*0db0*/  SHF.L.U64.HI R10, R202, 0x2, RZ ;  /* 0x00000002ca0a7819 */ /* 0x000fd600000102ff */
[----:B------:R-:W1:Y:S02]  /*0dc0*/  @P0 LDC.64 R196, c[0x0][0x248] ;  /* 0x00009200ffc40b82 */ /* 0x000e640000000a00 */
[----:B-1----:R-:W-:-:S04]  /*0dd0*/  @P0 IADD3 R196, P6, R199, R196, RZ ;  /* 0x000000c4c7c40210 */ /* 0x002fc80007fde0ff */
[----:B------:R-:W-:Y:S02]  /*0de0*/  @P0 IADD3.X R197, R10, R197, RZ, P6, !PT ;  /* 0x000000c50ac50210 */ /* 0x000fe400037fe4ff */
[----:B------:R-:W-:-:S03]  /*0df0*/  LEA R192, P6, R202, UR10, 0x4 ;  /* 0x0000000acac07c11 */ /* 0x000fc6000f8c20ff */
[----:B------:R1:W5:Y:S01]  /*0e00*/  @P0 LDG.E R9, desc[UR4][R196.64] ;  /* 0x00000004c4090981 */ /* 0x000362000c1e1900 */
[----:B------:R-:W-:Y:S02]  /*0e10*/  LEA.HI.X R193, R202, UR11, RZ, 0x4, P6 ;  /* 0x0000000bcac17c11 */ /* 0x000fe4000b0f24ff */
[----:B------:R-:W-:-:S04]  /*0e20*/  IADD3 R198, P6, R199, UR6, RZ ;  /* 0x00000006c7c67c10 */ /* 0x000fc8000ffde0ff */
[----:B------:R-:W2:Y:S01]  /*0e30*/  LDG.E.128 R192, desc[UR4][R192.64] ;  /* 0x00000004c0c07981 */ /* 0x000ea2000c1e1d00 */
[----:B------:R-:W-:Y:S01]  /*0e40*/  IADD3.X R199, R10, UR7, RZ, P6, !PT ;  /* 0x000000070ac77c10 */ /* 0x000fe2000b7fe4ff */
[----:B-1----:R-:W1:Y:S04]  /*0e50*/  LDC.64 R196, c[0x0][0x2c0] ;  /* 0x0000b000ffc47b82 */ /* 0x002e680000000a00 */
[----:B------:R3:W5:Y:S04]  /*0e60*/  LDG.E R10, desc[UR4][R198.64] ;  /* 0x00000004c60a7981 */ /* 0x000768000c1e1900 */
[----:B---3--:R-:W3:Y:S01]  /*0e70*/  LDC.64 R198, c[0x0][0x2b8] ;  /* 0x0000ae00ffc67b82 */ /* 0x008ee20000000a00 */
[----:B0-----:R-:W-:-:S04]  /*0e80*/  ISETP.NE.AND P0, PT, R221, RZ, PT ;  /* 0x000000ffdd00720c */ /* 0x001fc80003f05270 */
[----:B-----5:R-:W-:Y:S01]  /*0e90*/  FSEL R209, R4, RZ, !P0 ;  /* 0x000000ff04d17208 */ /* 0x020fe20004000000 */
[----:B-1----:R-:W-:-:S04]  /*0ea0*/  IMAD.WIDE.U32 R196, R202, 0x10, R196 ;  /* 0x00000010cac47825 */ /* 0x002fc800078e00c4 */
        /* <DEDUP_REMOVED lines=11> */
[----:B--2---:R-:W-:Y:S02]  /*0f60*/  FMUL.FTZ R221, R168, R192 ;  /* 0x000000c0a8dd7220 */ /* 0x004fe40000410000 */
[----:B------:R-:W-:Y:S01]  /*0f70*/  FFMA.FTZ R80, R192, R227, R80 ;  /* 0x000000e3c0507223 */ /* 0x000fe20000010050 */
[----:B------:R-:W-:Y:S01]  /*0f80*/  FADD.FTZ R56, R56, R192 ;  /* 0x000000c038387221 */ /* 0x000fe20000010000 */
[----:B------:R-:W-:Y:S01]  /*0f90*/  FMUL.FTZ R192, R169, R193 ;  /* 0x000000c1a9c07220 */ /* 0x000fe20000410000 */
[----:B---3--:R-:W-:Y:S01]  /*0fa0*/  FFMA.FTZ R250, R172, R196, R221 ;  /* 0x000000c4acfa7223 */ /* 0x008fe200000100dd */
[----:B------:R-:W-:Y:S01]  /*0fb0*/  FFMA.FTZ R128, R196, R227, R128 ;  /* 0x000000e3c4807223 */ /* 0x000fe20000010080 */
[----:B------:R-:W-:-:S03]  /*0fc0*/  FADD.FTZ R104, R104, R196 ;  /* 0x000000c468687221 */ /* 0x000fc60000010000 */
[C---:B------:R-:W-:Y:S01]  /*0fd0*/  @P0 LEA R196, P6, R202.reuse, UR8, 0x4 ;  /* 0x00000008cac40c11 */ /* 0x040fe2000f8c20ff */
        /* <DEDUP_REMOVED lines=8> */
[----:B------:R-:W-:Y:S01]  /*1060*/  FMUL.FTZ R193, R170, R194 ;  /* 0x000000c2aac17220 */ /* 0x000fe20000410000 */
[----:B------:R-:W-:Y:S01]  /*1070*/  FFMA.FTZ R235, R175, R199, R192 ;  /* 0x000000c7afeb7223 */ /* 0x000fe200000100c0 */
[----:B------:R-:W-:Y:S01]  /*1080*/  FADD.FTZ R200, R200, R250 ;  /* 0x000000fac8c87221 */ /* 0x000fe20000010000 */
[----:B------:R-:W-:Y:S01]  /*1090*/  FFMA.FTZ R192, R227, R250, R201 ;  /* 0x000000fae3c07223 */ /* 0x000fe200000100c9 */
        /* <DEDUP_REMOVED lines=18> */
.L_x_3179:
[----:B------:R-:W-:Y:S05]  /*11c0*/  BSYNC B1 ;  /* 0x0000000000017941 */ /* 0x000fea0003800000 */
.L_x_3178:
        /* <DEDUP_REMOVED lines=38> */
[C---:B------:R-:W-:Y:S01]  /*1430*/  @P0 LEA R196, P6, R202.reuse, UR8, 0x4 ;  /* 0x00000008cac40c11 */ /* 0x040fe2000f8c20ff */
[----:B------:R-:W-:Y:S01]  /*1440*/  FADD.FTZ R101, R101, R197 ;  /* 0x000000c565657221 */ /* 0x000fe20000010000 */
[----:B------:R-:W-:Y:S01]  /*1450*/  FFMA.FTZ R125, R197, R222, R125 ;  /* 0x000000dec57d7223 */ /* 0x000fe2000001007d */
[----:B------:R-:W-:Y:S01]  /*1460*/  FFMA.FTZ R244, R165, R197, R244 ;  /* 0x000000c5a5f47223 */ /* 0x000fe200000100f4 */
[----:B------:R-:W-:-:S05]  /*1470*/  @P0 LEA.HI.X R197, R202, UR9, RZ, 0x4, P6 ;  /* 0x00000009cac50c11 */ /* 0x000fca000b0f24ff */
[----:B------:R0:W5:Y:S01]  /*1480*/  @P0 LDG.E.128 R28, desc[UR4][R196.64] ;  /* 0x00000004c41c0981 */ /* 0x000162000c1e1d00 */
[----:B------:R-:W-:Y:S01]  /*1490*/  FADD.FTZ R53, R53, R193 ;  /* 0x000000c135357221 */ /* 0x000fe20000010000 */
[----:B------:R-:W-:Y:S01]  /*14a0*/  FFMA.FTZ R77, R193, R222, R77 ;  /* 0x000000dec14d7223 */ /* 0x000fe2000001004d */
[----:B------:R-:W-:Y:S01]  /*14b0*/  FMUL.FTZ R239, R162, R194 ;  /* 0x000000c2a2ef7220 */ /* 0x000fe20000410000 */
[----:B------:R-:W-:Y:S01]  /*14c0*/  FADD.FTZ R193, R200, R249 ;  /* 0x000000f9c8c17221 */ /* 0x000fe20000010000 */
[----:B------:R-:W-:Y:S01]  /*14d0*/  FFMA.FTZ R201, R226, R249, R201 ;  /* 0x000000f9e2c97223 */ /* 0x000fe200000100c9 */
[----:B------:R-:W-:Y:S01]  /*14e0*/  FFMA.FTZ R76, R192, R226, R76 ;  /* 0x000000e2c04c7223 */ /* 0x000fe2000001004c */
[----:B------:R-:W-:Y:S01]  /*14f0*/  FADD.FTZ R52, R52, R192 ;  /* 0x000000c034347221 */ /* 0x000fe20000010000 */
        /* <DEDUP_REMOVED lines=20> */
.L_x_3181:
[----:B------:R-:W-:Y:S05]  /*1640*/  BSYNC B1 ;  /* 0x0000000000017941 */ /* 0x000fea0003800000 */
.L_x_3180:
[----:B------:R-:W-:Y:S04]  /*1650*/  BSSY B1, `(.L_x_3182) ;  /* 0x0000047000017945 */ /* 0x000fe80003800000 */
[----:B------:R-:W-:Y:S05]  /*1660*/  @!P4 BRA `(.L_x_3183) ;  /* 0x000000040014c947 */ /* 0x000fea0003800000 */
[----:B------:R-:W-:Y:S01]  /*1670*/  ISETP.NE.U32.AND P0, PT, RZ, UR12, PT ;  /* 0x0000000cff007c0c */ /* 0x000fe2000bf05070 */
[C---:B------:R-:W-:Y:S01]  /*1680*/  IMAD.SHL.U32 R199, R202.reuse, 0x4, RZ ;  /* 0x00000004cac77824 */ /* 0x040fe200078e00ff */
[----:B------:R-:W-:Y:S01]  /*1690*/  SHF.L.U64.HI R14, R202, 0x2, RZ ;  /* 0x00000002ca0e7819 */ /* 0x000fe200000102ff */
[----:B------:R-:W0:Y:S01]  /*16a0*/  LDC.U8 R221, c[0x0][0x2a0] ;  /* 0x0000a800ffdd7b82 */ /* 0x000e220000000000 */
[----:B------:R-:W-:-:S13]  /*16b0*/  ISETP.NE.AND.EX P0, PT, RZ, UR13, PT, P0 ;  /* 0x0000000dff007c0c */ /* 0x000fda000bf05300 */
        /* <DEDUP_REMOVED lines=64> */
.L_x_3183:
[----:B------:R-:W-:Y:S05]  /*1ac0*/  BSYNC B1 ;  /* 0x0000000000017941 */ /* 0x000fea0003800000 */
.L_x_3182:
        /* <DEDUP_REMOVED lines=71> */
.L_x_3185:
[----:B------:R-:W-:Y:S05]  /*1f40*/  BSYNC B1 ;  /* 0x0000000000017941 */ /* 0x000fea0003800000 */
.L_x_3184:
[----:B------:R-:W2:Y:S01]  /*1f50*/  LDL R192, [R1+0x4] ;  /* 0x0000040001c07983 */ /* 0x000ea20000100800 */
[----:B------:R-:W-:Y:S01]  /*1f60*/  BSSY B1, `(.L_x_3186) ;  /* 0x0000047000017945 */ /* 0x000fe20003800000 */
[----:B--2---:R-:W-:-:S13]  /*1f70*/  ISETP.NE.AND P0, PT, R192, RZ, PT ;  /* 0x000000ffc000720c */ /* 0x004fda0003f05270 */
        /* <DEDUP_REMOVED lines=25> */
[C---:B------:R-:W-:Y:S01]  /*2110*/  FMUL.FTZ R230, R5.reuse, R230 ;  /* 0x000000e605e67220 */ /* 0x040fe20000410000 */
[----:B------:R-:W-:Y:S01]  /*2120*/  FMUL.FTZ R228, R5, R228 ;  /* 0x000000e405e47220 */ /* 0x000fe20000410000 */
[----:B--2---:R-:W-:Y:S01]  /*2130*/  FMUL.FTZ R15, R136, R192 ;  /* 0x000000c0880f7220 */ /* 0x004fe20000410000 */
[----:B------:R-:W-:Y:S01]  /*2140*/  FMUL.FTZ R4, R137, R193 ;  /* 0x000000c189047220 */ /* 0x000fe20000410000 */
[----:B---3--:R-:W-:Y:S01]  /*2150*/  FADD.FTZ R88, R88, R196 ;  /* 0x000000c458587221 */ /* 0x008fe20000010000 */
[----:B------:R-:W-:Y:S01]  /*2160*/  FFMA.FTZ R112, R196, R230, R112 ;  /* 0x000000e6c4707223 */ /* 0x000fe20000010070 */
[----:B------:R-:W-:Y:S01]  /*2170*/  FFMA.FTZ R252, R140, R196, R15 ;  /* 0x000000c48cfc7223 */ /* 0x000fe2000001000f */
[----:B------:R-:W-:Y:S01]  /*2180*/  SHF.L.U32 R196, R202, 0x2, RZ ;  /* 0x00000002cac47819 */ /* 0x000fe200000006ff */
[----:B------:R-:W-:Y:S01]  /*2190*/  FFMA.FTZ R251, R141, R197, R4 ;  /* 0x000000c58dfb7223 */ /* 0x000fe20000010004 */
[----:B------:R-:W-:-:S02]  /*21a0*/  SHF.R.U32.HI R4, RZ, 0x1e, R202 ;  /* 0x0000001eff047819 */ /* 0x000fc400000116ca */
[----:B0-----:R-:W-:-:S04]  /*21b0*/  @P0 IADD3 R220, P6, R196, R220, RZ ;  /* 0x000000dcc4dc0210 */ /* 0x001fc80007fde0ff */
[----:B------:R-:W-:Y:S02]  /*21c0*/  @P0 IADD3.X R221, R4, R221, RZ, P6, !PT ;  /* 0x000000dd04dd0210 */ /* 0x000fe400037fe4ff */
[----:B------:R-:W-:Y:S01]  /*21d0*/  IADD3 R196, P6, R196, UR6, RZ ;  /* 0x00000006c4c47c10 */ /* 0x000fe2000ffde0ff */
[----:B------:R-:W-:Y:S01]  /*21e0*/  FADD.FTZ R89, R89, R197 ;  /* 0x000000c559597221 */ /* 0x000fe20000010000 */
[----:B------:R-:W-:Y:S01]  /*21f0*/  FFMA.FTZ R113, R197, R228, R113 ;  /* 0x000000e4c5717223 */ /* 0x000fe20000010071 */
[----:B------:R-:W-:Y:S01]  /*2200*/  FMUL.FTZ R15, R138, R194 ;  /* 0x000000c28a0f7220 */ /* 0x000fe20000410000 */
[----:B------:R-:W-:Y:S01]  /*2210*/  IADD3.X R197, R4, UR7, RZ, P6, !PT ;  /* 0x0000000704c57c10 */ /* 0x000fe2000b7fe4ff */
[----:B------:R-:W-:Y:S01]  /*2220*/  FADD.FTZ R200, R200, R252 ;  /* 0x000000fcc8c87221 */ /* 0x000fe20000010000 */
[----:B------:R-:W-:Y:S01]  /*2230*/  FFMA.FTZ R201, R230, R252, R201 ;  /* 0x000000fce6c97223 */ /* 0x000fe200000100c9 */
[----:B------:R-:W-:Y:S01]  /*2240*/  FFMA.FTZ R246, R142, R198, R15 ;  /* 0x000000c68ef67223 */ /* 0x000fe2000001000f */
[----:B------:R0:W5:Y:S04]  /*2250*/  @P0 LDG.E R204, desc[UR4][R220.64] ;  /* 0x00000004dccc0981 */ /* 0x000168000c1e1900 */
[----:B------:R1:W5:Y:S01]  /*2260*/  LDG.E R15, desc[UR4][R196.64] ;  /* 0x00000004c40f7981 */ /* 0x000362000c1e1900 */
[----:B------:R-:W-:Y:S01]  /*2270*/  FMUL.FTZ R4, R139, R195 ;  /* 0x000000c38b047220 */ /* 0x000fe20000410000 */
[----:B------:R-:W-:Y:S01]  /*2280*/  FFMA.FTZ R65, R193, R228, R65 ;  /* 0x000000e4c1417223 */ /* 0x000fe20000010041 */
[----:B------:R-:W-:Y:S01]  /*2290*/  FADD.FTZ R41, R41, R193 ;  /* 0x000000c129297221 */ /* 0x000fe20000010000 */
[----:B------:R-:W-:Y:S01]  /*22a0*/  FMUL.FTZ R211, R5, R211 ;  /* 0x000000d305d37220 */ /* 0x000fe20000410000 */
[----:B------:R-:W-:Y:S01]  /*22b0*/  FADD.FTZ R193, R200, R251 ;  /* 0x000000fbc8c17221 */ /* 0x000fe20000010000 */
[----:B0-----:R-:W-:Y:S01]  /*22c0*/  FFMA.FTZ R220, R143, R199, R4 ;  /* 0x000000c78fdc7223 */ /* 0x001fe20000010004 */
[----:B------:R-:W-:Y:S01]  /*22d0*/  FFMA.FTZ R4, R228, R251, R201 ;  /* 0x000000fbe4047223 */ /* 0x000fe200000100c9 */
[----:B------:R-:W-:Y:S01]  /*22e0*/  FMUL.FTZ R205, R5, R205 ;  /* 0x000000cd05cd7220 */ /* 0x000fe20000410000 */
[----:B------:R-:W-:-:S02]  /*22f0*/  FADD.FTZ R193, R193, R246 ;  /* 0x000000f6c1c17221 */ /* 0x000fc40000010000 */
[----:B------:R-:W-:Y:S01]  /*2300*/  FFMA.FTZ R4, R211, R246, R4 ;  /* 0x000000f6d3047223 */ /* 0x000fe20000010004 */
[----:B------:R-:W-:Y:S01]  /*2310*/  FADD.FTZ R40, R40, R192 ;  /* 0x000000c028287221 */ /* 0x000fe20000010000 */
[----:B------:R-:W-:Y:S01]  /*2320*/  FFMA.FTZ R64, R192, R230, R64 ;  /* 0x000000e6c0407223 */ /* 0x000fe20000010040 */
        /* <DEDUP_REMOVED lines=10> */
.L_x_3187:
[----:B------:R-:W-:Y:S05]  /*23d0*/  BSYNC B1 ;  /* 0x0000000000017941 */ /* 0x000fea0003800000 */
.L_x_3186:
        /* <DEDUP_REMOVED lines=20> */
.L_x_3223:
[----:B------:R-:W3:Y:S01]  /*2520*/  LDC.U8 R221, c[0x0][0x2a0] ;  /* 0x0000a800ffdd7b82 */ /* 0x000ee20000000000 */
[----:B-1---5:R-:W-:Y:S01]  /*2530*/  FADD.FTZ R4, R199, R194 ;  /* 0x000000c2c7047221 */ /* 0x022fe20000010000 */
[----:B--2---:R-:W-:Y:S01]  /*2540*/  FADD.FTZ R198, R201, R198 ;  /* 0x000000c6c9c67221 */ /* 0x004fe20000010000 */
[----:B------:R-:W-:Y:S02]  /*2550*/  BSSY B1, `(.L_x_3189) ;  /* 0x0000044000017945 */ /* 0x000fe40003800000 */
[----:B------:R-:W-:Y:S01]  /*2560*/  FMUL.FTZ R4, R4, UR14 ;  /* 0x0000000e04047c20 */ /* 0x000fe20008410000 */
[----:B------:R-:W-:Y:S01]  /*2570*/  FMUL.FTZ R198, R198, UR14 ;  /* 0x0000000ec6c67c20 */ /* 0x000fe20008410000 */
        /* <DEDUP_REMOVED lines=15> */
[C---:B0-----:R-:W-:Y:S01]  /*2670*/  FMUL.FTZ R201, R5.reuse, R192 ;  /* 0x000000c005c97220 */ /* 0x041fe20000410000 */
        /* <DEDUP_REMOVED lines=10> */
[C---:B------:R-:W-:Y:S01]  /*2720*/  SEL R184, R201.reuse, R184, P0 ;  /* 0x000000b8c9b87207 */ /* 0x040fe20000000000 */
[----:B------:R-:W-:Y:S01]  /*2730*/  FMUL.FTZ R201, R201, UR15 ;  /* 0x0000000fc9c97c20 */ /* 0x000fe20008410000 */
[----:B------:R-:W-:Y:S02]  /*2740*/  SEL R185, R196, R185, P0 ;  /* 0x000000b9c4b97207 */ /* 0x000fe40000000000 */
[----:B------:R-:W-:Y:S01]  /*2750*/  SEL R186, R195, R186, P0 ;  /* 0x000000bac3ba7207 */ /* 0x000fe20000000000 */
[C---:B------:R-:W-:Y:S01]  /*2760*/  FMUL.FTZ R195, R194.reuse, UR15 ;  /* 0x0000000fc2c37c20 */ /* 0x040fe20008410000 */
        /* <DEDUP_REMOVED lines=11> */
[----:B------:R-:W-:Y:S02]  /*2820*/  LOP3.LUT P6, RZ, R7, 0xff000000, RZ, 0xc0, !PT ;  /* 0xff00000007ff7812 */ /* 0x000fe400078cc0ff */
[----:B------:R-:W-:Y:S02]  /*2830*/  SEL R188, R197, R188, P0 ;  /* 0x000000bcc5bc7207 */ /* 0x000fe40000000000 */
[----:B------:R-:W-:Y:S02]  /*2840*/  SEL R192, R195, RZ, P6 ;  /* 0x000000ffc3c07207 */ /* 0x000fe40003000000 */
[----:B------:R-:W-:-:S02]  /*2850*/  SEL R189, R196, R189, P0 ;  /* 0x000000bdc4bd7207 */ /* 0x000fc40000000000 */
[----:B------:R-:W-:Y:S01]  /*2860*/  SEL R190, R193, R190, P0 ;  /* 0x000000bec1be7207 */ /* 0x000fe20000000000 */
[----:B------:R-:W0:Y:S01]  /*2870*/  LDC.64 R196, c[0x0][0x2f8] ;  /* 0x0000be00ffc47b82 */ /* 0x000e220000000a00 */
        /* <DEDUP_REMOVED lines=17> */
.L_x_3190:
[----:B------:R-:W-:Y:S05]  /*2990*/  BSYNC B1 ;  /* 0x0000000000017941 */ /* 0x000fea0003800000 */
.L_x_3189:
[----:B------:R-:W-:Y:S04]  /*29a0*/  BSSY B1, `(.L_x_3191) ;  /* 0x0000042000017945 */ /* 0x000fe80003800000 */
[----:B------:R-:W-:Y:S05]  /*29b0*/  @!P2 BRA `(.L_x_3192) ;  /* 0x000000040000a947 */ /* 0x000fea0003800000 */
[----:B---3--:R-:W-:Y:S02]  /*29c0*/  ISETP.NE.AND P0, PT, R221, RZ, PT ;  /* 0x000000ffdd00720c */ /* 0x008fe40003f05270 */
[----:B------:R-:W-:Y:S02]  /*29d0*/  LOP3.LUT P6, RZ, R9, 0xff0000, RZ, 0xc0, !PT ;  /* 0x00ff000009ff7812 */ /* 0x000fe400078cc0ff */
[----:B------:R-:W-:Y:S02]  /*29e0*/  FSEL R196, R4, RZ, !P0 ;  /* 0x000000ff04c47208 */ /* 0x000fe40004000000 */
[----:B------:R-:W-:-:S03]  /*29f0*/  ISETP.NE.U32.AND P0, PT, RZ, UR8, PT ;  /* 0x00000008ff007c0c */ /* 0x000fc6000bf05070 */
[-CC-:B-1----:R-:W-:Y:S01]  /*2a00*/  FFMA.FTZ R193, R227, R198.reuse, R196.reuse ;  /* 0x000000c6e3c17223 */ /* 0x182fe200000100c4 */
        /* <DEDUP_REMOVED lines=8> */
[C---:B0-----:R-:W-:Y:S01]  /*2a90*/  FMUL.FTZ R201, R5.reuse, R192 ;  /* 0x000000c005c97220 */ /* 0x041fe20000410000 */
        /* <DEDUP_REMOVED lines=50> */
.L_x_3192:
[----:B------:R-:W-:Y:S05]  /*2dc0*/  BSYNC B1 ;  /* 0x0000000000017941 */ /* 0x000fea0003800000 */
.L_x_3191:
[----:B------:R-:W-:Y:S04]  /*2dd0*/  BSSY B1, `(.L_x_3193) ;  /* 0x0000042000017945 */ /* 0x000fe80003800000 */
[----:B------:R-:W-:Y:S05]  /*2de0*/  @!P3 BRA `(.L_x_3194) ;  /* 0x000000040000b947 */ /* 0x000fea0003800000 */
[----:B---3--:R-:W-:Y:S02]  /*2df0*/  ISETP.NE.AND P0, PT, R221, RZ, PT ;  /* 0x000000ffdd00720c */ /* 0x008fe40003f05270 */
[----:B------:R-:W-:Y:S02]  /*2e00*/  LOP3.LUT P6, RZ, R11, 0xff0000, RZ, 0xc0, !PT ;  /* 0x00ff00000bff7812 */ /* 0x000fe400078cc0ff */
[----:B------:R-:W-:Y:S02]  /*2e10*/  FSEL R195, R4, RZ, !P0 ;  /* 0x000000ff04c37208 */ /* 0x000fe40004000000 */
[----:B------:R-:W-:-:S03]  /*2e20*/  ISETP.NE.U32.AND P0, PT, RZ, UR8, PT ;  /* 0x00000008ff007c0c */ /* 0x000fc6000bf05070 */
[-CC-:B-12---:R-:W-:Y:S01]  /*2e30*/  FFMA.FTZ R192, R226, R198.reuse, R195.reuse ;  /* 0x000000c6e2c07223 */ /* 0x186fe200000100c3 */
        /* <DEDUP_REMOVED lines=59> */
.L_x_3194:
[----:B------:R-:W-:Y:S05]  /*31f0*/  BSYNC B1 ;  /* 0x0000000000017941 */ /* 0x000fea0003800000 */
.L_x_3193:
[----:B------:R-:W-:Y:S04]  /*3200*/  BSSY B1, `(.L_x_3195) ;  /* 0x0000042000017945 */ /* 0x000fe80003800000 */
[----:B------:R-:W-:Y:S05]  /*3210*/  @!P4 BRA `(.L_x_3196) ;  /* 0x000000040000c947 */ /* 0x000fea0003800000 */
[----:B---3--:R-:W-:Y:S02]  /*3220*/  ISETP.NE.AND P0, PT, R221, RZ, PT ;  /* 0x000000ffdd00720c */ /* 0x008fe40003f05270 */
[----:B------:R-:W-:Y:S02]  /*3230*/  LOP3.LUT P6, RZ, R13, 0xff0000, RZ, 0xc0, !PT ;  /* 0x00ff00000dff7812 */ /* 0x000fe400078cc0ff */
[----:B------:R-:W-:Y:S02]  /*3240*/  FSEL R196, R4, RZ, !P0 ;  /* 0x000000ff04c47208 */ /* 0x000fe40004000000 */
[----:B------:R-:W-:-:S03]  /*3250*/  ISETP.NE.U32.AND P0, PT, RZ, UR8, PT ;  /* 0x00000008ff007c0c */ /* 0x000fc6000bf05070 */
[-CC-:B-12-4-:R-:W-:Y:S01]  /*3260*/  FFMA.FTZ R193, R225, R198.reuse, R196.reuse ;  /* 0x000000c6e1c17223 */ /* 0x196fe200000100c4 */
        /* <DEDUP_REMOVED lines=59> */
.L_x_3196:
[----:B------:R-:W-:Y:S05]  /*3620*/  BSYNC B1 ;  /* 0x0000000000017941 */ /* 0x000fea0003800000 */
.L_x_3195:
        /* <DEDUP_REMOVED lines=66> */
.L_x_3198:
[----:B------:R-:W-:Y:S05]  /*3a50*/  BSYNC B1 ;  /* 0x0000000000017941 */ /* 0x000fea0003800000 */
.L_x_3197:
[----:B012-4-:R-:W2:Y:S01]  /*3a60*/  LDL R192, [R1+0x4] ;  /* 0x0000040001c07983 */ /* 0x017ea20000100800 */
[----:B------:R-:W-:Y:S01]  /*3a70*/  BSSY B1, `(.L_x_3199) ;  /* 0x0000042000017945 */ /* 0x000fe20003800000 */
[----:B--2---:R-:W-:-:S13]  /*3a80*/  ISETP.NE.AND P0, PT, R192, RZ, PT ;  /* 0x000000ffc000720c */ /* 0x004fda0003f05270 */
[----:B------:R-:W-:Y:S05]  /*3a90*/  @!P0 BRA `(.L_x_3200) ;  /* 0x0000000000fc8947 */ /* 0x000fea0003800000 */
[----:B---3--:R-:W-:-:S04]  /*3aa0*/  ISETP.NE.AND P0, PT, R221, RZ, PT ;  /* 0x000000ffdd00720c */ /* 0x008fc80003f05270 */
        /* <DEDUP_REMOVED lines=23> */
[----:B------:R-:W-:Y:S01]  /*3c20*/  SEL R184, R195, R184, P0 ;  /* 0x000000b8c3b87207 */ /* 0x000fe20000000000 */
[----:B------:R-:W-:Y:S01]  /*3c30*/  FMUL.FTZ R195, R196, UR15 ;  /* 0x0000000fc4c37c20 */ /* 0x000fe20008410000 */
[----:B------:R-:W-:Y:S02]  /*3c40*/  SEL R185, R192, R185, P0 ;  /* 0x000000b9c0b97207 */ /* 0x000fe40000000000 */
[C---:B------:R-:W-:Y:S02]  /*3c50*/  SEL R186, R193.reuse, R186, P0 ;  /* 0x000000bac1ba7207 */ /* 0x040fe40000000000 */
[----:B------:R-:W-:Y:S01]  /*3c60*/  SEL R187, R196, R187, P0 ;  /* 0x000000bbc4bb7207 */ /* 0x000fe20000000000 */
        /* <DEDUP_REMOVED lines=34> */
.L_x_3200:
[----:B------:R-:W-:Y:S05]  /*3e90*/  BSYNC B1 ;  /* 0x0000000000017941 */ /* 0x000fea0003800000 */
.L_x_3199:
[----:B0-----:R-:W0:Y:S02]  /*3ea0*/  LDC.64 R4, c[0x0][0x210] ;  /* 0x00008400ff047b82 */ /* 0x001e240000000a00 */
[----:B0-----:R-:W-:-:S04]  /*3eb0*/  LEA R3, R4, R3, 0x2 ;  /* 0x0000000304037211 */ /* 0x001fc800078e10ff */
[----:B------:R-:W-:-:S13]  /*3ec0*/  ISETP.GE.AND P0, PT, R3, R5, PT ;  /* 0x000000050300720c */ /* 0x000fda0003f06270 */
[----:B------:R-:W-:Y:S05]  /*3ed0*/  @!P0 BRA `(.L_x_3201) ;  /* 0xffffffc8003c8947 */ /* 0x000fea000383ffff */
.L_x_3175:
[----:B------:R-:W-:Y:S05]  /*3ee0*/  BSYNC B0 ;  /* 0x0000000000007941 */ /* 0x000fea0003800000 */
.L_x_3174:
[----:B------:R-:W2:Y:S01]  /*3ef0*/  LDL.LU R6, [R1] ;  /* 0x0000000001067983 */ /* 0x000ea20000300800 */
[----:B------:R-:W-:Y:S01]  /*3f00*/  MOV R2, 0x400 ;  /* 0x0000040000027802 */ /* 0x000fe20000000f00 */
[----:B------:R-:W-:Y:S05]  /*3f10*/  WARPSYNC.ALL ;  /* 0x0000000000007948 */ /* 0x000fea0003800000 */
[----:B------:R-:W0:Y:S01]  /*3f20*/  S2R R8, SR_TID.X ;  /* 0x0000000000087919 */ /* 0x000e220000002100 */
[----:B------:R-:W-:Y:S01]  /*3f30*/  ULDC.64 UR18, c[0x0][0x2d8] ;  /* 0x0000b60000127ab9 */ /* 0x000fe20000000a00 */
[----:B------:R-:W-:Y:S01]  /*3f40*/  ULDC.64 UR20, c[0x0][0x2d0] ;  /* 0x0000b40000147ab9 */ /* 0x000fe20000000a00 */
[----:B------:R-:W-:Y:S01]  /*3f50*/  BSSY B0, `(.L_x_3202) ;  /* 0x000010f000007945 */ /* 0x000fe20003800000 */
[----:B------:R-:W1:Y:S01]  /*3f60*/  S2R R3, SR_CgaCtaId ;  /* 0x0000000000037919 */ /* 0x000e620000008800 */
[----:B------:R-:W2:Y:S01]  /*3f70*/  S2R R4, SR_CTAID.X ;  /* 0x0000000000047919 */ /* 0x000ea20000002500 */
[----:B0-----:R-:W-:-:S02]  /*3f80*/  SHF.R.U32.HI R0, RZ, 0x5, R8 ;  /* 0x00000005ff007819 */ /* 0x001fc40000011608 */
[----:B------:R-:W-:Y:S02]  /*3f90*/  LOP3.LUT R5, R8, 0x1f, RZ, 0xc0, !PT ;  /* 0x0000001f08057812 */ /* 0x000fe400078ec0ff */
[----:B-1----:R-:W-:-:S03]  /*3fa0*/  LEA R3, R3, R2, 0x18 ;  /* 0x0000000203037211 */ /* 0x002fc600078ec0ff */
        /* <DEDUP_REMOVED lines=265> */
.L_x_3203:
[----:B------:R-:W-:Y:S05]  /*5040*/  BSYNC B0 ;  /* 0x0000000000007941 */ /* 0x000fea0003800000 */
.L_x_3202:
[----:B------:R-:W-:Y:S01]  /*5050*/  BSSY B0, `(.L_x_3204) ;  /* 0x0000017000007945 */ /* 0x000fe20003800000 */
[----:B------:R-:W-:-:S03]  /*5060*/  FADD.FTZ R33, R16, R33 ;  /* 0x0000002110217221 */ /* 0x000fc60000010000 */
[----:B------:R-:W-:Y:S05]  /*5070*/  @!P0 BRA `(.L_x_3205) ;  /* 0x0000000000508947 */ /* 0x000fea0003800000 */
[----:B---3--:R-:W-:Y:S01]  /*5080*/  IMAD.MOV.U32 R4, RZ, RZ, R20 ;  /* 0x000000ffff047224 */ /* 0x008fe200078e0014 */
        /* <DEDUP_REMOVED lines=11> */
[----:B------:R-:W-:Y:S01]  /*5140*/  IADD3 R18, P5, R18, 0x200, RZ ;  /* 0x0000020012127810 */ /* 0x000fe20007fbe0ff */
[----:B------:R-:W-:Y:S01]  /*5150*/  IMAD.X R37, RZ, RZ, R37, P0 ;  /* 0x000000ffff257224 */ /* 0x000fe200000e0625 */
[----:B--2---:R-:W-:Y:S02]  /*5160*/  MOV R4, R10 ;  /* 0x0000000a00047202 */ /* 0x004fe40000000f00 */
[----:B------:R-:W-:Y:S02]  /*5170*/  MOV R5, R35 ;  /* 0x0000002300057202 */ /* 0x000fe40000000f00 */
[----:B------:R-:W-:-:S02]  /*5180*/  IADD3 R10, P6, R10, 0x200, RZ ;  /* 0x000002000a0a7810 */ /* 0x000fc40007fde0ff */
[----:B------:R-:W-:Y:S01]  /*5190*/  IADD3.X R47, RZ, R47, RZ, P5, !PT ;  /* 0x0000002fff2f7210 */ /* 0x000fe20002ffe4ff */
[----:B------:R4:W-:Y:S01]  /*51a0*/  STG.E desc[UR4][R4.64], R59 ;  /* 0x0000003b04007986 */ /* 0x0009e2000c101904 */
[----:B------:R-:W-:-:S09]  /*51b0*/  IADD3.X R35, RZ, R35, RZ, P6, !PT ;  /* 0x00000023ff237210 */ /* 0x000fd200037fe4ff */
.L_x_3205:
[----:B------:R-:W-:Y:S05]  /*51c0*/  BSYNC B0 ;  /* 0x0000000000007941 */ /* 0x000fea0003800000 */
.L_x_3204:
        /* <DEDUP_REMOVED lines=23> */
.L_x_3207:
[----:B------:R-:W-:Y:S05]  /*5340*/  BSYNC B0 ;  /* 0x0000000000007941 */ /* 0x000fea0003800000 */
.L_x_3206:
        /* <DEDUP_REMOVED lines=23> */
.L_x_3209:
[----:B------:R-:W-:Y:S05]  /*54c0*/  BSYNC B0 ;  /* 0x0000000000007941 */ /* 0x000fea0003800000 */
.L_x_3208:
        /* <DEDUP_REMOVED lines=21> */
[----:B------:R1:W-:Y:S01]  /*5620*/  STG.E desc[UR4][R4.64], R89 ;  /* 0x0000005904007986 */ /* 0x0003e2000c101904 */
[----:B------:R-:W-:-:S09]  /*5630*/  IADD3.X R35, RZ, R35, RZ, P3, !PT ;  /* 0x00000023ff237210 */ /* 0x000fd20001ffe4ff */
.L_x_3211:
[----:B------:R-:W-:Y:S05]  /*5640*/  BSYNC B0 ;  /* 0x0000000000007941 */ /* 0x000fea0003800000 */
.L_x_3210:
        /* <DEDUP_REMOVED lines=14> */
.L_x_3188:
        /* <DEDUP_REMOVED lines=8> */
.L_x_3213:
[----:B------:R-:W-:Y:S05]  /*57b0*/  BSYNC B1 ;  /* 0x0000000000017941 */ /* 0x000fea0003800000 */
.L_x_3212:
[----:B------:R-:W-:Y:S01]  /*57c0*/  HFMA2.MMA R192, -RZ, RZ, 0, 5.9604644775390625e-08 ;  /* 0x00000001ffc07435 */ /* 0x000fe200000001ff */
[----:B------:R-:W-:Y:S01]  /*57d0*/  IMAD.MOV.U32 R195, RZ, RZ, R201 ;  /* 0x000000ffffc37224 */ /* 0x000fe200078e00c9 */
[----:B------:R-:W-:Y:S01]  /*57e0*/  MOV R193, 0x1f ;  /* 0x0000001f00c17802 */ /* 0x000fe20000000f00 */
[----:B------:R-:W-:Y:S01]  /*57f0*/  FADD.FTZ R194, R198, R200 ;  /* 0x000000c8c6c27221 */ /* 0x000fe20000010000 */
[----:B------:R-:W-:-:S07]  /*5800*/  MOV R4, 0xffffffff ;  /* 0xffffffff00047802 */ /* 0x000fce0000000f00 */
[----:B------:R-:W-:Y:S05]  /*5810*/  WARPSYNC.COLLECTIVE R4, `(.L_x_3214) ;  /* 0x0000000004087348 */ /* 0x000fea0003c00000 */
[----:B------:R0:W1:Y:S02]  /*5820*/  SHFL.BFLY P0, R198, R195, R192, R193 ;  /* 0x0c0000c0c3c67389 */ /* 0x00006400000000c1 */
[----:B01----:R-:W-:Y:S01]  /*5830*/  ENDCOLLECTIVE ;  /* 0x000000000000791b */ /* 0x003fe20003800000 */
.L_x_3214:
[----:B------:R-:W-:Y:S01]  /*5840*/  HFMA2.MMA R192, -RZ, RZ, 0, 1.1920928955078125e-07 ;  /* 0x00000002ffc07435 */ /* 0x000fe200000001ff */
[----:B------:R-:W-:Y:S02]  /*5850*/  MOV R195, R194 ;  /* 0x000000c200c37202 */ /* 0x000fe40000000f00 */
[----:B------:R-:W-:-:S08]  /*5860*/  MOV R196, R198 ;  /* 0x000000c600c47202 */ /* 0x000fd00000000f00 */
[----:B------:R-:W-:Y:S05]  /*5870*/  WARPSYNC.COLLECTIVE R4, `(.L_x_3215) ;  /* 0x0000000004087348 */ /* 0x000fea0003c00000 */
[----:B------:R0:W1:Y:S02]  /*5880*/  SHFL.BFLY P0, R198, R195, R192, R193 ;  /* 0x0c0000c0c3c67389 */ /* 0x00006400000000c1 */
[----:B01----:R-:W-:Y:S01]  /*5890*/  ENDCOLLECTIVE ;  /* 0x000000000000791b */ /* 0x003fe20003800000 */
.L_x_3215:
[----:B------:R-:W-:-:S05]  /*58a0*/  FADD.FTZ R202, R196, R201 ;  /* 0x000000c9c4ca7221 */ /* 0x000fca0000010000 */
[----:B------:R-:W-:Y:S01]  /*58b0*/  MOV R195, R202 ;  /* 0x000000ca00c37202 */ /* 0x000fe20000000f00 */
[----:B------:R-:W-:-:S07]  /*58c0*/  FADD.FTZ R196, R194, R198 ;  /* 0x000000c6c2c47221 */ /* 0x000fce0000010000 */
[----:B------:R-:W-:Y:S05]  /*58d0*/  WARPSYNC.COLLECTIVE R4, `(.L_x_3216) ;  /* 0x0000000004087348 */ /* 0x000fea0003c00000 */
[----:B------:R0:W1:Y:S02]  /*58e0*/  SHFL.BFLY P0, R198, R195, R192, R193 ;  /* 0x0c0000c0c3c67389 */ /* 0x00006400000000c1 */
[----:B01----:R-:W-:Y:S01]  /*58f0*/  ENDCOLLECTIVE ;  /* 0x000000000000791b */ /* 0x003fe20003800000 */
.L_x_3216:
[----:B------:R-:W-:Y:S01]  /*5900*/  MOV R195, R196 ;  /* 0x000000c400c37202 */ /* 0x000fe20000000f00 */
[----:B------:R-:W-:Y:S01]  /*5910*/  IMAD.MOV.U32 R192, RZ, RZ, 0x4 ;  /* 0x00000004ffc07424 */ /* 0x000fe200078e00ff */
[----:B------:R-:W-:-:S07]  /*5920*/  MOV R197, R198 ;  /* 0x000000c600c57202 */ /* 0x000fce0000000f00 */
[----:B------:R-:W-:Y:S05]  /*5930*/  WARPSYNC.COLLECTIVE R4, `(.L_x_3217) ;  /* 0x0000000004087348 */ /* 0x000fea0003c00000 */
[----:B------:R0:W1:Y:S02]  /*5940*/  SHFL.BFLY P0, R198, R195, R192, R193 ;  /* 0x0c0000c0c3c67389 */ /* 0x00006400000000c1 */
[----:B01----:R-:W-:Y:S01]  /*5950*/  ENDCOLLECTIVE ;  /* 0x000000000000791b */ /* 0x003fe20003800000 */
.L_x_3217:
[----:B------:R-:W-:-:S05]  /*5960*/  FADD.FTZ R221, R202, R197 ;  /* 0x000000c5cadd7221 */ /* 0x000fca0000010000 */
[----:B------:R-:W-:Y:S01]  /*5970*/  MOV R195, R221 ;  /* 0x000000dd00c37202 */ /* 0x000fe20000000f00 */
[----:B------:R-:W-:-:S07]  /*5980*/  FADD.FTZ R197, R196, R198 ;  /* 0x000000c6c4c57221 */ /* 0x000fce0000010000 */
[----:B------:R-:W-:Y:S05]  /*5990*/  WARPSYNC.COLLECTIVE R4, `(.L_x_3218) ;  /* 0x0000000004087348 */ /* 0x000fea0003c00000 */
[----:B------:R0:W1:Y:S02]  /*59a0*/  SHFL.BFLY P0, R198, R195, R192, R193 ;  /* 0x0c0000c0c3c67389 */ /* 0x00006400000000c1 */
[----:B01----:R-:W-:Y:S01]  /*59b0*/  ENDCOLLECTIVE ;  /* 0x000000000000791b */ /* 0x003fe20003800000 */
.L_x_3218:
[----:B------:R-:W-:Y:S01]  /*59c0*/  HFMA2.MMA R192, -RZ, RZ, 0, 4.76837158203125e-07 ;  /* 0x00000008ffc07435 */ /* 0x000fe200000001ff */
[----:B------:R-:W-:Y:S02]  /*59d0*/  MOV R195, R197 ;  /* 0x000000c500c37202 */ /* 0x000fe40000000f00 */
[----:B------:R-:W-:-:S08]  /*59e0*/  MOV R199, R198 ;  /* 0x000000c600c77202 */ /* 0x000fd00000000f00 */
[----:B------:R-:W-:Y:S05]  /*59f0*/  WARPSYNC.COLLECTIVE R4, `(.L_x_3219) ;  /* 0x0000000004087348 */ /* 0x000fea0003c00000 */
[----:B------:R0:W1:Y:S02]  /*5a00*/  SHFL.BFLY P0, R198, R195, R192, R193 ;  /* 0x0c0000c0c3c67389 */ /* 0x00006400000000c1 */
[----:B01----:R-:W-:Y:S01]  /*5a10*/  ENDCOLLECTIVE ;  /* 0x000000000000791b */ /* 0x003fe20003800000 */
.L_x_3219:
[----:B------:R-:W-:-:S05]  /*5a20*/  FADD.FTZ R200, R221, R199 ;  /* 0x000000c7ddc87221 */ /* 0x000fca0000010000 */
[----:B------:R-:W-:Y:S01]  /*5a30*/  MOV R195, R200 ;  /* 0x000000c800c37202 */ /* 0x000fe20000000f00 */
[----:B------:R-:W-:-:S07]  /*5a40*/  FADD.FTZ R199, R197, R198 ;  /* 0x000000c6c5c77221 */ /* 0x000fce0000010000 */
[----:B------:R-:W-:Y:S05]  /*5a50*/  WARPSYNC.COLLECTIVE R4, `(.L_x_3220) ;  /* 0x0000000004087348 */ /* 0x000fea0003c00000 */
[----:B------:R0:W1:Y:S02]  /*5a60*/  SHFL.BFLY P0, R198, R195, R192, R193 ;  /* 0x0c0000c0c3c67389 */ /* 0x00006400000000c1 */
[----:B01----:R-:W-:Y:S01]  /*5a70*/  ENDCOLLECTIVE ;  /* 0x000000000000791b */ /* 0x003fe20003800000 */
.L_x_3220:
[----:B------:R-:W-:Y:S01]  /*5a80*/  HFMA2.MMA R192, -RZ, RZ, 0, 9.5367431640625e-07 ;  /* 0x00000010ffc07435 */ /* 0x000fe200000001ff */
[----:B------:R-:W-:Y:S02]  /*5a90*/  MOV R195, R199 ;  /* 0x000000c700c37202 */ /* 0x000fe40000000f00 */
[----:B------:R-:W-:-:S08]  /*5aa0*/  MOV R201, R198 ;  /* 0x000000c600c97202 */ /* 0x000fd00000000f00 */
[----:B------:R-:W-:Y:S05]  /*5ab0*/  WARPSYNC.COLLECTIVE R4, `(.L_x_3221) ;  /* 0x0000000004087348 */ /* 0x000fea0003c00000 */
[----:B------:R0:W1:Y:S02]  /*5ac0*/  SHFL.BFLY P0, R198, R195, R192, R193 ;  /* 0x0c0000c0c3c67389 */ /* 0x00006400000000c1 */
[----:B01----:R-:W-:Y:S01]  /*5ad0*/  ENDCOLLECTIVE ;  /* 0x000000000000791b */ /* 0x003fe20003800000 */
.L_x_3221:
[----:B------:R-:W-:-:S05]  /*5ae0*/  FADD.FTZ R201, R200, R201 ;  /* 0x000000c9c8c97221 */ /* 0x000fca0000010000 */
[----:B------:R-:W-:Y:S02]  /*5af0*/  MOV R195, R201 ;  /* 0x000000c900c37202 */ /* 0x000fe40000000f00 */
[----:B------:R-:W-:-:S07]  /*5b00*/  MOV R194, R198 ;  /* 0x000000c600c27202 */ /* 0x000fce0000000f00 */
[----:B------:R-:W-:Y:S05]  /*5b10*/  WARPSYNC.COLLECTIVE R4, `(.L_x_3222) ;  /* 0x0000000004087348 */ /* 0x000fea0003c00000 */
[----:B------:R0:W1:Y:S02]  /*5b20*/  SHFL.BFLY P0, R198, R195, R192, R193 ;  /* 0x0c0000c0c3c67389 */ /* 0x00006400000000c1 */
[----:B01----:R-:W-:Y:S01]  /*5b30*/  ENDCOLLECTIVE ;  /* 0x000000000000791b */ /* 0x003fe20003800000 */
.L_x_3222:
[----:B------:R-:W-:Y:S05]  /*5b40*/  BRA `(.L_x_3223) ;  /* 0xffffffc800747947 */ /* 0x000fea000383ffff */
.L_x_3224:
        /* <DEDUP_REMOVED lines=11> */
.L_x_3542:


//--------------------- .text._ZN10layer_norm31ln_parallel_residual_bwd_kernelINS_13Kernel_traitsIfffffjLj768ELj1ELj4ELj1ELj16ENS_18Kernel_traits_baseILj768EfffffjLj128EEEEELb1ELb0ELb1EEEvNS_9BwdParamsE --------------------------
	.section	.text._ZN10layer_norm31ln_parallel_residual_bwd_kernelINS_13Kernel_traitsIfffffjLj768ELj1ELj4ELj1ELj16ENS_18Kernel_traits_baseILj768EfffffjLj128EEEEELb1ELb0ELb1EEEvNS_9BwdParamsE,"ax",@progbits
	.align	128
        .global         _ZN10layer_norm31ln_parallel_residual_bwd_kernelINS_13Kernel_traitsIfffffjLj768ELj1ELj4ELj1ELj16ENS_18Kernel_traits_baseILj768EfffffjLj128EEEEELb1ELb0ELb1EEEvNS_9BwdParamsE
        .type           _ZN10layer_norm31ln_parallel_residual_bwd_kernelINS_13Kernel_traitsIfffffjLj768ELj1ELj4ELj1ELj16ENS_18Kernel_traits_baseILj768EfffffjLj128EEEEELb1ELb0ELb1EEEvNS_9BwdParamsE,@function
        .size           _ZN10layer_norm31ln_parallel_residual_bwd_kernelINS_13Kernel_traitsIfffffjLj768ELj1ELj4ELj1ELj16ENS_18Kernel_traits_baseILj768EfffffjLj128EEEEELb1ELb0ELb1EEEvNS_9BwdParamsE,(.L_x_3543 - _ZN10layer_norm31ln_parallel_residual_bwd_kernelINS_13Kernel_traitsIfffffjLj768ELj1ELj4ELj1ELj16ENS_18Kernel_traits_baseILj768EfffffjLj128EEEEELb1ELb0ELb1EEEvNS_9BwdParamsE)
        .other          _ZN10layer_norm31ln_parallel_residual_bwd_kernelINS_13Kernel_traitsIfffffjLj768ELj1ELj4ELj1ELj16ENS_18Kernel_traits_baseILj768EfffffjLj128EEEEELb1ELb0ELb1EEEvNS_9BwdParamsE,@"STO_CUDA_ENTRY STV_DEFAULT"
_ZN10layer_norm31ln_parallel_residual_bwd_kernelINS_13Kernel_traitsIfffffjLj768ELj1ELj4ELj1ELj16ENS_18Kernel_traits_baseILj768EfffffjLj128EEEEELb1ELb0ELb1EEEvNS_9BwdParamsE:
.text._ZN10layer_norm31ln_parallel_residual_bwd_kernelINS_13Kernel_traitsIfffffjLj768ELj1ELj4ELj1ELj16ENS_18Kernel_traits_baseILj768EfffffjLj128EEEEELb1ELb0ELb1EEEvNS_9BwdParamsE:
        /* <DEDUP_REMOVED lines=67> */
.L_x_3226:
[----:B------:R0:W-:Y:S01]  /*0430*/  STL [R1+0x54], RZ ;  /* 0x000054ff01007387 */ /* 0x0001e20000100800 */
[----:B------:R-:W-:Y:S01]  /*0440*/  SHF.L.U32 R0, R0, 0x4, RZ ;  /* 0x0000000400007819 */ /* 0x000fe200000006ff */
[----:B------:R-:W-:Y:S01]  /*0450*/  ULDC.64 UR6, c[0x0][0x260] ;  /* 0x0000980000067ab9 */ /* 0x000fe20000000a00 */
[----:B------:R-:W-:Y:S01]  /*0460*/  ULDC.64 UR8, c[0x0][0x268] ;  /* 0x00009a0000087ab9 */ /* 0x000fe20000000a00 */
[----:B------:R0:W-:Y:S01]  /*0470*/  STL [R1+0x50], RZ ;  /* 0x000050ff01007387 */ /* 0x0001e20000100800 */
[----:B------:R-:W-:-:S03]  /*0480*/  LOP3.LUT R0, R0, 0x1f0, RZ, 0xc0, !PT ;  /* 0x000001f000007812 */ /* 0x000fc600078ec0ff */
[----:B------:R0:W-:Y:S01]  /*0490*/  STL [R1+0x4c], RZ ;  /* 0x00004cff01007387 */ /* 0x0001e20000100800 */
[C---:B------:R-:W-:Y:S02]  /*04a0*/  IADD3 R2, P0, R0.reuse, UR6, RZ ;  /* 0x0000000600027c10 */ /* 0x040fe4000ff1e0ff */
[----:B------:R-:W-:Y:S01]  /*04b0*/  IADD3 R4, P1, R0, UR8, RZ ;  /* 0x0000000800047c10 */ /* 0x000fe2000ff3e0ff */
[----:B------:R0:W-:Y:S01]  /*04c0*/  STL [R1+0x48], RZ ;  /* 0x000048ff01007387 */ /* 0x0001e20000100800 */
[----:B------:R-:W-:Y:S01]  /*04d0*/  IADD3.X R3, RZ, UR7, RZ, P0, !PT ;  /* 0x00000007ff037c10 */ /* 0x000fe200087fe4ff */
[----:B------:R-:W-:Y:S01]  /*04e0*/  ULDC.64 UR6, c[0x0][0x2c8] ;  /* 0x0000b20000067ab9 */ /* 0x000fe20000000a00 */
[----:B------:R-:W-:Y:S01]  /*04f0*/  IADD3.X R5, RZ, UR9, RZ, P1, !PT ;  /* 0x00000009ff057c10 */ /* 0x000fe20008ffe4ff */
[----:B------:R0:W-:Y:S04]  /*0500*/  STL [R1+0x44], RZ ;  /* 0x000044ff01007387 */ /* 0x0001e80000100800 */
        /* <DEDUP_REMOVED lines=16> */
[----:B------:R0:W-:Y:S01]  /*0610*/  STL [R1], RZ ;  /* 0x000000ff01007387 */ /* 0x0001e20000100800 */
[----:B------:R-:W-:Y:S01]  /*0620*/  ISETP.NE.U32.AND P4, PT, RZ, UR6, PT ;  /* 0x00000006ff007c0c */ /* 0x000fe2000bf85070 */
[----:B------:R-:W-:Y:S01]  /*0630*/  HFMA2.MMA R252, -RZ, RZ, 0, 0 ;  /* 0x00000000fffc7435 */ /* 0x000fe200000001ff */
[----:B------:R-:W-:Y:S01]  /*0640*/  BSSY B1, `(.L_x_3228) ;  /* 0x0000352000017945 */ /* 0x000fe20003800000 */
[----:B------:R-:W-:Y:S01]  /*0650*/  HFMA2.MMA R217, -RZ, RZ, 0, 0 ;  /* 0x00000000ffd97435 */ /* 0x000fe200000001ff */
        /* <DEDUP_REMOVED lines=31> */
[----:B------:R-:W-:Y:S01]  /*0850*/  MOV R219, RZ ;  /* 0x000000ff00db7202 */ /* 0x000fe20000000f00 */
        /* <DEDUP_REMOVED lines=9> */
[----:B------:R-:W-:-:S02]  /*08f0*/  MOV R204, RZ ;  /* 0x000000ff00cc7202 */ /* 0x000fc40000000f00 */
[----:B------:R-:W-:Y:S02]  /*0900*/  CS2R R14, SRZ ;  /* 0x00000000000e7805 */ /* 0x000fe4000001ff00 */
[----:B------:R-:W-:Y:S01]  /*0910*/  CS2R R12, SRZ ;  /* 0x00000000000c7805 */ /* 0x000fe2000001ff00 */
[----:B------:R2:W5:Y:S01]  /*0920*/  LDG.E.128 R32, desc[UR4][R4.64+0xa00] ;  /* 0x000a000404207981 */ /* 0x000562000c1e1d00 */
[----:B------:R-:W-:Y:S02]  /*0930*/  CS2R R10, SRZ ;  /* 0x00000000000a7805 */ /* 0x000fe4000001ff00 */
[----:B------:R-:W-:Y:S02]  /*0940*/  CS2R R8, SRZ ;  /* 0x0000000000087805 */ /* 0x000fe4000001ff00 */
[----:B------:R-:W-:Y:S02]  /*0950*/  CS2R R6, SRZ ;  /* 0x0000000000067805 */ /* 0x000fe4000001ff00 */
[----:B-1----:R-:W-:-:S02]  /*0960*/  CS2R R2, SRZ ;  /* 0x0000000000027805 */ /* 0x002fc4000001ff00 */
[----:B0-2---:R-:W-:-:S07]  /*0970*/  CS2R R4, SRZ ;  /* 0x0000000000047805 */ /* 0x005fce000001ff00 */
.L_x_3235:
[----:B0-----:R-:W0:Y:S01]  /*0980*/  LDC.64 R168, c[0x0][0x300] ;  /* 0x0000c000ffa87b82 */ /* 0x001e220000000a00 */
[----:B------:R-:W1:Y:S01]  /*0990*/  S2R R112, SR_TID.X ;  /* 0x0000000000707919 */ /* 0x000e620000002100 */
[----:B------:R-:W-:-:S05]  /*09a0*/  IMAD R0, R160, UR10, RZ ;  /* 0x0000000aa0007c24 */ /* 0x000fca000f8e02ff */
[----:B------:R-:W-:Y:S01]  /*09b0*/  SHF.R.S32.HI R113, RZ, 0x1f, R0 ;  /* 0x0000001fff717819 */ /* 0x000fe20000011400 */
[----:B------:R-:W2:Y:S03]  /*09c0*/  LDC.64 R178, c[0x0][0x2c8] ;  /* 0x0000b200ffb27b82 */ /* 0x000ea60000000a00 */
[----:B------:R-:W-:-:S05]  /*09d0*/  LEA.HI R113, R113, R0, RZ, 0x2 ;  /* 0x0000000071717211 */ /* 0x000fca00078f10ff */
[----:B------:R-:W3:Y:S01]  /*09e0*/  LDC.64 R158, c[0x0][0x2c0] ;  /* 0x0000b000ff9e7b82 */ /* 0x000ee20000000a00 */
[----:B0-----:R-:W-:-:S07]  /*09f0*/  ISETP.NE.U32.AND P3, PT, R168, RZ, PT ;  /* 0x000000ffa800720c */ /* 0x001fce0003f65070 */
[----:B------:R-:W0:Y:S01]  /*0a00*/  LDC.64 R156, c[0x0][0x2b8] ;  /* 0x0000ae00ff9c7b82 */ /* 0x000e220000000a00 */
[----:B------:R-:W-:Y:S02]  /*0a10*/  ISETP.NE.AND.EX P3, PT, R169, RZ, PT, P3 ;  /* 0x000000ffa900720c */ /* 0x000fe40003f65330 */
[----:B-1----:R-:W-:-:S05]  /*0a20*/  LOP3.LUT R112, R112, 0x1f, RZ, 0xc0, !PT ;  /* 0x0000001f70707812 */ /* 0x002fca00078ec0ff */
[----:B------:R-:W1:Y:S01]  /*0a30*/  LDC.64 R114, c[0x0][0x250] ;  /* 0x00009400ff727b82 */ /* 0x000e620000000a00 */
[----:B------:R-:W-:-:S04]  /*0a40*/  LEA.HI.SX32 R218, R113, R112, 0x1e ;  /* 0x0000007071da7211 */ /* 0x000fc800078ff2ff */
[----:B------:R-:W-:-:S03]  /*0a50*/  IADD3 R188, R218, 0x20, RZ ;  /* 0x00000020dabc7810 */ /* 0x000fc60007ffe0ff */
[----:B------:R-:W4:Y:S01]  /*0a60*/  @P3 LDC.64 R148, c[0x0][0x248] ;  /* 0x00009200ff943b82 */ /* 0x000f220000000a00 */
[----:B------:R-:W-:Y:S02]  /*0a70*/  IADD3 R187, R218, 0x40, RZ ;  /* 0x00000040dabb7810 */ /* 0x000fe40007ffe0ff */
[----:B------:R-:W-:Y:S02]  /*0a80*/  SHF.L.U32 R182, R188, 0x4, RZ ;  /* 0x00000004bcb67819 */ /* 0x000fe400000006ff */
[----:B------:R-:W-:Y:S02]  /*0a90*/  SHF.R.U32.HI R181, RZ, 0x1c, R188 ;  /* 0x0000001cffb57819 */ /* 0x000fe400000116bc */
[----:B------:R-:W-:Y:S01]  /*0aa0*/  IADD3 R112, P0, R182, UR12, RZ ;  /* 0x0000000cb6707c10 */ /* 0x000fe2000ff1e0ff */
[----:B------:R-:W2:Y:S01]  /*0ab0*/  @P3 LDC.64 R152, c[0x0][0x248] ;  /* 0x00009200ff983b82 */ /* 0x000ea20000000a00 */
[----:B------:R-:W-:Y:S02]  /*0ac0*/  SHF.L.U32 R177, R187, 0x4, RZ ;  /* 0x00000004bbb17819 */ /* 0x000fe400000006ff */
[----:B------:R-:W-:-:S02]  /*0ad0*/  IADD3 R186, R218, 0x60, RZ ;  /* 0x00000060daba7810 */ /* 0x000fc40007ffe0ff */
[----:B------:R-:W-:Y:S02]  /*0ae0*/  IADD3.X R113, R181, UR13, RZ, P0, !PT ;  /* 0x0000000db5717c10 */ /* 0x000fe400087fe4ff */
[----:B------:R-:W-:Y:S01]  /*0af0*/  SHF.R.U32.HI R176, RZ, 0x1c, R187 ;  /* 0x0000001cffb07819 */ /* 0x000fe200000116bb */
[----:B------:R-:W2:Y:S01]  /*0b00*/  @P3 LDC.64 R184, c[0x0][0x248] ;  /* 0x00009200ffb83b82 */ /* 0x000ea20000000a00 */
[----:B------:R-:W-:Y:S01]  /*0b10*/  IADD3 R124, P0, R177, UR12, RZ ;  /* 0x0000000cb17c7c10 */ /* 0x000fe2000ff1e0ff */
[----:B-1----:R-:W-:Y:S01]  /*0b20*/  IMAD.WIDE R114, R160, 0x4, R114 ;  /* 0x00000004a0727825 */ /* 0x002fe200078e0272 */
[----:B------:R-:W-:Y:S02]  /*0b30*/  SHF.L.U32 R174, R186, 0x4, RZ ;  /* 0x00000004baae7819 */ /* 0x000fe400000006ff */
[----:B------:R-:W-:Y:S02]  /*0b40*/  IADD3.X R125, R176, UR13, RZ, P0, !PT ;  /* 0x0000000db07d7c10 */ /* 0x000fe400087fe4ff */
[----:B------:R-:W-:Y:S01]  /*0b50*/  SHF.R.U32.HI R173, RZ, 0x1c, R186 ;  /* 0x0000001cffad7819 */ /* 0x000fe200000116ba */
[----:B------:R-:W1:Y:S01]  /*0b60*/  @P3 LDC.64 R150, c[0x0][0x248] ;  /* 0x00009200ff963b82 */ /* 0x000e620000000a00 */
[----:B------:R-:W-:-:S02]  /*0b70*/  IADD3 R136, P0, R174, UR12, RZ ;  /* 0x0000000cae887c10 */ /* 0x000fc4000ff1e0ff */
[C---:B------:R-:W-:Y:S02]  /*0b80*/  SHF.L.U32 R190, R218.reuse, 0x2, RZ ;  /* 0x00000002dabe7819 */ /* 0x040fe400000006ff */
[----:B------:R-:W-:Y:S02]  /*0b90*/  SHF.R.U32.HI R180, RZ, 0x1e, R218 ;  /* 0x0000001effb47819 */ /* 0x000fe400000116da */
[----:B------:R-:W-:Y:S01]  /*0ba0*/  SHF.L.U32 R183, R187, 0x2, RZ ;  /* 0x00000002bbb77819 */ /* 0x000fe200000006ff */
[----:B------:R-:W1:Y:S01]  /*0bb0*/  @P3 LDC.64 R154, c[0x0][0x248] ;  /* 0x00009200ff9a3b82 */ /* 0x000e620000000a00 */
[----:B------:R-:W-:Y:S02]  /*0bc0*/  IADD3.X R137, R173, UR13, RZ, P0, !PT ;  /* 0x0000000dad897c10 */ /* 0x000fe400087fe4ff */
[----:B------:R-:W-:Y:S02]  /*0bd0*/  IADD3 R191, R218, 0x80, RZ ;  /* 0x00000080dabf7810 */ /* 0x000fe40007ffe0ff */
[----:B------:R-:W-:Y:S01]  /*0be0*/  SHF.R.U32.HI R193, RZ, 0x1e, R187 ;  /* 0x0000001effc17819 */ /* 0x000fe200000116bb */
[----:B---3--:R-:W-:Y:S01]  /*0bf0*/  IMAD.WIDE.U32 R116, R188, 0x10, R158 ;  /* 0x00000010bc747825 */ /* 0x008fe200078e009e */
[----:B----4-:R-:W-:Y:S01]  /*0c00*/  @P3 IADD3 R148, P0, R190, R148, RZ ;  /* 0x00000094be943210 */ /* 0x010fe20007f1e0ff */
[----:B------:R-:W3:Y:S01]  /*0c10*/  LDC.64 R118, c[0x0][0x258] ;  /* 0x00009600ff767b82 */ /* 0x000ee20000000a00 */
[----:B------:R-:W-:Y:S01]  /*0c20*/  SHF.L.U32 R164, R191, 0x4, RZ ;  /* 0x00000004bfa47819 */ /* 0x000fe200000006ff */
[----:B0-----:R-:W-:Y:S01]  /*0c30*/  IMAD.WIDE.U32 R120, R188, 0x10, R156 ;  /* 0x00000010bc787825 */ /* 0x001fe200078e009c */
[----:B------:R-:W-:Y:S01]  /*0c40*/  @P3 IADD3.X R149, R180, R149, RZ, P0, !PT ;  /* 0x00000095b4953210 */ /* 0x000fe200007fe4ff */
[----:B------:R-:W4:Y:S01]  /*0c50*/  LDG.E R205, desc[UR4][R114.64] ;  /* 0x0000000472cd7981 */ /* 0x000f22000c1e1900 */
[----:B--2---:R-:W-:-:S02]  /*0c60*/  @P3 IADD3 R152, P0, R183, R152, RZ ;  /* 0x00000098b7983210 */ /* 0x004fc40007f1e0ff */
[----:B------:R-:W-:Y:S01]  /*0c70*/  SHF.R.U32.HI R166, RZ, 0x1c, R191 ;  /* 0x0000001cffa67819 */ /* 0x000fe200000116bf */
[----:B-----5:R0:W5:Y:S01]  /*0c80*/  @P3 LDG.E R161, desc[UR4][R148.64] ;  /* 0x0000000494a13981 */ /* 0x020162000c1e1900 */
[----:B------:R-:W-:Y:S01]  /*0c90*/  @P3 IADD3.X R153, R193, R153, RZ, P0, !PT ;  /* 0x00000099c1993210 */ /* 0x000fe200007fe4ff */
[----:B------:R-:W2:Y:S01]  /*0ca0*/  LDC.U8 R196, c[0x0][0x2a0] ;  /* 0x0000a800ffc47b82 */ /* 0x000ea20000000000 */
[----:B------:R-:W-:Y:S02]  /*0cb0*/  SHF.L.U32 R195, R191, 0x2, RZ ;  /* 0x00000002bfc37819 */ /* 0x000fe400000006ff */
[----:B------:R-:W-:Y:S02]  /*0cc0*/  SHF.L.U32 R175, R188, 0x2, RZ ;  /* 0x00000002bcaf7819 */ /* 0x000fe400000006ff */
[----:B------:R-:W-:Y:S02]  /*0cd0*/  SHF.R.U32.HI R171, RZ, 0x1e, R188 ;  /* 0x0000001effab7819 */ /* 0x000fe400000116bc */
[----:B------:R-:W-:Y:S01]  /*0ce0*/  IADD3 R216, R218, 0xa0, RZ ;  /* 0x000000a0dad87810 */ /* 0x000fe20007ffe0ff */
[----:B------:R-:W-:Y:S01]  /*0cf0*/  IMAD.WIDE.U32 R140, R186, 0x10, R158 ;  /* 0x00000010ba8c7825 */ /* 0x000fe200078e009e */
[----:B0-----:R-:W-:Y:S01]  /*0d00*/  IADD3 R148, P0, R164, UR12, RZ ;  /* 0x0000000ca4947c10 */ /* 0x001fe2000ff1e0ff */
[----:B------:R0:W5:Y:S01]  /*0d10*/  @P3 LDG.E R163, desc[UR4][R152.64] ;  /* 0x0000000498a33981 */ /* 0x000162000c1e1900 */
[----:B------:R-:W-:-:S02]  /*0d20*/  SHF.R.U32.HI R194, RZ, 0x1e, R191 ;  /* 0x0000001effc27819 */ /* 0x000fc400000116bf */
[----:B------:R-:W-:Y:S01]  /*0d30*/  IADD3.X R149, R166, UR13, RZ, P0, !PT ;  /* 0x0000000da6957c10 */ /* 0x000fe200087fe4ff */
[C---:B------:R-:W-:Y:S01]  /*0d40*/  IMAD.WIDE.U32 R144, R186.reuse, 0x10, R156 ;  /* 0x00000010ba907825 */ /* 0x040fe200078e009c */
[----:B------:R-:W-:Y:S01]  /*0d50*/  @P3 IADD3 R184, P0, R195, R184, RZ ;  /* 0x000000b8c3b83210 */ /* 0x000fe20007f1e0ff */
[----:B------:R-:W4:Y:S01]  /*0d60*/  LDG.E.128 R112, desc[UR4][R112.64] ;  /* 0x0000000470707981 */ /* 0x000f22000c1e1d00 */
[----:B------:R-:W-:Y:S01]  /*0d70*/  SHF.L.U32 R192, R186, 0x2, RZ ;  /* 0x00000002bac07819 */ /* 0x000fe200000006ff */
[C---:B------:R-:W-:Y:S01]  /*0d80*/  IMAD.WIDE.U32 R128, R187.reuse, 0x10, R158 ;  /* 0x00000010bb807825 */ /* 0x040fe200078e009e */
[----:B------:R-:W-:Y:S01]  /*0d90*/  @P3 IADD3.X R185, R194, R185, RZ, P0, !PT ;  /* 0x000000b9c2b93210 */ /* 0x000fe200007fe4ff */
[----:B------:R-:W4:Y:S01]  /*0da0*/  LDG.E.128 R124, desc[UR4][R124.64] ;  /* 0x000000047c7c7981 */ /* 0x000f22000c1e1d00 */
[----:B------:R-:W-:Y:S01]  /*0db0*/  SHF.R.U32.HI R172, RZ, 0x1e, R186 ;  /* 0x0000001effac7819 */ /* 0x000fe200000116ba */
[----:B------:R-:W-:Y:S02]  /*0dc0*/  IMAD.WIDE.U32 R132, R187, 0x10, R156 ;  /* 0x00000010bb847825 */ /* 0x000fe400078e009c */
[----:B------:R3:W5:Y:S01]  /*0dd0*/  @P3 LDG.E R167, desc[UR4][R184.64] ;  /* 0x00000004b8a73981 */ /* 0x000762000c1e1900 */
[----:B-1----:R-:W-:Y:S01]  /*0de0*/  @P3 IADD3 R150, P1, R175, R150, RZ ;  /* 0x00000096af963210 */ /* 0x002fe20007f3e0ff */
[----:B0-----:R-:W-:-:S02]  /*0df0*/  IMAD.WIDE.U32 R152, R191, 0x10, R158 ;  /* 0x00000010bf987825 */ /* 0x001fc400078e009e */
[----:B------:R-:W4:Y:S02]  /*0e00*/  LDG.E.128 R128, desc[UR4][R128.64] ;  /* 0x0000000480807981 */ /* 0x000f24000c1e1d00 */
[----:B------:R-:W-:Y:S02]  /*0e10*/  IMAD.WIDE.U32 R156, R191, 0x10, R156 ;  /* 0x00000010bf9c7825 */ /* 0x000fe400078e009c */
[----:B------:R-:W4:Y:S01]  /*0e20*/  LDG.E.128 R136, desc[UR4][R136.64] ;  /* 0x0000000488887981 */ /* 0x000f22000c1e1d00 */
[----:B---3--:R-:W-:Y:S01]  /*0e30*/  @P4 LEA R184, P0, R188, R178, 0x4 ;  /* 0x000000b2bcb84211 */ /* 0x008fe200078020ff */
[----:B------:R-:W-:Y:S01]  /*0e40*/  IMAD.WIDE R118, R160, 0x4, R118 ;  /* 0x00000004a0767825 */ /* 0x000fe200078e0276 */
[----:B------:R-:W-:Y:S01]  /*0e50*/  @P3 IADD3.X R151, R171, R151, RZ, P1, !PT ;  /* 0x00000097ab973210 */ /* 0x000fe20000ffe4ff */
[----:B------:R-:W3:Y:S01]  /*0e60*/  LDG.E.128 R140, desc[UR4][R140.64] ;  /* 0x000000048c8c7981 */ /* 0x000ee2000c1e1d00 */
[----:B------:R-:W-:Y:S02]  /*0e70*/  @P4 LEA.HI.X R185, R188, R179, RZ, 0x4, P0 ;  /* 0x000000b3bcb94211 */ /* 0x000fe400000f24ff */
[----:B------:R-:W-:Y:S01]  /*0e80*/  @P3 IADD3 R154, P1, R192, R154, RZ ;  /* 0x0000009ac09a3210 */ /* 0x000fe20007f3e0ff */
[----:B------:R-:W3:Y:S04]  /*0e90*/  LDG.E R0, desc[UR4][R118.64] ;  /* 0x0000000476007981 */ /* 0x000ee8000c1e1900 */
[----:B------:R0:W5:Y:S01]  /*0ea0*/  @P4 LDG.E.128 R80, desc[UR4][R184.64] ;  /* 0x00000004b8504981 */ /* 0x000162000c1e1d00 */
[----:B------:R-:W-:-:S03]  /*0eb0*/  @P3 IADD3.X R155, R172, R155, RZ, P1, !PT ;  /* 0x0000009bac9b3210 */ /* 0x000fc60000ffe4ff */
[----:B------:R-:W3:Y:S04]  /*0ec0*/  LDG.E.128 R144, desc[UR4][R144.64] ;  /* 0x0000000490907981 */ /* 0x000ee8000c1e1d00 */
[----:B------:R-:W3:Y:S01]  /*0ed0*/  LDG.E.128 R116, desc[UR4][R116.64] ;  /* 0x0000000474747981 */ /* 0x000ee2000c1e1d00 */
[----:B0-----:R-:W-:-:S03]  /*0ee0*/  @P4 LEA R184, P0, R218, R178, 0x4 ;  /* 0x000000b2dab84211 */ /* 0x001fc600078020ff */
[----:B------:R-:W5:Y:S01]  /*0ef0*/  @P3 LDG.E R162, desc[UR4][R150.64] ;  /* 0x0000000496a23981 */ /* 0x000f62000c1e1900 */
[----:B------:R-:W-:-:S03]  /*0f00*/  @P4 LEA.HI.X R185, R218, R179, RZ, 0x4, P0 ;  /* 0x000000b3dab94211 */ /* 0x000fc600000f24ff */
[----:B------:R-:W5:Y:S04]  /*0f10*/  @P3 LDG.E R165, desc[UR4][R154.64] ;  /* 0x000000049aa53981 */ /* 0x000f68000c1e1900 */
[----:B------:R0:W5:Y:S04]  /*0f20*/  @P4 LDG.E.128 R84, desc[UR4][R184.64] ;  /* 0x00000004b8544981 */ /* 0x000168000c1e1d00 */
[----:B------:R-:W3:Y:S04]  /*0f30*/  LDG.E.128 R148, desc[UR4][R148.64] ;  /* 0x0000000494947981 */ /* 0x000ee8000c1e1d00 */
[----:B------:R-:W3:Y:S01]  /*0f40*/  LDG.E.128 R152, desc[UR4][R152.64] ;  /* 0x0000000498987981 */ /* 0x000ee2000c1e1d00 */
[----:B0-----:R-:W-:-:S03]  /*0f50*/  @P4 LEA R184, P0, R187, R178, 0x4 ;  /* 0x000000b2bbb84211 */ /* 0x001fc600078020ff */
[----:B------:R-:W3:Y:S01]  /*0f60*/  LDG.E.128 R132, desc[UR4][R132.64] ;  /* 0x0000000484847981 */ /* 0x000ee2000c1e1d00 */
[-C--:B------:R-:W-:Y:S02]  /*0f70*/  @P4 LEA.HI.X R185, R187, R179.reuse, RZ, 0x4, P0 ;  /* 0x000000b3bbb94211 */ /* 0x080fe400000f24ff */
[CC--:B------:R-:W-:Y:S01]  /*0f80*/  @P4 LEA R188, P0, R186.reuse, R178.reuse, 0x4 ;  /* 0x000000b2babc4211 */ /* 0x0c0fe200078020ff */
[----:B------:R-:W3:Y:S03]  /*0f90*/  LDG.E.128 R120, desc[UR4][R120.64] ;  /* 0x0000000478787981 */ /* 0x000ee6000c1e1d00 */
[----:B------:R-:W-:Y:S01]  /*0fa0*/  @P4 LEA.HI.X R189, R186, R179, RZ, 0x4, P0 ;  /* 0x000000b3babd4211 */ /* 0x000fe200000f24ff */
[----:B------:R0:W5:Y:S04]  /*0fb0*/  @P4 LDG.E.128 R88, desc[UR4][R184.64] ;  /* 0x00000004b8584981 */ /* 0x000168000c1e1d00 */
[----:B------:R-:W5:Y:S04]  /*0fc0*/  @P4 LDG.E.128 R92, desc[UR4][R188.64] ;  /* 0x00000004bc5c4981 */ /* 0x000f68000c1e1d00 */
[----:B------:R-:W3:Y:S01]  /*0fd0*/  LDG.E.128 R156, desc[UR4][R156.64] ;  /* 0x000000049c9c7981 */ /* 0x000ee2000c1e1d00 */
[----:B0-----:R-:W-:-:S04]  /*0fe0*/  @P4 LEA R184, P0, R191, R178, 0x4 ;  /* 0x000000b2bfb84211 */ /* 0x001fc800078020ff */
[----:B------:R-:W-:-:S05]  /*0ff0*/  @P4 LEA.HI.X R185, R191, R179, RZ, 0x4, P0 ;  /* 0x000000b3bfb94211 */ /* 0x000fca00000f24ff */
[----:B------:R0:W5:Y:S02]  /*1000*/  @P4 LDG.E.128 R96, desc[UR4][R184.64] ;  /* 0x00000004b8604981 */ /* 0x000164000c1e1d00 */
[----:B0-----:R-:W0:Y:S01]  /*1010*/  @P3 LDC.64 R184, c[0x0][0x248] ;  /* 0x00009200ffb83b82 */ /* 0x001e220000000a00 */
[C---:B------:R-:W-:Y:S02]  /*1020*/  @P4 LEA R186, P0, R216.reuse, R178, 0x4 ;  /* 0x000000b2d8ba4211 */ /* 0x040fe400078020ff */
[C---:B------:R-:W-:Y:S02]  /*1030*/  SHF.L.U32 R189, R216.reuse, 0x2, RZ ;  /* 0x00000002d8bd7819 */ /* 0x040fe400000006ff */
[----:B------:R-:W-:Y:S02]  /*1040*/  @P4 LEA.HI.X R187, R216, R179, RZ, 0x4, P0 ;  /* 0x000000b3d8bb4211 */ /* 0x000fe400000f24ff */
[----:B------:R-:W-:-:S03]  /*1050*/  SHF.R.U32.HI R188, RZ, 0x1e, R216 ;  /* 0x0000001effbc7819 */ /* 0x000fc600000116d8 */
[----:B------:R-:W5:Y:S01]  /*1060*/  @P4 LDG.E.128 R100, desc[UR4][R186.64] ;  /* 0x00000004ba644981 */ /* 0x000f62000c1e1d00 */
[----:B0-----:R-:W-:-:S04]  /*1070*/  @P3 IADD3 R184, P0, R189, R184, RZ ;  /* 0x000000b8bdb83210 */ /* 0x001fc80007f1e0ff */
[----:B------:R-:W-:-:S05]  /*1080*/  @P3 IADD3.X R185, R188, R185, RZ, P0, !PT ;  /* 0x000000b9bcb93210 */ /* 0x000fca00007fe4ff */
[----:B------:R0:W5:Y:S01]  /*1090*/  @P3 LDG.E R170, desc[UR4][R184.64] ;  /* 0x00000004b8aa3981 */ /* 0x000162000c1e1900 */
[----:B------:R-:W-:Y:S02]  /*10a0*/  IADD3 R190, P0, R190, UR14, RZ ;  /* 0x0000000ebebe7c10 */ /* 0x000fe4000ff1e0ff */
[----:B0-----:R-:W-:-:S04]  /*10b0*/  IADD3 R184, P1, R183, UR14, RZ ;  /* 0x0000000eb7b87c10 */ /* 0x001fc8000ff3e0ff */
[----:B------:R-:W-:Y:S02]  /*10c0*/  IADD3.X R185, R193, UR15, RZ, P1, !PT ;  /* 0x0000000fc1b97c10 */ /* 0x000fe40008ffe4ff */
[----:B------:R-:W-:-:S03]  /*10d0*/  IADD3.X R191, R180, UR15, RZ, P0, !PT ;  /* 0x0000000fb4bf7c10 */ /* 0x000fc600087fe4ff */
[----:B------:R0:W5:Y:S01]  /*10e0*/  LDG.E R180, desc[UR4][R184.64] ;  /* 0x00000004b8b47981 */ /* 0x000162000c1e1900 */
[----:B------:R-:W-:-:S03]  /*10f0*/  IADD3 R186, P0, R175, UR14, RZ ;  /* 0x0000000eafba7c10 */ /* 0x000fc6000ff1e0ff */
[----:B------:R-:W5:Y:S01]  /*1100*/  LDG.E R190, desc[UR4][R190.64] ;  /* 0x00000004bebe7981 */ /* 0x000f62000c1e1900 */
[----:B0-----:R-:W-:-:S03]  /*1110*/  IADD3 R184, P1, R195, UR14, RZ ;  /* 0x0000000ec3b87c10 */ /* 0x001fc6000ff3e0ff */
[----:B------:R-:W3:Y:S01]  /*1120*/  LDL.LU R195, [R1+0x24] ;  /* 0x0000240001c37983 */ /* 0x000ee20000300800 */
[----:B------:R-:W-:-:S03]  /*1130*/  IADD3.X R185, R194, UR15, RZ, P1, !PT ;  /* 0x0000000fc2b97c10 */ /* 0x000fc60008ffe4ff */
[----:B------:R-:W3:Y:S04]  /*1140*/  LDL.LU R194, [R1+0x20] ;  /* 0x0000200001c27983 */ /* 0x000ee80000300800 */
[----:B------:R-:W3:Y:S01]  /*1150*/  LDL.LU R203, [R1+0x2c] ;  /* 0x00002c0001cb7983 */ /* 0x000ee20000300800 */
[----:B------:R-:W-:-:S03]  /*1160*/  IADD3.X R187, R171, UR15, RZ, P0, !PT ;  /* 0x0000000fabbb7c10 */ /* 0x000fc600087fe4ff */
[----:B------:R-:W3:Y:S04]  /*1170*/  LDL.LU R202, [R1+0x4] ;  /* 0x0000040001ca7983 */ /* 0x000ee80000300800 */
[----:B------:R0:W5:Y:S04]  /*1180*/  LDG.E R183, desc[UR4][R186.64] ;  /* 0x00000004bab77981 */ /* 0x000168000c1e1900 */
[----:B------:R-:W3:Y:S04]  /*1190*/  LDL.LU R198, [R1+0x28] ;  /* 0x0000280001c67983 */ /* 0x000ee80000300800 */
[----:B------:R1:W5:Y:S01]  /*11a0*/  LDG.E R171, desc[UR4][R184.64] ;  /* 0x00000004b8ab7981 */ /* 0x000362000c1e1900 */
[----:B0-----:R-:W-:-:S03]  /*11b0*/  IADD3 R186, P0, R192, UR14, RZ ;  /* 0x0000000ec0ba7c10 */ /* 0x001fc6000ff1e0ff */
[----:B------:R-:W3:Y:S01]  /*11c0*/  LDL.LU R192, [R1] ;  /* 0x0000000001c07983 */ /* 0x000ee20000300800 */
[----:B------:R-:W-:Y:S02]  /*11d0*/  IADD3.X R187, R172, UR15, RZ, P0, !PT ;  /* 0x0000000facbb7c10 */ /* 0x000fe400087fe4ff */
[----:B--2---:R-:W-:Y:S02]  /*11e0*/  ISETP.NE.AND P0, PT, R196, RZ, PT ;  /* 0x000000ffc400720c */ /* 0x004fe40003f05270 */
[----:B-1----:R-:W-:Y:S01]  /*11f0*/  IADD3 R184, P1, R189, UR14, RZ ;  /* 0x0000000ebdb87c10 */ /* 0x002fe2000ff3e0ff */
[----:B------:R0:W5:Y:S03]  /*1200*/  LDG.E R175, desc[UR4][R186.64] ;  /* 0x00000004baaf7981 */ /* 0x000166000c1e1900 */
[----:B------:R-:W-:-:S05]  /*1210*/  IADD3.X R185, R188, UR15, RZ, P1, !PT ;  /* 0x0000000fbcb97c10 */ /* 0x000fca0008ffe4ff */
[----:B------:R1:W5:Y:S01]  /*1220*/  LDG.E R172, desc[UR4][R184.64] ;  /* 0x00000004b8ac7981 */ /* 0x000362000c1e1900 */
[----:B----4-:R-:W-:-:S05]  /*1230*/  FSEL R205, R205, RZ, !P0 ;  /* 0x000000ffcdcd7208 */ /* 0x010fca0004000000 */
[C---:B------:R-:W-:Y:S01]  /*1240*/  FADD.FTZ R115, -R205.reuse, R115 ;  /* 0x00000073cd737221 */ /* 0x040fe20000010100 */
[C---:B------:R-:W-:Y:S01]  /*1250*/  FADD.FTZ R114, -R205.reuse, R114 ;  /* 0x00000072cd727221 */ /* 0x040fe20000010100 */
[C---:B------:R-:W-:Y:S01]  /*1260*/  FADD.FTZ R126, -R205.reuse, R126 ;  /* 0x0000007ecd7e7221 */ /* 0x040fe20000010100 */
[C---:B------:R-:W-:Y:S01]  /*1270*/  FADD.FTZ R113, -R205.reuse, R113 ;  /* 0x00000071cd717221 */ /* 0x040fe20000010100 */
[C---:B------:R-:W-:Y:S01]  /*1280*/  FADD.FTZ R112, -R205.reuse, R112 ;  /* 0x00000070cd707221 */ /* 0x040fe20000010100 */
[C---:B------:R-:W-:Y:S01]  /*1290*/  FADD.FTZ R127, -R205.reuse, R127 ;  /* 0x0000007fcd7f7221 */ /* 0x040fe20000010100 */
[----:B------:R-:W-:Y:S01]  /*12a0*/  FADD.FTZ R124, -R205, R124 ;  /* 0x0000007ccd7c7221 */ /* 0x000fe20000010100 */
[C---:B---3--:R-:W-:Y:S01]  /*12b0*/  FMUL.FTZ R199, R0.reuse, R115 ;  /* 0x0000007300c77220 */ /* 0x048fe20000410000 */
[C---:B------:R-:W-:Y:S01]  /*12c0*/  FMUL.FTZ R200, R0.reuse, R126 ;  /* 0x0000007e00c87220 */ /* 0x040fe20000410000 */
[C---:B------:R-:W-:Y:S01]  /*12d0*/  FMUL.FTZ R193, R0.reuse, R114 ;  /* 0x0000007200c17220 */ /* 0x040fe20000410000 */
[C---:B0-----:R-:W-:Y:S01]  /*12e0*/  FMUL.FTZ R186, R0.reuse, R113 ;  /* 0x0000007100ba7220 */ /* 0x041fe20000410000 */
[----:B-1----:R-:W-:Y:S01]  /*12f0*/  FMUL.FTZ R184, R0, R112 ;  /* 0x0000007000b87220 */ /* 0x002fe20000410000 */
[----:B------:R-:W-:Y:S01]  /*1300*/  FMUL.FTZ R201, R51, R119 ;  /* 0x0000007733c97220 */ /* 0x000fe20000410000 */
[C---:B------:R-:W-:Y:S01]  /*1310*/  FADD.FTZ R251, R119.reuse, R251 ;  /* 0x000000fb77fb7221 */ /* 0x040fe20000010000 */
[----:B------:R-:W-:Y:S01]  /*1320*/  FFMA.FTZ R245, R119, R199, R245 ;  /* 0x000000c777f57223 */ /* 0x000fe200000100f5 */
        /* <DEDUP_REMOVED lines=9> */
[----:B------:R-:W-:Y:S01]  /*13c0*/  FADD.FTZ R125, -R205, R125 ;  /* 0x0000007dcd7d7221 */ /* 0x000fe20000010100 */
[----:B------:R-:W-:Y:S01]  /*13d0*/  FMUL.FTZ R188, R0, R124 ;  /* 0x0000007c00bc7220 */ /* 0x000fe20000410000 */
[----:B------:R-:W-:Y:S01]  /*13e0*/  FADD.FTZ R195, R128, R195 ;  /* 0x000000c380c37221 */ /* 0x000fe20000010000 */
[----:B------:R-:W-:-:S04]  /*13f0*/  FADD.FTZ R194, R129, R194 ;  /* 0x000000c281c27221 */ /* 0x000fc80000010000 */
[----:B------:R-:W-:Y:S01]  /*1400*/  STL [R1+0x24], R195 ;  /* 0x000024c301007387 */ /* 0x000fe20000100800 */
[----:B------:R-:W-:-:S03]  /*1410*/  FADD.FTZ R203, R130, R203 ;  /* 0x000000cb82cb7221 */ /* 0x000fc60000010000 */
[----:B------:R-:W-:Y:S01]  /*1420*/  STL [R1+0x20], R194 ;  /* 0x000020c201007387 */ /* 0x000fe20000100800 */
[----:B------:R-:W-:-:S03]  /*1430*/  FFMA.FTZ R202, R130, R200, R202 ;  /* 0x000000c882ca7223 */ /* 0x000fc600000100ca */
[----:B------:R-:W2:Y:S04]  /*1440*/  LDL.LU R119, [R1+0x3c] ;  /* 0x00003c0001777983 */ /* 0x000ea80000300800 */
[----:B------:R-:W3:Y:S04]  /*1450*/  LDL.LU R118, [R1+0xc] ;  /* 0x00000c0001767983 */ /* 0x000ee80000300800 */
[----:B------:R-:W-:Y:S04]  /*1460*/  STL [R1+0x2c], R203 ;  /* 0x00002ccb01007387 */ /* 0x000fe80000100800 */
[----:B------:R-:W4:Y:S01]  /*1470*/  LDL.LU R117, [R1+0x38] ;  /* 0x0000380001757983 */ /* 0x000f220000300800 */
[----:B------:R-:W-:-:S03]  /*1480*/  FADD.FTZ R198, R131, R198 ;  /* 0x000000c683c67221 */ /* 0x000fc60000010000 */
[----:B------:R0:W-:Y:S04]  /*1490*/  STL [R1+0x4], R202 ;  /* 0x000004ca01007387 */ /* 0x0001e80000100800 */
[----:B------:R-:W4:Y:S04]  /*14a0*/  LDL.LU R116, [R1+0x8] ;  /* 0x0000080001747983 */ /* 0x000f280000300800 */
[----:B------:R-:W4:Y:S01]  /*14b0*/  LDL.LU R115, [R1+0x44] ;  /* 0x0000440001737983 */ /* 0x000f220000300800 */
[----:B0-----:R-:W-:-:S03]  /*14c0*/  FMUL.FTZ R202, R0, R127 ;  /* 0x0000007f00ca7220 */ /* 0x001fc60000410000 */
[----:B------:R-:W4:Y:S01]  /*14d0*/  LDL.LU R114, [R1+0x14] ;  /* 0x0000140001727983 */ /* 0x000f220000300800 */
[----:B------:R-:W-:-:S03]  /*14e0*/  FFMA.FTZ R192, R131, R202, R192 ;  /* 0x000000ca83c07223 */ /* 0x000fc600000100c0 */
[----:B------:R-:W-:Y:S04]  /*14f0*/  STL [R1+0x28], R198 ;  /* 0x000028c601007387 */ /* 0x000fe80000100800 */
[----:B------:R-:W4:Y:S04]  /*1500*/  LDL.LU R127, [R1+0x40] ;  /* 0x00004000017f7983 */ /* 0x000f280000300800 */
[----:B------:R0:W-:Y:S01]  /*1510*/  STL [R1], R192 ;  /* 0x000000c001007387 */ /* 0x0001e20000100800 */
[----:B------:R-:W-:-:S03]  /*1520*/  FMUL.FTZ R195, R0, R125 ;  /* 0x0000007d00c37220 */ /* 0x000fc60000410000 */
[----:B------:R-:W4:Y:S04]  /*1530*/  LDL.LU R124, [R1+0x10] ;  /* 0x00001000017c7983 */ /* 0x000f280000300800 */
[----:B------:R-:W4:Y:S04]  /*1540*/  LDL.LU R126, [R1+0x4c] ;  /* 0x00004c00017e7983 */ /* 0x000f280000300800 */
[----:B------:R-:W4:Y:S01]  /*1550*/  LDL.LU R125, [R1+0x1c] ;  /* 0x00001c00017d7983 */ /* 0x000f220000300800 */
[----:B------:R-:W-:Y:S01]  /*1560*/  FADD.FTZ R189, -R205, R136 ;  /* 0x00000088cdbd7221 */ /* 0x000fe20000010100 */
[----:B------:R-:W-:-:S03]  /*1570*/  FMUL.FTZ R113, R40, R140 ;  /* 0x0000008c28717220 */ /* 0x000fc60000410000 */
[----:B------:R-:W-:Y:S01]  /*1580*/  FMUL.FTZ R189, R0, R189 ;  /* 0x000000bd00bd7220 */ /* 0x000fe20000410000 */
[C---:B------:R-:W-:Y:S01]  /*1590*/  FADD.FTZ R137, -R205.reuse, R137 ;  /* 0x00000089cd897221 */ /* 0x040fe20000010100 */
[C---:B------:R-:W-:Y:S02]  /*15a0*/  FADD.FTZ R228, R144.reuse, R228 ;  /* 0x000000e490e47221 */ /* 0x040fe40000010000 */
[----:B------:R-:W-:Y:S01]  /*15b0*/  FFMA.FTZ R15, R144, R189, R15 ;  /* 0x000000bd900f7223 */ /* 0x000fe2000001000f */
[----:B------:R-:W-:Y:S01]  /*15c0*/  FFMA.FTZ R144, R64, R144, R113 ;  /* 0x0000009040907223 */ /* 0x000fe20000010071 */
[C---:B------:R-:W-:Y:S01]  /*15d0*/  FADD.FTZ R113, -R205.reuse, R138 ;  /* 0x0000008acd717221 */ /* 0x040fe20000010100 */
[C---:B------:R-:W-:Y:S01]  /*15e0*/  FADD.FTZ R139, -R205.reuse, R139 ;  /* 0x0000008bcd8b7221 */ /* 0x040fe20000010100 */
[C---:B0-----:R-:W-:Y:S01]  /*15f0*/  FMUL.FTZ R192, R0.reuse, R137 ;  /* 0x0000008900c07220 */ /* 0x041fe20000410000 */
[----:B------:R-:W-:Y:S01]  /*1600*/  FADD.FTZ R138, -R205, R148 ;  /* 0x00000094cd8a7221 */ /* 0x000fe20000010100 */
[----:B------:R-:W-:Y:S01]  /*1610*/  FMUL.FTZ R198, R0, R113 ;  /* 0x0000007100c67220 */ /* 0x000fe20000410000 */
[----:B------:R-:W-:Y:S01]  /*1620*/  FMUL.FTZ R191, R44, R128 ;  /* 0x000000802cbf7220 */ /* 0x000fe20000410000 */
[----:B------:R-:W-:Y:S01]  /*1630*/  FFMA.FTZ R248, R128, R188, R248 ;  /* 0x000000bc80f87223 */ /* 0x000fe200000100f8 */
[----:B------:R-:W-:Y:S01]  /*1640*/  FMUL.FTZ R197, R45, R129 ;  /* 0x000000812dc57220 */ /* 0x000fe20000410000 */
[----:B------:R-:W-:Y:S01]  /*1650*/  FFMA.FTZ R247, R129, R195, R247 ;  /* 0x000000c381f77223 */ /* 0x000fe200000100f7 */
[----:B------:R-:W-:Y:S01]  /*1660*/  FMUL.FTZ R138, R0, R138 ;  /* 0x0000008a008a7220 */ /* 0x000fe20000410000 */
[----:B------:R-:W0:Y:S01]  /*1670*/  LDC.64 R128, c[0x0][0x2c0] ;  /* 0x0000b000ff807b82 */ /* 0x000e220000000a00 */
[----:B------:R-:W-:Y:S01]  /*1680*/  FMUL.FTZ R112, R47, R131 ;  /* 0x000000832f707220 */ /* 0x000fe20000410000 */
[C---:B------:R-:W-:Y:S01]  /*1690*/  FADD.FTZ R224, R132.reuse, R224 ;  /* 0x000000e084e07221 */ /* 0x040fe20000010000 */
[----:B------:R-:W-:Y:S01]  /*16a0*/  FFMA.FTZ R11, R132, R188, R11 ;  /* 0x000000bc840b7223 */ /* 0x000fe2000001000b */
[----:B------:R-:W-:Y:S01]  /*16b0*/  FFMA.FTZ R191, R68, R132, R191 ;  /* 0x0000008444bf7223 */ /* 0x000fe200000100bf */
[C---:B------:R-:W-:Y:S01]  /*16c0*/  FADD.FTZ R223, R133.reuse, R223 ;  /* 0x000000df85df7221 */ /* 0x040fe20000010000 */
[----:B------:R-:W-:Y:S01]  /*16d0*/  FFMA.FTZ R10, R133, R195, R10 ;  /* 0x000000c3850a7223 */ /* 0x000fe2000001000a */
[----:B------:R-:W-:-:S02]  /*16e0*/  FFMA.FTZ R197, R69, R133, R197 ;  /* 0x0000008545c57223 */ /* 0x000fc400000100c5 */
[----:B------:R-:W1:Y:S01]  /*16f0*/  LDC.64 R132, c[0x0][0x2b8] ;  /* 0x0000ae00ff847b82 */ /* 0x000e620000000a00 */
[----:B------:R-:W-:Y:S01]  /*1700*/  FFMA.FTZ R203, R71, R135, R112 ;  /* 0x0000008747cb7223 */ /* 0x000fe20000010070 */
[----:B------:R-:W-:Y:S01]  /*1710*/  FMUL.FTZ R112, R41, R141 ;  /* 0x0000008d29707220 */ /* 0x000fe20000410000 */
[----:B------:R-:W-:Y:S01]  /*1720*/  FMUL.FTZ R113, R42, R142 ;  /* 0x0000008e2a717220 */ /* 0x000fe20000410000 */
[----:B------:R-:W-:Y:S01]  /*1730*/  SHF.L.U32 R211, R218, 0x4, RZ ;  /* 0x00000004dad37819 */ /* 0x000fe200000006ff */
[C---:B------:R-:W-:Y:S01]  /*1740*/  FADD.FTZ R227, R145.reuse, R227 ;  /* 0x000000e391e37221 */ /* 0x040fe20000010000 */
[----:B------:R-:W-:Y:S01]  /*1750*/  FFMA.FTZ R14, R145, R192, R14 ;  /* 0x000000c0910e7223 */ /* 0x000fe2000001000e */
[----:B------:R-:W-:Y:S01]  /*1760*/  FFMA.FTZ R145, R65, R145, R112 ;  /* 0x0000009141917223 */ /* 0x000fe20000010070 */
[----:B------:R-:W-:Y:S02]  /*1770*/  SHF.R.U32.HI R210, RZ, 0x1c, R218 ;  /* 0x0000001cffd27819 */ /* 0x000fe400000116da */
[----:B------:R-:W-:Y:S01]  /*1780*/  IADD3 R112, P1, R211, UR12, RZ ;  /* 0x0000000cd3707c10 */ /* 0x000fe2000ff3e0ff */
[C---:B------:R-:W-:Y:S01]  /*1790*/  FADD.FTZ R230, R146.reuse, R230 ;  /* 0x000000e692e67221 */ /* 0x040fe20000010000 */
[----:B------:R-:W-:Y:S01]  /*17a0*/  FFMA.FTZ R206, R146, R198, R206 ;  /* 0x000000c692ce7223 */ /* 0x000fe200000100ce */
[----:B------:R-:W-:Y:S01]  /*17b0*/  FFMA.FTZ R146, R66, R146, R113 ;  /* 0x0000009242927223 */ /* 0x000fe20000010071 */
[----:B------:R-:W-:Y:S01]  /*17c0*/  IADD3.X R113, R210, UR13, RZ, P1, !PT ;  /* 0x0000000dd2717c10 */ /* 0x000fe20008ffe4ff */
[----:B------:R-:W-:Y:S01]  /*17d0*/  FADD.FTZ R229, R147, R229 ;  /* 0x000000e593e57221 */ /* 0x000fe20000010000 */
[C---:B------:R-:W-:Y:S01]  /*17e0*/  FADD.FTZ R220, R120.reuse, R220 ;  /* 0x000000dc78dc7221 */ /* 0x040fe20000010000 */
[----:B------:R-:W-:Y:S01]  /*17f0*/  FFMA.FTZ R7, R120, R184, R7 ;  /* 0x000000b878077223 */ /* 0x000fe20000010007 */
[----:B------:R-:W-:Y:S01]  /*1800*/  FFMA.FTZ R185, R72, R120, R185 ;  /* 0x0000007848b97223 */ /* 0x000fe200000100b9 */
[C---:B------:R-:W-:Y:S01]  /*1810*/  FADD.FTZ R219, R121.reuse, R219 ;  /* 0x000000db79db7221 */ /* 0x040fe20000010000 */
[----:B------:R-:W-:Y:S01]  /*1820*/  FFMA.FTZ R6, R121, R186, R6 ;  /* 0x000000ba79067223 */ /* 0x000fe20000010006 */
[----:B------:R-:W-:Y:S01]  /*1830*/  FFMA.FTZ R187, R73, R121, R187 ;  /* 0x0000007949bb7223 */ /* 0x000fe200000100bb */
[----:B0-----:R-:W-:Y:S01]  /*1840*/  IMAD.WIDE.U32 R120, R218, 0x10, R128 ;  /* 0x00000010da787825 */ /* 0x001fe200078e0080 */
[----:B------:R-:W-:-:S03]  /*1850*/  SHF.L.U32 R136, R216, 0x4, RZ ;  /* 0x00000004d8887819 */ /* 0x000fc600000006ff */
[C---:B------:R-:W-:Y:S01]  /*1860*/  FADD.FTZ R222, R122.reuse, R222 ;  /* 0x000000de7ade7221 */ /* 0x040fe20000010000 */
[----:B------:R-:W-:Y:S01]  /*1870*/  FFMA.FTZ R9, R122, R193, R9 ;  /* 0x000000c17a097223 */ /* 0x000fe20000010009 */
[----:B------:R-:W-:Y:S01]  /*1880*/  FFMA.FTZ R196, R74, R122, R196 ;  /* 0x0000007a4ac47223 */ /* 0x000fe200000100c4 */
[C---:B------:R-:W-:Y:S01]  /*1890*/  FADD.FTZ R221, R123.reuse, R221 ;  /* 0x000000dd7bdd7221 */ /* 0x040fe20000010000 */
[----:B------:R-:W-:Y:S01]  /*18a0*/  FFMA.FTZ R8, R123, R199, R8 ;  /* 0x000000c77b087223 */ /* 0x000fe20000010008 */
[----:B------:R-:W-:Y:S01]  /*18b0*/  FFMA.FTZ R201, R75, R123, R201 ;  /* 0x0000007b4bc97223 */ /* 0x000fe200000100c9 */
[C---:B------:R-:W-:Y:S01]  /*18c0*/  FADD.FTZ R232, R156.reuse, R232 ;  /* 0x000000e89ce87221 */ /* 0x040fe20000010000 */
[----:B------:R-:W-:Y:S01]  /*18d0*/  FFMA.FTZ R208, R156, R138, R208 ;  /* 0x0000008a9cd07223 */ /* 0x000fe200000100d0 */
[----:B------:R-:W4:Y:S01]  /*18e0*/  LDG.E.128 R120, desc[UR4][R120.64] ;  /* 0x0000000478787981 */ /* 0x000f22000c1e1d00 */
[----:B------:R-:W-:Y:S01]  /*18f0*/  SHF.R.U32.HI R137, RZ, 0x1c, R216 ;  /* 0x0000001cff897819 */ /* 0x000fe200000116d8 */
[----:B------:R-:W-:Y:S01]  /*1900*/  FADD.FTZ R231, R157, R231 ;  /* 0x000000e79de77221 */ /* 0x000fe20000010000 */
[----:B------:R-:W-:-:S04]  /*1910*/  IMAD.WIDE.U32 R128, R216, 0x10, R128 ;  /* 0x00000010d8807825 */ /* 0x000fc800078e0080 */
[----:B------:R-:W-:Y:S01]  /*1920*/  FMUL.FTZ R194, R46, R130 ;  /* 0x000000822ec27220 */ /* 0x000fe20000410000 */
[C---:B------:R-:W-:Y:S01]  /*1930*/  FADD.FTZ R226, R134.reuse, R226 ;  /* 0x000000e286e27221 */ /* 0x040fe20000010000 */
[----:B------:R-:W-:Y:S01]  /*1940*/  FFMA.FTZ R13, R134, R200, R13 ;  /* 0x000000c8860d7223 */ /* 0x000fe2000001000d */
[C---:B------:R-:W-:Y:S01]  /*1950*/  FADD.FTZ R225, R135.reuse, R225 ;  /* 0x000000e187e17221 */ /* 0x040fe20000010000 */
[----:B------:R-:W4:Y:S01]  /*1960*/  LDG.E.128 R128, desc[UR4][R128.64] ;  /* 0x0000000480807981 */ /* 0x000f22000c1e1d00 */
[----:B------:R-:W-:Y:S01]  /*1970*/  FFMA.FTZ R194, R70, R134, R194 ;  /* 0x0000008646c27223 */ /* 0x000fe200000100c2 */
[----:B------:R-:W-:Y:S01]  /*1980*/  FFMA.FTZ R12, R135, R202, R12 ;  /* 0x000000ca870c7223 */ /* 0x000fe2000001000c */
[C---:B--2---:R-:W-:Y:S01]  /*1990*/  FADD.FTZ R119, R140.reuse, R119 ;  /* 0x000000778c777221 */ /* 0x044fe20000010000 */
[----:B---3--:R-:W-:Y:S01]  /*19a0*/  FFMA.FTZ R118, R140, R189, R118 ;  /* 0x000000bd8c767223 */ /* 0x008fe20000010076 */
[----:B------:R-:W-:-:S03]  /*19b0*/  FMUL.FTZ R140, R0, R139 ;  /* 0x0000008b008c7220 */ /* 0x000fc60000410000 */
[----:B------:R-:W-:Y:S01]  /*19c0*/  STL [R1+0x3c], R119 ;  /* 0x00003c7701007387 */ /* 0x000fe20000100800 */
[----:B----4-:R-:W-:-:S03]  /*19d0*/  FADD.FTZ R117, R141, R117 ;  /* 0x000000758d757221 */ /* 0x010fc60000010000 */
[----:B------:R-:W-:Y:S01]  /*19e0*/  STL [R1+0xc], R118 ;  /* 0x00000c7601007387 */ /* 0x000fe20000100800 */
[----:B------:R-:W-:-:S03]  /*19f0*/  FFMA.FTZ R116, R141, R192, R116 ;  /* 0x000000c08d747223 */ /* 0x000fc60000010074 */
[----:B------:R-:W-:Y:S01]  /*1a00*/  STL [R1+0x38], R117 ;  /* 0x0000387501007387 */ /* 0x000fe20000100800 */
[----:B------:R-:W-:-:S03]  /*1a10*/  FADD.FTZ R115, R142, R115 ;  /* 0x000000738e737221 */ /* 0x000fc60000010000 */
[----:B------:R-:W-:Y:S01]  /*1a20*/  STL [R1+0x8], R116 ;  /* 0x0000087401007387 */ /* 0x000fe20000100800 */
[----:B------:R-:W-:-:S03]  /*1a30*/  FFMA.FTZ R114, R142, R198, R114 ;  /* 0x000000c68e727223 */ /* 0x000fc60000010072 */
[----:B------:R-:W-:Y:S04]  /*1a40*/  STL [R1+0x44], R115 ;  /* 0x0000447301007387 */ /* 0x000fe80000100800 */
[----:B------:R-:W-:Y:S01]  /*1a50*/  STL [R1+0x14], R114 ;  /* 0x0000147201007387 */ /* 0x000fe20000100800 */
[C---:B------:R-:W-:Y:S01]  /*1a60*/  FADD.FTZ R127, R143.reuse, R127 ;  /* 0x0000007f8f7f7221 */ /* 0x040fe20000010000 */
[----:B------:R-:W-:Y:S01]  /*1a70*/  FFMA.FTZ R124, R143, R140, R124 ;  /* 0x0000008c8f7c7223 */ /* 0x000fe2000001007c */
[----:B------:R-:W-:-:S04]  /*1a80*/  FADD.FTZ R126, R152, R126 ;  /* 0x0000007e987e7221 */ /* 0x000fc80000010000 */
[----:B------:R0:W-:Y:S01]  /*1a90*/  STL [R1+0x10], R124 ;  /* 0x0000107c01007387 */ /* 0x0001e20000100800 */
[----:B------:R-:W-:-:S03]  /*1aa0*/  FFMA.FTZ R125, R152, R138, R125 ;  /* 0x0000008a987d7223 */ /* 0x000fc6000001007d */
[----:B------:R-:W-:Y:S04]  /*1ab0*/  STL [R1+0x40], R127 ;  /* 0x0000407f01007387 */ /* 0x000fe80000100800 */
[----:B------:R2:W-:Y:S01]  /*1ac0*/  STL [R1+0x4c], R126 ;  /* 0x00004c7e01007387 */ /* 0x0005e20000100800 */
[----:B0-----:R-:W-:-:S03]  /*1ad0*/  FMUL.FTZ R124, R36, R152 ;  /* 0x00000098247c7220 */ /* 0x001fc60000410000 */
[----:B------:R-:W3:Y:S04]  /*1ae0*/  LDL.LU R152, [R1+0x48] ;  /* 0x0000480001987983 */ /* 0x000ee80000300800 */
[----:B------:R0:W-:Y:S04]  /*1af0*/  STL [R1+0x1c], R125 ;  /* 0x00001c7d01007387 */ /* 0x0001e80000100800 */
[----:B------:R-:W4:Y:S01]  /*1b00*/  LDL.LU R142, [R1+0x18] ;  /* 0x00001800018e7983 */ /* 0x000f220000300800 */
[----:B------:R-:W-:Y:S01]  /*1b10*/  FMUL.FTZ R114, R43, R143 ;  /* 0x0000008f2b727220 */ /* 0x000fe20000410000 */
[----:B------:R-:W-:-:S02]  /*1b20*/  FFMA.FTZ R204, R147, R140, R204 ;  /* 0x0000008c93cc7223 */ /* 0x000fc400000100cc */
[----:B------:R-:W3:Y:S01]  /*1b30*/  LDL.LU R148, [R1+0x54] ;  /* 0x0000540001947983 */ /* 0x000ee20000300800 */
[----:B------:R-:W-:-:S03]  /*1b40*/  FFMA.FTZ R147, R67, R147, R114 ;  /* 0x0000009343937223 */ /* 0x000fc60000010072 */
[----:B------:R-:W3:Y:S04]  /*1b50*/  LDL.LU R143, [R1+0x34] ;  /* 0x00003400018f7983 */ /* 0x000ee80000300800 */
[----:B------:R-:W3:Y:S01]  /*1b60*/  LDG.E.128 R112, desc[UR4][R112.64] ;  /* 0x0000000470707981 */ /* 0x000ee2000c1e1d00 */
[----:B-1----:R-:W-:-:S04]  /*1b70*/  IMAD.WIDE.U32 R116, R218, 0x10, R132 ;  /* 0x00000010da747825 */ /* 0x002fc800078e0084 */
[----:B------:R-:W-:Y:S01]  /*1b80*/  FFMA.FTZ R156, R60, R156, R124 ;  /* 0x0000009c3c9c7223 */ /* 0x000fe2000001007c */
[----:B------:R-:W-:Y:S01]  /*1b90*/  FADD.FTZ R139, -R205, R149 ;  /* 0x00000095cd8b7221 */ /* 0x000fe20000010100 */
[----:B------:R-:W-:Y:S01]  /*1ba0*/  IADD3 R124, P1, R136, UR12, RZ ;  /* 0x0000000c887c7c10 */ /* 0x000fe2000ff3e0ff */
[----:B--2---:R-:W-:Y:S01]  /*1bb0*/  FMUL.FTZ R126, R37, R153 ;  /* 0x00000099257e7220 */ /* 0x004fe20000410000 */
[----:B------:R-:W2:Y:S01]  /*1bc0*/  LDL.LU R218, [R1+0x50] ;  /* 0x0000500001da7983 */ /* 0x000ea20000300800 */
[----:B------:R-:W-:Y:S01]  /*1bd0*/  FMUL.FTZ R139, R0, R139 ;  /* 0x0000008b008b7220 */ /* 0x000fe20000410000 */
[----:B0-----:R-:W-:Y:S02]  /*1be0*/  IADD3.X R125, R137, UR13, RZ, P1, !PT ;  /* 0x0000000d897d7c10 */ /* 0x001fe40008ffe4ff */
[----:B------:R-:W2:Y:S01]  /*1bf0*/  LDG.E.128 R116, desc[UR4][R116.64] ;  /* 0x0000000474747981 */ /* 0x000ea2000c1e1d00 */
[----:B------:R-:W-:Y:S01]  /*1c00*/  FFMA.FTZ R207, R157, R139, R207 ;  /* 0x0000008b9dcf7223 */ /* 0x000fe200000100cf */
[----:B------:R-:W-:-:S02]  /*1c10*/  FFMA.FTZ R157, R61, R157, R126 ;  /* 0x0000009d3d9d7223 */ /* 0x000fc4000001007e */
[----:B------:R-:W2:Y:S01]  /*1c20*/  LDG.E.128 R124, desc[UR4][R124.64] ;  /* 0x000000047c7c7981 */ /* 0x000ea2000c1e1d00 */
[----:B------:R-:W-:-:S03]  /*1c30*/  IMAD.WIDE.U32 R132, R216, 0x10, R132 ;  /* 0x00000010d8847825 */ /* 0x000fc600078e0084 */
[----:B------:R-:W2:Y:S04]  /*1c40*/  LDL.LU R216, [R1+0x30] ;  /* 0x0000300001d87983 */ /* 0x000ea80000300800 */
[----:B------:R-:W2:Y:S01]  /*1c50*/  LDG.E.128 R132, desc[UR4][R132.64] ;  /* 0x0000000484847981 */ /* 0x000ea2000c1e1d00 */
[----:B------:R-:W-:-:S04]  /*1c60*/  FADD.FTZ R141, -R205, R150 ;  /* 0x00000096cd8d7221 */ /* 0x000fc80000010100 */
[----:B------:R-:W-:Y:S01]  /*1c70*/  FMUL.FTZ R141, R0, R141 ;  /* 0x0000008d008d7220 */ /* 0x000fe20000410000 */
[----:B------:R-:W-:-:S03]  /*1c80*/  FADD.FTZ R242, R158, R242 ;  /* 0x000000f29ef27221 */ /* 0x000fc60000010000 */
[----:B------:R-:W-:Y:S01]  /*1c90*/  FFMA.FTZ R212, R158, R141, R212 ;  /* 0x0000008d9ed47223 */ /* 0x000fe200000100d4 */
[----:B------:R-:W-:Y:S01]  /*1ca0*/  FADD.FTZ R241, R159, R241 ;  /* 0x000000f19ff17221 */ /* 0x000fe20000010000 */
[----:B------:R-:W-:Y:S01]  /*1cb0*/  FADD.FTZ R238, R120, R238 ;  /* 0x000000ee78ee7221 */ /* 0x000fe20000010000 */
[----:B------:R-:W-:Y:S01]  /*1cc0*/  FADD.FTZ R237, R121, R237 ;  /* 0x000000ed79ed7221 */ /* 0x000fe20000010000 */
[----:B------:R-:W-:Y:S01]  /*1cd0*/  UMOV UR6, 0xffffffff ;  /* 0xffffffff00067882 */ /* 0x000fe20000000000 */
[----:B------:R-:W-:Y:S01]  /*1ce0*/  FADD.FTZ R240, R122, R240 ;  /* 0x000000f07af07221 */ /* 0x000fe20000010000 */
[----:B------:R-:W-:Y:S01]  /*1cf0*/  FADD.FTZ R239, R123, R239 ;  /* 0x000000ef7bef7221 */ /* 0x000fe20000010000 */
[----:B------:R-:W-:Y:S01]  /*1d00*/  FADD.FTZ R29, R128, R29 ;  /* 0x0000001d801d7221 */ /* 0x000fe20000010000 */
[----:B------:R-:W-:Y:S01]  /*1d10*/  FADD.FTZ R28, R129, R28 ;  /* 0x0000001c811c7221 */ /* 0x000fe20000010000 */
[----:B------:R-:W-:Y:S01]  /*1d20*/  FADD.FTZ R31, R130, R31 ;  /* 0x0000001f821f7221 */ /* 0x000fe20000010000 */
[----:B------:R-:W-:Y:S01]  /*1d30*/  FADD.FTZ R30, R131, R30 ;  /* 0x0000001e831e7221 */ /* 0x000fe20000010000 */
[C---:B----4-:R-:W-:Y:S01]  /*1d40*/  FFMA.FTZ R142, R153.reuse, R139, R142 ;  /* 0x0000008b998e7223 */ /* 0x050fe2000001008e */
[----:B---3--:R-:W-:-:S04]  /*1d50*/  FADD.FTZ R152, R153, R152 ;  /* 0x0000009899987221 */ /* 0x008fc80000010000 */
[----:B------:R0:W-:Y:S01]  /*1d60*/  STL [R1+0x18], R142 ;  /* 0x0000188e01007387 */ /* 0x0001e20000100800 */
[----:B------:R-:W-:Y:S01]  /*1d70*/  FFMA.FTZ R143, R154, R141, R143 ;  /* 0x0000008d9a8f7223 */ /* 0x000fe2000001008f */
[----:B0-----:R-:W-:Y:S01]  /*1d80*/  FMUL.FTZ R142, R38, R154 ;  /* 0x0000009a268e7220 */ /* 0x001fe20000410000 */
[----:B------:R-:W-:-:S03]  /*1d90*/  FADD.FTZ R112, R112, -R205 ;  /* 0x800000cd70707221 */ /* 0x000fc60000010000 */
[----:B------:R-:W-:Y:S01]  /*1da0*/  FFMA.FTZ R158, R62, R158, R142 ;  /* 0x0000009e3e9e7223 */ /* 0x000fe2000001008e */
[----:B------:R-:W-:Y:S01]  /*1db0*/  FADD.FTZ R142, -R205, R151 ;  /* 0x00000097cd8e7221 */ /* 0x000fe20000010100 */
[----:B------:R-:W-:Y:S01]  /*1dc0*/  STL [R1+0x48], R152 ;  /* 0x0000489801007387 */ /* 0x000fe20000100800 */
[C---:B------:R-:W-:Y:S02]  /*1dd0*/  FMUL.FTZ R112, R0.reuse, R112 ;  /* 0x0000007000707220 */ /* 0x040fe40000410000 */
[----:B------:R-:W-:Y:S01]  /*1de0*/  FMUL.FTZ R142, R0, R142 ;  /* 0x0000008e008e7220 */ /* 0x000fe20000410000 */
[----:B------:R0:W-:Y:S01]  /*1df0*/  STL [R1+0x34], R143 ;  /* 0x0000348f01007387 */ /* 0x0001e20000100800 */
[----:B------:R-:W-:Y:S02]  /*1e00*/  FADD.FTZ R113, R113, -R205 ;  /* 0x800000cd71717221 */ /* 0x000fe40000010000 */
[----:B------:R-:W-:Y:S01]  /*1e10*/  FFMA.FTZ R209, R159, R142, R209 ;  /* 0x0000008e9fd17223 */ /* 0x000fe200000100d1 */
[----:B------:R-:W-:Y:S01]  /*1e20*/  FFMA.FTZ R234, R120, R112, R234 ;  /* 0x0000007078ea7223 */ /* 0x000fe200000100ea */
[----:B------:R-:W-:Y:S01]  /*1e30*/  FMUL.FTZ R113, R0, R113 ;  /* 0x0000007100717220 */ /* 0x000fe20000410000 */
[----:B0-----:R-:W-:Y:S01]  /*1e40*/  FMUL.FTZ R143, R39, R155 ;  /* 0x0000009b278f7220 */ /* 0x001fe20000410000 */
[----:B------:R-:W-:-:S03]  /*1e50*/  FADD.FTZ R114, R114, -R205 ;  /* 0x800000cd72727221 */ /* 0x000fc60000010000 */
[----:B------:R-:W-:Y:S01]  /*1e60*/  FFMA.FTZ R159, R63, R159, R143 ;  /* 0x0000009f3f9f7223 */ /* 0x000fe2000001008f */
[----:B------:R-:W-:Y:S01]  /*1e70*/  FMUL.FTZ R143, R52, R120 ;  /* 0x00000078348f7220 */ /* 0x000fe20000410000 */
[----:B------:R-:W-:Y:S01]  /*1e80*/  FMUL.FTZ R120, R53, R121 ;  /* 0x0000007935787220 */ /* 0x000fe20000410000 */
[C---:B--2---:R-:W-:Y:S01]  /*1e90*/  FADD.FTZ R213, R117.reuse, R213 ;  /* 0x000000d575d57221 */ /* 0x044fe20000010000 */
[----:B------:R-:W-:Y:S01]  /*1ea0*/  FFMA.FTZ R2, R117, R113, R2 ;  /* 0x0000007175027223 */ /* 0x000fe20000010002 */
[----:B------:R-:W-:Y:S01]  /*1eb0*/  FMUL.FTZ R114, R0, R114 ;  /* 0x0000007200727220 */ /* 0x000fe20000410000 */
[----:B------:R-:W-:Y:S01]  /*1ec0*/  FFMA.FTZ R117, R77, R117, R120 ;  /* 0x000000754d757223 */ /* 0x000fe20000010078 */
[----:B------:R-:W-:Y:S01]  /*1ed0*/  FMUL.FTZ R120, R54, R122 ;  /* 0x0000007a36787220 */ /* 0x000fe20000410000 */
[----:B------:R-:W-:Y:S01]  /*1ee0*/  FADD.FTZ R115, R115, -R205 ;  /* 0x800000cd73737221 */ /* 0x000fe20000010000 */
[C---:B------:R-:W-:Y:S01]  /*1ef0*/  FADD.FTZ R217, R118.reuse, R217 ;  /* 0x000000d976d97221 */ /* 0x040fe20000010000 */
[----:B------:R-:W-:Y:S01]  /*1f00*/  FFMA.FTZ R5, R118, R114, R5 ;  /* 0x0000007276057223 */ /* 0x000fe20000010005 */
[----:B------:R-:W-:Y:S01]  /*1f10*/  FFMA.FTZ R118, R78, R118, R120 ;  /* 0x000000764e767223 */ /* 0x000fe20000010078 */
[C---:B------:R-:W-:Y:S01]  /*1f20*/  FMUL.FTZ R115, R0.reuse, R115 ;  /* 0x0000007300737220 */ /* 0x040fe20000410000 */
[----:B------:R-:W-:Y:S01]  /*1f30*/  FMUL.FTZ R120, R55, R123 ;  /* 0x0000007b37787220 */ /* 0x000fe20000410000 */
[----:B------:R-:W-:Y:S01]  /*1f40*/  FADD.FTZ R124, -R205, R124 ;  /* 0x0000007ccd7c7221 */ /* 0x000fe20000010100 */
[C---:B------:R-:W-:Y:S01]  /*1f50*/  FADD.FTZ R215, R119.reuse, R215 ;  /* 0x000000d777d77221 */ /* 0x040fe20000010000 */
[----:B------:R-:W-:Y:S01]  /*1f60*/  FFMA.FTZ R4, R119, R115, R4 ;  /* 0x0000007377047223 */ /* 0x000fe20000010004 */
[----:B------:R-:W-:Y:S01]  /*1f70*/  FFMA.FTZ R119, R79, R119, R120 ;  /* 0x000000774f777223 */ /* 0x000fe20000010078 */
[----:B------:R-:W-:Y:S01]  /*1f80*/  FMUL.FTZ R124, R0, R124 ;  /* 0x0000007c007c7220 */ /* 0x000fe20000410000 */
[C---:B------:R-:W-:Y:S01]  /*1f90*/  FADD.FTZ R125, -R205.reuse, R125 ;  /* 0x0000007dcd7d7221 */ /* 0x040fe20000010100 */
[----:B------:R-:W-:Y:S01]  /*1fa0*/  FMUL.FTZ R120, R32, R128 ;  /* 0x0000008020787220 */ /* 0x000fe20000410000 */
[C---:B------:R-:W-:Y:S01]  /*1fb0*/  FADD.FTZ R21, R132.reuse, R21 ;  /* 0x0000001584157221 */ /* 0x040fe20000010000 */
[----:B------:R-:W-:Y:S01]  /*1fc0*/  FFMA.FTZ R17, R132, R124, R17 ;  /* 0x0000007c84117223 */ /* 0x000fe20000010011 */
[----:B------:R-:W-:Y:S01]  /*1fd0*/  FMUL.FTZ R125, R0, R125 ;  /* 0x0000007d007d7220 */ /* 0x000fe20000410000 */
[----:B------:R-:W-:Y:S01]  /*1fe0*/  FFMA.FTZ R132, R56, R132, R120 ;  /* 0x0000008438847223 */ /* 0x000fe20000010078 */
[----:B------:R-:W-:Y:S01]  /*1ff0*/  FADD.FTZ R126, -R205, R126 ;  /* 0x0000007ecd7e7221 */ /* 0x000fe20000010100 */
        /* <DEDUP_REMOVED lines=11> */
[C---:B------:R-:W-:Y:S01]  /*20b0*/  FADD.FTZ R214, R116.reuse, R214 ;  /* 0x000000d674d67221 */ /* 0x040fe20000010000 */
[----:B------:R-:W-:Y:S01]  /*20c0*/  FFMA.FTZ R3, R116, R112, R3 ;  /* 0x0000007074037223 */ /* 0x000fe20000010003 */
[----:B------:R-:W-:Y:S01]  /*20d0*/  FMUL.FTZ R120, R35, R131 ;  /* 0x0000008323787220 */ /* 0x000fe20000410000 */
[----:B------:R-:W-:Y:S01]  /*20e0*/  FFMA.FTZ R116, R76, R116, R143 ;  /* 0x000000744c747223 */ /* 0x000fe2000001008f */
[C---:B------:R-:W-:Y:S01]  /*20f0*/  FADD.FTZ R22, R135.reuse, R22 ;  /* 0x0000001687167221 */ /* 0x040fe20000010000 */
[----:B------:R-:W-:Y:S01]  /*2100*/  FFMA.FTZ R18, R135, R127, R18 ;  /* 0x0000007f87127223 */ /* 0x000fe20000010012 */
        /* <DEDUP_REMOVED lines=37> */
[C---:B------:R-:W-:Y:S01]  /*2360*/  FADD.FTZ R218, R155.reuse, R218 ;  /* 0x000000da9bda7221 */ /* 0x040fe20000010000 */
[----:B------:R-:W-:Y:S01]  /*2370*/  FFMA.FTZ R216, R155, R142, R216 ;  /* 0x0000008e9bd87223 */ /* 0x000fe200000100d8 */
[----:B------:R-:W-:Y:S01]  /*2380*/  FADD.FTZ R120, R157, R120 ;  /* 0x000000789d787221 */ /* 0x000fe20000010000 */
[----:B------:R-:W-:Y:S01]  /*2390*/  FFMA.FTZ R121, R139, R157, R121 ;  /* 0x0000009d8b797223 */ /* 0x000fe20000010079 */
[----:B------:R0:W-:Y:S02]  /*23a0*/  STL [R1+0x54], R148 ;  /* 0x0000549401007387 */ /* 0x0001e40000100800 */
[----:B------:R-:W-:Y:S01]  /*23b0*/  FADD.FTZ R120, R158, R120 ;  /* 0x000000789e787221 */ /* 0x000fe20000010000 */
[----:B------:R-:W-:Y:S01]  /*23c0*/  FFMA.FTZ R121, R141, R158, R121 ;  /* 0x0000009e8d797223 */ /* 0x000fe20000010079 */
[----:B------:R0:W-:Y:S04]  /*23d0*/  STL [R1+0x50], R218 ;  /* 0x000050da01007387 */ /* 0x0001e80000100800 */
[----:B------:R0:W-:Y:S01]  /*23e0*/  STL [R1+0x30], R216 ;  /* 0x000030d801007387 */ /* 0x0001e20000100800 */
        /* <DEDUP_REMOVED lines=8> */
[----:B------:R-:W-:Y:S01]  /*2470*/  FFMA.FTZ R236, R122, R114, R236 ;  /* 0x000000727aec7223 */ /* 0x000fe200000100ec */
[----:B------:R-:W-:Y:S01]  /*2480*/  FFMA.FTZ R235, R123, R115, R235 ;  /* 0x000000737beb7223 */ /* 0x000fe200000100eb */
[----:B------:R-:W-:Y:S01]  /*2490*/  FFMA.FTZ R25, R128, R124, R25 ;  /* 0x0000007c80197223 */ /* 0x000fe20000010019 */
[----:B------:R-:W-:Y:S01]  /*24a0*/  FFMA.FTZ R24, R129, R125, R24 ;  /* 0x0000007d81187223 */ /* 0x000fe20000010018 */
[----:B------:R-:W-:Y:S01]  /*24b0*/  FFMA.FTZ R27, R130, R126, R27 ;  /* 0x0000007e821b7223 */ /* 0x000fe2000001001b */
[----:B------:R-:W-:Y:S01]  /*24c0*/  FFMA.FTZ R26, R131, R127, R26 ;  /* 0x0000007f831a7223 */ /* 0x000fe2000001001a */
[----:B------:R-:W-:Y:S01]  /*24d0*/  FADD.FTZ R120, R120, R135 ;  /* 0x0000008778787221 */ /* 0x000fe20000010000 */
[----:B------:R-:W-:Y:S01]  /*24e0*/  FFMA.FTZ R121, R127, R135, R121 ;  /* 0x000000877f797223 */ /* 0x000fe20000010079 */
[----:B0-----:R-:W-:Y:S06]  /*24f0*/  BRA.DIV UR6, `(.L_x_3229) ;  /* 0x0000002e066c7947 */ /* 0x001fec000b800000 */
        /* <DEDUP_REMOVED lines=18> */
.L_x_3247:
        /* <DEDUP_REMOVED lines=36> */
.L_x_3230:
        /* <DEDUP_REMOVED lines=12> */
[C---:B------:R-:W-:Y:S01]  /*2920*/  LOP3.LUT P5, RZ, R190.reuse, 0xff0000, RZ, 0xc0, !PT ;  /* 0x00ff0000beff7812 */ /* 0x040fe200078ac0ff */
[----:B------:R-:W-:Y:S01]  /*2930*/  FADD.FTZ R187, R187, -R186 ;  /* 0x800000babbbb7221 */ /* 0x000fe20000010000 */
[----:B------:R-:W-:Y:S01]  /*2940*/  LOP3.LUT P6, RZ, R190, 0xff000000, RZ, 0xc0, !PT ;  /* 0xff000000beff7812 */ /* 0x000fe200078cc0ff */
[----:B------:R-:W-:Y:S01]  /*2950*/  FADD.FTZ R193, R196, -R193 ;  /* 0x800000c1c4c17221 */ /* 0x000fe20000010000 */
[----:B------:R-:W-:-:S02]  /*2960*/  SEL R114, R118, RZ, P5 ;  /* 0x000000ff76727207 */ /* 0x000fc40002800000 */
[----:B------:R-:W-:Y:S01]  /*2970*/  SEL R115, R119, RZ, P6 ;  /* 0x000000ff77737207 */ /* 0x000fe20003000000 */
[----:B------:R-:W-:Y:S01]  /*2980*/  FMUL.FTZ R193, R0, R193 ;  /* 0x000000c100c17220 */ /* 0x000fe20000410000 */
[C---:B------:R-:W-:Y:S02]  /*2990*/  LOP3.LUT P5, RZ, R161.reuse, 0xff000000, RZ, 0xc0, !PT ;  /* 0xff000000a1ff7812 */ /* 0x040fe400078ac0ff */
[----:B------:R-:W-:Y:S01]  /*29a0*/  LOP3.LUT P6, RZ, R161, 0xff0000, RZ, 0xc0, !PT ;  /* 0x00ff0000a1ff7812 */ /* 0x000fe200078cc0ff */
[----:B------:R0:W-:Y:S01]  /*29b0*/  STG.E.128 desc[UR4][R116.64], R112 ;  /* 0x0000007074007986 */ /* 0x0001e2000c101d04 */
[----:B------:R-:W-:Y:S01]  /*29c0*/  @P2 FADD.FTZ R193, R82, R193 ;  /* 0x000000c152c12221 */ /* 0x000fe20000010000 */
[----:B0-----:R-:W-:Y:S01]  /*29d0*/  SEL R115, R119, RZ, P5 ;  /* 0x000000ff77737207 */ /* 0x001fe20002800000 */
[----:B------:R-:W-:Y:S01]  /*29e0*/  FADD.FTZ R119, R185, -R184 ;  /* 0x800000b8b9777221 */ /* 0x000fe20000010000 */
[----:B------:R-:W-:Y:S02]  /*29f0*/  LOP3.LUT P5, RZ, R161, 0xff00, RZ, 0xc0, !PT ;  /* 0x0000ff00a1ff7812 */ /* 0x000fe400078ac0ff */
[----:B------:R-:W-:Y:S01]  /*2a00*/  SEL R114, R118, RZ, P6 ;  /* 0x000000ff76727207 */ /* 0x000fe20003000000 */
[----:B------:R-:W-:Y:S01]  /*2a10*/  FFMA.FTZ R118, R199, R129, R128 ;  /* 0x00000081c7767223 */ /* 0x000fe20000010080 */
[----:B------:R-:W-:Y:S01]  /*2a20*/  LOP3.LUT P6, RZ, R161, 0xff, RZ, 0xc0, !PT ;  /* 0x000000ffa1ff7812 */ /* 0x000fe200078cc0ff */
[----:B------:R-:W-:Y:S01]  /*2a30*/  FMUL.FTZ R119, R0, R119 ;  /* 0x0000007700777220 */ /* 0x000fe20000410000 */
[----:B------:R-:W-:Y:S01]  /*2a40*/  SEL R113, R121, RZ, P5 ;  /* 0x000000ff79717207 */ /* 0x000fe20002800000 */
[----:B------:R-:W-:Y:S01]  /*2a50*/  FADD.FTZ R201, R201, -R118 ;  /* 0x80000076c9c97221 */ /* 0x000fe20000010000 */
[----:B------:R-:W-:Y:S01]  /*2a60*/  ISETP.NE.U32.AND P5, PT, R168, RZ, PT ;  /* 0x000000ffa800720c */ /* 0x000fe20003fa5070 */
[----:B------:R-:W-:Y:S01]  /*2a70*/  FMUL.FTZ R118, R0, R187 ;  /* 0x000000bb00767220 */ /* 0x000fe20000410000 */
[----:B------:R-:W-:Y:S01]  /*2a80*/  SEL R112, R120, RZ, P6 ;  /* 0x000000ff78707207 */ /* 0x000fe20003000000 */
[----:B------:R-:W-:Y:S01]  /*2a90*/  FMUL.FTZ R120, R0, R201 ;  /* 0x000000c900787220 */ /* 0x000fe20000410000 */
[----:B------:R-:W-:Y:S01]  /*2aa0*/  @P3 IADD3 R116, P6, R211, R168, RZ ;  /* 0x000000a8d3743210 */ /* 0x000fe20007fde0ff */
[----:B------:R-:W-:Y:S01]  /*2ab0*/  @P2 FADD.FTZ R119, R80, R119 ;  /* 0x0000007750772221 */ /* 0x000fe20000010000 */
[----:B------:R-:W-:Y:S01]  /*2ac0*/  ISETP.NE.AND.EX P5, PT, R169, RZ, PT, P5 ;  /* 0x000000ffa900720c */ /* 0x000fe20003fa5350 */
[----:B------:R-:W-:Y:S01]  /*2ad0*/  @P2 FADD.FTZ R118, R81, R118 ;  /* 0x0000007651762221 */ /* 0x000fe20000010000 */
[----:B------:R-:W-:Y:S01]  /*2ae0*/  @P3 IADD3.X R117, R210, R169, RZ, P6, !PT ;  /* 0x000000a9d2753210 */ /* 0x000fe200037fe4ff */
[----:B------:R-:W-:Y:S01]  /*2af0*/  @P2 FADD.FTZ R120, R83, R120 ;  /* 0x0000007853782221 */ /* 0x000fe20000010000 */
[----:B------:R-:W-:-:S02]  /*2b00*/  SEL R115, R115, R111, P5 ;  /* 0x0000006f73737207 */ /* 0x000fc40002800000 */
[----:B------:R-:W-:Y:S02]  /*2b10*/  SEL R114, R114, R110, P5 ;  /* 0x0000006e72727207 */ /* 0x000fe40002800000 */
        /* <DEDUP_REMOVED lines=11> */
.L_x_3231:
        /* <DEDUP_REMOVED lines=9> */
[----:B------:R-:W-:Y:S01]  /*2c60*/  FFMA.FTZ R188, R188, R129, R128 ;  /* 0x00000081bcbc7223 */ /* 0x000fe20000010080 */
[----:B------:R-:W-:Y:S01]  /*2c70*/  FADD.FTZ R197, R197, -R122 ;  /* 0x8000007ac5c57221 */ /* 0x000fe20000010000 */
[----:B------:R-:W-:Y:S01]  /*2c80*/  SEL R115, R120, RZ, P6 ;  /* 0x000000ff78737207 */ /* 0x000fe20003000000 */
[----:B------:R-:W-:Y:S01]  /*2c90*/  FADD.FTZ R203, R203, -R202 ;  /* 0x800000cacbcb7221 */ /* 0x000fe20000010000 */
[----:B------:R-:W-:Y:S01]  /*2ca0*/  LOP3.LUT P6, RZ, R183, 0xff0000, RZ, 0xc0, !PT ;  /* 0x00ff0000b7ff7812 */ /* 0x000fe200078cc0ff */
[----:B------:R-:W-:-:S03]  /*2cb0*/  FADD.FTZ R191, R191, -R188 ;  /* 0x800000bcbfbf7221 */ /* 0x000fc60000010000 */
[----:B------:R-:W-:Y:S01]  /*2cc0*/  SEL R114, R193, RZ, P6 ;  /* 0x000000ffc1727207 */ /* 0x000fe20003000000 */
[----:B------:R-:W-:Y:S01]  /*2cd0*/  FMUL.FTZ R191, R0, R191 ;  /* 0x000000bf00bf7220 */ /* 0x000fe20000410000 */
[----:B------:R-:W-:-:S03]  /*2ce0*/  IADD3 R116, P6, R182, UR20, RZ ;  /* 0x00000014b6747c10 */ /* 0x000fc6000ffde0ff */
[----:B------:R-:W-:Y:S01]  /*2cf0*/  @P2 FADD.FTZ R191, R88, R191 ;  /* 0x000000bf58bf2221 */ /* 0x000fe20000010000 */
        /* <DEDUP_REMOVED lines=14> */
[----:B------:R-:W-:Y:S01]  /*2de0*/  FFMA.FTZ R117, R200, R129, R128 ;  /* 0x00000081c8757223 */ /* 0x000fe20000010080 */
[----:B------:R-:W-:Y:S01]  /*2df0*/  @P3 IADD3 R182, P6, R182, R168, RZ ;  /* 0x000000a8b6b63210 */ /* 0x000fe20007fde0ff */
[----:B------:R-:W-:Y:S01]  /*2e00*/  @P2 FADD.FTZ R116, R89, R116 ;  /* 0x0000007459742221 */ /* 0x000fe20000010000 */
[----:B------:R-:W-:Y:S01]  /*2e10*/  SEL R114, R193, R110, P5 ;  /* 0x0000006ec1727207 */ /* 0x000fe20002800000 */
[----:B------:R-:W-:Y:S01]  /*2e20*/  FADD.FTZ R117, R194, -R117 ;  /* 0x80000075c2757221 */ /* 0x000fe20000010000 */
[----:B------:R-:W-:Y:S01]  /*2e30*/  @P3 IADD3.X R183, R181, R169, RZ, P6, !PT ;  /* 0x000000a9b5b73210 */ /* 0x000fe200037fe4ff */
[----:B------:R-:W-:Y:S01]  /*2e40*/  FMUL.FTZ R120, R0, R203 ;  /* 0x000000cb00787220 */ /* 0x000fe20000410000 */
[----:B------:R-:W-:Y:S01]  /*2e50*/  SEL R113, R118, R109, P5 ;  /* 0x0000006d76717207 */ /* 0x000fe20002800000 */
[----:B------:R-:W-:Y:S01]  /*2e60*/  FMUL.FTZ R150, R116, UR18 ;  /* 0x0000001274967c20 */ /* 0x000fe20008410000 */
[----:B------:R-:W-:Y:S01]  /*2e70*/  SEL R112, R119, R108, P5 ;  /* 0x0000006c77707207 */ /* 0x000fe20002800000 */
[----:B------:R-:W-:Y:S01]  /*2e80*/  @P2 FADD.FTZ R120, R91, R120 ;  /* 0x000000785b782221 */ /* 0x000fe20000010000 */
[----:B------:R-:W-:Y:S01]  /*2e90*/  LOP3.LUT P6, RZ, R180, 0xff00, RZ, 0xc0, !PT ;  /* 0x0000ff00b4ff7812 */ /* 0x000fe200078cc0ff */
[----:B------:R-:W-:-:S02]  /*2ea0*/  FMUL.FTZ R121, R0, R117 ;  /* 0x0000007500797220 */ /* 0x000fc40000410000 */
[----:B------:R0:W-:Y:S01]  /*2eb0*/  @P3 STG.E.128 desc[UR4][R182.64], R112 ;  /* 0x00000070b6003986 */ /* 0x0001e2000c101d04 */
[----:B------:R-:W-:Y:S01]  /*2ec0*/  FMUL.FTZ R122, R120, UR18 ;  /* 0x00000012787a7c20 */ /* 0x000fe20008410000 */
[----:B------:R-:W-:Y:S01]  /*2ed0*/  SEL R117, R150, RZ, P6 ;  /* 0x000000ff96757207 */ /* 0x000fe20003000000 */
[----:B------:R-:W-:Y:S01]  /*2ee0*/  @P2 FADD.FTZ R121, R90, R121 ;  /* 0x000000795a792221 */ /* 0x000fe20000010000 */
[----:B------:R-:W-:Y:S06]  /*2ef0*/  @!P0 BRA `(.L_x_3232) ;  /* 0x00000000001c8947 */ /* 0x000fec0003800000 */
[----:B------:R-:W-:Y:S02]  /*2f00*/  IADD3 R118, P6, R177, UR16, RZ ;  /* 0x00000010b1767c10 */ /* 0x000fe4000ffde0ff */
[----:B0-----:R-:W-:Y:S02]  /*2f10*/  SEL R115, R120, R107, P1 ;  /* 0x0000006b78737207 */ /* 0x001fe40000800000 */
[----:B------:R-:W-:Y:S02]  /*2f20*/  SEL R113, R116, R105, P1 ;  /* 0x0000006974717207 */ /* 0x000fe40000800000 */
[----:B------:R-:W-:Y:S02]  /*2f30*/  SEL R114, R121, R106, P1 ;  /* 0x0000006a79727207 */ /* 0x000fe40000800000 */
[----:B------:R-:W-:Y:S02]  /*2f40*/  IADD3.X R119, R176, UR17, RZ, P6, !PT ;  /* 0x00000011b0777c10 */ /* 0x000fe4000b7fe4ff */
[----:B------:R-:W-:-:S05]  /*2f50*/  SEL R112, R191, R104, P1 ;  /* 0x00000068bf707207 */ /* 0x000fca0000800000 */
[----:B------:R1:W-:Y:S02]  /*2f60*/  STG.E.128 desc[UR4][R118.64], R112 ;  /* 0x0000007076007986 */ /* 0x0003e4000c101d04 */
.L_x_3232:
[----:B------:R-:W-:Y:S01]  /*2f70*/  LOP3.LUT P6, RZ, R180, 0xff000000, RZ, 0xc0, !PT ;  /* 0xff000000b4ff7812 */ /* 0x000fe200078cc0ff */
[----:B------:R-:W-:Y:S01]  /*2f80*/  FMUL.FTZ R149, R121, UR18 ;  /* 0x0000001279957c20 */ /* 0x000fe20008410000 */
[----:B------:R-:W-:Y:S01]  /*2f90*/  FMUL.FTZ R153, R191, UR18 ;  /* 0x00000012bf997c20 */ /* 0x000fe20008410000 */
[-CC-:B------:R-:W-:Y:S01]  /*2fa0*/  FFMA.FTZ R192, R192, R129.reuse, R128.reuse ;  /* 0x00000081c0c07223 */ /* 0x180fe20000010080 */
[----:B-1----:R-:W-:Y:S01]  /*2fb0*/  SEL R119, R122, RZ, P6 ;  /* 0x000000ff7a777207 */ /* 0x002fe20003000000 */
[-C--:B------:R-:W-:Y:S01]  /*2fc0*/  FFMA.FTZ R140, R140, R129.reuse, R128 ;  /* 0x000000818c8c7223 */ /* 0x080fe20000010080 */
[----:B------:R-:W-:Y:S01]  /*2fd0*/  LOP3.LUT P6, RZ, R180, 0xff0000, RZ, 0xc0, !PT ;  /* 0x00ff0000b4ff7812 */ /* 0x000fe200078cc0ff */
[----:B------:R-:W-:Y:S01]  /*2fe0*/  FADD.FTZ R145, R145, -R192 ;  /* 0x800000c091917221 */ /* 0x000fe20000010000 */
[----:B0-----:R-:W-:Y:S01]  /*2ff0*/  FFMA.FTZ R113, R198, R129, R128 ;  /* 0x00000081c6717223 */ /* 0x001fe20000010080 */
[----:B------:R-:W-:Y:S01]  /*3000*/  FADD.FTZ R147, R147, -R140 ;  /* 0x8000008c93937221 */ /* 0x000fe20000010000 */
[----:B------:R-:W-:Y:S01]  /*3010*/  SEL R118, R149, RZ, P6 ;  /* 0x000000ff95767207 */ /* 0x000fe20003000000 */
[C---:B------:R-:W-:Y:S01]  /*3020*/  FMUL.FTZ R140, R0.reuse, R145 ;  /* 0x00000091008c7220 */ /* 0x040fe20000410000 */
        /* <DEDUP_REMOVED lines=9> */
[----:B------:R-:W-:Y:S01]  /*30c0*/  FFMA.FTZ R189, R189, R129, R128 ;  /* 0x00000081bdbd7223 */ /* 0x000fe20000010080 */
[----:B------:R-:W-:Y:S01]  /*30d0*/  SEL R116, R153, RZ, P6 ;  /* 0x000000ff99747207 */ /* 0x000fe20003000000 */
[----:B------:R-:W-:Y:S01]  /*30e0*/  FMUL.FTZ R152, R148, UR18 ;  /* 0x0000001294987c20 */ /* 0x000fe20008410000 */
[----:B------:R-:W-:Y:S01]  /*30f0*/  LOP3.LUT P6, RZ, R163, 0xff000000, RZ, 0xc0, !PT ;  /* 0xff000000a3ff7812 */ /* 0x000fe200078cc0ff */
[----:B------:R-:W-:Y:S01]  /*3100*/  @P2 FADD.FTZ R143, R94, R143 ;  /* 0x0000008f5e8f2221 */ /* 0x000fe20000010000 */
[----:B------:R-:W-:Y:S01]  /*3110*/  FADD.FTZ R189, R144, -R189 ;  /* 0x800000bd90bd7221 */ /* 0x000fe20000010000 */
[----:B------:R0:W-:Y:S01]  /*3120*/  STG.E.128 desc[UR4][R120.64], R116 ;  /* 0x0000007478007986 */ /* 0x0001e2000c101d04 */
[----:B------:R-:W-:Y:S01]  /*3130*/  SEL R122, R122, RZ, P6 ;  /* 0x000000ff7a7a7207 */ /* 0x000fe20003000000 */
[----:B------:R-:W-:Y:S01]  /*3140*/  FMUL.FTZ R147, R143, UR18 ;  /* 0x000000128f937c20 */ /* 0x000fe20008410000 */
[----:B------:R-:W-:Y:S01]  /*3150*/  LOP3.LUT P6, RZ, R163, 0xff0000, RZ, 0xc0, !PT ;  /* 0x00ff0000a3ff7812 */ /* 0x000fe200078cc0ff */
[----:B------:R-:W-:-:S03]  /*3160*/  FMUL.FTZ R151, R0, R189 ;  /* 0x000000bd00977220 */ /* 0x000fc60000410000 */
[----:B------:R-:W-:Y:S01]  /*3170*/  SEL R149, R149, RZ, P6 ;  /* 0x000000ff95957207 */ /* 0x000fe20003000000 */
[----:B------:R-:W-:Y:S01]  /*3180*/  @P2 FADD.FTZ R151, R92, R151 ;  /* 0x000000975c972221 */ /* 0x000fe20000010000 */
[----:B------:R-:W-:-:S03]  /*3190*/  LOP3.LUT P6, RZ, R163, 0xff00, RZ, 0xc0, !PT ;  /* 0x0000ff00a3ff7812 */ /* 0x000fc600078cc0ff */
[----:B------:R-:W-:Y:S01]  /*31a0*/  FMUL.FTZ R123, R151, UR18 ;  /* 0x00000012977b7c20 */ /* 0x000fe20008410000 */
[----:B------:R-:W-:Y:S02]  /*31b0*/  SEL R150, R150, RZ, P6 ;  /* 0x000000ff96967207 */ /* 0x000fe40003000000 */
[----:B------:R-:W-:Y:S02]  /*31c0*/  LOP3.LUT P6, RZ, R163, 0xff, RZ, 0xc0, !PT ;  /* 0x000000ffa3ff7812 */ /* 0x000fe400078cc0ff */
[----:B0-----:R-:W-:Y:S02]  /*31d0*/  SEL R121, R150, R109, P5 ;  /* 0x0000006d96797207 */ /* 0x001fe40002800000 */
[----:B------:R-:W-:Y:S02]  /*31e0*/  SEL R153, R153, RZ, P6 ;  /* 0x000000ff99997207 */ /* 0x000fe40003000000 */
[----:B------:R-:W-:Y:S02]  /*31f0*/  @P3 IADD3 R130, P6, R177, R168, RZ ;  /* 0x000000a8b1823210 */ /* 0x000fe40007fde0ff */
[----:B------:R-:W-:-:S02]  /*3200*/  SEL R120, R153, R108, P5 ;  /* 0x0000006c99787207 */ /* 0x000fc40002800000 */
        /* <DEDUP_REMOVED lines=36> */
.L_x_3233:
        /* <DEDUP_REMOVED lines=26> */
.L_x_3234:
[----:B------:R-:W-:Y:S01]  /*35f0*/  FMUL.FTZ R120, R120, UR18 ;  /* 0x0000001278787c20 */ /* 0x000fe20008410000 */
[----:B------:R-:W-:Y:S01]  /*3600*/  LOP3.LUT P6, RZ, R171, 0xff00, RZ, 0xc0, !PT ;  /* 0x0000ff00abff7812 */ /* 0x000fe200078cc0ff */
[----:B0-----:R-:W-:Y:S01]  /*3610*/  FMUL.FTZ R116, R118, UR18 ;  /* 0x0000001276747c20 */ /* 0x001fe20008410000 */
[----:B------:R-:W-:Y:S01]  /*3620*/  FMUL.FTZ R141, R141, UR18 ;  /* 0x000000128d8d7c20 */ /* 0x000fe20008410000 */
[----:B------:R-:W-:Y:S01]  /*3630*/  FMUL.FTZ R121, R121, UR18 ;  /* 0x0000001279797c20 */ /* 0x000fe20008410000 */
[----:B------:R-:W-:Y:S01]  /*3640*/  SEL R113, R120, RZ, P6 ;  /* 0x000000ff78717207 */ /* 0x000fe20003000000 */
[----:B------:R-:W-:Y:S01]  /*3650*/  FFMA.FTZ R117, R124, R129, R128 ;  /* 0x000000817c757223 */ /* 0x000fe20000010080 */
[----:B------:R-:W-:Y:S01]  /*3660*/  LOP3.LUT P6, RZ, R171, 0xff000000, RZ, 0xc0, !PT ;  /* 0xff000000abff7812 */ /* 0x000fe200078cc0ff */
[----:B------:R-:W0:Y:S02]  /*3670*/  LDC.64 R130, c[0x0][0x210] ;  /* 0x00008400ff827b82 */ /* 0x000e240000000a00 */
[----:B------:R-:W-:Y:S01]  /*3680*/  FADD.FTZ R117, R132, -R117 ;  /* 0x8000007584757221 */ /* 0x000fe20000010000 */
[----:B------:R-:W-:-:S02]  /*3690*/  SEL R115, R116, RZ, P6 ;  /* 0x000000ff74737207 */ /* 0x000fc40003000000 */
[----:B------:R-:W-:Y:S01]  /*36a0*/  LOP3.LUT P6, RZ, R171, 0xff0000, RZ, 0xc0, !PT ;  /* 0x00ff0000abff7812 */ /* 0x000fe200078cc0ff */
[----:B------:R-:W-:-:S03]  /*36b0*/  FMUL.FTZ R117, R0, R117 ;  /* 0x0000007500757220 */ /* 0x000fc60000410000 */
[----:B------:R-:W-:Y:S01]  /*36c0*/  SEL R114, R141, RZ, P6 ;  /* 0x000000ff8d727207 */ /* 0x000fe20003000000 */
[----:B------:R-:W-:Y:S01]  /*36d0*/  @P2 FADD.FTZ R117, R100, R117 ;  /* 0x0000007564752221 */ /* 0x000fe20000010000 */
[----:B------:R-:W-:-:S04]  /*36e0*/  IADD3 R118, P6, R164, UR20, RZ ;  /* 0x00000014a4767c10 */ /* 0x000fc8000ffde0ff */
[----:B------:R-:W-:Y:S02]  /*36f0*/  IADD3.X R119, R166, UR21, RZ, P6, !PT ;  /* 0x00000015a6777c10 */ /* 0x000fe4000b7fe4ff */
[----:B------:R-:W-:Y:S02]  /*3700*/  LOP3.LUT P6, RZ, R171, 0xff, RZ, 0xc0, !PT ;  /* 0x000000ffabff7812 */ /* 0x000fe400078cc0ff */
[----:B------:R-:W-:Y:S02]  /*3710*/  SEL R104, R117, R104, P1 ;  /* 0x0000006875687207 */ /* 0x000fe40000800000 */
[----:B------:R-:W-:Y:S02]  /*3720*/  SEL R112, R121, RZ, P6 ;  /* 0x000000ff79707207 */ /* 0x000fe40003000000 */
[----:B------:R-:W-:Y:S02]  /*3730*/  LOP3.LUT P6, RZ, R167, 0xff000000, RZ, 0xc0, !PT ;  /* 0xff000000a7ff7812 */ /* 0x000fe400078cc0ff */
[----:B0-----:R-:W-:Y:S01]  /*3740*/  LEA R160, R130, R160, 0x2 ;  /* 0x000000a082a07211 */ /* 0x001fe200078e10ff */
[----:B------:R0:W-:Y:S01]  /*3750*/  STG.E.128 desc[UR4][R118.64], R112 ;  /* 0x0000007076007986 */ /* 0x0001e2000c101d04 */
[----:B------:R-:W-:Y:S01]  /*3760*/  SEL R122, R116, RZ, P6 ;  /* 0x000000ff747a7207 */ /* 0x000fe20003000000 */
[-CC-:B------:R-:W-:Y:S01]  /*3770*/  FFMA.FTZ R116, R125, R129.reuse, R128.reuse ;  /* 0x000000817d747223 */ /* 0x180fe20000010080 */
[----:B------:R-:W-:Y:S01]  /*3780*/  LOP3.LUT P6, RZ, R167, 0xff0000, RZ, 0xc0, !PT ;  /* 0x00ff0000a7ff7812 */ /* 0x000fe200078cc0ff */
[-CC-:B------:R-:W-:Y:S01]  /*3790*/  FFMA.FTZ R125, R126, R129.reuse, R128.reuse ;  /* 0x000000817e7d7223 */ /* 0x180fe20000010080 */
[----:B------:R-:W-:Y:S01]  /*37a0*/  FFMA.FTZ R128, R127, R129, R128 ;  /* 0x000000817f807223 */ /* 0x000fe20000010080 */
[----:B------:R-:W-:Y:S01]  /*37b0*/  FADD.FTZ R123, R133, -R116 ;  /* 0x80000074857b7221 */ /* 0x000fe20000010000 */
[----:B------:R-:W-:Y:S01]  /*37c0*/  SEL R141, R141, RZ, P6 ;  /* 0x000000ff8d8d7207 */ /* 0x000fe20003000000 */
[----:B------:R-:W-:Y:S01]  /*37d0*/  FMUL.FTZ R116, R117, UR18 ;  /* 0x0000001275747c20 */ /* 0x000fe20008410000 */
[----:B------:R-:W-:Y:S01]  /*37e0*/  LOP3.LUT P6, RZ, R167, 0xff00, RZ, 0xc0, !PT ;  /* 0x0000ff00a7ff7812 */ /* 0x000fe200078cc0ff */
[----:B------:R-:W-:Y:S01]  /*37f0*/  FMUL.FTZ R126, R0, R123 ;  /* 0x0000007b007e7220 */ /* 0x000fe20000410000 */
[----:B------:R-:W-:-:S02]  /*3800*/  FADD.FTZ R127, R135, -R128 ;  /* 0x80000080877f7221 */ /* 0x000fc40000010000 */
[----:B------:R-:W-:Y:S01]  /*3810*/  SEL R120, R120, RZ, P6 ;  /* 0x000000ff78787207 */ /* 0x000fe20003000000 */
[----:B------:R-:W-:Y:S01]  /*3820*/  @P2 FADD.FTZ R126, R101, R126 ;  /* 0x0000007e657e2221 */ /* 0x000fe20000010000 */
[----:B------:R-:W-:Y:S01]  /*3830*/  LOP3.LUT P6, RZ, R167, 0xff, RZ, 0xc0, !PT ;  /* 0x000000ffa7ff7812 */ /* 0x000fe200078cc0ff */
[----:B------:R-:W-:-:S03]  /*3840*/  FMUL.FTZ R128, R0, R127 ;  /* 0x0000007f00807220 */ /* 0x000fc60000410000 */
[----:B------:R-:W-:Y:S01]  /*3850*/  SEL R133, R121, RZ, P6 ;  /* 0x000000ff79857207 */ /* 0x000fe20003000000 */
[----:B------:R-:W-:Y:S01]  /*3860*/  FADD.FTZ R121, R134, -R125 ;  /* 0x8000007d86797221 */ /* 0x000fe20000010000 */
[----:B------:R-:W-:Y:S01]  /*3870*/  @P3 IADD3 R124, P6, R164, R168, RZ ;  /* 0x000000a8a47c3210 */ /* 0x000fe20007fde0ff */
[----:B------:R-:W-:Y:S01]  /*3880*/  @P2 FADD.FTZ R128, R103, R128 ;  /* 0x0000008067802221 */ /* 0x000fe20000010000 */
[----:B------:R-:W-:Y:S01]  /*3890*/  SEL R105, R126, R105, P1 ;  /* 0x000000697e697207 */ /* 0x000fe20000800000 */
[----:B------:R-:W-:Y:S01]  /*38a0*/  FMUL.FTZ R123, R0, R121 ;  /* 0x00000079007b7220 */ /* 0x000fe20000410000 */
[----:B------:R-:W-:Y:S01]  /*38b0*/  @P3 IADD3.X R125, R166, R169, RZ, P6, !PT ;  /* 0x000000a9a67d3210 */ /* 0x000fe200037fe4ff */
[----:B------:R-:W-:Y:S01]  /*38c0*/  FMUL.FTZ R121, R126, UR18 ;  /* 0x000000127e797c20 */ /* 0x000fe20008410000 */
[----:B------:R-:W-:Y:S01]  /*38d0*/  LOP3.LUT P6, RZ, R170, 0xff, RZ, 0xc0, !PT ;  /* 0x000000ffaaff7812 */ /* 0x000fe200078cc0ff */
[----:B------:R-:W-:Y:S01]  /*38e0*/  @P2 FADD.FTZ R123, R102, R123 ;  /* 0x0000007b667b2221 */ /* 0x000fe20000010000 */
[----:B------:R-:W-:Y:S01]  /*38f0*/  LOP3.LUT P2, RZ, R172, 0xff00, RZ, 0xc0, !PT ;  /* 0x0000ff00acff7812 */ /* 0x000fe2000784c0ff */
[----:B------:R-:W-:Y:S01]  /*3900*/  FMUL.FTZ R134, R128, UR18 ;  /* 0x0000001280867c20 */ /* 0x000fe20008410000 */
[----:B------:R-:W-:Y:S01]  /*3910*/  SEL R135, R116, RZ, P6 ;  /* 0x000000ff74877207 */ /* 0x000fe20003000000 */
[----:B------:R-:W-:Y:S01]  /*3920*/  FMUL.FTZ R132, R123, UR18 ;  /* 0x000000127b847c20 */ /* 0x000fe20008410000 */
[----:B------:R-:W-:-:S02]  /*3930*/  LOP3.LUT P6, RZ, R170, 0xff00, RZ, 0xc0, !PT ;  /* 0x0000ff00aaff7812 */ /* 0x000fc400078cc0ff */
[C---:B------:R-:W-:Y:S02]  /*3940*/  SEL R117, R121.reuse, RZ, P2 ;  /* 0x000000ff79757207 */ /* 0x040fe40001000000 */
[----:B------:R-:W-:Y:S02]  /*3950*/  SEL R0, R121, RZ, P6 ;  /* 0x000000ff79007207 */ /* 0x000fe40003000000 */
[----:B------:R-:W-:Y:S02]  /*3960*/  LOP3.LUT P6, RZ, R170, 0xff0000, RZ, 0xc0, !PT ;  /* 0x00ff0000aaff7812 */ /* 0x000fe400078cc0ff */
[----:B------:R-:W-:Y:S02]  /*3970*/  SEL R106, R123, R106, P1 ;  /* 0x0000006a7b6a7207 */ /* 0x000fe40000800000 */
[----:B------:R-:W-:Y:S02]  /*3980*/  SEL R139, R132, RZ, P6 ;  /* 0x000000ff848b7207 */ /* 0x000fe40003000000 */
[----:B------:R-:W-:-:S02]  /*3990*/  LOP3.LUT P6, RZ, R172, 0xff, RZ, 0xc0, !PT ;  /* 0x000000ffacff7812 */ /* 0x000fc400078cc0ff */
[----:B------:R-:W-:Y:S02]  /*39a0*/  SEL R107, R128, R107, P1 ;  /* 0x0000006b806b7207 */ /* 0x000fe40000800000 */
[----:B------:R-:W-:Y:S02]  /*39b0*/  SEL R116, R116, RZ, P6 ;  /* 0x000000ff74747207 */ /* 0x000fe40003000000 */
[----:B------:R-:W-:Y:S02]  /*39c0*/  LOP3.LUT P6, RZ, R170, 0xff000000, RZ, 0xc0, !PT ;  /* 0xff000000aaff7812 */ /* 0x000fe400078cc0ff */
[C---:B------:R-:W-:Y:S02]  /*39d0*/  @P0 IADD3 R126, P2, R136.reuse, UR16, RZ ;  /* 0x00000010887e0c10 */ /* 0x040fe4000ff5e0ff */
[----:B------:R-:W-:Y:S02]  /*39e0*/  IADD3 R128, P1, R136, UR20, RZ ;  /* 0x0000001488807c10 */ /* 0x000fe4000ff3e0ff */
[----:B------:R-:W-:-:S02]  /*39f0*/  SEL R138, R134, RZ, P6 ;  /* 0x000000ff868a7207 */ /* 0x000fc40003000000 */
[C---:B------:R-:W-:Y:S02]  /*3a00*/  @P0 IADD3.X R127, R137.reuse, UR17, RZ, P2, !PT ;  /* 0x00000011897f0c10 */ /* 0x040fe400097fe4ff */
[C---:B------:R-:W-:Y:S02]  /*3a10*/  LOP3.LUT P6, RZ, R172.reuse, 0xff0000, RZ, 0xc0, !PT ;  /* 0x00ff0000acff7812 */ /* 0x040fe400078cc0ff */
[----:B------:R-:W-:Y:S02]  /*3a20*/  LOP3.LUT P2, RZ, R172, 0xff000000, RZ, 0xc0, !PT ;  /* 0xff000000acff7812 */ /* 0x000fe4000784c0ff */
[----:B------:R-:W-:Y:S02]  /*3a30*/  IADD3.X R129, R137, UR21, RZ, P1, !PT ;  /* 0x0000001589817c10 */ /* 0x000fe40008ffe4ff */
[----:B------:R-:W-:Y:S02]  /*3a40*/  @P3 IADD3 R136, P1, R136, R168, RZ ;  /* 0x000000a888883210 */ /* 0x000fe40007f3e0ff */
[----:B------:R-:W-:-:S02]  /*3a50*/  SEL R123, R122, R111, P5 ;  /* 0x0000006f7a7b7207 */ /* 0x000fc40002800000 */
[----:B------:R-:W-:Y:S02]  /*3a60*/  SEL R121, R120, R109, P5 ;  /* 0x0000006d78797207 */ /* 0x000fe40002800000 */
[----:B------:R-:W-:Y:S02]  /*3a70*/  SEL R122, R141, R110, P5 ;  /* 0x0000006e8d7a7207 */ /* 0x000fe40002800000 */
[----:B------:R-:W-:Y:S02]  /*3a80*/  SEL R120, R133, R108, P5 ;  /* 0x0000006c85787207 */ /* 0x000fe40002800000 */
[----:B0-----:R-:W-:Y:S02]  /*3a90*/  SEL R118, R132, RZ, P6 ;  /* 0x000000ff84767207 */ /* 0x001fe40003000000 */
        /* <DEDUP_REMOVED lines=9> */
[----:B------:R-:W-:-:S03]  /*3b30*/  ISETP.GE.AND P0, PT, R160, R131, PT ;  /* 0x00000083a000720c */ /* 0x000fc60003f06270 */
[----:B------:R0:W-:Y:S10]  /*3b40*/  @P3 STG.E.128 desc[UR4][R136.64], R108 ;  /* 0x0000006c88003986 */ /* 0x0001f4000c101d04 */
[----:B------:R-:W-:Y:S05]  /*3b50*/  @!P0 BRA `(.L_x_3235) ;  /* 0xffffffcc00888947 */ /* 0x000fea000383ffff */
[----:B------:R-:W-:Y:S05]  /*3b60*/  BSYNC B1 ;  /* 0x0000000000017941 */ /* 0x000fea0003800000 */
.L_x_3228:
[----:B------:R1:W5:Y:S01]  /*3b70*/  LDL.LU R64, [R1+0x24] ;  /* 0x0000240001407983 */ /* 0x0003620000300800 */
[----:B------:R-:W-:Y:S02]  /*3b80*/  MOV R56, R250 ;  /* 0x000000fa00387202 */ /* 0x000fe40000000f00 */
[----:B------:R-:W-:Y:S01]  /*3b90*/  MOV R59, R251 ;  /* 0x000000fb003b7202 */ /* 0x000fe20000000f00 */
[----:B------:R1:W5:Y:S01]  /*3ba0*/  LDL.LU R65, [R1+0x20] ;  /* 0x0000200001417983 */ /* 0x0003620000300800 */
[----:B------:R-:W-:Y:S02]  /*3bb0*/  MOV R34, R5 ;  /* 0x0000000500227202 */ /* 0x000fe40000000f00 */
[----:B------:R-:W-:Y:S01]  /*3bc0*/  MOV R35, R4 ;  /* 0x0000000400237202 */ /* 0x000fe20000000f00 */
[----:B------:R1:W5:Y:S01]  /*3bd0*/  LDL.LU R250, [R1+0x4] ;  /* 0x0000040001fa7983 */ /* 0x0003620000300800 */
[----:B------:R-:W-:Y:S02]  /*3be0*/  MOV R4, R7 ;  /* 0x0000000700047202 */ /* 0x000fe40000000f00 */
[----:B------:R-:W-:Y:S01]  /*3bf0*/  MOV R5, R6 ;  /* 0x0000000600057202 */ /* 0x000fe20000000f00 */
[----:B------:R1:W5:Y:S01]  /*3c00*/  LDL.LU R66, [R1+0x2c] ;  /* 0x00002c0001427983 */ /* 0x0003620000300800 */
[----:B------:R-:W-:-:S02]  /*3c10*/  MOV R6, R9 ;  /* 0x0000000900067202 */ /* 0x000fc40000000f00 */
[----:B------:R-:W-:Y:S01]  /*3c20*/  MOV R7, R8 ;  /* 0x0000000800077202 */ /* 0x000fe20000000f00 */
[----:B------:R1:W5:Y:S01]  /*3c30*/  LDL.LU R251, [R1] ;  /* 0x0000000001fb7983 */ /* 0x0003620000300800 */
        /* <DEDUP_REMOVED lines=38> */
[----:B------:R1:W5:Y:S04]  /*3ea0*/  LDL.LU R89, [R1+0x48] ;  /* 0x0000480001597983 */ /* 0x0003680000300800 */
[----:B------:R1:W5:Y:S04]  /*3eb0*/  LDL.LU R82, [R1+0x34] ;  /* 0x0000340001527983 */ /* 0x0003680000300800 */
[----:B------:R1:W5:Y:S01]  /*3ec0*/  LDL.LU R90, [R1+0x54] ;  /* 0x00005400015a7983 */ /* 0x0003620000300800 */
        /* <DEDUP_REMOVED lines=39> */
[----:B-1----:R-:W-:-:S07]  /*4140*/  MOV R99, R30 ;  /* 0x0000001e00637202 */ /* 0x002fce0000000f00 */
.L_x_3227:
[----:B------:R-:W-:Y:S05]  /*4150*/  BSYNC B0 ;  /* 0x0000000000007941 */ /* 0x000fea0003800000 */
.L_x_3225:
        /* <DEDUP_REMOVED lines=20> */
[----:B--2---:R-:W-:-:S05]  /*42a0*/  IMAD R63, R108, UR6, RZ ;  /* 0x000000066c3f7c24 */ /* 0x004fca000f8e02ff */
[----:B------:R-:W-:Y:S01]  /*42b0*/  IADD3 R63, P0, R63, R110, RZ ;  /* 0x0000006e3f3f7210 */ /* 0x000fe20007f1e0ff */
[----:B------:R-:W-:Y:S01]  /*42c0*/  ULDC.64 UR6, c[0x0][0x2d8] ;  /* 0x0000b60000067ab9 */ /* 0x000fe20000000a00 */
        /* <DEDUP_REMOVED lines=25> */
[----:B------:R-:W-:-:S03]  /*4460*/  FADD.FTZ R17, R17, R24 ;  /* 0x0000001811117221 */ /* 0x000fc60000010000 */
[----:B------:R-:W-:Y:S01]  /*4470*/  LDS R38, [R0+0x2400] ;  /* 0x0024000000267984 */ /* 0x000fe20000000800 */
[----:B------:R-:W-:-:S03]  /*4480*/  FADD.FTZ R18, R18, R23 ;  /* 0x0000001712127221 */ /* 0x000fc60000010000 */
        /* <DEDUP_REMOVED lines=77> */
[----:B-----5:R-:W-:Y:S01]  /*4960*/  STS.128 [R2+0x400], R64 ;  /* 0x0004004002007388 */ /* 0x020fe20000000c00 */
        /* <DEDUP_REMOVED lines=36> */
[----:B------:R-:W-:-:S03]  /*4bb0*/  FADD.FTZ R31, RZ, R31 ;  /* 0x0000001fff1f7221 */ /* 0x000fc60000010000 */
        /* <DEDUP_REMOVED lines=22> */
[----:B-1----:R-:W-:Y:S01]  /*4d20*/  FADD.FTZ R21, R21, R6 ;  /* 0x0000000615157221 */ /* 0x002fe20000010000 */
[----:B------:R-:W-:Y:S02]  /*4d30*/  IADD3 R4, P1, R8, UR8, RZ ;  /* 0x0000000808047c10 */ /* 0x000fe4000ff3e0ff */
[----:B------:R-:W-:Y:S01]  /*4d40*/  STS.128 [R2+0x600], R72 ;  /* 0x0006004802007388 */ /* 0x000fe20000000c00 */
[----:B--2---:R-:W-:Y:S01]  /*4d50*/  FADD.FTZ R33, R10, R33 ;  /* 0x000000210a217221 */ /* 0x004fe20000010000 */
[----:B------:R-:W-:Y:S01]  /*4d60*/  IADD3.X R5, R22, UR9, RZ, P1, !PT ;  /* 0x0000000916057c10 */ /* 0x000fe20008ffe4ff */
[----:B------:R-:W-:Y:S01]  /*4d70*/  ULDC.64 UR8, c[0x0][0x2e0] ;  /* 0x0000b80000087ab9 */ /* 0x000fe20000000a00 */
[----:B------:R-:W-:Y:S04]  /*4d80*/  STS.128 [R2+0x800], R80 ;  /* 0x0008005002007388 */ /* 0x000fe80000000c00 */
[----:B------:R0:W-:Y:S01]  /*4d90*/  STS.128 [R2+0xa00], R92 ;  /* 0x000a005c02007388 */ /* 0x0001e20000000c00 */
[----:B------:R-:W-:Y:S01]  /*4da0*/  BAR.SYNC.DEFER_BLOCKING 0x0 ;  /* 0x0000000000007b1d */ /* 0x000fe20000010000 */
[----:B0-----:R-:W-:-:S04]  /*4db0*/  IADD3 R2, P0, R8, UR6, RZ ;  /* 0x0000000608027c10 */ /* 0x001fc8000ff1e0ff */
[----:B------:R-:W-:Y:S01]  /*4dc0*/  IADD3.X R3, R22, UR7, RZ, P0, !PT ;  /* 0x0000000716037c10 */ /* 0x000fe200087fe4ff */
[----:B------:R-:W-:Y:S02]  /*4dd0*/  ULDC.64 UR6, c[0x0][0x2e8] ;  /* 0x0000ba0000067ab9 */ /* 0x000fe40000000a00 */
[C---:B------:R-:W-:Y:S02]  /*4de0*/  IADD3 R6, P0, R8.reuse, UR6, RZ ;  /* 0x0000000608067c10 */ /* 0x040fe4000ff1e0ff */
[----:B------:R-:W-:Y:S01]  /*4df0*/  IADD3 R8, P1, R8, UR8, RZ ;  /* 0x0000000808087c10 */ /* 0x000fe2000ff3e0ff */
        /* <DEDUP_REMOVED lines=21> */
[----:B------:R-:W-:-:S03]  /*4f50*/  FADD.FTZ R16, RZ, R16 ;  /* 0x00000010ff107221 */ /* 0x000fc60000010000 */
[----:B------:R-:W4:Y:S01]  /*4f60*/  LDS R47, [R0+0x1400] ;  /* 0x00140000002f7984 */ /* 0x000f220000000800 */
[----:B------:R-:W-:-:S03]  /*4f70*/  FADD.FTZ R59, R12, R59 ;  /* 0x0000003b0c3b7221 */ /* 0x000fc60000010000 */
[----:B------:R-:W4:Y:S01]  /*4f80*/  LDS R20, [R0+0xa00] ;  /* 0x000a000000147984 */ /* 0x000f220000000800 */
[----:B------:R-:W-:Y:S01]  /*4f90*/  FADD.FTZ R14, R14, R9 ;  /* 0x000000090e0e7221 */ /* 0x000fe20000010000 */
[----:B------:R-:W-:Y:S02]  /*4fa0*/  IADD3.X R9, R22, UR9, RZ, P1, !PT ;  /* 0x0000000916097c10 */ /* 0x000fe40008ffe4ff */
[----:B------:R-:W-:Y:S01]  /*4fb0*/  STG.E desc[UR4][R2.64], R23 ;  /* 0x0000001702007986 */ /* 0x000fe2000c101904 */
        /* <DEDUP_REMOVED lines=15> */
[----:B------:R-:W-:Y:S01]  /*50b0*/  FADD.FTZ R18, R18, R47 ;  /* 0x0000002f12127221 */ /* 0x000fe20000010000 */
        /* <DEDUP_REMOVED lines=31> */
.L_x_3229:
        /* <DEDUP_REMOVED lines=8> */
.L_x_3237:
[----:B------:R-:W-:Y:S05]  /*5330*/  BSYNC B2 ;  /* 0x0000000000027941 */ /* 0x000fea0003800000 */
.L_x_3236:
        /* <DEDUP_REMOVED lines=8> */
.L_x_3238:
[----:B------:R-:W-:Y:S01]  /*53c0*/  HFMA2.MMA R129, -RZ, RZ, 0, 1.1920928955078125e-07 ;  /* 0x00000002ff817435 */ /* 0x000fe200000001ff */
[----:B------:R-:W-:Y:S01]  /*53d0*/  MOV R130, R120 ;  /* 0x0000007800827202 */ /* 0x000fe20000000f00 */
[----:B------:R-:W-:-:S09]  /*53e0*/  FADD.FTZ R121, R121, R131 ;  /* 0x0000008379797221 */ /* 0x000fd20000010000 */
[----:B------:R-:W-:Y:S05]  /*53f0*/  WARPSYNC.COLLECTIVE R123, `(.L_x_3239) ;  /* 0x000000007b087348 */ /* 0x000fea0003c00000 */
[----:B------:R0:W1:Y:S02]  /*5400*/  SHFL.BFLY P1, R131, R130, R129, R128 ;  /* 0x0c00008182837389 */ /* 0x0000640000020080 */
[----:B01----:R-:W-:Y:S01]  /*5410*/  ENDCOLLECTIVE ;  /* 0x000000000000791b */ /* 0x003fe20003800000 */
.L_x_3239:
[----:B------:R-:W-:Y:S01]  /*5420*/  MOV R130, R121 ;  /* 0x0000007900827202 */ /* 0x000fe20000000f00 */
[----:B------:R-:W-:-:S07]  /*5430*/  FADD.FTZ R120, R120, R131 ;  /* 0x0000008378787221 */ /* 0x000fce0000010000 */
[----:B------:R-:W-:Y:S05]  /*5440*/  WARPSYNC.COLLECTIVE R123, `(.L_x_3240) ;  /* 0x000000007b087348 */ /* 0x000fea0003c00000 */
[----:B------:R0:W1:Y:S02]  /*5450*/  SHFL.BFLY P1, R131, R130, R129, R128 ;  /* 0x0c00008182837389 */ /* 0x0000640000020080 */
[----:B01----:R-:W-:Y:S01]  /*5460*/  ENDCOLLECTIVE ;  /* 0x000000000000791b */ /* 0x003fe20003800000 */
.L_x_3240:
[----:B------:R-:W-:Y:S01]  /*5470*/  HFMA2.MMA R129, -RZ, RZ, 0, 2.384185791015625e-07 ;  /* 0x00000004ff817435 */ /* 0x000fe200000001ff */
[----:B------:R-:W-:Y:S01]  /*5480*/  MOV R130, R120 ;  /* 0x0000007800827202 */ /* 0x000fe20000000f00 */
[----:B------:R-:W-:-:S09]  /*5490*/  FADD.FTZ R121, R121, R131 ;  /* 0x0000008379797221 */ /* 0x000fd20000010000 */
[----:B------:R-:W-:Y:S05]  /*54a0*/  WARPSYNC.COLLECTIVE R123, `(.L_x_3241) ;  /* 0x000000007b087348 */ /* 0x000fea0003c00000 */
[----:B------:R0:W1:Y:S02]  /*54b0*/  SHFL.BFLY P1, R131, R130, R129, R128 ;  /* 0x0c00008182837389 */ /* 0x0000640000020080 */
[----:B01----:R-:W-:Y:S01]  /*54c0*/  ENDCOLLECTIVE ;  /* 0x000000000000791b */ /* 0x003fe20003800000 */
.L_x_3241:
[----:B------:R-:W-:Y:S01]  /*54d0*/  MOV R130, R121 ;  /* 0x0000007900827202 */ /* 0x000fe20000000f00 */
[----:B------:R-:W-:-:S07]  /*54e0*/  FADD.FTZ R120, R120, R131 ;  /* 0x0000008378787221 */ /* 0x000fce0000010000 */
[----:B------:R-:W-:Y:S05]  /*54f0*/  WARPSYNC.COLLECTIVE R123, `(.L_x_3242) ;  /* 0x000000007b087348 */ /* 0x000fea0003c00000 */
[----:B------:R0:W1:Y:S02]  /*5500*/  SHFL.BFLY P1, R131, R130, R129, R128 ;  /* 0x0c00008182837389 */ /* 0x0000640000020080 */
[----:B01----:R-:W-:Y:S01]  /*5510*/  ENDCOLLECTIVE ;  /* 0x000000000000791b */ /* 0x003fe20003800000 */
.L_x_3242:
[----:B------:R-:W-:Y:S01]  /*5520*/  HFMA2.MMA R129, -RZ, RZ, 0, 4.76837158203125e-07 ;  /* 0x00000008ff817435 */ /* 0x000fe200000001ff */
[----:B------:R-:W-:Y:S01]  /*5530*/  MOV R130, R120 ;  /* 0x0000007800827202 */ /* 0x000fe20000000f00 */
[----:B------:R-:W-:-:S09]  /*5540*/  FADD.FTZ R121, R121, R131 ;  /* 0x0000008379797221 */ /* 0x000fd20000010000 */
[----:B------:R-:W-:Y:S05]  /*5550*/  WARPSYNC.COLLECTIVE R123, `(.L_x_3243) ;  /* 0x000000007b087348 */ /* 0x000fea0003c00000 */
[----:B------:R0:W1:Y:S02]  /*5560*/  SHFL.BFLY P1, R131, R130, R129, R128 ;  /* 0x0c00008182837389 */ /* 0x0000640000020080 */
[----:B01----:R-:W-:Y:S01]  /*5570*/  ENDCOLLECTIVE ;  /* 0x000000000000791b */ /* 0x003fe20003800000 */
.L_x_3243:
[----:B------:R-:W-:Y:S01]  /*5580*/  MOV R130, R121 ;  /* 0x0000007900827202 */ /* 0x000fe20000000f00 */
[----:B------:R-:W-:-:S07]  /*5590*/  FADD.FTZ R120, R120, R131 ;  /* 0x0000008378787221 */ /* 0x000fce0000010000 */
[----:B------:R-:W-:Y:S05]  /*55a0*/  WARPSYNC.COLLECTIVE R123, `(.L_x_3244) ;  /* 0x000000007b087348 */ /* 0x000fea0003c00000 */
[----:B------:R0:W1:Y:S02]  /*55b0*/  SHFL.BFLY P1, R131, R130, R129, R128 ;  /* 0x0c00008182837389 */ /* 0x0000640000020080 */
[----:B01----:R-:W-:Y:S01]  /*55c0*/  ENDCOLLECTIVE ;  /* 0x000000000000791b */ /* 0x003fe20003800000 */
.L_x_3244:
[----:B------:R-:W-:Y:S01]  /*55d0*/  HFMA2.MMA R129, -RZ, RZ, 0, 9.5367431640625e-07 ;  /* 0x00000010ff817435 */ /* 0x000fe200000001ff */
[----:B------:R-:W-:Y:S01]  /*55e0*/  MOV R130, R120 ;  /* 0x0000007800827202 */ /* 0x000fe20000000f00 */
[----:B------:R-:W-:-:S09]  /*55f0*/  FADD.FTZ R121, R121, R131 ;  /* 0x0000008379797221 */ /* 0x000fd20000010000 */
[----:B------:R-:W-:Y:S05]  /*5600*/  WARPSYNC.COLLECTIVE R123, `(.L_x_3245) ;  /* 0x000000007b087348 */ /* 0x000fea0003c00000 */
[----:B------:R0:W1:Y:S02]  /*5610*/  SHFL.BFLY P1, R131, R130, R129, R128 ;  /* 0x0c00008182837389 */ /* 0x0000640000020080 */
[----:B01----:R-:W-:Y:S01]  /*5620*/  ENDCOLLECTIVE ;  /* 0x000000000000791b */ /* 0x003fe20003800000 */
.L_x_3245:
[----:B------:R-:W-:Y:S02]  /*5630*/  MOV R130, R121 ;  /* 0x0000007900827202 */ /* 0x000fe40000000f00 */
[----:B------:R-:W-:-:S07]  /*5640*/  MOV R122, R131 ;  /* 0x00000083007a7202 */ /* 0x000fce0000000f00 */
[----:B------:R-:W-:Y:S05]  /*5650*/  WARPSYNC.COLLECTIVE R123, `(.L_x_3246) ;  /* 0x000000007b087348 */ /* 0x000fea0003c00000 */
[----:B------:R0:W1:Y:S02]  /*5660*/  SHFL.BFLY P1, R131, R130, R129, R128 ;  /* 0x0c00008182837389 */ /* 0x0000640000020080 */
[----:B01----:R-:W-:Y:S01]  /*5670*/  ENDCOLLECTIVE ;  /* 0x000000000000791b */ /* 0x003fe20003800000 */
.L_x_3246:
[----:B------:R-:W-:Y:S01]  /*5680*/  MOV R123, R131 ;  /* 0x00000083007b7202 */ /* 0x000fe20000000f00 */
[----:B------:R-:W-:Y:S06]  /*5690*/  BRA `(.L_x_3247) ;  /* 0xffffffcc00e07947 */ /* 0x000fec000383ffff */
.L_x_3248:
        /* <DEDUP_REMOVED lines=14> */
.L_x_3543:


//--------------------- .text._ZN10layer_norm22ln_bwd_finalize_kernelINS_22Kernel_traits_finalizeILj768EfffffjLb0ELj1024ELj4ENS_18Kernel_traits_baseILj768EfffffjLj1024EEEEELb0ELb0EEEvNS_9BwdParamsE --------------------------
	.section	.text._ZN10layer_norm22ln_bwd_finalize_kernelINS_22Kernel_traits_finalizeILj768EfffffjLb0ELj1024ELj4ENS_18Kernel_traits_baseILj768EfffffjLj1024EEEEELb0ELb0EEEvNS_9BwdParamsE,"ax",@progbits
	.align	128
        .global         _ZN10layer_norm22ln_bwd_finalize_kernelINS_22Kernel_traits_finalizeILj768EfffffjLb0ELj1024ELj4ENS_18Kernel_traits_baseILj768EfffffjLj1024EEEEELb0ELb0EEEvNS_9BwdParamsE
        .type           _ZN10layer_norm22ln_bwd_finalize_kernelINS_22Kernel_traits_finalizeILj768EfffffjLb0ELj1024ELj4ENS_18Kernel_traits_baseILj768EfffffjLj1024EEEEELb0ELb0EEEvNS_9BwdParamsE,@function
        .size           _ZN10layer_norm22ln_bwd_finalize_kernelINS_22Kernel_traits_finalizeILj768EfffffjLb0ELj1024ELj4ENS_18Kernel_traits_baseILj768EfffffjLj1024EEEEELb0ELb0EEEvNS_9BwdParamsE,(.L_x_3544 - _ZN10layer_norm22ln_bwd_finalize_kernelINS_22Kernel_traits_finalizeILj768EfffffjLb0ELj1024ELj4ENS_18Kernel_traits_baseILj768EfffffjLj1024EEEEELb0ELb0EEEvNS_9BwdParamsE)
        .other          _ZN10layer_norm22ln_bwd_finalize_kernelINS_22Kernel_traits_finalizeILj768EfffffjLb0ELj1024ELj4ENS_18Kernel_traits_baseILj768EfffffjLj1024EEEEELb0ELb0EEEvNS_9BwdParamsE,@"STO_CUDA_ENTRY STV_DEFAULT"
_ZN10layer_norm22ln_bwd_finalize_kernelINS_22Kernel_traits_finalizeILj768EfffffjLb0ELj1024ELj4ENS_18Kernel_traits_baseILj768EfffffjLj1024EEEEELb0ELb0EEEvNS_9BwdParamsE:
.text._ZN10layer_norm22ln_bwd_finalize_kernelINS_22Kernel_traits_finalizeILj768EfffffjLb0ELj1024ELj4ENS_18Kernel_traits_baseILj768EfffffjLj1024EEEEELb0ELb0EEEvNS_9BwdParamsE:
        /* <DEDUP_REMOVED lines=25> */
.L_x_3261:
        /* <DEDUP_REMOVED lines=30> */
.L_x_3253:
        /* <DEDUP_REMOVED lines=36> */
.L_x_3252:
[----:B------:R-:W-:Y:S05]  /*05b0*/  BSYNC B1 ;  /* 0x0000000000017941 */ /* 0x000fea0003800000 */
.L_x_3251:
        /* <DEDUP_REMOVED lines=24> */
.L_x_3255:
[----:B------:R-:W-:Y:S05]  /*0740*/  BSYNC B1 ;  /* 0x0000000000017941 */ /* 0x000fea0003800000 */
.L_x_3254:
        /* <DEDUP_REMOVED lines=12> */
.L_x_3256:
[----:B------:R-:W-:Y:S05]  /*0810*/  BSYNC B1 ;  /* 0x0000000000017941 */ /* 0x000fea0003800000 */
.L_x_3250:
[----:B------:R-:W-:Y:S05]  /*0820*/  BSYNC B0 ;  /* 0x0000000000007941 */ /* 0x000fea0003800000 */
.L_x_3249:
        /* <DEDUP_REMOVED lines=29> */
.L_x_3272:
[----:B---3--:R-:W-:Y:S01]  /*0a00*/  FADD.FTZ R9, R18, R9 ;  /* 0x0000000912097221 */ /* 0x008fe20000010000 */
[----:B--2---:R-:W-:-:S04]  /*0a10*/  FADD.FTZ R11, R10, R11 ;  /* 0x0000000b0a0b7221 */ /* 0x004fc80000010000 */
[----:B------:R2:W-:Y:S04]  /*0a20*/  @!P1 STS [R6+0x2000], R9 ;  /* 0x0020000906009388 */ /* 0x0005e80000000800 */
[----:B------:R2:W-:Y:S02]  /*0a30*/  @!P1 STS [R6+0x2080], R11 ;  /* 0x0020800b06009388 */ /* 0x0005e40000000800 */
.L_x_3257:
        /* <DEDUP_REMOVED lines=16> */
.L_x_3260:
[----:B------:R-:W-:Y:S05]  /*0b40*/  BSYNC B0 ;  /* 0x0000000000007941 */ /* 0x000fea0003800000 */
.L_x_3259:
[C---:B------:R-:W-:Y:S01]  /*0b50*/  ISETP.GT.U32.AND P1, PT, R3.reuse, -0x301, PT ;  /* 0xfffffcff0300780c */ /* 0x040fe20003f24070 */
[----:B------:R-:W-:Y:S01]  /*0b60*/  VIADD R4, R4, 0x180 ;  /* 0x0000018004047836 */ /* 0x000fe20000000000 */
[----:B------:R-:W-:-:S11]  /*0b70*/  IADD3 R3, R3, 0x300, RZ ;  /* 0x0000030003037810 */ /* 0x000fd60007ffe0ff */
[----:B------:R-:W-:Y:S05]  /*0b80*/  @P1 BRA `(.L_x_3261) ;  /* 0xfffffff400801947 */ /* 0x000fea000383ffff */
[----:B------:R-:W-:Y:S05]  /*0b90*/  EXIT ;  /* 0x000000000000794d */ /* 0x000fea0003800000 */
.L_x_3258:
[----:B------:R-:W-:Y:S01]  /*0ba0*/  HFMA2.MMA R21, -RZ, RZ, 0, 5.9604644775390625e-08 ;  /* 0x00000001ff157435 */ /* 0x000fe200000001ff */
[----:B0--3--:R-:W-:Y:S01]  /*0bb0*/  MOV R22, R10 ;  /* 0x0000000a00167202 */ /* 0x009fe20000000f00 */
[----:B------:R-:W-:Y:S01]  /*0bc0*/  IMAD.MOV.U32 R19, RZ, RZ, -0x1 ;  /* 0xffffffffff137424 */ /* 0x000fe200078e00ff */
[----:B------:R-:W-:-:S08]  /*0bd0*/  MOV R24, 0x1f ;  /* 0x0000001f00187802 */ /* 0x000fd00000000f00 */
[----:B-12---:R-:W-:Y:S05]  /*0be0*/  WARPSYNC.COLLECTIVE R19, `(.L_x_3262) ;  /* 0x0000000013087348 */ /* 0x006fea0003c00000 */
[----:B------:R0:W3:Y:S02]  /*0bf0*/  SHFL.BFLY P2, R20, R22, R21, R24 ;  /* 0x0c00001516147389 */ /* 0x0000e40000040018 */
[----:B0123--:R-:W-:Y:S01]  /*0c00*/  ENDCOLLECTIVE ;  /* 0x000000000000791b */ /* 0x00ffe20003800000 */
.L_x_3262:
[----:B------:R-:W-:Y:S01]  /*0c10*/  HFMA2.MMA R21, -RZ, RZ, 0, 1.1920928955078125e-07 ;  /* 0x00000002ff157435 */ /* 0x000fe200000001ff */
[----:B------:R-:W-:-:S05]  /*0c20*/  MOV R11, R20 ;  /* 0x00000014000b7202 */ /* 0x000fca0000000f00 */
[----:B------:R-:W-:-:S05]  /*0c30*/  FADD.FTZ R11, R10, R11 ;  /* 0x0000000b0a0b7221 */ /* 0x000fca0000010000 */
[----:B------:R-:W-:-:S07]  /*0c40*/  MOV R22, R11 ;  /* 0x0000000b00167202 */ /* 0x000fce0000000f00 */
[----:B------:R-:W-:Y:S05]  /*0c50*/  WARPSYNC.COLLECTIVE R19, `(.L_x_3263) ;  /* 0x0000000013087348 */ /* 0x000fea0003c00000 */
[----:B------:R0:W1:Y:S02]  /*0c60*/  SHFL.BFLY P2, R20, R22, R21, R24 ;  /* 0x0c00001516147389 */ /* 0x0000640000040018 */
[----:B01----:R-:W-:Y:S01]  /*0c70*/  ENDCOLLECTIVE ;  /* 0x000000000000791b */ /* 0x003fe20003800000 */
.L_x_3263:
[----:B------:R-:W-:Y:S01]  /*0c80*/  HFMA2.MMA R21, -RZ, RZ, 0, 2.384185791015625e-07 ;  /* 0x00000004ff157435 */ /* 0x000fe200000001ff */
[----:B------:R-:W-:-:S04]  /*0c90*/  IMAD.MOV.U32 R14, RZ, RZ, R20 ;  /* 0x000000ffff0e7224 */ /* 0x000fc800078e0014 */
[----:B------:R-:W-:-:S05]  /*0ca0*/  FADD.FTZ R14, R11, R14 ;  /* 0x0000000e0b0e7221 */ /* 0x000fca0000010000 */
[----:B------:R-:W-:-:S07]  /*0cb0*/  MOV R22, R14 ;  /* 0x0000000e00167202 */ /* 0x000fce0000000f00 */
[----:B------:R-:W-:Y:S05]  /*0cc0*/  WARPSYNC.COLLECTIVE R19, `(.L_x_3264) ;  /* 0x0000000013087348 */ /* 0x000fea0003c00000 */
[----:B------:R0:W1:Y:S02]  /*0cd0*/  SHFL.BFLY P2, R20, R22, R21, R24 ;  /* 0x0c00001516147389 */ /* 0x0000640000040018 */
[----:B01----:R-:W-:Y:S01]  /*0ce0*/  ENDCOLLECTIVE ;  /* 0x000000000000791b */ /* 0x003fe20003800000 */
.L_x_3264:
[----:B------:R-:W-:Y:S01]  /*0cf0*/  IMAD.MOV.U32 R21, RZ, RZ, 0x8 ;  /* 0x00000008ff157424 */ /* 0x000fe200078e00ff */
[----:B------:R-:W-:-:S05]  /*0d00*/  MOV R13, R20 ;  /* 0x00000014000d7202 */ /* 0x000fca0000000f00 */
[----:B------:R-:W-:-:S05]  /*0d10*/  FADD.FTZ R13, R14, R13 ;  /* 0x0000000d0e0d7221 */ /* 0x000fca0000010000 */
[----:B------:R-:W-:-:S07]  /*0d20*/  MOV R22, R13 ;  /* 0x0000000d00167202 */ /* 0x000fce0000000f00 */
[----:B------:R-:W-:Y:S05]  /*0d30*/  WARPSYNC.COLLECTIVE R19, `(.L_x_3265) ;  /* 0x0000000013087348 */ /* 0x000fea0003c00000 */
[----:B------:R0:W1:Y:S02]  /*0d40*/  SHFL.BFLY P2, R20, R22, R21, R24 ;  /* 0x0c00001516147389 */ /* 0x0000640000040018 */
[----:B01----:R-:W-:Y:S01]  /*0d50*/  ENDCOLLECTIVE ;  /* 0x000000000000791b */ /* 0x003fe20003800000 */
.L_x_3265:
[----:B------:R-:W-:Y:S01]  /*0d60*/  HFMA2.MMA R21, -RZ, RZ, 0, 9.5367431640625e-07 ;  /* 0x00000010ff157435 */ /* 0x000fe200000001ff */
[----:B------:R-:W-:-:S05]  /*0d70*/  MOV R10, R20 ;  /* 0x00000014000a7202 */ /* 0x000fca0000000f00 */
[----:B------:R-:W-:-:S05]  /*0d80*/  FADD.FTZ R10, R13, R10 ;  /* 0x0000000a0d0a7221 */ /* 0x000fca0000010000 */
[----:B------:R-:W-:-:S07]  /*0d90*/  MOV R22, R10 ;  /* 0x0000000a00167202 */ /* 0x000fce0000000f00 */
[----:B------:R-:W-:Y:S05]  /*0da0*/  WARPSYNC.COLLECTIVE R19, `(.L_x_3266) ;  /* 0x0000000013087348 */ /* 0x000fea0003c00000 */
[----:B------:R0:W1:Y:S02]  /*0db0*/  SHFL.BFLY P2, R20, R22, R21, R24 ;  /* 0x0c00001516147389 */ /* 0x0000640000040018 */
[----:B01----:R-:W-:Y:S01]  /*0dc0*/  ENDCOLLECTIVE ;  /* 0x000000000000791b */ /* 0x003fe20003800000 */
.L_x_3266:
[----:B------:R-:W-:Y:S01]  /*0dd0*/  HFMA2.MMA R21, -RZ, RZ, 0, 5.9604644775390625e-08 ;  /* 0x00000001ff157435 */ /* 0x000fe200000001ff */
[----:B------:R-:W-:Y:S01]  /*0de0*/  IMAD.MOV.U32 R22, RZ, RZ, R9 ;  /* 0x000000ffff167224 */ /* 0x000fe200078e0009 */
[----:B------:R-:W-:-:S09]  /*0df0*/  MOV R11, R20 ;  /* 0x00000014000b7202 */ /* 0x000fd20000000f00 */
[----:B------:R-:W-:Y:S05]  /*0e00*/  WARPSYNC.COLLECTIVE R19, `(.L_x_3267) ;  /* 0x0000000013087348 */ /* 0x000fea0003c00000 */
[----:B------:R0:W1:Y:S02]  /*0e10*/  SHFL.BFLY P2, R20, R22, R21, R24 ;  /* 0x0c00001516147389 */ /* 0x0000640000040018 */
[----:B01----:R-:W-:Y:S01]  /*0e20*/  ENDCOLLECTIVE ;  /* 0x000000000000791b */ /* 0x003fe20003800000 */
.L_x_3267:
[----:B------:R-:W-:Y:S01]  /*0e30*/  HFMA2.MMA R21, -RZ, RZ, 0, 1.1920928955078125e-07 ;  /* 0x00000002ff157435 */ /* 0x000fe200000001ff */
[----:B------:R-:W-:-:S05]  /*0e40*/  MOV R14, R20 ;  /* 0x00000014000e7202 */ /* 0x000fca0000000f00 */
[----:B------:R-:W-:-:S05]  /*0e50*/  FADD.FTZ R15, R9, R14 ;  /* 0x0000000e090f7221 */ /* 0x000fca0000010000 */
[----:B------:R-:W-:-:S07]  /*0e60*/  MOV R22, R15 ;  /* 0x0000000f00167202 */ /* 0x000fce0000000f00 */
[----:B------:R-:W-:Y:S05]  /*0e70*/  WARPSYNC.COLLECTIVE R19, `(.L_x_3268) ;  /* 0x0000000013087348 */ /* 0x000fea0003c00000 */
[----:B------:R0:W1:Y:S02]  /*0e80*/  SHFL.BFLY P2, R20, R22, R21, R24 ;  /* 0x0c00001516147389 */ /* 0x0000640000040018 */
[----:B01----:R-:W-:Y:S01]  /*0e90*/  ENDCOLLECTIVE ;  /* 0x000000000000791b */ /* 0x003fe20003800000 */
.L_x_3268:
[----:B------:R-:W-:Y:S01]  /*0ea0*/  HFMA2.MMA R21, -RZ, RZ, 0, 2.384185791015625e-07 ;  /* 0x00000004ff157435 */ /* 0x000fe200000001ff */
[----:B------:R-:W-:-:S04]  /*0eb0*/  IMAD.MOV.U32 R16, RZ, RZ, R20 ;  /* 0x000000ffff107224 */ /* 0x000fc800078e0014 */
[----:B------:R-:W-:-:S05]  /*0ec0*/  FADD.FTZ R16, R15, R16 ;  /* 0x000000100f107221 */ /* 0x000fca0000010000 */
[----:B------:R-:W-:-:S07]  /*0ed0*/  MOV R22, R16 ;  /* 0x0000001000167202 */ /* 0x000fce0000000f00 */
[----:B------:R-:W-:Y:S05]  /*0ee0*/  WARPSYNC.COLLECTIVE R19, `(.L_x_3269) ;  /* 0x0000000013087348 */ /* 0x000fea0003c00000 */
[----:B------:R0:W1:Y:S02]  /*0ef0*/  SHFL.BFLY P2, R20, R22, R21, R24 ;  /* 0x0c00001516147389 */ /* 0x0000640000040018 */
[----:B01----:R-:W-:Y:S01]  /*0f00*/  ENDCOLLECTIVE ;  /* 0x000000000000791b */ /* 0x003fe20003800000 */
.L_x_3269:
[----:B------:R-:W-:Y:S01]  /*0f10*/  IMAD.MOV.U32 R21, RZ, RZ, 0x8 ;  /* 0x00000008ff157424 */ /* 0x000fe200078e00ff */
[----:B------:R-:W-:-:S05]  /*0f20*/  MOV R17, R20 ;  /* 0x0000001400117202 */ /* 0x000fca0000000f00 */
[----:B------:R-:W-:-:S05]  /*0f30*/  FADD.FTZ R17, R16, R17 ;  /* 0x0000001110117221 */ /* 0x000fca0000010000 */
[----:B------:R-:W-:-:S07]  /*0f40*/  MOV R22, R17 ;  /* 0x0000001100167202 */ /* 0x000fce0000000f00 */
[----:B------:R-:W-:Y:S05]  /*0f50*/  WARPSYNC.COLLECTIVE R19, `(.L_x_3270) ;  /* 0x0000000013087348 */ /* 0x000fea0003c00000 */
[----:B------:R0:W1:Y:S02]  /*0f60*/  SHFL.BFLY P2, R20, R22, R21, R24 ;  /* 0x0c00001516147389 */ /* 0x0000640000040018 */
[----:B01----:R-:W-:Y:S01]  /*0f70*/  ENDCOLLECTIVE ;  /* 0x000000000000791b */ /* 0x003fe20003800000 */
.L_x_3270:
[----:B------:R-:W-:Y:S01]  /*0f80*/  HFMA2.MMA R21, -RZ, RZ, 0, 9.5367431640625e-07 ;  /* 0x00000010ff157435 */ /* 0x000fe200000001ff */
[----:B------:R-:W-:-:S05]  /*0f90*/  MOV R18, R20 ;  /* 0x0000001400127202 */ /* 0x000fca0000000f00 */
[----:B------:R-:W-:-:S05]  /*0fa0*/  FADD.FTZ R18, R17, R18 ;  /* 0x0000001211127221 */ /* 0x000fca0000010000 */
[----:B------:R-:W-:-:S07]  /*0fb0*/  MOV R22, R18 ;  /* 0x0000001200167202 */ /* 0x000fce0000000f00 */
[----:B------:R-:W-:Y:S05]  /*0fc0*/  WARPSYNC.COLLECTIVE R19, `(.L_x_3271) ;  /* 0x0000000013087348 */ /* 0x000fea0003c00000 */
[----:B------:R0:W1:Y:S02]  /*0fd0*/  SHFL.BFLY P2, R20, R22, R21, R24 ;  /* 0x0c00001516147389 */ /* 0x0000640000040018 */
[----:B01----:R-:W-:Y:S01]  /*0fe0*/  ENDCOLLECTIVE ;  /* 0x000000000000791b */ /* 0x003fe20003800000 */
.L_x_3271:
[----:B------:R-:W-:Y:S01]  /*0ff0*/  MOV R9, R20 ;  /* 0x0000001400097202 */ /* 0x000fe20000000f00 */
[----:B------:R-:W-:Y:S06]  /*1000*/  BRA `(.L_x_3272) ;  /* 0xfffffff8007c7947 */ /* 0x000fec000383ffff */
.L_x_3273:
        /* <DEDUP_REMOVED lines=15> */
.L_x_3544:


//--------------------- .text._ZN10layer_norm40ln_parallel_residual_bwd_finalize_kernelINS_22Kernel_traits_finalizeILj768EfffffjLb0ELj1024ELj4ENS_18Kernel_traits_baseILj768EfffffjLj1024EEEEELb0EEEvNS_9BwdParamsE --------------------------
	.section	.text._ZN10layer_norm40ln_parallel_residual_bwd_finalize_kernelINS_22Kernel_traits_finalizeILj768EfffffjLb0ELj1024ELj4ENS_18Kernel_traits_baseILj768EfffffjLj1024EEEEELb0EEEvNS_9BwdParamsE,"ax",@progbits
	.align	128
        .global         _ZN10layer_norm40ln_parallel_residual_bwd_finalize_kernelINS_22Kernel_traits_finalizeILj768EfffffjLb0ELj1024ELj4ENS_18Kernel_traits_baseILj768EfffffjLj1024EEEEELb0EEEvNS_9BwdParamsE
        .type           _ZN10layer_norm40ln_parallel_residual_bwd_finalize_kernelINS_22Kernel_traits_finalizeILj768EfffffjLb0ELj1024ELj4ENS_18Kernel_traits_baseILj768EfffffjLj1024EEEEELb0EEEvNS_9BwdParamsE,@function
        .size           _ZN10layer_norm40ln_parallel_residual_bwd_finalize_kernelINS_22Kernel_traits_finalizeILj768EfffffjLb0ELj1024ELj4ENS_18Kernel_traits_baseILj768EfffffjLj1024EEEEELb0EEEvNS_9BwdParamsE,(.L_x_3545 - _ZN10layer_norm40ln_parallel_residual_bwd_finalize_kernelINS_22Kernel_traits_finalizeILj768EfffffjLb0ELj1024ELj4ENS_18Kernel_traits_baseILj768EfffffjLj1024EEEEELb0EEEvNS_9BwdParamsE)
        .other          _ZN10layer_norm40ln_parallel_residual_bwd_finalize_kernelINS_22Kernel_traits_finalizeILj768EfffffjLb0ELj1024ELj4ENS_18Kernel_traits_baseILj768EfffffjLj1024EEEEELb0EEEvNS_9BwdParamsE,@"STO_CUDA_ENTRY STV_DEFAULT"
_ZN10layer_norm40ln_parallel_residual_bwd_finalize_kernelINS_22Kernel_traits_finalizeILj768EfffffjLb0ELj1024ELj4ENS_18Kernel_traits_baseILj768EfffffjLj1024EEEEELb0EEEvNS_9BwdParamsE:
.text._ZN10layer_norm40ln_parallel_residual_bwd_finalize_kernelINS_22Kernel_traits_finalizeILj768EfffffjLb0ELj1024ELj4ENS_18Kernel_traits_baseILj768EfffffjLj1024EEEEELb0EEEvNS_9BwdParamsE:
        /* <DEDUP_REMOVED lines=22> */
.L_x_3286:
        /* <DEDUP_REMOVED lines=42> */
.L_x_3278:
        /* <DEDUP_REMOVED lines=62> */
.L_x_3277:
[----:B------:R-:W-:Y:S05]  /*07e0*/  BSYNC B1 ;  /* 0x0000000000017941 */ /* 0x000fea0003800000 */
.L_x_3276:
        /* <DEDUP_REMOVED lines=38> */
.L_x_3280:
[----:B------:R-:W-:Y:S05]  /*0a50*/  BSYNC B1 ;  /* 0x0000000000017941 */ /* 0x000fea0003800000 */
.L_x_3279:
        /* <DEDUP_REMOVED lines=20> */
.L_x_3281:
[----:B------:R-:W-:Y:S05]  /*0ba0*/  BSYNC B1 ;  /* 0x0000000000017941 */ /* 0x000fea0003800000 */
.L_x_3275:
[----:B------:R-:W-:Y:S05]  /*0bb0*/  BSYNC B0 ;  /* 0x0000000000007941 */ /* 0x000fea0003800000 */
.L_x_3274:
        /* <DEDUP_REMOVED lines=54> */
.L_x_3307:
        /* <DEDUP_REMOVED lines=10> */
.L_x_3282:
        /* <DEDUP_REMOVED lines=24> */
.L_x_3285:
[----:B------:R-:W-:Y:S05]  /*1140*/  BSYNC B0 ;  /* 0x0000000000007941 */ /* 0x000fea0003800000 */
.L_x_3284:
[C---:B------:R-:W-:Y:S02]  /*1150*/  ISETP.GT.U32.AND P1, PT, R4.reuse, -0x301, PT ;  /* 0xfffffcff0400780c */ /* 0x040fe40003f24070 */
[----:B------:R-:W-:Y:S02]  /*1160*/  IADD3 R4, R4, 0x300, RZ ;  /* 0x0000030004047810 */ /* 0x000fe40007ffe0ff */
[----:B------:R-:W-:-:S09]  /*1170*/  IADD3 R5, R5, 0x180, RZ ;  /* 0x0000018005057810 */ /* 0x000fd20007ffe0ff */
[----:B------:R-:W-:Y:S05]  /*1180*/  @P1 BRA `(.L_x_3286) ;  /* 0xffffffec00f41947 */ /* 0x000fea000383ffff */
[----:B------:R-:W-:Y:S05]  /*1190*/  EXIT ;  /* 0x000000000000794d */ /* 0x000fea0003800000 */
.L_x_3283:
[----:B------:R-:W-:Y:S01]  /*11a0*/  HFMA2.MMA R14, -RZ, RZ, 0, 5.9604644775390625e-08 ;  /* 0x00000001ff0e7435 */ /* 0x000fe200000001ff */
[----:B----4-:R-:W-:Y:S02]  /*11b0*/  MOV R27, R10 ;  /* 0x0000000a001b7202 */ /* 0x010fe40000000f00 */
[----:B------:R-:W-:Y:S02]  /*11c0*/  MOV R13, 0x1f ;  /* 0x0000001f000d7802 */ /* 0x000fe40000000f00 */
[----:B------:R-:W-:-:S07]  /*11d0*/  MOV R12, 0xffffffff ;  /* 0xffffffff000c7802 */ /* 0x000fce0000000f00 */
[----:B0123--:R-:W-:Y:S05]  /*11e0*/  WARPSYNC.COLLECTIVE R12, `(.L_x_3287) ;  /* 0x000000000c087348 */ /* 0x00ffea0003c00000 */
[----:B------:R4:W0:Y:S02]  /*11f0*/  SHFL.BFLY P2, R17, R27, R14, R13 ;  /* 0x0c00000e1b117389 */ /* 0x000824000004000d */
[----:B01234-:R-:W-:Y:S01]  /*1200*/  ENDCOLLECTIVE ;  /* 0x000000000000791b */ /* 0x01ffe20003800000 */
.L_x_3287:
[----:B------:R-:W-:Y:S01]  /*1210*/  HFMA2.MMA R14, -RZ, RZ, 0, 1.1920928955078125e-07 ;  /* 0x00000002ff0e7435 */ /* 0x000fe200000001ff */
[----:B------:R-:W-:-:S05]  /*1220*/  FADD.FTZ R11, R10, R17 ;  /* 0x000000110a0b7221 */ /* 0x000fca0000010000 */
[----:B------:R-:W-:-:S07]  /*1230*/  MOV R27, R11 ;  /* 0x0000000b001b7202 */ /* 0x000fce0000000f00 */
[----:B------:R-:W-:Y:S05]  /*1240*/  WARPSYNC.COLLECTIVE R12, `(.L_x_3288) ;  /* 0x000000000c087348 */ /* 0x000fea0003c00000 */
[----:B------:R0:W1:Y:S02]  /*1250*/  SHFL.BFLY P2, R17, R27, R14, R13 ;  /* 0x0c00000e1b117389 */ /* 0x000064000004000d */
[----:B01----:R-:W-:Y:S01]  /*1260*/  ENDCOLLECTIVE ;  /* 0x000000000000791b */ /* 0x003fe20003800000 */
.L_x_3288:
[----:B------:R-:W-:Y:S01]  /*1270*/  HFMA2.MMA R14, -RZ, RZ, 0, 2.384185791015625e-07 ;  /* 0x00000004ff0e7435 */ /* 0x000fe200000001ff */
[----:B------:R-:W-:-:S05]  /*1280*/  FADD.FTZ R10, R11, R17 ;  /* 0x000000110b0a7221 */ /* 0x000fca0000010000 */
[----:B------:R-:W-:-:S07]  /*1290*/  MOV R27, R10 ;  /* 0x0000000a001b7202 */ /* 0x000fce0000000f00 */
[----:B------:R-:W-:Y:S05]  /*12a0*/  WARPSYNC.COLLECTIVE R12, `(.L_x_3289) ;  /* 0x000000000c087348 */ /* 0x000fea0003c00000 */
[----:B------:R0:W1:Y:S02]  /*12b0*/  SHFL.BFLY P2, R17, R27, R14, R13 ;  /* 0x0c00000e1b117389 */ /* 0x000064000004000d */
[----:B01----:R-:W-:Y:S01]  /*12c0*/  ENDCOLLECTIVE ;  /* 0x000000000000791b */ /* 0x003fe20003800000 */
.L_x_3289:
[----:B------:R-:W-:Y:S01]  /*12d0*/  HFMA2.MMA R14, -RZ, RZ, 0, 4.76837158203125e-07 ;  /* 0x00000008ff0e7435 */ /* 0x000fe200000001ff */
[----:B------:R-:W-:-:S05]  /*12e0*/  FADD.FTZ R19, R10, R17 ;  /* 0x000000110a137221 */ /* 0x000fca0000010000 */
[----:B------:R-:W-:-:S07]  /*12f0*/  MOV R27, R19 ;  /* 0x00000013001b7202 */ /* 0x000fce0000000f00 */
[----:B------:R-:W-:Y:S05]  /*1300*/  WARPSYNC.COLLECTIVE R12, `(.L_x_3290) ;  /* 0x000000000c087348 */ /* 0x000fea0003c00000 */
[----:B------:R0:W1:Y:S02]  /*1310*/  SHFL.BFLY P2, R17, R27, R14, R13 ;  /* 0x0c00000e1b117389 */ /* 0x000064000004000d */
[----:B01----:R-:W-:Y:S01]  /*1320*/  ENDCOLLECTIVE ;  /* 0x000000000000791b */ /* 0x003fe20003800000 */
.L_x_3290:
[----:B------:R-:W-:Y:S01]  /*1330*/  HFMA2.MMA R14, -RZ, RZ, 0, 9.5367431640625e-07 ;  /* 0x00000010ff0e7435 */ /* 0x000fe200000001ff */
[----:B------:R-:W-:-:S05]  /*1340*/  FADD.FTZ R11, R19, R17 ;  /* 0x00000011130b7221 */ /* 0x000fca0000010000 */
[----:B------:R-:W-:-:S07]  /*1350*/  MOV R27, R11 ;  /* 0x0000000b001b7202 */ /* 0x000fce0000000f00 */
[----:B------:R-:W-:Y:S05]  /*1360*/  WARPSYNC.COLLECTIVE R12, `(.L_x_3291) ;  /* 0x000000000c087348 */ /* 0x000fea0003c00000 */
[----:B------:R0:W1:Y:S02]  /*1370*/  SHFL.BFLY P2, R17, R27, R14, R13 ;  /* 0x0c00000e1b117389 */ /* 0x000064000004000d */
[----:B01----:R-:W-:Y:S01]  /*1380*/  ENDCOLLECTIVE ;  /* 0x000000000000791b */ /* 0x003fe20003800000 */
.L_x_3291:
[----:B------:R-:W-:Y:S01]  /*1390*/  HFMA2.MMA R14, -RZ, RZ, 0, 5.9604644775390625e-08 ;  /* 0x00000001ff0e7435 */ /* 0x000fe200000001ff */
[----:B------:R-:W-:Y:S01]  /*13a0*/  IMAD.MOV.U32 R27, RZ, RZ, R15 ;  /* 0x000000ffff1b7224 */ /* 0x000fe200078e000f */
[----:B------:R-:W-:-:S09]  /*13b0*/  MOV R10, R17 ;  /* 0x00000011000a7202 */ /* 0x000fd20000000f00 */
[----:B------:R-:W-:Y:S05]  /*13c0*/  WARPSYNC.COLLECTIVE R12, `(.L_x_3292) ;  /* 0x000000000c087348 */ /* 0x000fea0003c00000 */
[----:B------:R0:W1:Y:S02]  /*13d0*/  SHFL.BFLY P2, R17, R27, R14, R13 ;  /* 0x0c00000e1b117389 */ /* 0x000064000004000d */
[----:B01----:R-:W-:Y:S01]  /*13e0*/  ENDCOLLECTIVE ;  /* 0x000000000000791b */ /* 0x003fe20003800000 */
.L_x_3292:
[----:B------:R-:W-:Y:S01]  /*13f0*/  HFMA2.MMA R14, -RZ, RZ, 0, 1.1920928955078125e-07 ;  /* 0x00000002ff0e7435 */ /* 0x000fe200000001ff */
[----:B------:R-:W-:-:S05]  /*1400*/  MOV R16, R17 ;  /* 0x0000001100107202 */ /* 0x000fca0000000f00 */
[----:B------:R-:W-:-:S05]  /*1410*/  FADD.FTZ R16, R15, R16 ;  /* 0x000000100f107221 */ /* 0x000fca0000010000 */
[----:B------:R-:W-:-:S07]  /*1420*/  MOV R27, R16 ;  /* 0x00000010001b7202 */ /* 0x000fce0000000f00 */
[----:B------:R-:W-:Y:S05]  /*1430*/  WARPSYNC.COLLECTIVE R12, `(.L_x_3293) ;  /* 0x000000000c087348 */ /* 0x000fea0003c00000 */
[----:B------:R0:W1:Y:S02]  /*1440*/  SHFL.BFLY P2, R17, R27, R14, R13 ;  /* 0x0c00000e1b117389 */ /* 0x000064000004000d */
[----:B01----:R-:W-:Y:S01]  /*1450*/  ENDCOLLECTIVE ;  /* 0x000000000000791b */ /* 0x003fe20003800000 */
.L_x_3293:
[----:B------:R-:W-:Y:S01]  /*1460*/  HFMA2.MMA R14, -RZ, RZ, 0, 2.384185791015625e-07 ;  /* 0x00000004ff0e7435 */ /* 0x000fe200000001ff */
[----:B------:R-:W-:-:S05]  /*1470*/  MOV R19, R17 ;  /* 0x0000001100137202 */ /* 0x000fca0000000f00 */
[----:B------:R-:W-:-:S05]  /*1480*/  FADD.FTZ R15, R16, R19 ;  /* 0x00000013100f7221 */ /* 0x000fca0000010000 */
[----:B------:R-:W-:-:S07]  /*1490*/  MOV R27, R15 ;  /* 0x0000000f001b7202 */ /* 0x000fce0000000f00 */
[----:B------:R-:W-:Y:S05]  /*14a0*/  WARPSYNC.COLLECTIVE R12, `(.L_x_3294) ;  /* 0x000000000c087348 */ /* 0x000fea0003c00000 */
[----:B------:R0:W1:Y:S02]  /*14b0*/  SHFL.BFLY P2, R17, R27, R14, R13 ;  /* 0x0c00000e1b117389 */ /* 0x000064000004000d */
[----:B01----:R-:W-:Y:S01]  /*14c0*/  ENDCOLLECTIVE ;  /* 0x000000000000791b */ /* 0x003fe20003800000 */
.L_x_3294:
[----:B------:R-:W-:Y:S01]  /*14d0*/  HFMA2.MMA R14, -RZ, RZ, 0, 4.76837158203125e-07 ;  /* 0x00000008ff0e7435 */ /* 0x000fe200000001ff */
[----:B------:R-:W-:-:S05]  /*14e0*/  MOV R18, R17 ;  /* 0x0000001100127202 */ /* 0x000fca0000000f00 */
[----:B------:R-:W-:-:S05]  /*14f0*/  FADD.FTZ R20, R15, R18 ;  /* 0x000000120f147221 */ /* 0x000fca0000010000 */
[----:B------:R-:W-:-:S07]  /*1500*/  MOV R27, R20 ;  /* 0x00000014001b7202 */ /* 0x000fce0000000f00 */
[----:B------:R-:W-:Y:S05]  /*1510*/  WARPSYNC.COLLECTIVE R12, `(.L_x_3295) ;  /* 0x000000000c087348 */ /* 0x000fea0003c00000 */
[----:B------:R0:W1:Y:S02]  /*1520*/  SHFL.BFLY P2, R17, R27, R14, R13 ;  /* 0x0c00000e1b117389 */ /* 0x000064000004000d */
[----:B01----:R-:W-:Y:S01]  /*1530*/  ENDCOLLECTIVE ;  /* 0x000000000000791b */ /* 0x003fe20003800000 */
.L_x_3295:
[----:B------:R-:W-:Y:S01]  /*1540*/  HFMA2.MMA R14, -RZ, RZ, 0, 9.5367431640625e-07 ;  /* 0x00000010ff0e7435 */ /* 0x000fe200000001ff */
[----:B------:R-:W-:-:S05]  /*1550*/  MOV R21, R17 ;  /* 0x0000001100157202 */ /* 0x000fca0000000f00 */
[----:B------:R-:W-:-:S05]  /*1560*/  FADD.FTZ R16, R20, R21 ;  /* 0x0000001514107221 */ /* 0x000fca0000010000 */
[----:B------:R-:W-:-:S07]  /*1570*/  MOV R27, R16 ;  /* 0x00000010001b7202 */ /* 0x000fce0000000f00 */
[----:B------:R-:W-:Y:S05]  /*1580*/  WARPSYNC.COLLECTIVE R12, `(.L_x_3296) ;  /* 0x000000000c087348 */ /* 0x000fea0003c00000 */
[----:B------:R0:W1:Y:S02]  /*1590*/  SHFL.BFLY P2, R17, R27, R14, R13 ;  /* 0x0c00000e1b117389 */ /* 0x000064000004000d */
[----:B01----:R-:W-:Y:S01]  /*15a0*/  ENDCOLLECTIVE ;  /* 0x000000000000791b */ /* 0x003fe20003800000 */
.L_x_3296:
[----:B------:R-:W-:Y:S01]  /*15b0*/  HFMA2.MMA R14, -RZ, RZ, 0, 5.9604644775390625e-08 ;  /* 0x00000001ff0e7435 */ /* 0x000fe200000001ff */
[----:B------:R-:W-:Y:S02]  /*15c0*/  MOV R27, R9 ;  /* 0x00000009001b7202 */ /* 0x000fe40000000f00 */
[----:B------:R-:W-:-:S08]  /*15d0*/  MOV R15, R17 ;  /* 0x00000011000f7202 */ /* 0x000fd00000000f00 */
[----:B------:R-:W-:Y:S05]  /*15e0*/  WARPSYNC.COLLECTIVE R12, `(.L_x_3297) ;  /* 0x000000000c087348 */ /* 0x000fea0003c00000 */
[----:B------:R0:W1:Y:S02]  /*15f0*/  SHFL.BFLY P2, R17, R27, R14, R13 ;  /* 0x0c00000e1b117389 */ /* 0x000064000004000d */
[----:B01----:R-:W-:Y:S01]  /*1600*/  ENDCOLLECTIVE ;  /* 0x000000000000791b */ /* 0x003fe20003800000 */
.L_x_3297:
[----:B------:R-:W-:Y:S01]  /*1610*/  HFMA2.MMA R14, -RZ, RZ, 0, 1.1920928955078125e-07 ;  /* 0x00000002ff0e7435 */ /* 0x000fe200000001ff */
[----:B------:R-:W-:-:S05]  /*1620*/  MOV R18, R17 ;  /* 0x0000001100127202 */ /* 0x000fca0000000f00 */
[----:B------:R-:W-:-:S05]  /*1630*/  FADD.FTZ R20, R9, R18 ;  /* 0x0000001209147221 */ /* 0x000fca0000010000 */
[----:B------:R-:W-:-:S07]  /*1640*/  MOV R27, R20 ;  /* 0x00000014001b7202 */ /* 0x000fce0000000f00 */
[----:B------:R-:W-:Y:S05]  /*1650*/  WARPSYNC.COLLECTIVE R12, `(.L_x_3298) ;  /* 0x000000000c087348 */ /* 0x000fea0003c00000 */
[----:B------:R0:W1:Y:S02]  /*1660*/  SHFL.BFLY P2, R17, R27, R14, R13 ;  /* 0x0c00000e1b117389 */ /* 0x000064000004000d */
[----:B01----:R-:W-:Y:S01]  /*1670*/  ENDCOLLECTIVE ;  /* 0x000000000000791b */ /* 0x003fe20003800000 */
.L_x_3298:
[----:B------:R-:W-:Y:S01]  /*1680*/  IMAD.MOV.U32 R14, RZ, RZ, 0x4 ;  /* 0x00000004ff0e7424 */ /* 0x000fe200078e00ff */
[----:B------:R-:W-:-:S05]  /*1690*/  MOV R21, R17 ;  /* 0x0000001100157202 */ /* 0x000fca0000000f00 */
[----:B------:R-:W-:-:S05]  /*16a0*/  FADD.FTZ R9, R20, R21 ;  /* 0x0000001514097221 */ /* 0x000fca0000010000 */
[----:B------:R-:W-:-:S07]  /*16b0*/  MOV R27, R9 ;  /* 0x00000009001b7202 */ /* 0x000fce0000000f00 */
[----:B------:R-:W-:Y:S05]  /*16c0*/  WARPSYNC.COLLECTIVE R12, `(.L_x_3299) ;  /* 0x000000000c087348 */ /* 0x000fea0003c00000 */
[----:B------:R0:W1:Y:S02]  /*16d0*/  SHFL.BFLY P2, R17, R27, R14, R13 ;  /* 0x0c00000e1b117389 */ /* 0x000064000004000d */
[----:B01----:R-:W-:Y:S01]  /*16e0*/  ENDCOLLECTIVE ;  /* 0x000000000000791b */ /* 0x003fe20003800000 */
.L_x_3299:
[----:B------:R-:W-:Y:S01]  /*16f0*/  HFMA2.MMA R14, -RZ, RZ, 0, 4.76837158203125e-07 ;  /* 0x00000008ff0e7435 */ /* 0x000fe200000001ff */
[----:B------:R-:W-:-:S05]  /*1700*/  MOV R22, R17 ;  /* 0x0000001100167202 */ /* 0x000fca0000000f00 */
[----:B------:R-:W-:-:S05]  /*1710*/  FADD.FTZ R22, R9, R22 ;  /* 0x0000001609167221 */ /* 0x000fca0000010000 */
[----:B------:R-:W-:-:S07]  /*1720*/  MOV R27, R22 ;  /* 0x00000016001b7202 */ /* 0x000fce0000000f00 */
[----:B------:R-:W-:Y:S05]  /*1730*/  WARPSYNC.COLLECTIVE R12, `(.L_x_3300) ;  /* 0x000000000c087348 */ /* 0x000fea0003c00000 */
[----:B------:R0:W1:Y:S02]  /*1740*/  SHFL.BFLY P2, R17, R27, R14, R13 ;  /* 0x0c00000e1b117389 */ /* 0x000064000004000d */
[----:B01----:R-:W-:Y:S01]  /*1750*/  ENDCOLLECTIVE ;  /* 0x000000000000791b */ /* 0x003fe20003800000 */
.L_x_3300:
[----:B------:R-:W-:Y:S01]  /*1760*/  HFMA2.MMA R14, -RZ, RZ, 0, 9.5367431640625e-07 ;  /* 0x00000010ff0e7435 */ /* 0x000fe200000001ff */
[----:B------:R-:W-:-:S05]  /*1770*/  MOV R23, R17 ;  /* 0x0000001100177202 */ /* 0x000fca0000000f00 */
[----:B------:R-:W-:-:S05]  /*1780*/  FADD.FTZ R18, R22, R23 ;  /* 0x0000001716127221 */ /* 0x000fca0000010000 */
[----:B------:R-:W-:-:S07]  /*1790*/  MOV R27, R18 ;  /* 0x00000012001b7202 */ /* 0x000fce0000000f00 */
[----:B------:R-:W-:Y:S05]  /*17a0*/  WARPSYNC.COLLECTIVE R12, `(.L_x_3301) ;  /* 0x000000000c087348 */ /* 0x000fea0003c00000 */
[----:B------:R0:W1:Y:S02]  /*17b0*/  SHFL.BFLY P2, R17, R27, R14, R13 ;  /* 0x0c00000e1b117389 */ /* 0x000064000004000d */
[----:B01----:R-:W-:Y:S01]  /*17c0*/  ENDCOLLECTIVE ;  /* 0x000000000000791b */ /* 0x003fe20003800000 */
.L_x_3301:
[----:B------:R-:W-:Y:S01]  /*17d0*/  HFMA2.MMA R14, -RZ, RZ, 0, 5.9604644775390625e-08 ;  /* 0x00000001ff0e7435 */ /* 0x000fe200000001ff */
[----:B------:R-:W-:Y:S02]  /*17e0*/  MOV R27, R8 ;  /* 0x00000008001b7202 */ /* 0x000fe40000000f00 */
[----:B------:R-:W-:-:S08]  /*17f0*/  MOV R9, R17 ;  /* 0x0000001100097202 */ /* 0x000fd00000000f00 */
[----:B------:R-:W-:Y:S05]  /*1800*/  WARPSYNC.COLLECTIVE R12, `(.L_x_3302) ;  /* 0x000000000c087348 */ /* 0x000fea0003c00000 */
[----:B------:R0:W1:Y:S02]  /*1810*/  SHFL.BFLY P2, R17, R27, R14, R13 ;  /* 0x0c00000e1b117389 */ /* 0x000064000004000d */
[----:B01----:R-:W-:Y:S01]  /*1820*/  ENDCOLLECTIVE ;  /* 0x000000000000791b */ /* 0x003fe20003800000 */
.L_x_3302:
[----:B------:R-:W-:Y:S01]  /*1830*/  HFMA2.MMA R14, -RZ, RZ, 0, 1.1920928955078125e-07 ;  /* 0x00000002ff0e7435 */ /* 0x000fe200000001ff */
[----:B------:R-:W-:-:S05]  /*1840*/  MOV R19, R17 ;  /* 0x0000001100137202 */ /* 0x000fca0000000f00 */
[----:B------:R-:W-:-:S05]  /*1850*/  FADD.FTZ R23, R8, R19 ;  /* 0x0000001308177221 */ /* 0x000fca0000010000 */
[----:B------:R-:W-:-:S07]  /*1860*/  MOV R27, R23 ;  /* 0x00000017001b7202 */ /* 0x000fce0000000f00 */
[----:B------:R-:W-:Y:S05]  /*1870*/  WARPSYNC.COLLECTIVE R12, `(.L_x_3303) ;  /* 0x000000000c087348 */ /* 0x000fea0003c00000 */
[----:B------:R0:W1:Y:S02]  /*1880*/  SHFL.BFLY P2, R17, R27, R14, R13 ;  /* 0x0c00000e1b117389 */ /* 0x000064000004000d */
[----:B01----:R-:W-:Y:S01]  /*1890*/  ENDCOLLECTIVE ;  /* 0x000000000000791b */ /* 0x003fe20003800000 */
.L_x_3303:
[----:B------:R-:W-:Y:S01]  /*18a0*/  HFMA2.MMA R14, -RZ, RZ, 0, 2.384185791015625e-07 ;  /* 0x00000004ff0e7435 */ /* 0x000fe200000001ff */
[----:B------:R-:W-:-:S05]  /*18b0*/  MOV R22, R17 ;  /* 0x0000001100167202 */ /* 0x000fca0000000f00 */
[----:B------:R-:W-:-:S05]  /*18c0*/  FADD.FTZ R8, R23, R22 ;  /* 0x0000001617087221 */ /* 0x000fca0000010000 */
[----:B------:R-:W-:-:S07]  /*18d0*/  MOV R27, R8 ;  /* 0x00000008001b7202 */ /* 0x000fce0000000f00 */
[----:B------:R-:W-:Y:S05]  /*18e0*/  WARPSYNC.COLLECTIVE R12, `(.L_x_3304) ;  /* 0x000000000c087348 */ /* 0x000fea0003c00000 */
[----:B------:R0:W1:Y:S02]  /*18f0*/  SHFL.BFLY P2, R17, R27, R14, R13 ;  /* 0x0c00000e1b117389 */ /* 0x000064000004000d */
[----:B01----:R-:W-:Y:S01]  /*1900*/  ENDCOLLECTIVE ;  /* 0x000000000000791b */ /* 0x003fe20003800000 */
.L_x_3304:
[----:B------:R-:W-:Y:S01]  /*1910*/  HFMA2.MMA R14, -RZ, RZ, 0, 4.76837158203125e-07 ;  /* 0x00000008ff0e7435 */ /* 0x000fe200000001ff */
[----:B------:R-:W-:-:S05]  /*1920*/  MOV R21, R17 ;  /* 0x0000001100157202 */ /* 0x000fca0000000f00 */
[----:B------:R-:W-:-:S05]  /*1930*/  FADD.FTZ R24, R8, R21 ;  /* 0x0000001508187221 */ /* 0x000fca0000010000 */
[----:B------:R-:W-:-:S07]  /*1940*/  MOV R27, R24 ;  /* 0x00000018001b7202 */ /* 0x000fce0000000f00 */
[----:B------:R-:W-:Y:S05]  /*1950*/  WARPSYNC.COLLECTIVE R12, `(.L_x_3305) ;  /* 0x000000000c087348 */ /* 0x000fea0003c00000 */
[----:B------:R0:W1:Y:S02]  /*1960*/  SHFL.BFLY P2, R17, R27, R14, R13 ;  /* 0x0c00000e1b117389 */ /* 0x000064000004000d */
[----:B01----:R-:W-:Y:S01]  /*1970*/  ENDCOLLECTIVE ;  /* 0x000000000000791b */ /* 0x003fe20003800000 */
.L_x_3305:
[----:B------:R-:W-:Y:S01]  /*1980*/  HFMA2.MMA R14, -RZ, RZ, 0, 9.5367431640625e-07 ;  /* 0x00000010ff0e7435 */ /* 0x000fe200000001ff */
[----:B------:R-:W-:-:S05]  /*1990*/  MOV R25, R17 ;  /* 0x0000001100197202 */ /* 0x000fca0000000f00 */
[----:B------:R-:W-:-:S05]  /*19a0*/  FADD.FTZ R25, R24, R25 ;  /* 0x0000001918197221 */ /* 0x000fca0000010000 */
[----:B------:R-:W-:-:S07]  /*19b0*/  MOV R27, R25 ;  /* 0x00000019001b7202 */ /* 0x000fce0000000f00 */
[----:B------:R-:W-:Y:S05]  /*19c0*/  WARPSYNC.COLLECTIVE R12, `(.L_x_3306) ;  /* 0x000000000c087348 */ /* 0x000fea0003c00000 */
[----:B------:R0:W1:Y:S02]  /*19d0*/  SHFL.BFLY P2, R17, R27, R14, R13 ;  /* 0x0c00000e1b117389 */ /* 0x000064000004000d */
[----:B01----:R-:W-:Y:S01]  /*19e0*/  ENDCOLLECTIVE ;  /* 0x000000000000791b */ /* 0x003fe20003800000 */
.L_x_3306:
[----:B------:R-:W-:Y:S05]  /*19f0*/  BRA `(.L_x_3307) ;  /* 0xfffffff400487947 */ /* 0x000fea000383ffff */
.L_x_3308:
        /* <DEDUP_REMOVED lines=16> */
.L_x_3545:


//--------------------- .text._ZN10layer_norm31ln_parallel_residual_bwd_kernelINS_13Kernel_traitsIfffffjLj768ELj1ELj4ELj1ELj16ENS_18Kernel_traits_baseILj768EfffffjLj128EEEEELb1ELb1ELb0EEEvNS_9BwdParamsE --------------------------
	.section	.text._ZN10layer_norm31ln_parallel_residual_bwd_kernelINS_13Kernel_traitsIfffffjLj768ELj1ELj4ELj1ELj16ENS_18Kernel_traits_baseILj768EfffffjLj128EEEEELb1ELb1ELb0EEEvNS_9BwdParamsE,"ax",@progbits
	.align	128
        .global         _ZN10layer_norm31ln_parallel_residual_bwd_kernelINS_13Kernel_traitsIfffffjLj768ELj1ELj4ELj1ELj16ENS_18Kernel_traits_baseILj768EfffffjLj128EEEEELb1ELb1ELb0EEEvNS_9BwdParamsE
        .type           _ZN10layer_norm31ln_parallel_residual_bwd_kernelINS_13Kernel_traitsIfffffjLj768ELj1ELj4ELj1ELj16ENS_18Kernel_traits_baseILj768EfffffjLj128EEEEELb1ELb1ELb0EEEvNS_9BwdParamsE,@function
        .size           _ZN10layer_norm31ln_parallel_residual_bwd_kernelINS_13Kernel_traitsIfffffjLj768ELj1ELj4ELj1ELj16ENS_18Kernel_traits_baseILj768EfffffjLj128EEEEELb1ELb1ELb0EEEvNS_9BwdParamsE,(.L_x_3546 - _ZN10layer_norm31ln_parallel_residual_bwd_kernelINS_13Kernel_traitsIfffffjLj768ELj1ELj4ELj1ELj16ENS_18Kernel_traits_baseILj768EfffffjLj128EEEEELb1ELb1ELb0EEEvNS_9BwdParamsE)
        .other          _ZN10layer_norm31ln_parallel_residual_bwd_kernelINS_13Kernel_traitsIfffffjLj768ELj1ELj4ELj1ELj16ENS_18Kernel_traits_baseILj768EfffffjLj128EEEEELb1ELb1ELb0EEEvNS_9BwdParamsE,@"STO_CUDA_ENTRY STV_DEFAULT"
_ZN10layer_norm31ln_parallel_residual_bwd_kernelINS_13Kernel_traitsIfffffjLj768ELj1ELj4ELj1ELj16ENS_18Kernel_traits_baseILj768EfffffjLj128EEEEELb1ELb1ELb0EEEvNS_9BwdParamsE:
.text._ZN10layer_norm31ln_parallel_residual_bwd_kernelINS_13Kernel_traitsIfffffjLj768ELj1ELj4ELj1ELj16ENS_18Kernel_traits_baseILj768EfffffjLj128EEEEELb1ELb1ELb0EEEvNS_9BwdParamsE:
        /* <DEDUP_REMOVED lines=23> */
[----:B------:R-:W-:Y:S01]  /*0170*/  ISETP.GE.U32.AND P5, PT, R3, 0xc0, PT ;  /* 0x000000c00300780c */ /* 0x000fe20003fa6070 */
[----:B------:R-:W-:Y:S02]  /*0180*/  IMAD.MOV.U32 R3, RZ, RZ, R2 ;  /* 0x000000ffff037224 */ /* 0x000fe400078e0002 */
        /* <DEDUP_REMOVED lines=13> */
[----:B------:R-:W1:Y:S03]  /*0260*/  @P5 LDC.64 R16, c[0x0][0x260] ;  /* 0x00009800ff105b82 */ /* 0x000e660000000a00 */
[----:B------:R-:W-:Y:S01]  /*0270*/  @P2 VIADD R3, R3, 0x20 ;  /* 0x0000002003032836 */ /* 0x000fe20000000000 */
[----:B------:R0:W5:Y:S03]  /*0280*/  @P2 LDG.E.128 R80, desc[UR4][R10.64] ;  /* 0x000000040a502981 */ /* 0x000166000c1e1d00 */
[C---:B---3--:R-:W-:Y:S01]  /*0290*/  @P3 IMAD.WIDE.U32 R12, R3.reuse, 0x10, R12 ;  /* 0x00000010030c3825 */ /* 0x048fe200078e000c */
[----:B------:R-:W-:-:S04]  /*02a0*/  @P3 IADD3 R3, R3, 0x20, RZ ;  /* 0x0000002003033810 */ /* 0x000fc80007ffe0ff */
[----:B------:R0:W5:Y:S01]  /*02b0*/  @P3 LDG.E.128 R76, desc[UR4][R12.64] ;  /* 0x000000040c4c3981 */ /* 0x000162000c1e1d00 */
[----:B----4-:R-:W-:-:S04]  /*02c0*/  @P4 IMAD.WIDE.U32 R14, R3, 0x10, R14 ;  /* 0x00000010030e4825 */ /* 0x010fc800078e000e */
[----:B------:R-:W-:Y:S01]  /*02d0*/  @P4 VIADD R3, R3, 0x20 ;  /* 0x0000002003034836 */ /* 0x000fe20000000000 */
[----:B------:R0:W5:Y:S03]  /*02e0*/  @P4 LDG.E.128 R72, desc[UR4][R14.64] ;  /* 0x000000040e484981 */ /* 0x000166000c1e1d00 */
[----:B-1----:R-:W-:Y:S02]  /*02f0*/  @P5 IMAD.WIDE.U32 R6, R3, 0x10, R16 ;  /* 0x0000001003065825 */ /* 0x002fe400078e0010 */
[----:B------:R-:W1:Y:S01]  /*0300*/  S2R R16, SR_CTAID.X ;  /* 0x0000000000107919 */ /* 0x000e620000002500 */
        /* <DEDUP_REMOVED lines=32> */
[----:B------:R-:W-:-:S07]  /*0510*/  IMAD.MOV.U32 R65, RZ, RZ, RZ ;  /* 0x000000ffff417224 */ /* 0x000fce00078e00ff */
.L_x_3336:
        /* <DEDUP_REMOVED lines=11> */
[----:B------:R-:W-:Y:S01]  /*05d0*/  LEA.HI.SX32 R124, R113, R2, 0x1e ;  /* 0x00000002717c7211 */ /* 0x000fe200078ff2ff */
[----:B------:R-:W-:Y:S01]  /*05e0*/  HFMA2.MMA R178, -RZ, RZ, 0, 0 ;  /* 0x00000000ffb27435 */ /* 0x000fe200000001ff */
[----:B------:R-:W-:-:S03]  /*05f0*/  IMAD.MOV.U32 R171, RZ, RZ, RZ ;  /* 0x000000ffffab7224 */ /* 0x000fc600078e00ff */
[----:B------:R-:W-:Y:S01]  /*0600*/  IMAD.MOV.U32 R173, RZ, RZ, R124 ;  /* 0x000000ffffad7224 */ /* 0x000fe200078e007c */
[----:B-1----:R-:W-:Y:S06]  /*0610*/  @!P0 BRA `(.L_x_3312) ;  /* 0x0000000000d48947 */ /* 0x002fec0003800000 */
[----:B------:R-:W-:Y:S02]  /*0620*/  ISETP.NE.U32.AND P5, PT, RZ, UR12, PT ;  /* 0x0000000cff007c0c */ /* 0x000fe4000bfa5070 */
        /* <DEDUP_REMOVED lines=9> */
[----:B------:R-:W2:Y:S01]  /*06c0*/  LDC.64 R108, c[0x0][0x2b8] ;  /* 0x0000ae00ff6c7b82 */ /* 0x000ea20000000a00 */
[C---:B------:R-:W-:Y:S02]  /*06d0*/  LEA R112, P5, R124.reuse, UR10, 0x4 ;  /* 0x0000000a7c707c11 */ /* 0x040fe4000f8a20ff */
[----:B------:R1:W5:Y:S02]  /*06e0*/  LDG.E R116, desc[UR4][R186.64] ;  /* 0x00000004ba747981 */ /* 0x000364000c1e1900 */
[----:B------:R-:W-:Y:S02]  /*06f0*/  LEA.HI.X R113, R124, UR11, RZ, 0x4, P5 ;  /* 0x0000000b7c717c11 */ /* 0x000fe4000a8f24ff */
[----:B------:R-:W-:-:S04]  /*0700*/  ISETP.NE.U32.AND P5, PT, RZ, UR8, PT ;  /* 0x00000008ff007c0c */ /* 0x000fc8000bfa5070 */
[----:B------:R-:W3:Y:S01]  /*0710*/  LDG.E.128 R112, desc[UR4][R112.64] ;  /* 0x0000000470707981 */ /* 0x000ee2000c1e1d00 */
[----:B------:R-:W-:Y:S01]  /*0720*/  ISETP.NE.AND.EX P5, PT, RZ, UR9, PT, P5 ;  /* 0x00000009ff007c0c */ /* 0x000fe2000bfa5350 */
[----:B--2---:R-:W-:-:S12]  /*0730*/  IMAD.WIDE.U32 R108, R124, 0x10, R108 ;  /* 0x000000107c6c7825 */ /* 0x004fd800078e006c */
[----:B------:R-:W-:-:S04]  /*0740*/  @P5 LEA R184, P6, R124, UR8, 0x4 ;  /* 0x000000087cb85c11 */ /* 0x000fc8000f8c20ff */
[----:B------:R-:W-:Y:S01]  /*0750*/  @P5 LEA.HI.X R185, R124, UR9, RZ, 0x4, P6 ;  /* 0x000000097cb95c11 */ /* 0x000fe2000b0f24ff */
[----:B------:R-:W2:Y:S04]  /*0760*/  LDG.E.128 R108, desc[UR4][R108.64] ;  /* 0x000000046c6c7981 */ /* 0x000ea8000c1e1d00 */
[----:B------:R1:W5:Y:S01]  /*0770*/  @P5 LDG.E.128 R16, desc[UR4][R184.64] ;  /* 0x00000004b8105981 */ /* 0x000362000c1e1d00 */
[----:B0-----:R-:W-:-:S04]  /*0780*/  ISETP.NE.AND P5, PT, R175, RZ, PT ;  /* 0x000000ffaf00720c */ /* 0x001fc80003fa5270 */
[----:B-----5:R-:W-:Y:S02]  /*0790*/  FSEL R126, R169, RZ, !P5 ;  /* 0x000000ffa97e7208 */ /* 0x020fe40006800000 */
[----:B------:R-:W-:-:S03]  /*07a0*/  IADD3 R173, R124, 0x20, RZ ;  /* 0x000000207cad7810 */ /* 0x000fc60007ffe0ff */
[--C-:B---3--:R-:W-:Y:S01]  /*07b0*/  FADD.FTZ R148, R112, -R126.reuse ;  /* 0x8000007e70947221 */ /* 0x108fe20000010000 */
[--C-:B------:R-:W-:Y:S01]  /*07c0*/  FADD.FTZ R150, R113, -R126.reuse ;  /* 0x8000007e71967221 */ /* 0x100fe20000010000 */
[--C-:B------:R-:W-:Y:S01]  /*07d0*/  FADD.FTZ R114, R114, -R126.reuse ;  /* 0x8000007e72727221 */ /* 0x100fe20000010000 */
[----:B------:R-:W-:Y:S01]  /*07e0*/  FADD.FTZ R154, R115, -R126 ;  /* 0x8000007e739a7221 */ /* 0x000fe20000010000 */
[C---:B------:R-:W-:Y:S01]  /*07f0*/  FMUL.FTZ R3, R125.reuse, R148 ;  /* 0x000000947d037220 */ /* 0x040fe20000410000 */
[C---:B------:R-:W-:Y:S01]  /*0800*/  FMUL.FTZ R126, R125.reuse, R150 ;  /* 0x000000967d7e7220 */ /* 0x040fe20000410000 */
[----:B------:R-:W-:Y:S01]  /*0810*/  FMUL.FTZ R157, R125, R114 ;  /* 0x000000727d9d7220 */ /* 0x000fe20000410000 */
[----:B--2---:R-:W-:Y:S01]  /*0820*/  FMUL.FTZ R148, R88, R108 ;  /* 0x0000006c58947220 */ /* 0x004fe20000410000 */
        /* <DEDUP_REMOVED lines=20> */
.L_x_3312:
[----:B------:R-:W-:Y:S05]  /*0970*/  BSYNC B1 ;  /* 0x0000000000017941 */ /* 0x000fea0003800000 */
.L_x_3311:
[----:B------:R-:W-:Y:S04]  /*0980*/  BSSY B1, `(.L_x_3313) ;  /* 0x0000037000017945 */ /* 0x000fe80003800000 */
[----:B------:R-:W-:Y:S05]  /*0990*/  @!P1 BRA `(.L_x_3314) ;  /* 0x0000000000d49947 */ /* 0x000fea0003800000 */
[----:B------:R-:W-:Y:S01]  /*09a0*/  ISETP.NE.U32.AND P5, PT, RZ, UR12, PT ;  /* 0x0000000cff007c0c */ /* 0x000fe2000bfa5070 */
[C---:B------:R-:W-:Y:S01]  /*09b0*/  IMAD.SHL.U32 R187, R173.reuse, 0x4, RZ ;  /* 0x00000004adbb7824 */ /* 0x040fe200078e00ff */
[----:B------:R-:W-:Y:S02]  /*09c0*/  SHF.L.U64.HI R108, R173, 0x2, RZ ;  /* 0x00000002ad6c7819 */ /* 0x000fe400000102ff */
[----:B------:R-:W-:-:S13]  /*09d0*/  ISETP.NE.AND.EX P5, PT, RZ, UR13, PT, P5 ;  /* 0x0000000dff007c0c */ /* 0x000fda000bfa5350 */
[----:B------:R-:W1:Y:S02]  /*09e0*/  @P5 LDC.64 R188, c[0x0][0x248] ;  /* 0x00009200ffbc5b82 */ /* 0x000e640000000a00 */
[----:B-1----:R-:W-:-:S04]  /*09f0*/  @P5 IADD3 R188, P6, R187, R188, RZ ;  /* 0x000000bcbbbc5210 */ /* 0x002fc80007fde0ff */
[----:B------:R-:W-:Y:S02]  /*0a00*/  @P5 IADD3.X R189, R108, R189, RZ, P6, !PT ;  /* 0x000000bd6cbd5210 */ /* 0x000fe400037fe4ff */
[----:B------:R-:W-:-:S03]  /*0a10*/  IADD3 R186, P6, R187, UR6, RZ ;  /* 0x00000006bbba7c10 */ /* 0x000fc6000ffde0ff */
[----:B------:R1:W5:Y:S01]  /*0a20*/  @P5 LDG.E R179, desc[UR4][R188.64] ;  /* 0x00000004bcb35981 */ /* 0x000362000c1e1900 */
[----:B------:R-:W-:Y:S02]  /*0a30*/  IADD3.X R187, R108, UR7, RZ, P6, !PT ;  /* 0x000000076cbb7c10 */ /* 0x000fe4000b7fe4ff */
[----:B------:R-:W2:Y:S01]  /*0a40*/  LDC.64 R108, c[0x0][0x2b8] ;  /* 0x0000ae00ff6c7b82 */ /* 0x000ea20000000a00 */
[C---:B------:R-:W-:Y:S02]  /*0a50*/  LEA R112, P5, R173.reuse, UR10, 0x4 ;  /* 0x0000000aad707c11 */ /* 0x040fe4000f8a20ff */
[----:B------:R1:W5:Y:S02]  /*0a60*/  LDG.E R118, desc[UR4][R186.64] ;  /* 0x00000004ba767981 */ /* 0x000364000c1e1900 */
[----:B------:R-:W-:-:S06]  /*0a70*/  LEA.HI.X R113, R173, UR11, RZ, 0x4, P5 ;  /* 0x0000000bad717c11 */ /* 0x000fcc000a8f24ff */
[----:B------:R-:W3:Y:S01]  /*0a80*/  LDG.E.128 R112, desc[UR4][R112.64] ;  /* 0x0000000470707981 */ /* 0x000ee2000c1e1d00 */
        /* <DEDUP_REMOVED lines=9> */
[----:B------:R-:W-:-:S04]  /*0b20*/  VIADD R173, R173, 0x20 ;  /* 0x00000020adad7836 */ /* 0x000fc80000000000 */
[C---:B---3--:R-:W-:Y:S01]  /*0b30*/  FADD.FTZ R128, -R160.reuse, R112 ;  /* 0x00000070a0807221 */ /* 0x048fe20000010100 */
[----:B------:R-:W-:-:S03]  /*0b40*/  FADD.FTZ R146, -R160, R113 ;  /* 0x00000071a0927221 */ /* 0x000fc60000010100 */
[C---:B------:R-:W-:Y:S01]  /*0b50*/  FMUL.FTZ R127, R125.reuse, R128 ;  /* 0x000000807d7f7220 */ /* 0x040fe20000410000 */
[----:B------:R-:W-:Y:S01]  /*0b60*/  FMUL.FTZ R128, R125, R146 ;  /* 0x000000927d807220 */ /* 0x000fe20000410000 */
[C---:B------:R-:W-:Y:S01]  /*0b70*/  FADD.FTZ R114, -R160.reuse, R114 ;  /* 0x00000072a0727221 */ /* 0x040fe20000010100 */
[----:B------:R-:W-:-:S03]  /*0b80*/  FADD.FTZ R160, -R160, R115 ;  /* 0x00000073a0a07221 */ /* 0x000fc60000010100 */
[----:B------:R-:W-:Y:S01]  /*0b90*/  FMUL.FTZ R153, R125, R114 ;  /* 0x000000727d997220 */ /* 0x000fe20000410000 */
[----:B--2---:R-:W-:Y:S01]  /*0ba0*/  FMUL.FTZ R146, R84, R108 ;  /* 0x0000006c54927220 */ /* 0x004fe20000410000 */
        /* <DEDUP_REMOVED lines=20> */
.L_x_3314:
[----:B------:R-:W-:Y:S05]  /*0cf0*/  BSYNC B1 ;  /* 0x0000000000017941 */ /* 0x000fea0003800000 */
.L_x_3313:
[----:B------:R-:W-:Y:S04]  /*0d00*/  BSSY B1, `(.L_x_3315) ;  /* 0x0000037000017945 */ /* 0x000fe80003800000 */
[----:B------:R-:W-:Y:S05]  /*0d10*/  @!P2 BRA `(.L_x_3316) ;  /* 0x0000000000d4a947 */ /* 0x000fea0003800000 */
        /* <DEDUP_REMOVED lines=53> */
.L_x_3316:
[----:B------:R-:W-:Y:S05]  /*1070*/  BSYNC B1 ;  /* 0x0000000000017941 */ /* 0x000fea0003800000 */
.L_x_3315:
        /* <DEDUP_REMOVED lines=55> */
.L_x_3318:
[----:B------:R-:W-:Y:S05]  /*13f0*/  BSYNC B1 ;  /* 0x0000000000017941 */ /* 0x000fea0003800000 */
.L_x_3317:
        /* <DEDUP_REMOVED lines=11> */
[----:B------:R-:W5:Y:S01]  /*14b0*/  @P5 LDG.E R182, desc[UR4][R186.64] ;  /* 0x00000004bab65981 */ /* 0x000f62000c1e1900 */
[----:B------:R-:W1:Y:S01]  /*14c0*/  LDC.64 R108, c[0x0][0x2b8] ;  /* 0x0000ae00ff6c7b82 */ /* 0x000e620000000a00 */
[C---:B------:R-:W-:Y:S02]  /*14d0*/  LEA R112, P5, R173.reuse, UR10, 0x4 ;  /* 0x0000000aad707c11 */ /* 0x040fe4000f8a20ff */
[----:B------:R-:W5:Y:S02]  /*14e0*/  LDG.E R121, desc[UR4][R184.64] ;  /* 0x00000004b8797981 */ /* 0x000f64000c1e1900 */
        /* <DEDUP_REMOVED lines=40> */
.L_x_3320:
[----:B------:R-:W-:Y:S05]  /*1770*/  BSYNC B1 ;  /* 0x0000000000017941 */ /* 0x000fea0003800000 */
.L_x_3319:
[----:B------:R-:W-:Y:S01]  /*1780*/  ISETP.NE.AND P5, PT, R183, RZ, PT ;  /* 0x000000ffb700720c */ /* 0x000fe20003fa5270 */
[----:B------:R-:W-:-:S12]  /*1790*/  BSSY B1, `(.L_x_3321) ;  /* 0x0000038000017945 */ /* 0x000fd80003800000 */
[----:B------:R-:W-:Y:S05]  /*17a0*/  @!P5 BRA `(.L_x_3322) ;  /* 0x0000000000d8d947 */ /* 0x000fea0003800000 */
[----:B------:R-:W-:Y:S01]  /*17b0*/  ISETP.NE.U32.AND P6, PT, RZ, UR8, PT ;  /* 0x00000008ff007c0c */ /* 0x000fe2000bfc5070 */
[C---:B------:R-:W-:Y:S01]  /*17c0*/  IMAD.SHL.U32 R185, R173.reuse, 0x4, RZ ;  /* 0x00000004adb97824 */ /* 0x040fe200078e00ff */
[C---:B------:R-:W-:Y:S02]  /*17d0*/  LEA R112, P5, R173.reuse, UR10, 0x4 ;  /* 0x0000000aad707c11 */ /* 0x040fe4000f8a20ff */
[----:B------:R-:W-:Y:S02]  /*17e0*/  ISETP.NE.AND.EX P6, PT, RZ, UR9, PT, P6 ;  /* 0x00000009ff007c0c */ /* 0x000fe4000bfc5360 */
[----:B------:R-:W-:Y:S02]  /*17f0*/  LEA.HI.X R113, R173, UR11, RZ, 0x4, P5 ;  /* 0x0000000bad717c11 */ /* 0x000fe4000a8f24ff */
[----:B------:R-:W-:Y:S02]  /*1800*/  P2R R109, PR, RZ, 0x1 ;  /* 0x00000001ff6d7803 */ /* 0x000fe40000000000 */
[----:B------:R-:W-:-:S02]  /*1810*/  SHF.R.U32.HI R108, RZ, 0x1e, R173 ;  /* 0x0000001eff6c7819 */ /* 0x000fc400000116ad */
[----:B------:R-:W2:Y:S05]  /*1820*/  LDG.E.128 R112, desc[UR4][R112.64] ;  /* 0x0000000470707981 */ /* 0x000eaa000c1e1d00 */
[----:B------:R-:W-:-:S04]  /*1830*/  @P6 LEA R136, P5, R173, UR8, 0x4 ;  /* 0x00000008ad886c11 */ /* 0x000fc8000f8a20ff */
[----:B------:R-:W-:Y:S02]  /*1840*/  @P6 LEA.HI.X R137, R173, UR9, RZ, 0x4, P5 ;  /* 0x00000009ad896c11 */ /* 0x000fe4000a8f24ff */
[----:B------:R-:W-:-:S03]  /*1850*/  ISETP.NE.U32.AND P5, PT, RZ, UR12, PT ;  /* 0x0000000cff007c0c */ /* 0x000fc6000bfa5070 */
[----:B------:R2:W5:Y:S01]  /*1860*/  @P6 LDG.E.128 R96, desc[UR4][R136.64] ;  /* 0x0000000488606981 */ /* 0x000562000c1e1d00 */
[----:B------:R-:W-:-:S13]  /*1870*/  ISETP.NE.AND.EX P5, PT, RZ, UR13, PT, P5 ;  /* 0x0000000dff007c0c */ /* 0x000fda000bfa5350 */
[----:B------:R-:W1:Y:S01]  /*1880*/  @P5 LDC.64 R138, c[0x0][0x248] ;  /* 0x00009200ff8a5b82 */ /* 0x000e620000000a00 */
[C---:B------:R-:W-:Y:S02]  /*1890*/  IADD3 R184, P6, R185.reuse, UR6, RZ ;  /* 0x00000006b9b87c10 */ /* 0x040fe4000ffde0ff */
[----:B-1----:R-:W-:Y:S02]  /*18a0*/  @P5 IADD3 R138, P0, R185, R138, RZ ;  /* 0x0000008ab98a5210 */ /* 0x002fe40007f1e0ff */
[C---:B------:R-:W-:Y:S02]  /*18b0*/  IADD3.X R185, R108.reuse, UR7, RZ, P6, !PT ;  /* 0x000000076cb97c10 */ /* 0x040fe4000b7fe4ff */
[----:B------:R-:W-:Y:S02]  /*18c0*/  @P5 IADD3.X R139, R108, R139, RZ, P0, !PT ;  /* 0x0000008b6c8b5210 */ /* 0x000fe400007fe4ff */
[----:B------:R-:W-:Y:S01]  /*18d0*/  ISETP.NE.AND P0, PT, R109, RZ, PT ;  /* 0x000000ff6d00720c */ /* 0x000fe20003f05270 */
[----:B------:R-:W5:Y:S01]  /*18e0*/  LDG.E R122, desc[UR4][R184.64] ;  /* 0x00000004b87a7981 */ /* 0x000f62000c1e1900 */
[----:B------:R-:W1:Y:S03]  /*18f0*/  LDC.64 R108, c[0x0][0x2b8] ;  /* 0x0000ae00ff6c7b82 */ /* 0x000e660000000a00 */
[----:B------:R3:W5:Y:S01]  /*1900*/  @P5 LDG.E R123, desc[UR4][R138.64] ;  /* 0x000000048a7b5981 */ /* 0x000762000c1e1900 */
[----:B-1----:R-:W-:-:S06]  /*1910*/  IMAD.WIDE.U32 R108, R173, 0x10, R108 ;  /* 0x00000010ad6c7825 */ /* 0x002fcc00078e006c */
[----:B------:R-:W3:Y:S01]  /*1920*/  LDG.E.128 R108, desc[UR4][R108.64] ;  /* 0x000000046c6c7981 */ /* 0x000ee2000c1e1d00 */
[----:B0-----:R-:W-:-:S04]  /*1930*/  ISETP.NE.AND P5, PT, R175, RZ, PT ;  /* 0x000000ffaf00720c */ /* 0x001fc80003fa5270 */
[----:B-----5:R-:W-:-:S05]  /*1940*/  FSEL R169, R169, RZ, !P5 ;  /* 0x000000ffa9a97208 */ /* 0x020fca0006800000 */
[C---:B--2---:R-:W-:Y:S01]  /*1950*/  FADD.FTZ R136, -R169.reuse, R112 ;  /* 0x00000070a9887221 */ /* 0x044fe20000010100 */
[----:B------:R-:W-:-:S03]  /*1960*/  FADD.FTZ R174, -R169, R113 ;  /* 0x00000071a9ae7221 */ /* 0x000fc60000010100 */
[C---:B------:R-:W-:Y:S01]  /*1970*/  FMUL.FTZ R135, R125.reuse, R136 ;  /* 0x000000887d877220 */ /* 0x040fe20000410000 */
[----:B------:R-:W-:Y:S01]  /*1980*/  FMUL.FTZ R136, R125, R174 ;  /* 0x000000ae7d887220 */ /* 0x000fe20000410000 */
[C---:B------:R-:W-:Y:S01]  /*1990*/  FADD.FTZ R114, -R169.reuse, R114 ;  /* 0x00000072a9727221 */ /* 0x040fe20000010100 */
[----:B------:R-:W-:-:S03]  /*19a0*/  FADD.FTZ R176, -R169, R115 ;  /* 0x00000073a9b07221 */ /* 0x000fc60000010100 */
        /* <DEDUP_REMOVED lines=21> */
[----:B------:R-:W-:-:S07]  /*1b00*/  FFMA.FTZ R178, R176, R167, R109 ;  /* 0x000000a7b0b27223 */ /* 0x000fce000001006d */
.L_x_3322:
[----:B------:R-:W-:Y:S05]  /*1b10*/  BSYNC B1 ;  /* 0x0000000000017941 */ /* 0x000fea0003800000 */
.L_x_3321:
        /* <DEDUP_REMOVED lines=20> */
.L_x_3348:
[----:B--2---:R-:W-:Y:S01]  /*1c60*/  FADD.FTZ R108, R115, R108 ;  /* 0x0000006c736c7221 */ /* 0x004fe20000010000 */
[----:B---3--:R-:W-:Y:S01]  /*1c70*/  FADD.FTZ R109, R114, R109 ;  /* 0x0000006d726d7221 */ /* 0x008fe20000010000 */
[----:B------:R-:W-:Y:S02]  /*1c80*/  BSSY B1, `(.L_x_3324) ;  /* 0x0000044000017945 */ /* 0x000fe40003800000 */
[----:B-1----:R-:W-:Y:S01]  /*1c90*/  FMUL.FTZ R114, R108, UR14 ;  /* 0x0000000e6c727c20 */ /* 0x002fe20008410000 */
[----:B------:R-:W-:Y:S01]  /*1ca0*/  FMUL.FTZ R115, R109, UR14 ;  /* 0x0000000e6d737c20 */ /* 0x000fe20008410000 */
[----:B------:R-:W-:Y:S06]  /*1cb0*/  @!P0 BRA `(.L_x_3325) ;  /* 0x0000000400008947 */ /* 0x000fec0003800000 */
[----:B0-----:R-:W-:Y:S01]  /*1cc0*/  ISETP.NE.AND P5, PT, R175, RZ, PT ;  /* 0x000000ffaf00720c */ /* 0x001fe20003fa5270 */
[----:B------:R-:W0:Y:S03]  /*1cd0*/  LDC.64 R184, c[0x0][0x2f8] ;  /* 0x0000be00ffb87b82 */ /* 0x000e260000000a00 */
        /* <DEDUP_REMOVED lines=24> */
[----:B0-----:R-:W-:-:S03]  /*1e60*/  IMAD.WIDE.U32 R184, R124, 0x10, R184 ;  /* 0x000000107cb87825 */ /* 0x001fc600078e00b8 */
        /* <DEDUP_REMOVED lines=25> */
[C---:B------:R-:W-:Y:S01]  /*2000*/  @P5 LEA.HI.X R113, R124.reuse, UR13, RZ, 0x4, P6 ;  /* 0x0000000d7c715c11 */ /* 0x040fe2000b0f24ff */
[----:B------:R-:W-:Y:S01]  /*2010*/  VIADD R124, R124, 0x20 ;  /* 0x000000207c7c7836 */ /* 0x000fe20000000000 */
[----:B------:R-:W-:-:S04]  /*2020*/  LOP3.LUT P6, RZ, R116, 0xff, RZ, 0xc0, !PT ;  /* 0x000000ff74ff7812 */ /* 0x000fc800078cc0ff */
[----:B------:R-:W-:Y:S02]  /*2030*/  SEL R108, R169, RZ, P6 ;  /* 0x000000ffa96c7207 */ /* 0x000fe40003000000 */
[----:B------:R-:W-:-:S04]  /*2040*/  LOP3.LUT P6, RZ, R116, 0xff00, RZ, 0xc0, !PT ;  /* 0x0000ff0074ff7812 */ /* 0x000fc800078cc0ff */
[----:B------:R-:W-:Y:S02]  /*2050*/  SEL R109, R171, RZ, P6 ;  /* 0x000000ffab6d7207 */ /* 0x000fe40003000000 */
[----:B------:R-:W-:-:S04]  /*2060*/  LOP3.LUT P6, RZ, R116, 0xff0000, RZ, 0xc0, !PT ;  /* 0x00ff000074ff7812 */ /* 0x000fc800078cc0ff */
[----:B------:R-:W-:Y:S02]  /*2070*/  SEL R110, R173, RZ, P6 ;  /* 0x000000ffad6e7207 */ /* 0x000fe40003000000 */
[----:B------:R-:W-:-:S04]  /*2080*/  LOP3.LUT P6, RZ, R116, 0xff000000, RZ, 0xc0, !PT ;  /* 0xff00000074ff7812 */ /* 0x000fc800078cc0ff */
[----:B------:R-:W-:-:S05]  /*2090*/  SEL R111, R178, RZ, P6 ;  /* 0x000000ffb26f7207 */ /* 0x000fca0003000000 */
[----:B------:R1:W-:Y:S04]  /*20a0*/  STG.E.128 desc[UR4][R184.64], R108 ;  /* 0x0000006cb8007986 */ /* 0x0003e8000c101d04 */
[----:B------:R1:W-:Y:S02]  /*20b0*/  @P5 STG.E.128 desc[UR4][R112.64], R104 ;  /* 0x0000006870005986 */ /* 0x0003e4000c101d04 */
.L_x_3325:
[----:B------:R-:W-:Y:S05]  /*20c0*/  BSYNC B1 ;  /* 0x0000000000017941 */ /* 0x000fea0003800000 */
.L_x_3324:
[----:B------:R-:W-:Y:S04]  /*20d0*/  BSSY B1, `(.L_x_3326) ;  /* 0x0000042000017945 */ /* 0x000fe80003800000 */
[----:B------:R-:W-:Y:S05]  /*20e0*/  @!P1 BRA `(.L_x_3327) ;  /* 0x0000000400009947 */ /* 0x000fea0003800000 */
[----:B0-----:R-:W-:Y:S01]  /*20f0*/  ISETP.NE.AND P5, PT, R175, RZ, PT ;  /* 0x000000ffaf00720c */ /* 0x001fe20003fa5270 */
[----:B-1----:R-:W0:Y:S03]  /*2100*/  LDC.64 R184, c[0x0][0x2f8] ;  /* 0x0000be00ffb87b82 */ /* 0x002e260000000a00 */
        /* <DEDUP_REMOVED lines=51> */
[----:B------:R-:W-:Y:S02]  /*2440*/  LOP3.LUT P6, RZ, R118, 0xff, RZ, 0xc0, !PT ;  /* 0x000000ff76ff7812 */ /* 0x000fe400078cc0ff */
[----:B------:R-:W-:Y:S02]  /*2450*/  IADD3 R124, R124, 0x20, RZ ;  /* 0x000000207c7c7810 */ /* 0x000fe40007ffe0ff */
        /* <DEDUP_REMOVED lines=9> */
.L_x_3327:
[----:B------:R-:W-:Y:S05]  /*24f0*/  BSYNC B1 ;  /* 0x0000000000017941 */ /* 0x000fea0003800000 */
.L_x_3326:
[----:B------:R-:W-:Y:S04]  /*2500*/  BSSY B1, `(.L_x_3328) ;  /* 0x0000042000017945 */ /* 0x000fe80003800000 */
[----:B------:R-:W-:Y:S05]  /*2510*/  @!P2 BRA `(.L_x_3329) ;  /* 0x000000040000a947 */ /* 0x000fea0003800000 */
[----:B0-----:R-:W-:Y:S01]  /*2520*/  ISETP.NE.AND P5, PT, R175, RZ, PT ;  /* 0x000000ffaf00720c */ /* 0x001fe20003fa5270 */
[----:B-12---:R-:W0:Y:S03]  /*2530*/  LDC.64 R184, c[0x0][0x2f8] ;  /* 0x0000be00ffb87b82 */ /* 0x006e260000000a00 */
        /* <DEDUP_REMOVED lines=62> */
.L_x_3329:
[----:B------:R-:W-:Y:S05]  /*2920*/  BSYNC B1 ;  /* 0x0000000000017941 */ /* 0x000fea0003800000 */
.L_x_3328:
[----:B------:R-:W-:Y:S04]  /*2930*/  BSSY B1, `(.L_x_3330) ;  /* 0x0000042000017945 */ /* 0x000fe80003800000 */
[----:B------:R-:W-:Y:S05]  /*2940*/  @!P3 BRA `(.L_x_3331) ;  /* 0x000000040000b947 */ /* 0x000fea0003800000 */
[----:B0-----:R-:W-:Y:S01]  /*2950*/  ISETP.NE.AND P5, PT, R175, RZ, PT ;  /* 0x000000ffaf00720c */ /* 0x001fe20003fa5270 */
[----:B-123--:R-:W0:Y:S03]  /*2960*/  LDC.64 R184, c[0x0][0x2f8] ;  /* 0x0000be00ffb87b82 */ /* 0x00ee260000000a00 */
        /* <DEDUP_REMOVED lines=62> */
.L_x_3331:
[----:B------:R-:W-:Y:S05]  /*2d50*/  BSYNC B1 ;  /* 0x0000000000017941 */ /* 0x000fea0003800000 */
.L_x_3330:
[----:B------:R-:W-:Y:S04]  /*2d60*/  BSSY B1, `(.L_x_3332) ;  /* 0x0000042000017945 */ /* 0x000fe80003800000 */
[----:B------:R-:W-:Y:S05]  /*2d70*/  @!P4 BRA `(.L_x_3333) ;  /* 0x000000040000c947 */ /* 0x000fea0003800000 */
[----:B0-----:R-:W-:Y:S01]  /*2d80*/  ISETP.NE.AND P5, PT, R175, RZ, PT ;  /* 0x000000ffaf00720c */ /* 0x001fe20003fa5270 */
[----:B-1234-:R-:W0:Y:S03]  /*2d90*/  LDC.64 R184, c[0x0][0x2f8] ;  /* 0x0000be00ffb87b82 */ /* 0x01ee260000000a00 */
        /* <DEDUP_REMOVED lines=62> */
.L_x_3333:
[----:B------:R-:W-:Y:S05]  /*3180*/  BSYNC B1 ;  /* 0x0000000000017941 */ /* 0x000fea0003800000 */
.L_x_3332:
[----:B------:R-:W-:Y:S01]  /*3190*/  ISETP.NE.AND P5, PT, R183, RZ, PT ;  /* 0x000000ffb700720c */ /* 0x000fe20003fa5270 */
[----:B------:R-:W-:-:S12]  /*31a0*/  BSSY B1, `(.L_x_3334) ;  /* 0x0000041000017945 */ /* 0x000fd80003800000 */
[----:B------:R-:W-:Y:S05]  /*31b0*/  @!P5 BRA `(.L_x_3335) ;  /* 0x0000000000fcd947 */ /* 0x000fea0003800000 */
[----:B0-----:R-:W-:-:S04]  /*31c0*/  ISETP.NE.AND P5, PT, R175, RZ, PT ;  /* 0x000000ffaf00720c */ /* 0x001fc80003fa5270 */
[----:B------:R-:W-:Y:S02]  /*31d0*/  FSEL R114, R114, RZ, !P5 ;  /* 0x000000ff72727208 */ /* 0x000fe40006800000 */
[----:B------:R-:W-:-:S03]  /*31e0*/  ISETP.NE.U32.AND P5, PT, RZ, UR8, PT ;  /* 0x00000008ff007c0c */ /* 0x000fc6000bfa5070 */
[-CC-:B-1234-:R-:W-:Y:S01]  /*31f0*/  FFMA.FTZ R109, R135, R115.reuse, R114.reuse ;  /* 0x00000073876d7223 */ /* 0x19efe20000010072 */
        /* <DEDUP_REMOVED lines=59> */
.L_x_3335:
[----:B------:R-:W-:Y:S05]  /*35b0*/  BSYNC B1 ;  /* 0x0000000000017941 */ /* 0x000fea0003800000 */
.L_x_3334:
[----:B01234-:R-:W0:Y:S02]  /*35c0*/  LDC.64 R108, c[0x0][0x210] ;  /* 0x00008400ff6c7b82 */ /* 0x01fe240000000a00 */
[----:B0-----:R-:W-:-:S04]  /*35d0*/  LEA R117, R108, R117, 0x2 ;  /* 0x000000756c757211 */ /* 0x001fc800078e10ff */
[----:B------:R-:W-:-:S13]  /*35e0*/  ISETP.GE.AND P5, PT, R117, R109, PT ;  /* 0x0000006d7500720c */ /* 0x000fda0003fa6270 */
[----:B------:R-:W-:Y:S05]  /*35f0*/  @!P5 BRA `(.L_x_3336) ;  /* 0xffffffcc00c8d947 */ /* 0x000fea000383ffff */
.L_x_3310:
[----:B------:R-:W-:Y:S05]  /*3600*/  BSYNC B0 ;  /* 0x0000000000007941 */ /* 0x000fea0003800000 */
.L_x_3309:
[----:B-----5:R-:W0:Y:S01]  /*3610*/  S2R R68, SR_TID.X ;  /* 0x0000000000447919 */ /* 0x020e220000002100 */
        /* <DEDUP_REMOVED lines=11> */
[----:B------:R-:W-:-:S05]  /*36d0*/  IMAD R2, R2, 0x10, R3 ;  /* 0x0000001002027824 */ /* 0x000fca00078e0203 */
[----:B------:R-:W-:Y:S04]  /*36e0*/  STS.128 [R2], R40 ;  /* 0x0000002802007388 */ /* 0x000fe80000000c00 */
[----:B------:R-:W-:Y:S04]  /*36f0*/  STS.128 [R2+0x200], R36 ;  /* 0x0002002402007388 */ /* 0x000fe80000000c00 */
[----:B------:R-:W-:Y:S04]  /*3700*/  STS.128 [R2+0x400], R32 ;  /* 0x0004002002007388 */ /* 0x000fe80000000c00 */
[----:B------:R2:W-:Y:S04]  /*3710*/  STS.128 [R2+0x600], R28 ;  /* 0x0006001c02007388 */ /* 0x0005e80000000c00 */
[----:B------:R0:W-:Y:S04]  /*3720*/  STS.128 [R2+0x800], R24 ;  /* 0x0008001802007388 */ /* 0x0001e80000000c00 */
[----:B------:R-:W-:Y:S01]  /*3730*/  STS.128 [R2+0xa00], R20 ;  /* 0x000a001402007388 */ /* 0x000fe20000000c00 */
[----:B------:R-:W-:Y:S01]  /*3740*/  BAR.SYNC.DEFER_BLOCKING 0x0 ;  /* 0x0000000000007b1d */ /* 0x000fe20000010000 */
[----:B--2---:R-:W-:Y:S01]  /*3750*/  IMAD R29, R69, R0, RZ ;  /* 0x00000000451d7224 */ /* 0x004fe200078e02ff */
[----:B0-----:R-:W-:-:S04]  /*3760*/  IADD3 R25, R0, 0x7f, -R68 ;  /* 0x0000007f00197810 */ /* 0x001fc80007ffe844 */
[----:B------:R-:W-:Y:S02]  /*3770*/  IADD3 R29, P6, R29, R68, RZ ;  /* 0x000000441d1d7210 */ /* 0x000fe40007fde0ff */
        /* <DEDUP_REMOVED lines=54> */
[----:B------:R-:W-:Y:S01]  /*3ae0*/  IMAD.X R6, RZ, RZ, RZ, P6 ;  /* 0x000000ffff067224 */ /* 0x000fe200030e06ff */
[----:B------:R-:W-:Y:S01]  /*3af0*/  IADD3 R16, P6, R14, UR18, RZ ;  /* 0x000000120e107c10 */ /* 0x000fe2000ffde0ff */
[----:B------:R-:W-:Y:S01]  /*3b00*/  STS.128 [R2+0x200], R60 ;  /* 0x0002003c02007388 */ /* 0x000fe20000000c00 */
[----:B------:R-:W-:-:S02]  /*3b10*/  FADD.FTZ R13, R7, R30 ;  /* 0x0000001e070d7221 */ /* 0x000fc40000010000 */
[----:B------:R-:W-:Y:S01]  /*3b20*/  SHF.L.U64.HI R41, R29, 0x2, R6 ;  /* 0x000000021d297819 */ /* 0x000fe20000010206 */
[----:B------:R-:W-:Y:S01]  /*3b30*/  STS.128 [R2+0x400], R56 ;  /* 0x0004003802007388 */ /* 0x000fe20000000c00 */
[----:B0-----:R-:W-:Y:S02]  /*3b40*/  FADD.FTZ R21, R8, R21 ;  /* 0x0000001508157221 */ /* 0x001fe40000010000 */
[----:B------:R-:W-:Y:S01]  /*3b50*/  IADD3.X R43, R41, UR19, RZ, P6, !PT ;  /* 0x00000013292b7c10 */ /* 0x000fe2000b7fe4ff */
[----:B------:R-:W-:Y:S01]  /*3b60*/  STS.128 [R2+0x600], R52 ;  /* 0x0006003402007388 */ /* 0x000fe20000000c00 */
[----:B------:R-:W-:Y:S01]  /*3b70*/  IADD3 R14, P6, R14, UR20, RZ ;  /* 0x000000140e0e7c10 */ /* 0x000fe2000ffde0ff */
[----:B-1----:R-:W-:Y:S01]  /*3b80*/  FADD.FTZ R9, R9, R32 ;  /* 0x0000002009097221 */ /* 0x002fe20000010000 */
[----:B------:R-:W-:Y:S01]  /*3b90*/  @P5 MOV R3, R43 ;  /* 0x0000002b00035202 */ /* 0x000fe20000000f00 */
[----:B------:R-:W-:Y:S01]  /*3ba0*/  STS.128 [R2+0x800], R48 ;  /* 0x0008003002007388 */ /* 0x000fe20000000c00 */
[----:B------:R-:W-:-:S03]  /*3bb0*/  IADD3.X R41, R41, UR21, RZ, P6, !PT ;  /* 0x0000001529297c10 */ /* 0x000fc6000b7fe4ff */
        /* <DEDUP_REMOVED lines=20> */
[----:B----4-:R-:W-:Y:S02]  /*3d00*/  FADD.FTZ R25, R0, R25 ;  /* 0x0000001900197221 */ /* 0x010fe40000010000 */
[----:B------:R-:W3:Y:S02]  /*3d10*/  LDS R29, [R4+0x1e00] ;  /* 0x001e0000041d7984 */ /* 0x000ee40000000800 */
[----:B------:R-:W-:Y:S02]  /*3d20*/  FADD.FTZ R25, R25, R2 ;  /* 0x0000000219197221 */ /* 0x000fe40000010000 */
[----:B------:R-:W4:Y:S01]  /*3d30*/  LDS R0, [R4+0x800] ;  /* 0x0008000004007984 */ /* 0x000f220000000800 */
[----:B------:R-:W-:Y:S01]  /*3d40*/  @P5 IMAD.MOV.U32 R2, RZ, RZ, R16 ;  /* 0x000000ffff025224 */ /* 0x000fe200078e0010 */
[----:B------:R-:W-:Y:S01]  /*3d50*/  @P5 IADD3 R16, P6, R16, 0x200, RZ ;  /* 0x0000020010105810 */ /* 0x000fe20007fde0ff */
[----:B------:R-:W-:Y:S01]  /*3d60*/  FADD.FTZ R31, R23, R38 ;  /* 0x00000026171f7221 */ /* 0x000fe20000010000 */
[----:B------:R-:W4:Y:S01]  /*3d70*/  LDS R37, [R4+0x2a00] ;  /* 0x002a000004257984 */ /* 0x000f220000000800 */
[----:B------:R-:W-:-:S03]  /*3d80*/  FADD.FTZ R33, R25, R12 ;  /* 0x0000000c19217221 */ /* 0x000fc60000010000 */
[----:B------:R-:W4:Y:S01]  /*3d90*/  LDS R23, [R4+0x1400] ;  /* 0x0014000004177984 */ /* 0x000f220000000800 */
[----:B------:R-:W-:Y:S02]  /*3da0*/  @P5 IMAD.X R43, RZ, RZ, R43, P6 ;  /* 0x000000ffff2b5224 */ /* 0x000fe400030e062b */
[----:B------:R-:W-:Y:S01]  /*3db0*/  FADD.FTZ R10, RZ, R10 ;  /* 0x0000000aff0a7221 */ /* 0x000fe20000010000 */
[----:B------:R-:W4:Y:S03]  /*3dc0*/  LDS R25, [R4+0x2000] ;  /* 0x0020000004197984 */ /* 0x000f260000000800 */
[----:B------:R-:W-:Y:S01]  /*3dd0*/  FADD.FTZ R10, R10, R15 ;  /* 0x0000000f0a0a7221 */ /* 0x000fe20000010000 */
[----:B------:R-:W4:Y:S03]  /*3de0*/  LDS R7, [R4+0xa00] ;  /* 0x000a000004077984 */ /* 0x000f260000000800 */
[----:B------:R-:W-:Y:S01]  /*3df0*/  FADD.FTZ R10, R10, R27 ;  /* 0x0000001b0a0a7221 */ /* 0x000fe20000010000 */
[----:B------:R2:W-:Y:S03]  /*3e00*/  @P5 STG.E desc[UR4][R2.64], R31 ;  /* 0x0000001f02005986 */ /* 0x0005e6000c101904 */
[----:B0-----:R-:W-:Y:S01]  /*3e10*/  FADD.FTZ R35, R10, R35 ;  /* 0x000000230a237221 */ /* 0x001fe20000010000 */
        /* <DEDUP_REMOVED lines=69> */
.L_x_3323:
        /* <DEDUP_REMOVED lines=8> */
.L_x_3338:
[----:B------:R-:W-:Y:S05]  /*42f0*/  BSYNC B1 ;  /* 0x0000000000017941 */ /* 0x000fea0003800000 */
.L_x_3337:
        /* <DEDUP_REMOVED lines=8> */
.L_x_3339:
[----:B------:R-:W-:Y:S01]  /*4380*/  FADD.FTZ R108, R108, R171 ;  /* 0x000000ab6c6c7221 */ /* 0x000fe20000010000 */
[----:B------:R-:W-:-:S04]  /*4390*/  HFMA2.MMA R185, -RZ, RZ, 0, 1.1920928955078125e-07 ;  /* 0x00000002ffb97435 */ /* 0x000fc800000001ff */
[----:B------:R-:W-:Y:S01]  /*43a0*/  MOV R184, R108 ;  /* 0x0000006c00b87202 */ /* 0x000fe20000000f00 */
[----:B------:R-:W-:-:S07]  /*43b0*/  IMAD.MOV.U32 R109, RZ, RZ, R173 ;  /* 0x000000ffff6d7224 */ /* 0x000fce00078e00ad */
[----:B------:R-:W-:Y:S05]  /*43c0*/  WARPSYNC.COLLECTIVE R169, `(.L_x_3340) ;  /* 0x00000000a9087348 */ /* 0x000fea0003c00000 */
[----:B------:R0:W1:Y:S02]  /*43d0*/  SHFL.BFLY P5, R173, R184, R185, R186 ;  /* 0x0c0000b9b8ad7389 */ /* 0x00006400000a00ba */
[----:B01----:R-:W-:Y:S01]  /*43e0*/  ENDCOLLECTIVE ;  /* 0x000000000000791b */ /* 0x003fe20003800000 */
.L_x_3340:
[----:B------:R-:W-:-:S05]  /*43f0*/  FADD.FTZ R109, R109, R178 ;  /* 0x000000b26d6d7221 */ /* 0x000fca0000010000 */
[----:B------:R-:W-:Y:S01]  /*4400*/  MOV R184, R109 ;  /* 0x0000006d00b87202 */ /* 0x000fe20000000f00 */
[----:B------:R-:W-:-:S07]  /*4410*/  IMAD.MOV.U32 R111, RZ, RZ, R173 ;  /* 0x000000ffff6f7224 */ /* 0x000fce00078e00ad */
[----:B------:R-:W-:Y:S05]  /*4420*/  WARPSYNC.COLLECTIVE R169, `(.L_x_3341) ;  /* 0x00000000a9087348 */ /* 0x000fea0003c00000 */
[----:B------:R0:W1:Y:S02]  /*4430*/  SHFL.BFLY P5, R173, R184, R185, R186 ;  /* 0x0c0000b9b8ad7389 */ /* 0x00006400000a00ba */
[----:B01----:R-:W-:Y:S01]  /*4440*/  ENDCOLLECTIVE ;  /* 0x000000000000791b */ /* 0x003fe20003800000 */
.L_x_3341:
[----:B------:R-:W-:Y:S01]  /*4450*/  FADD.FTZ R111, R108, R111 ;  /* 0x0000006f6c6f7221 */ /* 0x000fe20000010000 */
[----:B------:R-:W-:-:S03]  /*4460*/  HFMA2.MMA R185, -RZ, RZ, 0, 2.384185791015625e-07 ;  /* 0x00000004ffb97435 */ /* 0x000fc600000001ff */
[----:B------:R-:W-:Y:S01]  /*4470*/  IMAD.MOV.U32 R184, RZ, RZ, R111 ;  /* 0x000000ffffb87224 */ /* 0x000fe200078e006f */
[----:B------:R-:W-:-:S07]  /*4480*/  MOV R110, R173 ;  /* 0x000000ad006e7202 */ /* 0x000fce0000000f00 */
[----:B------:R-:W-:Y:S05]  /*4490*/  WARPSYNC.COLLECTIVE R169, `(.L_x_3342) ;  /* 0x00000000a9087348 */ /* 0x000fea0003c00000 */
[----:B------:R0:W1:Y:S02]  /*44a0*/  SHFL.BFLY P5, R173, R184, R185, R186 ;  /* 0x0c0000b9b8ad7389 */ /* 0x00006400000a00ba */
[----:B01----:R-:W-:Y:S01]  /*44b0*/  ENDCOLLECTIVE ;  /* 0x000000000000791b */ /* 0x003fe20003800000 */
.L_x_3342:
[----:B------:R-:W-:-:S04]  /*44c0*/  FADD.FTZ R110, R109, R110 ;  /* 0x0000006e6d6e7221 */ /* 0x000fc80000010000 */
[----:B------:R-:W-:Y:S01]  /*44d0*/  IMAD.MOV.U32 R184, RZ, RZ, R110 ;  /* 0x000000ffffb87224 */ /* 0x000fe200078e006e */
[----:B------:R-:W-:-:S07]  /*44e0*/  MOV R112, R173 ;  /* 0x000000ad00707202 */ /* 0x000fce0000000f00 */
[----:B------:R-:W-:Y:S05]  /*44f0*/  WARPSYNC.COLLECTIVE R169, `(.L_x_3343) ;  /* 0x00000000a9087348 */ /* 0x000fea0003c00000 */
[----:B------:R0:W1:Y:S02]  /*4500*/  SHFL.BFLY P5, R173, R184, R185, R186 ;  /* 0x0c0000b9b8ad7389 */ /* 0x00006400000a00ba */
[----:B01----:R-:W-:Y:S01]  /*4510*/  ENDCOLLECTIVE ;  /* 0x000000000000791b */ /* 0x003fe20003800000 */
.L_x_3343:
[----:B------:R-:W-:-:S05]  /*4520*/  FADD.FTZ R112, R111, R112 ;  /* 0x000000706f707221 */ /* 0x000fca0000010000 */
[----:B------:R-:W-:Y:S01]  /*4530*/  MOV R184, R112 ;  /* 0x0000007000b87202 */ /* 0x000fe20000000f00 */
[----:B------:R-:W-:Y:S01]  /*4540*/  IMAD.MOV.U32 R185, RZ, RZ, 0x8 ;  /* 0x00000008ffb97424 */ /* 0x000fe200078e00ff */
[----:B------:R-:W-:-:S07]  /*4550*/  MOV R113, R173 ;  /* 0x000000ad00717202 */ /* 0x000fce0000000f00 */
[----:B------:R-:W-:Y:S05]  /*4560*/  WARPSYNC.COLLECTIVE R169, `(.L_x_3344) ;  /* 0x00000000a9087348 */ /* 0x000fea0003c00000 */
[----:B------:R0:W1:Y:S02]  /*4570*/  SHFL.BFLY P5, R173, R184, R185, R186 ;  /* 0x0c0000b9b8ad7389 */ /* 0x00006400000a00ba */
[----:B01----:R-:W-:Y:S01]  /*4580*/  ENDCOLLECTIVE ;  /* 0x000000000000791b */ /* 0x003fe20003800000 */
.L_x_3344:
[----:B------:R-:W-:-:S05]  /*4590*/  FADD.FTZ R113, R110, R113 ;  /* 0x000000716e717221 */ /* 0x000fca0000010000 */
[----:B------:R-:W-:Y:S02]  /*45a0*/  MOV R184, R113 ;  /* 0x0000007100b87202 */ /* 0x000fe40000000f00 */
[----:B------:R-:W-:-:S07]  /*45b0*/  MOV R115, R173 ;  /* 0x000000ad00737202 */ /* 0x000fce0000000f00 */
[----:B------:R-:W-:Y:S05]  /*45c0*/  WARPSYNC.COLLECTIVE R169, `(.L_x_3345) ;  /* 0x00000000a9087348 */ /* 0x000fea0003c00000 */
[----:B------:R0:W1:Y:S02]  /*45d0*/  SHFL.BFLY P5, R173, R184, R185, R186 ;  /* 0x0c0000b9b8ad7389 */ /* 0x00006400000a00ba */
[----:B01----:R-:W-:Y:S01]  /*45e0*/  ENDCOLLECTIVE ;  /* 0x000000000000791b */ /* 0x003fe20003800000 */
.L_x_3345:
[----:B------:R-:W-:Y:S01]  /*45f0*/  FADD.FTZ R115, R112, R115 ;  /* 0x0000007370737221 */ /* 0x000fe20000010000 */
[----:B------:R-:W-:-:S04]  /*4600*/  HFMA2.MMA R185, -RZ, RZ, 0, 9.5367431640625e-07 ;  /* 0x00000010ffb97435 */ /* 0x000fc800000001ff */
[----:B------:R-:W-:Y:S01]  /*4610*/  MOV R184, R115 ;  /* 0x0000007300b87202 */ /* 0x000fe20000000f00 */
[----:B------:R-:W-:-:S07]  /*4620*/  IMAD.MOV.U32 R114, RZ, RZ, R173 ;  /* 0x000000ffff727224 */ /* 0x000fce00078e00ad */
[----:B------:R-:W-:Y:S05]  /*4630*/  WARPSYNC.COLLECTIVE R169, `(.L_x_3346) ;  /* 0x00000000a9087348 */ /* 0x000fea0003c00000 */
[----:B------:R0:W1:Y:S02]  /*4640*/  SHFL.BFLY P5, R173, R184, R185, R186 ;  /* 0x0c0000b9b8ad7389 */ /* 0x00006400000a00ba */
[----:B01----:R-:W-:Y:S01]  /*4650*/  ENDCOLLECTIVE ;  /* 0x000000000000791b */ /* 0x003fe20003800000 */
.L_x_3346:
[----:B------:R-:W-:-:S05]  /*4660*/  FADD.FTZ R114, R113, R114 ;  /* 0x0000007271727221 */ /* 0x000fca0000010000 */
[----:B------:R-:W-:Y:S01]  /*4670*/  MOV R184, R114 ;  /* 0x0000007200b87202 */ /* 0x000fe20000000f00 */
[----:B------:R-:W-:-:S07]  /*4680*/  IMAD.MOV.U32 R108, RZ, RZ, R173 ;  /* 0x000000ffff6c7224 */ /* 0x000fce00078e00ad */
[----:B------:R-:W-:Y:S05]  /*4690*/  WARPSYNC.COLLECTIVE R169, `(.L_x_3347) ;  /* 0x00000000a9087348 */ /* 0x000fea0003c00000 */
[----:B------:R0:W1:Y:S02]  /*46a0*/  SHFL.BFLY P5, R173, R184, R185, R186 ;  /* 0x0c0000b9b8ad7389 */ /* 0x00006400000a00ba */
[----:B01----:R-:W-:Y:S01]  /*46b0*/  ENDCOLLECTIVE ;  /* 0x000000000000791b */ /* 0x003fe20003800000 */
.L_x_3347:
[----:B------:R-:W-:Y:S01]  /*46c0*/  MOV R109, R173 ;  /* 0x000000ad006d7202 */ /* 0x000fe20000000f00 */
[----:B------:R-:W-:Y:S06]  /*46d0*/  BRA `(.L_x_3348) ;  /* 0xffffffd400607947 */ /* 0x000fec000383ffff */
.L_x_3349:
        /* <DEDUP_REMOVED lines=10> */
.L_x_3546:


//--------------------- .text._ZN10layer_norm22ln_bwd_finalize_kernelINS_22Kernel_traits_finalizeILj768EfffffjLb0ELj1024ELj4ENS_18Kernel_traits_baseILj768EfffffjLj1024EEEEELb0ELb1EEEvNS_9BwdParamsE --------------------------
	.section	.text._ZN10layer_norm22ln_bwd_finalize_kernelINS_22Kernel_traits_finalizeILj768EfffffjLb0ELj1024ELj4ENS_18Kernel_traits_baseILj768EfffffjLj1024EEEEELb0ELb1EEEvNS_9BwdParamsE,"ax",@progbits
	.align	128
        .global         _ZN10layer_norm22ln_bwd_finalize_kernelINS_22Kernel_traits_finalizeILj768EfffffjLb0ELj1024ELj4ENS_18Kernel_traits_baseILj768EfffffjLj1024EEEEELb0ELb1EEEvNS_9BwdParamsE
        .type           _ZN10layer_norm22ln_bwd_finalize_kernelINS_22Kernel_traits_finalizeILj768EfffffjLb0ELj1024ELj4ENS_18Kernel_traits_baseILj768EfffffjLj1024EEEEELb0ELb1EEEvNS_9BwdParamsE,@function
        .size           _ZN10layer_norm22ln_bwd_finalize_kernelINS_22Kernel_traits_finalizeILj768EfffffjLb0ELj1024ELj4ENS_18Kernel_traits_baseILj768EfffffjLj1024EEEEELb0ELb1EEEvNS_9BwdParamsE,(.L_x_3547 - _ZN10layer_norm22ln_bwd_finalize_kernelINS_22Kernel_traits_finalizeILj768EfffffjLb0ELj1024ELj4ENS_18Kernel_traits_baseILj768EfffffjLj1024EEEEELb0ELb1EEEvNS_9BwdParamsE)
        .other          _ZN10layer_norm22ln_bwd_finalize_kernelINS_22Kernel_traits_finalizeILj768EfffffjLb0ELj1024ELj4ENS_18Kernel_traits_baseILj768EfffffjLj1024EEEEELb0ELb1EEEvNS_9BwdParamsE,@"STO_CUDA_ENTRY STV_DEFAULT"
_ZN10layer_norm22ln_bwd_finalize_kernelINS_22Kernel_traits_finalizeILj768EfffffjLb0ELj1024ELj4ENS_18Kernel_traits_baseILj768EfffffjLj1024EEEEELb0ELb1EEEvNS_9BwdParamsE:
.text._ZN10layer_norm22ln_bwd_finalize_kernelINS_22Kernel_traits_finalizeILj768EfffffjLb0ELj1024ELj4ENS_18Kernel_traits_baseILj768EfffffjLj1024EEEEELb0ELb1EEEvNS_9BwdParamsE:
        /* <DEDUP_REMOVED lines=26> */
.L_x_3359:
        /* <DEDUP_REMOVED lines=31> */
.L_x_3354:
        /* <DEDUP_REMOVED lines=34> */
.L_x_3353:
[----:B------:R-:W-:Y:S05]  /*05b0*/  BSYNC B1 ;  /* 0x0000000000017941 */ /* 0x000fea0003800000 */
.L_x_3352:
        /* <DEDUP_REMOVED lines=25> */
.L_x_3356:
[----:B------:R-:W-:Y:S05]  /*0750*/  BSYNC B1 ;  /* 0x0000000000017941 */ /* 0x000fea0003800000 */
.L_x_3355:
        /* <DEDUP_REMOVED lines=12> */
.L_x_3351:
[----:B------:R-:W-:Y:S05]  /*0820*/  BSYNC B0 ;  /* 0x0000000000007941 */ /* 0x000fea0003800000 */
.L_x_3350:
        /* <DEDUP_REMOVED lines=29> */
.L_x_3370:
[----:B------:R-:W-:Y:S01]  /*0a00*/  @!P1 SHF.R.U32.HI R12, RZ, 0x3, R0 ;  /* 0x00000003ff0c9819 */ /* 0x000fe20000011600 */
[----:B----4-:R-:W-:Y:S01]  /*0a10*/  FADD.FTZ R14, R9, R14 ;  /* 0x0000000e090e7221 */ /* 0x010fe20000010000 */
[----:B---3--:R-:W-:Y:S02]  /*0a20*/  FADD.FTZ R11, R10, R11 ;  /* 0x0000000b0a0b7221 */ /* 0x008fe40000010000 */
[----:B------:R-:W-:-:S05]  /*0a30*/  @!P1 LOP3.LUT R12, R12, 0x1ffffffc, RZ, 0xc0, !PT ;  /* 0x1ffffffc0c0c9812 */ /* 0x000fca00078ec0ff */
[----:B------:R3:W-:Y:S04]  /*0a40*/  @!P1 STS [R12+UR4+0x2000], R14 ;  /* 0x0020000e0c009988 */ /* 0x0007e80008000804 */
[----:B------:R3:W-:Y:S02]  /*0a50*/  @!P1 STS [R12+UR4+0x2080], R11 ;  /* 0x0020800b0c009988 */ /* 0x0007e40008000804 */
.L_x_3357:
        /* <DEDUP_REMOVED lines=15> */
.L_x_3358:
[----:B------:R-:W-:Y:S01]  /*0b50*/  HFMA2.MMA R19, -RZ, RZ, 0, 5.9604644775390625e-08 ;  /* 0x00000001ff137435 */ /* 0x000fe200000001ff */
[----:B0--3--:R-:W-:Y:S01]  /*0b60*/  MOV R20, R10 ;  /* 0x0000000a00147202 */ /* 0x009fe20000000f00 */
[----:B------:R-:W-:Y:S01]  /*0b70*/  IMAD.MOV.U32 R22, RZ, RZ, 0x1f ;  /* 0x0000001fff167424 */ /* 0x000fe200078e00ff */
[----:B------:R-:W-:-:S08]  /*0b80*/  MOV R17, 0xffffffff ;  /* 0xffffffff00117802 */ /* 0x000fd00000000f00 */
[----:B-12---:R-:W-:Y:S05]  /*0b90*/  WARPSYNC.COLLECTIVE R17, `(.L_x_3360) ;  /* 0x0000000011087348 */ /* 0x006fea0003c00000 */
[----:B------:R0:W3:Y:S02]  /*0ba0*/  SHFL.BFLY P2, R18, R20, R19, R22 ;  /* 0x0c00001314127389 */ /* 0x0000e40000040016 */
[----:B0123--:R-:W-:Y:S01]  /*0bb0*/  ENDCOLLECTIVE ;  /* 0x000000000000791b */ /* 0x00ffe20003800000 */
.L_x_3360:
[----:B------:R-:W-:Y:S01]  /*0bc0*/  HFMA2.MMA R19, -RZ, RZ, 0, 1.1920928955078125e-07 ;  /* 0x00000002ff137435 */ /* 0x000fe200000001ff */
[----:B------:R-:W-:-:S05]  /*0bd0*/  MOV R11, R18 ;  /* 0x00000012000b7202 */ /* 0x000fca0000000f00 */
[----:B------:R-:W-:-:S05]  /*0be0*/  FADD.FTZ R11, R10, R11 ;  /* 0x0000000b0a0b7221 */ /* 0x000fca0000010000 */
[----:B------:R-:W-:-:S07]  /*0bf0*/  MOV R20, R11 ;  /* 0x0000000b00147202 */ /* 0x000fce0000000f00 */
[----:B------:R-:W-:Y:S05]  /*0c00*/  WARPSYNC.COLLECTIVE R17, `(.L_x_3361) ;  /* 0x0000000011087348 */ /* 0x000fea0003c00000 */
[----:B------:R0:W1:Y:S02]  /*0c10*/  SHFL.BFLY P2, R18, R20, R19, R22 ;  /* 0x0c00001314127389 */ /* 0x0000640000040016 */
[----:B01----:R-:W-:Y:S01]  /*0c20*/  ENDCOLLECTIVE ;  /* 0x000000000000791b */ /* 0x003fe20003800000 */
.L_x_3361:
[----:B------:R-:W-:Y:S01]  /*0c30*/  HFMA2.MMA R19, -RZ, RZ, 0, 2.384185791015625e-07 ;  /* 0x00000004ff137435 */ /* 0x000fe200000001ff */
[----:B------:R-:W-:-:S04]  /*0c40*/  IMAD.MOV.U32 R12, RZ, RZ, R18 ;  /* 0x000000ffff0c7224 */ /* 0x000fc800078e0012 */
[----:B------:R-:W-:-:S05]  /*0c50*/  FADD.FTZ R12, R11, R12 ;  /* 0x0000000c0b0c7221 */ /* 0x000fca0000010000 */
[----:B------:R-:W-:-:S07]  /*0c60*/  MOV R20, R12 ;  /* 0x0000000c00147202 */ /* 0x000fce0000000f00 */
[----:B------:R-:W-:Y:S05]  /*0c70*/  WARPSYNC.COLLECTIVE R17, `(.L_x_3362) ;  /* 0x0000000011087348 */ /* 0x000fea0003c00000 */
[----:B------:R0:W1:Y:S02]  /*0c80*/  SHFL.BFLY P2, R18, R20, R19, R22 ;  /* 0x0c00001314127389 */ /* 0x0000640000040016 */
[----:B01----:R-:W-:Y:S01]  /*0c90*/  ENDCOLLECTIVE ;  /* 0x000000000000791b */ /* 0x003fe20003800000 */
.L_x_3362:
[----:B------:R-:W-:Y:S01]  /*0ca0*/  IMAD.MOV.U32 R19, RZ, RZ, 0x8 ;  /* 0x00000008ff137424 */ /* 0x000fe200078e00ff */
[----:B------:R-:W-:-:S05]  /*0cb0*/  MOV R13, R18 ;  /* 0x00000012000d7202 */ /* 0x000fca0000000f00 */
[----:B------:R-:W-:-:S05]  /*0cc0*/  FADD.FTZ R13, R12, R13 ;  /* 0x0000000d0c0d7221 */ /* 0x000fca0000010000 */
[----:B------:R-:W-:-:S07]  /*0cd0*/  MOV R20, R13 ;  /* 0x0000000d00147202 */ /* 0x000fce0000000f00 */
[----:B------:R-:W-:Y:S05]  /*0ce0*/  WARPSYNC.COLLECTIVE R17, `(.L_x_3363) ;  /* 0x0000000011087348 */ /* 0x000fea0003c00000 */
[----:B------:R0:W1:Y:S02]  /*0cf0*/  SHFL.BFLY P2, R18, R20, R19, R22 ;  /* 0x0c00001314127389 */ /* 0x0000640000040016 */
[----:B01----:R-:W-:Y:S01]  /*0d00*/  ENDCOLLECTIVE ;  /* 0x000000000000791b */ /* 0x003fe20003800000 */
.L_x_3363:
[----:B------:R-:W-:Y:S01]  /*0d10*/  HFMA2.MMA R19, -RZ, RZ, 0, 9.5367431640625e-07 ;  /* 0x00000010ff137435 */ /* 0x000fe200000001ff */
[----:B------:R-:W-:-:S05]  /*0d20*/  MOV R10, R18 ;  /* 0x00000012000a7202 */ /* 0x000fca0000000f00 */
[----:B------:R-:W-:-:S05]  /*0d30*/  FADD.FTZ R10, R13, R10 ;  /* 0x0000000a0d0a7221 */ /* 0x000fca0000010000 */
[----:B------:R-:W-:-:S07]  /*0d40*/  MOV R20, R10 ;  /* 0x0000000a00147202 */ /* 0x000fce0000000f00 */
[----:B------:R-:W-:Y:S05]  /*0d50*/  WARPSYNC.COLLECTIVE R17, `(.L_x_3364) ;  /* 0x0000000011087348 */ /* 0x000fea0003c00000 */
[----:B------:R0:W1:Y:S02]  /*0d60*/  SHFL.BFLY P2, R18, R20, R19, R22 ;  /* 0x0c00001314127389 */ /* 0x0000640000040016 */
[----:B01----:R-:W-:Y:S01]  /*0d70*/  ENDCOLLECTIVE ;  /* 0x000000000000791b */ /* 0x003fe20003800000 */
.L_x_3364:
[----:B------:R-:W-:Y:S01]  /*0d80*/  HFMA2.MMA R19, -RZ, RZ, 0, 5.9604644775390625e-08 ;  /* 0x00000001ff137435 */ /* 0x000fe200000001ff */
[----:B------:R-:W-:Y:S01]  /*0d90*/  IMAD.MOV.U32 R20, RZ, RZ, R9 ;  /* 0x000000ffff147224 */ /* 0x000fe200078e0009 */
[----:B------:R-:W-:-:S09]  /*0da0*/  MOV R11, R18 ;  /* 0x00000012000b7202 */ /* 0x000fd20000000f00 */
[----:B------:R-:W-:Y:S05]  /*0db0*/  WARPSYNC.COLLECTIVE R17, `(.L_x_3365) ;  /* 0x0000000011087348 */ /* 0x000fea0003c00000 */
[----:B------:R0:W1:Y:S02]  /*0dc0*/  SHFL.BFLY P2, R18, R20, R19, R22 ;  /* 0x0c00001314127389 */ /* 0x0000640000040016 */
[----:B01----:R-:W-:Y:S01]  /*0dd0*/  ENDCOLLECTIVE ;  /* 0x000000000000791b */ /* 0x003fe20003800000 */
.L_x_3365:
[----:B------:R-:W-:Y:S01]  /*0de0*/  HFMA2.MMA R19, -RZ, RZ, 0, 1.1920928955078125e-07 ;  /* 0x00000002ff137435 */ /* 0x000fe200000001ff */
[----:B------:R-:W-:-:S05]  /*0df0*/  MOV R12, R18 ;  /* 0x00000012000c7202 */ /* 0x000fca0000000f00 */
[----:B------:R-:W-:-:S05]  /*0e00*/  FADD.FTZ R14, R9, R12 ;  /* 0x0000000c090e7221 */ /* 0x000fca0000010000 */
[----:B------:R-:W-:-:S07]  /*0e10*/  MOV R20, R14 ;  /* 0x0000000e00147202 */ /* 0x000fce0000000f00 */
[----:B------:R-:W-:Y:S05]  /*0e20*/  WARPSYNC.COLLECTIVE R17, `(.L_x_3366) ;  /* 0x0000000011087348 */ /* 0x000fea0003c00000 */
[----:B------:R0:W1:Y:S02]  /*0e30*/  SHFL.BFLY P2, R18, R20, R19, R22 ;  /* 0x0c00001314127389 */ /* 0x0000640000040016 */
[----:B01----:R-:W-:Y:S01]  /*0e40*/  ENDCOLLECTIVE ;  /* 0x000000000000791b */ /* 0x003fe20003800000 */
.L_x_3366:
[----:B------:R-:W-:Y:S01]  /*0e50*/  HFMA2.MMA R19, -RZ, RZ, 0, 2.384185791015625e-07 ;  /* 0x00000004ff137435 */ /* 0x000fe200000001ff */
[----:B------:R-:W-:-:S04]  /*0e60*/  IMAD.MOV.U32 R13, RZ, RZ, R18 ;  /* 0x000000ffff0d7224 */ /* 0x000fc800078e0012 */
[----:B------:R-:W-:-:S05]  /*0e70*/  FADD.FTZ R15, R14, R13 ;  /* 0x0000000d0e0f7221 */ /* 0x000fca0000010000 */
[----:B------:R-:W-:-:S07]  /*0e80*/  MOV R20, R15 ;  /* 0x0000000f00147202 */ /* 0x000fce0000000f00 */
[----:B------:R-:W-:Y:S05]  /*0e90*/  WARPSYNC.COLLECTIVE R17, `(.L_x_3367) ;  /* 0x0000000011087348 */ /* 0x000fea0003c00000 */
[----:B------:R0:W1:Y:S02]  /*0ea0*/  SHFL.BFLY P2, R18, R20, R19, R22 ;  /* 0x0c00001314127389 */ /* 0x0000640000040016 */
[----:B01----:R-:W-:Y:S01]  /*0eb0*/  ENDCOLLECTIVE ;  /* 0x000000000000791b */ /* 0x003fe20003800000 */
.L_x_3367:
[----:B------:R-:W-:Y:S01]  /*0ec0*/  IMAD.MOV.U32 R19, RZ, RZ, 0x8 ;  /* 0x00000008ff137424 */ /* 0x000fe200078e00ff */
[----:B------:R-:W-:-:S05]  /*0ed0*/  MOV R16, R18 ;  /* 0x0000001200107202 */ /* 0x000fca0000000f00 */
[----:B------:R-:W-:-:S05]  /*0ee0*/  FADD.FTZ R16, R15, R16 ;  /* 0x000000100f107221 */ /* 0x000fca0000010000 */
[----:B------:R-:W-:-:S07]  /*0ef0*/  MOV R20, R16 ;  /* 0x0000001000147202 */ /* 0x000fce0000000f00 */
[----:B------:R-:W-:Y:S05]  /*0f00*/  WARPSYNC.COLLECTIVE R17, `(.L_x_3368) ;  /* 0x0000000011087348 */ /* 0x000fea0003c00000 */
[----:B------:R0:W1:Y:S02]  /*0f10*/  SHFL.BFLY P2, R18, R20, R19, R22 ;  /* 0x0c00001314127389 */ /* 0x0000640000040016 */
[----:B01----:R-:W-:Y:S01]  /*0f20*/  ENDCOLLECTIVE ;  /* 0x000000000000791b */ /* 0x003fe20003800000 */
.L_x_3368:
[----:B------:R-:W-:Y:S01]  /*0f30*/  HFMA2.MMA R19, -RZ, RZ, 0, 9.5367431640625e-07 ;  /* 0x00000010ff137435 */ /* 0x000fe200000001ff */
[----:B------:R-:W-:-:S05]  /*0f40*/  MOV R9, R18 ;  /* 0x0000001200097202 */ /* 0x000fca0000000f00 */
[----:B------:R-:W-:-:S05]  /*0f50*/  FADD.FTZ R9, R16, R9 ;  /* 0x0000000910097221 */ /* 0x000fca0000010000 */
[----:B------:R-:W-:-:S07]  /*0f60*/  MOV R20, R9 ;  /* 0x0000000900147202 */ /* 0x000fce0000000f00 */
[----:B------:R-:W-:Y:S05]  /*0f70*/  WARPSYNC.COLLECTIVE R17, `(.L_x_3369) ;  /* 0x0000000011087348 */ /* 0x000fea0003c00000 */
[----:B------:R0:W1:Y:S02]  /*0f80*/  SHFL.BFLY P2, R18, R20, R19, R22 ;  /* 0x0c00001314127389 */ /* 0x0000640000040016 */
[----:B01----:R-:W-:Y:S01]  /*0f90*/  ENDCOLLECTIVE ;  /* 0x000000000000791b */ /* 0x003fe20003800000 */
.L_x_3369:
[----:B------:R-:W-:Y:S01]  /*0fa0*/  MOV R14, R18 ;  /* 0x00000012000e7202 */ /* 0x000fe20000000f00 */
[----:B------:R-:W-:Y:S06]  /*0fb0*/  BRA `(.L_x_3370) ;  /* 0xfffffff800907947 */ /* 0x000fec000383ffff */
.L_x_3371:
        /* <DEDUP_REMOVED lines=12> */
.L_x_3547:


//--------------------- .text._ZN10layer_norm40ln_parallel_residual_bwd_finalize_kernelINS_22Kernel_traits_finalizeILj768EfffffjLb0ELj1024ELj4ENS_18Kernel_traits_baseILj768EfffffjLj1024EEEEELb1EEEvNS_9BwdParamsE --------------------------
	.section	.text._ZN10layer_norm40ln_parallel_residual_bwd_finalize_kernelINS_22Kernel_traits_finalizeILj768EfffffjLb0ELj1024ELj4ENS_18Kernel_traits_baseILj768EfffffjLj1024EEEEELb1EEEvNS_9BwdParamsE,"ax",@progbits
	.align	128
        .global         _ZN10layer_norm40ln_parallel_residual_bwd_finalize_kernelINS_22Kernel_traits_finalizeILj768EfffffjLb0ELj1024ELj4ENS_18Kernel_traits_baseILj768EfffffjLj1024EEEEELb1EEEvNS_9BwdParamsE
        .type           _ZN10layer_norm40ln_parallel_residual_bwd_finalize_kernelINS_22Kernel_traits_finalizeILj768EfffffjLb0ELj1024ELj4ENS_18Kernel_traits_baseILj768EfffffjLj1024EEEEELb1EEEvNS_9BwdParamsE,@function
        .size           _ZN10layer_norm40ln_parallel_residual_bwd_finalize_kernelINS_22Kernel_traits_finalizeILj768EfffffjLb0ELj1024ELj4ENS_18Kernel_traits_baseILj768EfffffjLj1024EEEEELb1EEEvNS_9BwdParamsE,(.L_x_3548 - _ZN10layer_norm40ln_parallel_residual_bwd_finalize_kernelINS_22Kernel_traits_finalizeILj768EfffffjLb0ELj1024ELj4ENS_18Kernel_traits_baseILj768EfffffjLj1024EEEEELb1EEEvNS_9BwdParamsE)
        .other          _ZN10layer_norm40ln_parallel_residual_bwd_finalize_kernelINS_22Kernel_traits_finalizeILj768EfffffjLb0ELj1024ELj4ENS_18Kernel_traits_baseILj768EfffffjLj1024EEEEELb1EEEvNS_9BwdParamsE,@"STO_CUDA_ENTRY STV_DEFAULT"
_ZN10layer_norm40ln_parallel_residual_bwd_finalize_kernelINS_22Kernel_traits_finalizeILj768EfffffjLb0ELj1024ELj4ENS_18Kernel_traits_baseILj768EfffffjLj1024EEEEELb1EEEvNS_9BwdParamsE:
.text._ZN10layer_norm40ln_parallel_residual_bwd_finalize_kernelINS_22Kernel_traits_finalizeILj768EfffffjLb0ELj1024ELj4ENS_18Kernel_traits_baseILj768EfffffjLj1024EEEEELb1EEEvNS_9BwdParamsE:
        /* <DEDUP_REMOVED lines=23> */
.L_x_3383:
        /* <DEDUP_REMOVED lines=41> */
.L_x_3376:
        /* <DEDUP_REMOVED lines=62> */
.L_x_3375:
[----:B------:R-:W-:Y:S05]  /*07e0*/  BSYNC B1 ;  /* 0x0000000000017941 */ /* 0x000fea0003800000 */
.L_x_3374:
        /* <DEDUP_REMOVED lines=39> */
.L_x_3378:
[----:B------:R-:W-:Y:S05]  /*0a60*/  BSYNC B1 ;  /* 0x0000000000017941 */ /* 0x000fea0003800000 */
.L_x_3377:
        /* <DEDUP_REMOVED lines=20> */
.L_x_3373:
[----:B------:R-:W-:Y:S05]  /*0bb0*/  BSYNC B0 ;  /* 0x0000000000007941 */ /* 0x000fea0003800000 */
.L_x_3372:
        /* <DEDUP_REMOVED lines=54> */
.L_x_3404:
        /* <DEDUP_REMOVED lines=10> */
.L_x_3379:
        /* <DEDUP_REMOVED lines=22> */
.L_x_3382:
[----:B------:R-:W-:Y:S05]  /*1120*/  BSYNC B0 ;  /* 0x0000000000007941 */ /* 0x000fea0003800000 */
.L_x_3381:
[C---:B------:R-:W-:Y:S02]  /*1130*/  ISETP.GT.U32.AND P1, PT, R4.reuse, -0x301, PT ;  /* 0xfffffcff0400780c */ /* 0x040fe40003f24070 */
[----:B------:R-:W-:Y:S02]  /*1140*/  IADD3 R4, R4, 0x300, RZ ;  /* 0x0000030004047810 */ /* 0x000fe40007ffe0ff */
[----:B------:R-:W-:-:S09]  /*1150*/  IADD3 R5, R5, 0x180, RZ ;  /* 0x0000018005057810 */ /* 0x000fd20007ffe0ff */
[----:B------:R-:W-:Y:S05]  /*1160*/  @P1 BRA `(.L_x_3383) ;  /* 0xfffffff000001947 */ /* 0x000fea000383ffff */
[----:B------:R-:W-:Y:S05]  /*1170*/  EXIT ;  /* 0x000000000000794d */ /* 0x000fea0003800000 */
.L_x_3380:
[----:B------:R-:W-:Y:S01]  /*1180*/  HFMA2.MMA R13, -RZ, RZ, 0, 5.9604644775390625e-08 ;  /* 0x00000001ff0d7435 */ /* 0x000fe200000001ff */
[----:B0-----:R-:W-:Y:S02]  /*1190*/  MOV R26, R9 ;  /* 0x00000009001a7202 */ /* 0x001fe40000000f00 */
[----:B------:R-:W-:Y:S02]  /*11a0*/  MOV R12, 0x1f ;  /* 0x0000001f000c7802 */ /* 0x000fe40000000f00 */
[----:B------:R-:W-:-:S07]  /*11b0*/  MOV R11, 0xffffffff ;  /* 0xffffffff000b7802 */ /* 0x000fce0000000f00 */
[----:B-1234-:R-:W-:Y:S05]  /*11c0*/  WARPSYNC.COLLECTIVE R11, `(.L_x_3384) ;  /* 0x000000000b087348 */ /* 0x01efea0003c00000 */
[----:B------:R0:W0:Y:S02]  /*11d0*/  SHFL.BFLY P2, R16, R26, R13, R12 ;  /* 0x0c00000d1a107389 */ /* 0x000024000004000c */
[----:B01234-:R-:W-:Y:S01]  /*11e0*/  ENDCOLLECTIVE ;  /* 0x000000000000791b */ /* 0x01ffe20003800000 */
.L_x_3384:
[----:B------:R-:W-:Y:S01]  /*11f0*/  HFMA2.MMA R13, -RZ, RZ, 0, 1.1920928955078125e-07 ;  /* 0x00000002ff0d7435 */ /* 0x000fe200000001ff */
[----:B------:R-:W-:-:S05]  /*1200*/  FADD.FTZ R10, R9, R16 ;  /* 0x00000010090a7221 */ /* 0x000fca0000010000 */
[----:B------:R-:W-:-:S07]  /*1210*/  MOV R26, R10 ;  /* 0x0000000a001a7202 */ /* 0x000fce0000000f00 */
[----:B------:R-:W-:Y:S05]  /*1220*/  WARPSYNC.COLLECTIVE R11, `(.L_x_3385) ;  /* 0x000000000b087348 */ /* 0x000fea0003c00000 */
[----:B------:R0:W1:Y:S02]  /*1230*/  SHFL.BFLY P2, R16, R26, R13, R12 ;  /* 0x0c00000d1a107389 */ /* 0x000064000004000c */
[----:B01----:R-:W-:Y:S01]  /*1240*/  ENDCOLLECTIVE ;  /* 0x000000000000791b */ /* 0x003fe20003800000 */
.L_x_3385:
[----:B------:R-:W-:Y:S01]  /*1250*/  HFMA2.MMA R13, -RZ, RZ, 0, 2.384185791015625e-07 ;  /* 0x00000004ff0d7435 */ /* 0x000fe200000001ff */
[----:B------:R-:W-:-:S05]  /*1260*/  FADD.FTZ R9, R10, R16 ;  /* 0x000000100a097221 */ /* 0x000fca0000010000 */
[----:B------:R-:W-:-:S07]  /*1270*/  MOV R26, R9 ;  /* 0x00000009001a7202 */ /* 0x000fce0000000f00 */
[----:B------:R-:W-:Y:S05]  /*1280*/  WARPSYNC.COLLECTIVE R11, `(.L_x_3386) ;  /* 0x000000000b087348 */ /* 0x000fea0003c00000 */
[----:B------:R0:W1:Y:S02]  /*1290*/  SHFL.BFLY P2, R16, R26, R13, R12 ;  /* 0x0c00000d1a107389 */ /* 0x000064000004000c */
[----:B01----:R-:W-:Y:S01]  /*12a0*/  ENDCOLLECTIVE ;  /* 0x000000000000791b */ /* 0x003fe20003800000 */
.L_x_3386:
[----:B------:R-:W-:Y:S01]  /*12b0*/  HFMA2.MMA R13, -RZ, RZ, 0, 4.76837158203125e-07 ;  /* 0x00000008ff0d7435 */ /* 0x000fe200000001ff */
[----:B------:R-:W-:-:S05]  /*12c0*/  FADD.FTZ R18, R9, R16 ;  /* 0x0000001009127221 */ /* 0x000fca0000010000 */
[----:B------:R-:W-:-:S07]  /*12d0*/  MOV R26, R18 ;  /* 0x00000012001a7202 */ /* 0x000fce0000000f00 */
[----:B------:R-:W-:Y:S05]  /*12e0*/  WARPSYNC.COLLECTIVE R11, `(.L_x_3387) ;  /* 0x000000000b087348 */ /* 0x000fea0003c00000 */
[----:B------:R0:W1:Y:S02]  /*12f0*/  SHFL.BFLY P2, R16, R26, R13, R12 ;  /* 0x0c00000d1a107389 */ /* 0x000064000004000c */
[----:B01----:R-:W-:Y:S01]  /*1300*/  ENDCOLLECTIVE ;  /* 0x000000000000791b */ /* 0x003fe20003800000 */
.L_x_3387:
[----:B------:R-:W-:Y:S01]  /*1310*/  HFMA2.MMA R13, -RZ, RZ, 0, 9.5367431640625e-07 ;  /* 0x00000010ff0d7435 */ /* 0x000fe200000001ff */
[----:B------:R-:W-:-:S05]  /*1320*/  FADD.FTZ R10, R18, R16 ;  /* 0x00000010120a7221 */ /* 0x000fca0000010000 */
[----:B------:R-:W-:-:S07]  /*1330*/  MOV R26, R10 ;  /* 0x0000000a001a7202 */ /* 0x000fce0000000f00 */
[----:B------:R-:W-:Y:S05]  /*1340*/  WARPSYNC.COLLECTIVE R11, `(.L_x_3388) ;  /* 0x000000000b087348 */ /* 0x000fea0003c00000 */
[----:B------:R0:W1:Y:S02]  /*1350*/  SHFL.BFLY P2, R16, R26, R13, R12 ;  /* 0x0c00000d1a107389 */ /* 0x000064000004000c */
[----:B01----:R-:W-:Y:S01]  /*1360*/  ENDCOLLECTIVE ;  /* 0x000000000000791b */ /* 0x003fe20003800000 */
.L_x_3388:
[----:B------:R-:W-:Y:S01]  /*1370*/  HFMA2.MMA R13, -RZ, RZ, 0, 5.9604644775390625e-08 ;  /* 0x00000001ff0d7435 */ /* 0x000fe200000001ff */
[----:B------:R-:W-:Y:S02]  /*1380*/  MOV R26, R14 ;  /* 0x0000000e001a7202 */ /* 0x000fe40000000f00 */
[----:B------:R-:W-:-:S08]  /*1390*/  MOV R9, R16 ;  /* 0x0000001000097202 */ /* 0x000fd00000000f00 */
[----:B------:R-:W-:Y:S05]  /*13a0*/  WARPSYNC.COLLECTIVE R11, `(.L_x_3389) ;  /* 0x000000000b087348 */ /* 0x000fea0003c00000 */
[----:B------:R0:W1:Y:S02]  /*13b0*/  SHFL.BFLY P2, R16, R26, R13, R12 ;  /* 0x0c00000d1a107389 */ /* 0x000064000004000c */
[----:B01----:R-:W-:Y:S01]  /*13c0*/  ENDCOLLECTIVE ;  /* 0x000000000000791b */ /* 0x003fe20003800000 */
.L_x_3389:
[----:B------:R-:W-:Y:S01]  /*13d0*/  HFMA2.MMA R13, -RZ, RZ, 0, 1.1920928955078125e-07 ;  /* 0x00000002ff0d7435 */ /* 0x000fe200000001ff */
[----:B------:R-:W-:-:S05]  /*13e0*/  MOV R15, R16 ;  /* 0x00000010000f7202 */ /* 0x000fca0000000f00 */
[----:B------:R-:W-:-:S05]  /*13f0*/  FADD.FTZ R15, R14, R15 ;  /* 0x0000000f0e0f7221 */ /* 0x000fca0000010000 */
[----:B------:R-:W-:-:S07]  /*1400*/  MOV R26, R15 ;  /* 0x0000000f001a7202 */ /* 0x000fce0000000f00 */
[----:B------:R-:W-:Y:S05]  /*1410*/  WARPSYNC.COLLECTIVE R11, `(.L_x_3390) ;  /* 0x000000000b087348 */ /* 0x000fea0003c00000 */
[----:B------:R0:W1:Y:S02]  /*1420*/  SHFL.BFLY P2, R16, R26, R13, R12 ;  /* 0x0c00000d1a107389 */ /* 0x000064000004000c */
[----:B01----:R-:W-:Y:S01]  /*1430*/  ENDCOLLECTIVE ;  /* 0x000000000000791b */ /* 0x003fe20003800000 */
.L_x_3390:
[----:B------:R-:W-:Y:S01]  /*1440*/  HFMA2.MMA R13, -RZ, RZ, 0, 2.384185791015625e-07 ;  /* 0x00000004ff0d7435 */ /* 0x000fe200000001ff */
[----:B------:R-:W-:-:S05]  /*1450*/  MOV R18, R16 ;  /* 0x0000001000127202 */ /* 0x000fca0000000f00 */
[----:B------:R-:W-:-:S05]  /*1460*/  FADD.FTZ R14, R15, R18 ;  /* 0x000000120f0e7221 */ /* 0x000fca0000010000 */
[----:B------:R-:W-:-:S07]  /*1470*/  MOV R26, R14 ;  /* 0x0000000e001a7202 */ /* 0x000fce0000000f00 */
[----:B------:R-:W-:Y:S05]  /*1480*/  WARPSYNC.COLLECTIVE R11, `(.L_x_3391) ;  /* 0x000000000b087348 */ /* 0x000fea0003c00000 */
[----:B------:R0:W1:Y:S02]  /*1490*/  SHFL.BFLY P2, R16, R26, R13, R12 ;  /* 0x0c00000d1a107389 */ /* 0x000064000004000c */
[----:B01----:R-:W-:Y:S01]  /*14a0*/  ENDCOLLECTIVE ;  /* 0x000000000000791b */ /* 0x003fe20003800000 */
.L_x_3391:
[----:B------:R-:W-:Y:S01]  /*14b0*/  HFMA2.MMA R13, -RZ, RZ, 0, 4.76837158203125e-07 ;  /* 0x00000008ff0d7435 */ /* 0x000fe200000001ff */
[----:B------:R-:W-:-:S05]  /*14c0*/  MOV R17, R16 ;  /* 0x0000001000117202 */ /* 0x000fca0000000f00 */
[----:B------:R-:W-:-:S05]  /*14d0*/  FADD.FTZ R19, R14, R17 ;  /* 0x000000110e137221 */ /* 0x000fca0000010000 */
[----:B------:R-:W-:-:S07]  /*14e0*/  MOV R26, R19 ;  /* 0x00000013001a7202 */ /* 0x000fce0000000f00 */
[----:B------:R-:W-:Y:S05]  /*14f0*/  WARPSYNC.COLLECTIVE R11, `(.L_x_3392) ;  /* 0x000000000b087348 */ /* 0x000fea0003c00000 */
[----:B------:R0:W1:Y:S02]  /*1500*/  SHFL.BFLY P2, R16, R26, R13, R12 ;  /* 0x0c00000d1a107389 */ /* 0x000064000004000c */
[----:B01----:R-:W-:Y:S01]  /*1510*/  ENDCOLLECTIVE ;  /* 0x000000000000791b */ /* 0x003fe20003800000 */
.L_x_3392:
[----:B------:R-:W-:Y:S01]  /*1520*/  HFMA2.MMA R13, -RZ, RZ, 0, 9.5367431640625e-07 ;  /* 0x00000010ff0d7435 */ /* 0x000fe200000001ff */
[----:B------:R-:W-:-:S05]  /*1530*/  MOV R20, R16 ;  /* 0x0000001000147202 */ /* 0x000fca0000000f00 */
[----:B------:R-:W-:-:S05]  /*1540*/  FADD.FTZ R15, R19, R20 ;  /* 0x00000014130f7221 */ /* 0x000fca0000010000 */
[----:B------:R-:W-:-:S07]  /*1550*/  MOV R26, R15 ;  /* 0x0000000f001a7202 */ /* 0x000fce0000000f00 */
[----:B------:R-:W-:Y:S05]  /*1560*/  WARPSYNC.COLLECTIVE R11, `(.L_x_3393) ;  /* 0x000000000b087348 */ /* 0x000fea0003c00000 */
[----:B------:R0:W1:Y:S02]  /*1570*/  SHFL.BFLY P2, R16, R26, R13, R12 ;  /* 0x0c00000d1a107389 */ /* 0x000064000004000c */
[----:B01----:R-:W-:Y:S01]  /*1580*/  ENDCOLLECTIVE ;  /* 0x000000000000791b */ /* 0x003fe20003800000 */
.L_x_3393:
[----:B------:R-:W-:Y:S01]  /*1590*/  HFMA2.MMA R13, -RZ, RZ, 0, 5.9604644775390625e-08 ;  /* 0x00000001ff0d7435 */ /* 0x000fe200000001ff */
[----:B------:R-:W-:Y:S02]  /*15a0*/  MOV R26, R8 ;  /* 0x00000008001a7202 */ /* 0x000fe40000000f00 */
[----:B------:R-:W-:-:S08]  /*15b0*/  MOV R14, R16 ;  /* 0x00000010000e7202 */ /* 0x000fd00000000f00 */
[----:B------:R-:W-:Y:S05]  /*15c0*/  WARPSYNC.COLLECTIVE R11, `(.L_x_3394) ;  /* 0x000000000b087348 */ /* 0x000fea0003c00000 */
[----:B------:R0:W1:Y:S02]  /*15d0*/  SHFL.BFLY P2, R16, R26, R13, R12 ;  /* 0x0c00000d1a107389 */ /* 0x000064000004000c */
[----:B01----:R-:W-:Y:S01]  /*15e0*/  ENDCOLLECTIVE ;  /* 0x000000000000791b */ /* 0x003fe20003800000 */
.L_x_3394:
[----:B------:R-:W-:Y:S01]  /*15f0*/  HFMA2.MMA R13, -RZ, RZ, 0, 1.1920928955078125e-07 ;  /* 0x00000002ff0d7435 */ /* 0x000fe200000001ff */
[----:B------:R-:W-:-:S05]  /*1600*/  MOV R17, R16 ;  /* 0x0000001000117202 */ /* 0x000fca0000000f00 */
[----:B------:R-:W-:-:S05]  /*1610*/  FADD.FTZ R19, R8, R17 ;  /* 0x0000001108137221 */ /* 0x000fca0000010000 */
[----:B------:R-:W-:-:S07]  /*1620*/  MOV R26, R19 ;  /* 0x00000013001a7202 */ /* 0x000fce0000000f00 */
[----:B------:R-:W-:Y:S05]  /*1630*/  WARPSYNC.COLLECTIVE R11, `(.L_x_3395) ;  /* 0x000000000b087348 */ /* 0x000fea0003c00000 */
[----:B------:R0:W1:Y:S02]  /*1640*/  SHFL.BFLY P2, R16, R26, R13, R12 ;  /* 0x0c00000d1a107389 */ /* 0x000064000004000c */
[----:B01----:R-:W-:Y:S01]  /*1650*/  ENDCOLLECTIVE ;  /* 0x000000000000791b */ /* 0x003fe20003800000 */
.L_x_3395:
[----:B------:R-:W-:Y:S01]  /*1660*/  HFMA2.MMA R13, -RZ, RZ, 0, 2.384185791015625e-07 ;  /* 0x00000004ff0d7435 */ /* 0x000fe200000001ff */
[----:B------:R-:W-:-:S05]  /*1670*/  MOV R20, R16 ;  /* 0x0000001000147202 */ /* 0x000fca0000000f00 */
[----:B------:R-:W-:-:S05]  /*1680*/  FADD.FTZ R8, R19, R20 ;  /* 0x0000001413087221 */ /* 0x000fca0000010000 */
[----:B------:R-:W-:-:S07]  /*1690*/  MOV R26, R8 ;  /* 0x00000008001a7202 */ /* 0x000fce0000000f00 */
[----:B------:R-:W-:Y:S05]  /*16a0*/  WARPSYNC.COLLECTIVE R11, `(.L_x_3396) ;  /* 0x000000000b087348 */ /* 0x000fea0003c00000 */
[----:B------:R0:W1:Y:S02]  /*16b0*/  SHFL.BFLY P2, R16, R26, R13, R12 ;  /* 0x0c00000d1a107389 */ /* 0x000064000004000c */
[----:B01----:R-:W-:Y:S01]  /*16c0*/  ENDCOLLECTIVE ;  /* 0x000000000000791b */ /* 0x003fe20003800000 */
.L_x_3396:
[----:B------:R-:W-:Y:S01]  /*16d0*/  HFMA2.MMA R13, -RZ, RZ, 0, 4.76837158203125e-07 ;  /* 0x00000008ff0d7435 */ /* 0x000fe200000001ff */
[----:B------:R-:W-:-:S05]  /*16e0*/  MOV R21, R16 ;  /* 0x0000001000157202 */ /* 0x000fca0000000f00 */
[----:B------:R-:W-:-:S05]  /*16f0*/  FADD.FTZ R21, R8, R21 ;  /* 0x0000001508157221 */ /* 0x000fca0000010000 */
[----:B------:R-:W-:-:S07]  /*1700*/  MOV R26, R21 ;  /* 0x00000015001a7202 */ /* 0x000fce0000000f00 */
[----:B------:R-:W-:Y:S05]  /*1710*/  WARPSYNC.COLLECTIVE R11, `(.L_x_3397) ;  /* 0x000000000b087348 */ /* 0x000fea0003c00000 */
[----:B------:R0:W1:Y:S02]  /*1720*/  SHFL.BFLY P2, R16, R26, R13, R12 ;  /* 0x0c00000d1a107389 */ /* 0x000064000004000c */
[----:B01----:R-:W-:Y:S01]  /*1730*/  ENDCOLLECTIVE ;  /* 0x000000000000791b */ /* 0x003fe20003800000 */
.L_x_3397:
[----:B------:R-:W-:Y:S01]  /*1740*/  HFMA2.MMA R13, -RZ, RZ, 0, 9.5367431640625e-07 ;  /* 0x00000010ff0d7435 */ /* 0x000fe200000001ff */
[----:B------:R-:W-:-:S05]  /*1750*/  MOV R22, R16 ;  /* 0x0000001000167202 */ /* 0x000fca0000000f00 */
[----:B------:R-:W-:-:S05]  /*1760*/  FADD.FTZ R17, R21, R22 ;  /* 0x0000001615117221 */ /* 0x000fca0000010000 */
[----:B------:R-:W-:-:S07]  /*1770*/  MOV R26, R17 ;  /* 0x00000011001a7202 */ /* 0x000fce0000000f00 */
[----:B------:R-:W-:Y:S05]  /*1780*/  WARPSYNC.COLLECTIVE R11, `(.L_x_3398) ;  /* 0x000000000b087348 */ /* 0x000fea0003c00000 */
[----:B------:R0:W1:Y:S02]  /*1790*/  SHFL.BFLY P2, R16, R26, R13, R12 ;  /* 0x0c00000d1a107389 */ /* 0x000064000004000c */
[----:B01----:R-:W-:Y:S01]  /*17a0*/  ENDCOLLECTIVE ;  /* 0x000000000000791b */ /* 0x003fe20003800000 */
.L_x_3398:
[----:B------:R-:W-:Y:S01]  /*17b0*/  HFMA2.MMA R13, -RZ, RZ, 0, 5.9604644775390625e-08 ;  /* 0x00000001ff0d7435 */ /* 0x000fe200000001ff */
[----:B------:R-:W-:Y:S02]  /*17c0*/  MOV R26, R7 ;  /* 0x00000007001a7202 */ /* 0x000fe40000000f00 */
[----:B------:R-:W-:-:S08]  /*17d0*/  MOV R8, R16 ;  /* 0x0000001000087202 */ /* 0x000fd00000000f00 */
[----:B------:R-:W-:Y:S05]  /*17e0*/  WARPSYNC.COLLECTIVE R11, `(.L_x_3399) ;  /* 0x000000000b087348 */ /* 0x000fea0003c00000 */
[----:B------:R0:W1:Y:S02]  /*17f0*/  SHFL.BFLY P2, R16, R26, R13, R12 ;  /* 0x0c00000d1a107389 */ /* 0x000064000004000c */
[----:B01----:R-:W-:Y:S01]  /*1800*/  ENDCOLLECTIVE ;  /* 0x000000000000791b */ /* 0x003fe20003800000 */
.L_x_3399:
[----:B------:R-:W-:Y:S01]  /*1810*/  HFMA2.MMA R13, -RZ, RZ, 0, 1.1920928955078125e-07 ;  /* 0x00000002ff0d7435 */ /* 0x000fe200000001ff */
[----:B------:R-:W-:-:S05]  /*1820*/  MOV R18, R16 ;  /* 0x0000001000127202 */ /* 0x000fca0000000f00 */
[----:B------:R-:W-:-:S05]  /*1830*/  FADD.FTZ R22, R7, R18 ;  /* 0x0000001207167221 */ /* 0x000fca0000010000 */
[----:B------:R-:W-:-:S07]  /*1840*/  MOV R26, R22 ;  /* 0x00000016001a7202 */ /* 0x000fce0000000f00 */
[----:B------:R-:W-:Y:S05]  /*1850*/  WARPSYNC.COLLECTIVE R11, `(.L_x_3400) ;  /* 0x000000000b087348 */ /* 0x000fea0003c00000 */
[----:B------:R0:W1:Y:S02]  /*1860*/  SHFL.BFLY P2, R16, R26, R13, R12 ;  /* 0x0c00000d1a107389 */ /* 0x000064000004000c */
[----:B01----:R-:W-:Y:S01]  /*1870*/  ENDCOLLECTIVE ;  /* 0x000000000000791b */ /* 0x003fe20003800000 */
.L_x_3400:
[----:B------:R-:W-:Y:S01]  /*1880*/  HFMA2.MMA R13, -RZ, RZ, 0, 2.384185791015625e-07 ;  /* 0x00000004ff0d7435 */ /* 0x000fe200000001ff */
[----:B------:R-:W-:-:S05]  /*1890*/  MOV R21, R16 ;  /* 0x0000001000157202 */ /* 0x000fca0000000f00 */
[----:B------:R-:W-:-:S05]  /*18a0*/  FADD.FTZ R7, R22, R21 ;  /* 0x0000001516077221 */ /* 0x000fca0000010000 */
[----:B------:R-:W-:-:S07]  /*18b0*/  MOV R26, R7 ;  /* 0x00000007001a7202 */ /* 0x000fce0000000f00 */
[----:B------:R-:W-:Y:S05]  /*18c0*/  WARPSYNC.COLLECTIVE R11, `(.L_x_3401) ;  /* 0x000000000b087348 */ /* 0x000fea0003c00000 */
[----:B------:R0:W1:Y:S02]  /*18d0*/  SHFL.BFLY P2, R16, R26, R13, R12 ;  /* 0x0c00000d1a107389 */ /* 0x000064000004000c */
[----:B01----:R-:W-:Y:S01]  /*18e0*/  ENDCOLLECTIVE ;  /* 0x000000000000791b */ /* 0x003fe20003800000 */
.L_x_3401:
[----:B------:R-:W-:Y:S01]  /*18f0*/  HFMA2.MMA R13, -RZ, RZ, 0, 4.76837158203125e-07 ;  /* 0x00000008ff0d7435 */ /* 0x000fe200000001ff */
[----:B------:R-:W-:-:S05]  /*1900*/  MOV R20, R16 ;  /* 0x0000001000147202 */ /* 0x000fca0000000f00 */
[----:B------:R-:W-:-:S05]  /*1910*/  FADD.FTZ R23, R7, R20 ;  /* 0x0000001407177221 */ /* 0x000fca0000010000 */
[----:B------:R-:W-:-:S07]  /*1920*/  MOV R26, R23 ;  /* 0x00000017001a7202 */ /* 0x000fce0000000f00 */
[----:B------:R-:W-:Y:S05]  /*1930*/  WARPSYNC.COLLECTIVE R11, `(.L_x_3402) ;  /* 0x000000000b087348 */ /* 0x000fea0003c00000 */
[----:B------:R0:W1:Y:S02]  /*1940*/  SHFL.BFLY P2, R16, R26, R13, R12 ;  /* 0x0c00000d1a107389 */ /* 0x000064000004000c */
[----:B01----:R-:W-:Y:S01]  /*1950*/  ENDCOLLECTIVE ;  /* 0x000000000000791b */ /* 0x003fe20003800000 */
.L_x_3402:
[----:B------:R-:W-:Y:S01]  /*1960*/  HFMA2.MMA R13, -RZ, RZ, 0, 9.5367431640625e-07 ;  /* 0x00000010ff0d7435 */ /* 0x000fe200000001ff */
[----:B------:R-:W-:-:S05]  /*1970*/  MOV R24, R16 ;  /* 0x0000001000187202 */ /* 0x000fca0000000f00 */
[----:B------:R-:W-:-:S05]  /*1980*/  FADD.FTZ R24, R23, R24 ;  /* 0x0000001817187221 */ /* 0x000fca0000010000 */
[----:B------:R-:W-:-:S07]  /*1990*/  MOV R26, R24 ;  /* 0x00000018001a7202 */ /* 0x000fce0000000f00 */
[----:B------:R-:W-:Y:S05]  /*19a0*/  WARPSYNC.COLLECTIVE R11, `(.L_x_3403) ;  /* 0x000000000b087348 */ /* 0x000fea0003c00000 */
[----:B------:R0:W1:Y:S02]  /*19b0*/  SHFL.BFLY P2, R16, R26, R13, R12 ;  /* 0x0c00000d1a107389 */ /* 0x000064000004000c */
[----:B01----:R-:W-:Y:S01]  /*19c0*/  ENDCOLLECTIVE ;  /* 0x000000000000791b */ /* 0x003fe20003800000 */
.L_x_3403:
[----:B------:R-:W-:Y:S05]  /*19d0*/  BRA `(.L_x_3404) ;  /* 0xfffffff400507947 */ /* 0x000fea000383ffff */
.L_x_3405:
        /* <DEDUP_REMOVED lines=10> */
.L_x_3548:


//--------------------- .text._ZN10layer_norm31ln_parallel_residual_bwd_kernelINS_13Kernel_traitsIfffffjLj768ELj1ELj4ELj1ELj16ENS_18Kernel_traits_baseILj768EfffffjLj128EEEEELb1ELb1ELb1EEEvNS_9BwdParamsE --------------------------
	.section	.text._ZN10layer_norm31ln_parallel_residual_bwd_kernelINS_13Kernel_traitsIfffffjLj768ELj1ELj4ELj1ELj16ENS_18Kernel_traits_baseILj768EfffffjLj128EEEEELb1ELb1ELb1EEEvNS_9BwdParamsE,"ax",@progbits
	.align	128
        .global         _ZN10layer_norm31ln_parallel_residual_bwd_kernelINS_13Kernel_traitsIfffffjLj768ELj1ELj4ELj1ELj16ENS_18Kernel_traits_baseILj768EfffffjLj128EEEEELb1ELb1ELb1EEEvNS_9BwdParamsE
        .type           _ZN10layer_norm31ln_parallel_residual_bwd_kernelINS_13Kernel_traitsIfffffjLj768ELj1ELj4ELj1ELj16ENS_18Kernel_traits_baseILj768EfffffjLj128EEEEELb1ELb1ELb1EEEvNS_9BwdParamsE,@function
        .size           _ZN10layer_norm31ln_parallel_residual_bwd_kernelINS_13Kernel_traitsIfffffjLj768ELj1ELj4ELj1ELj16ENS_18Kernel_traits_baseILj768EfffffjLj128EEEEELb1ELb1ELb1EEEvNS_9BwdParamsE,(.L_x_3549 - _ZN10layer_norm31ln_parallel_residual_bwd_kernelINS_13Kernel_traitsIfffffjLj768ELj1ELj4ELj1ELj16ENS_18Kernel_traits_baseILj768EfffffjLj128EEEEELb1ELb1ELb1EEEvNS_9BwdParamsE)
        .other          _ZN10layer_norm31ln_parallel_residual_bwd_kernelINS_13Kernel_traitsIfffffjLj768ELj1ELj4ELj1ELj16ENS_18Kernel_traits_baseILj768EfffffjLj128EEEEELb1ELb1ELb1EEEvNS_9BwdParamsE,@"STO_CUDA_ENTRY STV_DEFAULT"
_ZN10layer_norm31ln_parallel_residual_bwd_kernelINS_13Kernel_traitsIfffffjLj768ELj1ELj4ELj1ELj16ENS_18Kernel_traits_baseILj768EfffffjLj128EEEEELb1ELb1ELb1EEEvNS_9BwdParamsE:
.text._ZN10layer_norm31ln_parallel_residual_bwd_kernelINS_13Kernel_traitsIfffffjLj768ELj1ELj4ELj1ELj16ENS_18Kernel_traits_baseILj768EfffffjLj128EEEEELb1ELb1ELb1EEEvNS_9BwdParamsE:
        /* <DEDUP_REMOVED lines=42> */
.L_x_3407:
[----:B------:R-:W-:Y:S01]  /*02a0*/  SHF.L.U32 R0, R119, 0x4, RZ ;  /* 0x0000000477007819 */ /* 0x000fe200000006ff */
[----:B------:R-:W-:Y:S01]  /*02b0*/  ULDC.64 UR6, c[0x0][0x260] ;  /* 0x0000980000067ab9 */ /* 0x000fe20000000a00 */
[----:B------:R-:W0:Y:S02]  /*02c0*/  LDC.U8 R120, c[0x0][0x2a0] ;  /* 0x0000a800ff787b82 */ /* 0x000e240000000000 */
[----:B------:R-:W-:-:S04]  /*02d0*/  LOP3.LUT R0, R0, 0x1f0, RZ, 0xc0, !PT ;  /* 0x000001f000007812 */ /* 0x000fc800078ec0ff */
[----:B------:R-:W-:-:S05]  /*02e0*/  IADD3 R2, P0, R0, UR6, RZ ;  /* 0x0000000600027c10 */ /* 0x000fca000ff1e0ff */
[----:B------:R-:W-:Y:S01]  /*02f0*/  IMAD.X R3, RZ, RZ, UR7, P0 ;  /* 0x00000007ff037e24 */ /* 0x000fe200080e06ff */
        /* <DEDUP_REMOVED lines=33> */
[----:B------:R-:W-:Y:S01]  /*0510*/  CS2R R170, SRZ ;  /* 0x0000000000aa7805 */ /* 0x000fe2000001ff00 */
[----:B------:R-:W-:Y:S01]  /*0520*/  IMAD.MOV.U32 R172, RZ, RZ, RZ ;  /* 0x000000ffffac7224 */ /* 0x000fe200078e00ff */
[----:B------:R-:W-:Y:S02]  /*0530*/  CS2R R122, SRZ ;  /* 0x00000000007a7805 */ /* 0x000fe4000001ff00 */
[----:B01----:R-:W-:-:S07]  /*0540*/  CS2R R124, SRZ ;  /* 0x00000000007c7805 */ /* 0x003fce000001ff00 */
.L_x_3416:
[----:B------:R-:W0:Y:S01]  /*0550*/  LDC.64 R200, c[0x0][0x250] ;  /* 0x00009400ffc87b82 */ /* 0x000e220000000a00 */
[----:B-1----:R-:W-:-:S05]  /*0560*/  IMAD R60, R118, UR8, RZ ;  /* 0x00000008763c7c24 */ /* 0x002fca000f8e02ff */
[----:B------:R-:W-:Y:S02]  /*0570*/  SHF.R.S32.HI R61, RZ, 0x1f, R60 ;  /* 0x0000001fff3d7819 */ /* 0x000fe4000001143c */
[----:B------:R-:W1:Y:S02]  /*0580*/  LDC.64 R2, c[0x0][0x258] ;  /* 0x00009600ff027b82 */ /* 0x000e640000000a00 */
[----:B------:R-:W-:-:S04]  /*0590*/  LEA.HI R60, R61, R60, RZ, 0x2 ;  /* 0x0000003c3d3c7211 */ /* 0x000fc800078f10ff */
[----:B------:R-:W-:Y:S02]  /*05a0*/  LEA.HI.SX32 R203, R60, R119, 0x1e ;  /* 0x000000773ccb7211 */ /* 0x000fe400078ff2ff */
[----:B------:R-:W2:Y:S02]  /*05b0*/  LDC.64 R104, c[0x0][0x2b8] ;  /* 0x0000ae00ff687b82 */ /* 0x000ea40000000a00 */
[----:B------:R-:W-:Y:S02]  /*05c0*/  SHF.L.U32 R197, R203, 0x4, RZ ;  /* 0x00000004cbc57819 */ /* 0x000fe400000006ff */
[----:B------:R-:W-:Y:S02]  /*05d0*/  SHF.R.U32.HI R198, RZ, 0x1c, R203 ;  /* 0x0000001cffc67819 */ /* 0x000fe400000116cb */
[----:B------:R-:W-:Y:S01]  /*05e0*/  IADD3 R60, P0, R197, UR10, RZ ;  /* 0x0000000ac53c7c10 */ /* 0x000fe2000ff1e0ff */
[----:B0-----:R-:W-:-:S03]  /*05f0*/  IMAD.WIDE R200, R118, 0x4, R200 ;  /* 0x0000000476c87825 */ /* 0x001fc600078e02c8 */
[----:B------:R-:W-:Y:S01]  /*0600*/  IADD3.X R61, R198, UR11, RZ, P0, !PT ;  /* 0x0000000bc63d7c10 */ /* 0x000fe200087fe4ff */
[----:B------:R-:W-:Y:S02]  /*0610*/  VIADD R189, R203, 0x20 ;  /* 0x00000020cbbd7836 */ /* 0x000fe40000000000 */
[----:B------:R0:W3:Y:S01]  /*0620*/  LDG.E R200, desc[UR4][R200.64] ;  /* 0x00000004c8c87981 */ /* 0x0000e2000c1e1900 */
[----:B-1----:R-:W-:Y:S02]  /*0630*/  IMAD.WIDE R2, R118, 0x4, R2 ;  /* 0x0000000476027825 */ /* 0x002fe400078e0202 */
[----:B------:R-:W-:Y:S01]  /*0640*/  SHF.L.U32 R195, R189, 0x4, RZ ;  /* 0x00000004bdc37819 */ /* 0x000fe200000006ff */
[----:B------:R-:W4:Y:S01]  /*0650*/  LDG.E.128 R60, desc[UR4][R60.64] ;  /* 0x000000043c3c7981 */ /* 0x000f22000c1e1d00 */
[----:B------:R-:W-:Y:S02]  /*0660*/  SHF.R.U32.HI R194, RZ, 0x1c, R189 ;  /* 0x0000001cffc27819 */ /* 0x000fe400000116bd */
[----:B------:R-:W-:Y:S01]  /*0670*/  IADD3 R68, P0, R195, UR10, RZ ;  /* 0x0000000ac3447c10 */ /* 0x000fe2000ff1e0ff */
[----:B------:R1:W4:Y:S01]  /*0680*/  LDG.E R175, desc[UR4][R2.64] ;  /* 0x0000000402af7981 */ /* 0x000322000c1e1900 */
[----:B--2---:R-:W-:-:S02]  /*0690*/  IMAD.WIDE.U32 R64, R203, 0x10, R104 ;  /* 0x00000010cb407825 */ /* 0x004fc400078e0068 */
[----:B------:R-:W-:-:S04]  /*06a0*/  IADD3.X R69, R194, UR11, RZ, P0, !PT ;  /* 0x0000000bc2457c10 */ /* 0x000fc800087fe4ff */
[----:B------:R-:W2:Y:S01]  /*06b0*/  LDG.E.128 R64, desc[UR4][R64.64] ;  /* 0x0000000440407981 */ /* 0x000ea2000c1e1d00 */
[----:B0-----:R-:W-:Y:S01]  /*06c0*/  IADD3 R201, R203, 0x40, RZ ;  /* 0x00000040cbc97810 */ /* 0x001fe20007ffe0ff */
[----:B-1----:R-:W0:Y:S02]  /*06d0*/  LDC.64 R2, c[0x0][0x300] ;  /* 0x0000c000ff027b82 */ /* 0x002e240000000a00 */
[----:B------:R-:W2:Y:S01]  /*06e0*/  LDG.E.128 R68, desc[UR4][R68.64] ;  /* 0x0000000444447981 */ /* 0x000ea2000c1e1d00 */
[----:B------:R-:W-:-:S04]  /*06f0*/  IMAD.WIDE.U32 R72, R189, 0x10, R104 ;  /* 0x00000010bd487825 */ /* 0x000fc800078e0068 */
[----:B------:R-:W-:Y:S01]  /*0700*/  IMAD.SHL.U32 R191, R201, 0x10, RZ ;  /* 0x00000010c9bf7824 */ /* 0x000fe200078e00ff */
[----:B------:R-:W-:Y:S01]  /*0710*/  SHF.R.U32.HI R192, RZ, 0x1c, R201 ;  /* 0x0000001cffc07819 */ /* 0x000fe200000116c9 */
[----:B------:R-:W2:Y:S03]  /*0720*/  LDG.E.128 R72, desc[UR4][R72.64] ;  /* 0x0000000448487981 */ /* 0x000ea6000c1e1d00 */
[----:B------:R-:W-:-:S04]  /*0730*/  IADD3 R76, P0, R191, UR10, RZ ;  /* 0x0000000abf4c7c10 */ /* 0x000fc8000ff1e0ff */
[----:B------:R-:W-:Y:S01]  /*0740*/  IADD3.X R77, R192, UR11, RZ, P0, !PT ;  /* 0x0000000bc04d7c10 */ /* 0x000fe200087fe4ff */
[----:B------:R-:W-:Y:S01]  /*0750*/  IMAD.WIDE.U32 R80, R201, 0x10, R104 ;  /* 0x00000010c9507825 */ /* 0x000fe200078e0068 */
[----:B------:R-:W-:-:S04]  /*0760*/  IADD3 R205, R203, 0x60, RZ ;  /* 0x00000060cbcd7810 */ /* 0x000fc80007ffe0ff */
[----:B------:R-:W2:Y:S01]  /*0770*/  LDG.E.128 R76, desc[UR4][R76.64] ;  /* 0x000000044c4c7981 */ /* 0x000ea2000c1e1d00 */
[----:B------:R-:W-:Y:S02]  /*0780*/  SHF.L.U32 R187, R205, 0x4, RZ ;  /* 0x00000004cdbb7819 */ /* 0x000fe400000006ff */
[----:B0-----:R-:W-:Y:S01]  /*0790*/  ISETP.NE.U32.AND P3, PT, R2, RZ, PT ;  /* 0x000000ff0200720c */ /* 0x001fe20003f65070 */
[----:B------:R-:W2:Y:S01]  /*07a0*/  LDG.E.128 R80, desc[UR4][R80.64] ;  /* 0x0000000450507981 */ /* 0x000ea2000c1e1d00 */
[----:B------:R-:W-:Y:S02]  /*07b0*/  SHF.R.U32.HI R186, RZ, 0x1c, R205 ;  /* 0x0000001cffba7819 */ /* 0x000fe400000116cd */
[----:B------:R-:W-:Y:S02]  /*07c0*/  ISETP.NE.AND.EX P3, PT, R3, RZ, PT, P3 ;  /* 0x000000ff0300720c */ /* 0x000fe40003f65330 */
[----:B------:R-:W-:Y:S01]  /*07d0*/  IADD3 R84, P0, R187, UR10, RZ ;  /* 0x0000000abb547c10 */ /* 0x000fe2000ff1e0ff */
[C---:B------:R-:W-:Y:S01]  /*07e0*/  VIADD R207, R203.reuse, 0x80 ;  /* 0x00000080cbcf7836 */ /* 0x040fe20000000000 */
[----:B------:R-:W-:-:S02]  /*07f0*/  SHF.L.U32 R115, R203, 0x2, RZ ;  /* 0x00000002cb737819 */ /* 0x000fc400000006ff */
[----:B------:R-:W-:Y:S01]  /*0800*/  IADD3.X R85, R186, UR11, RZ, P0, !PT ;  /* 0x0000000bba557c10 */ /* 0x000fe200087fe4ff */
[----:B------:R-:W-:Y:S01]  /*0810*/  IMAD.WIDE.U32 R88, R205, 0x10, R104 ;  /* 0x00000010cd587825 */ /* 0x000fe200078e0068 */
[----:B------:R-:W-:Y:S02]  /*0820*/  SHF.R.U32.HI R188, RZ, 0x1e, R203 ;  /* 0x0000001effbc7819 */ /* 0x000fe400000116cb */
[----:B------:R-:W-:Y:S01]  /*0830*/  IADD3 R94, P0, R115, UR12, RZ ;  /* 0x0000000c735e7c10 */ /* 0x000fe2000ff1e0ff */
[----:B------:R-:W-:Y:S01]  /*0840*/  IMAD.SHL.U32 R211, R201, 0x4, RZ ;  /* 0x00000004c9d37824 */ /* 0x000fe200078e00ff */
[----:B------:R-:W2:Y:S01]  /*0850*/  LDG.E.128 R84, desc[UR4][R84.64] ;  /* 0x0000000454547981 */ /* 0x000ea2000c1e1d00 */
[C---:B------:R-:W-:Y:S01]  /*0860*/  SHF.L.U32 R177, R207.reuse, 0x4, RZ ;  /* 0x00000004cfb17819 */ /* 0x040fe200000006ff */
[----:B------:R-:W0:Y:S01]  /*0870*/  @P3 LDC.64 R180, c[0x0][0x248] ;  /* 0x00009200ffb43b82 */ /* 0x000e220000000a00 */
[----:B------:R-:W-:Y:S01]  /*0880*/  SHF.L.U32 R215, R207, 0x2, RZ ;  /* 0x00000002cfd77819 */ /* 0x000fe200000006ff */
[----:B------:R-:W2:Y:S01]  /*0890*/  LDG.E.128 R88, desc[UR4][R88.64] ;  /* 0x0000000458587981 */ /* 0x000ea2000c1e1d00 */
[----:B------:R-:W-:-:S02]  /*08a0*/  IADD3.X R95, R188, UR13, RZ, P0, !PT ;  /* 0x0000000dbc5f7c10 */ /* 0x000fc400087fe4ff */
[--C-:B------:R-:W-:Y:S02]  /*08b0*/  SHF.R.U32.HI R182, RZ, 0x1c, R207.reuse ;  /* 0x0000001cffb67819 */ /* 0x100fe400000116cf */
[----:B------:R-:W-:Y:S01]  /*08c0*/  IADD3 R92, P0, R177, UR10, RZ ;  /* 0x0000000ab15c7c10 */ /* 0x000fe2000ff1e0ff */
[----:B------:R-:W1:Y:S01]  /*08d0*/  @P3 LDC.64 R116, c[0x0][0x248] ;  /* 0x00009200ff743b82 */ /* 0x000e620000000a00 */
[----:B------:R-:W-:Y:S01]  /*08e0*/  SHF.R.U32.HI R208, RZ, 0x1e, R207 ;  /* 0x0000001effd07819 */ /* 0x000fe200000116cf */
[----:B-----5:R-:W5:Y:S01]  /*08f0*/  LDG.E R199, desc[UR4][R94.64] ;  /* 0x000000045ec77981 */ /* 0x020f62000c1e1900 */
[----:B------:R-:W-:Y:S02]  /*0900*/  SHF.R.U32.HI R204, RZ, 0x1e, R201 ;  /* 0x0000001effcc7819 */ /* 0x000fe400000116c9 */
[----:B------:R-:W-:Y:S02]  /*0910*/  IADD3 R108, P2, R215, UR12, RZ ;  /* 0x0000000cd76c7c10 */ /* 0x000fe4000ff5e0ff */
[----:B------:R-:W-:Y:S01]  /*0920*/  IADD3 R100, P1, R211, UR12, RZ ;  /* 0x0000000cd3647c10 */ /* 0x000fe2000ff3e0ff */
[----:B------:R-:W1:Y:S01]  /*0930*/  @P3 LDC.64 R110, c[0x0][0x248] ;  /* 0x00009200ff6e3b82 */ /* 0x000e620000000a00 */
[----:B------:R-:W-:-:S02]  /*0940*/  IADD3 R217, R203, 0xa0, RZ ;  /* 0x000000a0cbd97810 */ /* 0x000fc40007ffe0ff */
[----:B------:R-:W-:Y:S02]  /*0950*/  SHF.L.U32 R213, R205, 0x2, RZ ;  /* 0x00000002cdd57819 */ /* 0x000fe400000006ff */
[----:B------:R-:W-:Y:S01]  /*0960*/  IADD3.X R93, R182, UR11, RZ, P0, !PT ;  /* 0x0000000bb65d7c10 */ /* 0x000fe200087fe4ff */
[----:B------:R-:W-:Y:S01]  /*0970*/  IMAD.SHL.U32 R173, R217, 0x10, RZ ;  /* 0x00000010d9ad7824 */ /* 0x000fe200078e00ff */
[----:B------:R-:W-:Y:S01]  /*0980*/  IADD3.X R109, R208, UR13, RZ, P2, !PT ;  /* 0x0000000dd06d7c10 */ /* 0x000fe200097fe4ff */
[----:B------:R-:W1:Y:S01]  /*0990*/  @P3 LDC.64 R178, c[0x0][0x248] ;  /* 0x00009200ffb23b82 */ /* 0x000e620000000a00 */
[----:B------:R-:W-:Y:S02]  /*09a0*/  IADD3.X R101, R204, UR13, RZ, P1, !PT ;  /* 0x0000000dcc657c10 */ /* 0x000fe40008ffe4ff */
[----:B------:R-:W-:Y:S01]  /*09b0*/  SHF.R.U32.HI R206, RZ, 0x1e, R205 ;  /* 0x0000001effce7819 */ /* 0x000fe200000116cd */
[----:B------:R-:W-:Y:S01]  /*09c0*/  IMAD.WIDE.U32 R96, R207, 0x10, R104 ;  /* 0x00000010cf607825 */ /* 0x000fe200078e0068 */
[----:B------:R-:W-:Y:S01]  /*09d0*/  IADD3 R102, P2, R213, UR12, RZ ;  /* 0x0000000cd5667c10 */ /* 0x000fe2000ff5e0ff */
[----:B------:R-:W2:Y:S01]  /*09e0*/  LDG.E.128 R92, desc[UR4][R92.64] ;  /* 0x000000045c5c7981 */ /* 0x000ea2000c1e1d00 */
[----:B------:R-:W-:Y:S01]  /*09f0*/  SHF.R.U32.HI R176, RZ, 0x1c, R217 ;  /* 0x0000001cffb07819 */ /* 0x000fe200000116d9 */
[----:B------:R-:W1:Y:S01]  /*0a00*/  @P3 LDC.64 R112, c[0x0][0x248] ;  /* 0x00009200ff703b82 */ /* 0x000e620000000a00 */
[----:B------:R-:W-:Y:S01]  /*0a10*/  IADD3.X R103, R206, UR13, RZ, P2, !PT ;  /* 0x0000000dce677c10 */ /* 0x000fe200097fe4ff */
[----:B------:R0:W5:Y:S01]  /*0a20*/  LDG.E R193, desc[UR4][R100.64] ;  /* 0x0000000464c17981 */ /* 0x000162000c1e1900 */
[----:B------:R-:W-:-:S03]  /*0a30*/  SHF.L.U32 R209, R189, 0x2, RZ ;  /* 0x00000002bdd17819 */ /* 0x000fc600000006ff */
[----:B------:R0:W5:Y:S01]  /*0a40*/  LDG.E R183, desc[UR4][R108.64] ;  /* 0x000000046cb77981 */ /* 0x000162000c1e1900 */
[----:B------:R-:W-:-:S03]  /*0a50*/  SHF.R.U32.HI R202, RZ, 0x1e, R189 ;  /* 0x0000001effca7819 */ /* 0x000fc600000116bd */
[----:B------:R-:W2:Y:S01]  /*0a60*/  LDG.E.128 R96, desc[UR4][R96.64] ;  /* 0x0000000460607981 */ /* 0x000ea2000c1e1d00 */
[----:B0-----:R-:W-:-:S03]  /*0a70*/  IADD3 R100, P2, R173, UR10, RZ ;  /* 0x0000000aad647c10 */ /* 0x001fc6000ff5e0ff */
[----:B------:R-:W5:Y:S01]  /*0a80*/  LDG.E R190, desc[UR4][R102.64] ;  /* 0x0000000466be7981 */ /* 0x000f62000c1e1900 */
[----:B------:R-:W0:Y:S01]  /*0a90*/  LDC.64 R108, c[0x0][0x2c8] ;  /* 0x0000b200ff6c7b82 */ /* 0x000e220000000a00 */
[----:B------:R-:W-:Y:S02]  /*0aa0*/  IADD3.X R101, R176, UR11, RZ, P2, !PT ;  /* 0x0000000bb0657c10 */ /* 0x000fe400097fe4ff */
[----:B------:R-:W-:Y:S01]  /*0ab0*/  IADD3 R106, P0, R209, UR12, RZ ;  /* 0x0000000cd16a7c10 */ /* 0x000fe2000ff1e0ff */
[----:B------:R-:W-:-:S03]  /*0ac0*/  IMAD.WIDE.U32 R104, R217, 0x10, R104 ;  /* 0x00000010d9687825 */ /* 0x000fc600078e0068 */
[----:B------:R-:W-:Y:S01]  /*0ad0*/  IADD3.X R107, R202, UR13, RZ, P0, !PT ;  /* 0x0000000dca6b7c10 */ /* 0x000fe200087fe4ff */
[----:B------:R-:W2:Y:S01]  /*0ae0*/  LDG.E.128 R100, desc[UR4][R100.64] ;  /* 0x0000000464647981 */ /* 0x000ea2000c1e1d00 */
[----:B------:R-:W-:Y:S02]  /*0af0*/  @P3 IADD3 R180, P0, R115, R180, RZ ;  /* 0x000000b473b43210 */ /* 0x000fe40007f1e0ff */
[----:B------:R-:W-:Y:S01]  /*0b00*/  SHF.L.U32 R219, R217, 0x2, RZ ;  /* 0x00000002d9db7819 */ /* 0x000fe200000006ff */
[----:B------:R-:W5:Y:S01]  /*0b10*/  LDG.E R196, desc[UR4][R106.64] ;  /* 0x000000046ac47981 */ /* 0x000f62000c1e1900 */
[----:B------:R-:W-:Y:S01]  /*0b20*/  @P3 IADD3.X R181, R188, R181, RZ, P0, !PT ;  /* 0x000000b5bcb53210 */ /* 0x000fe200007fe4ff */
[----:B------:R-:W0:Y:S01]  /*0b30*/  @P3 LDC.64 R114, c[0x0][0x248] ;  /* 0x00009200ff723b82 */ /* 0x000e220000000a00 */
[----:B-1----:R-:W-:-:S03]  /*0b40*/  @P3 IADD3 R116, P0, R209, R116, RZ ;  /* 0x00000074d1743210 */ /* 0x002fc60007f1e0ff */
[----:B------:R0:W5:Y:S01]  /*0b50*/  @P3 LDG.E R130, desc[UR4][R180.64] ;  /* 0x00000004b4823981 */ /* 0x000162000c1e1900 */
[----:B------:R-:W-:-:S03]  /*0b60*/  @P3 IADD3.X R117, R202, R117, RZ, P0, !PT ;  /* 0x00000075ca753210 */ /* 0x000fc600007fe4ff */
[----:B------:R-:W2:Y:S01]  /*0b70*/  LDG.E.128 R104, desc[UR4][R104.64] ;  /* 0x0000000468687981 */ /* 0x000ea2000c1e1d00 */
[----:B------:R-:W-:Y:S02]  /*0b80*/  @P3 IADD3 R110, P0, R211, R110, RZ ;  /* 0x0000006ed36e3210 */ /* 0x000fe40007f1e0ff */
[----:B------:R-:W-:Y:S01]  /*0b90*/  SHF.R.U32.HI R210, RZ, 0x1e, R217 ;  /* 0x0000001effd27819 */ /* 0x000fe200000116d9 */
[----:B------:R-:W5:Y:S02]  /*0ba0*/  @P3 LDG.E R0, desc[UR4][R116.64] ;  /* 0x0000000474003981 */ /* 0x000f64000c1e1900 */
[----:B------:R-:W-:Y:S01]  /*0bb0*/  @P3 IMAD.X R111, R204, 0x1, R111, P0 ;  /* 0x00000001cc6f3824 */ /* 0x000fe200000e066f */
[-C--:B0-----:R-:W-:Y:S02]  /*0bc0*/  @P4 LEA R180, P0, R203, R108.reuse, 0x4 ;  /* 0x0000006ccbb44211 */ /* 0x081fe400078020ff */
[----:B------:R-:W-:Y:S02]  /*0bd0*/  IADD3 R184, P1, R219, UR12, RZ ;  /* 0x0000000cdbb87c10 */ /* 0x000fe4000ff3e0ff */
[----:B------:R-:W-:Y:S01]  /*0be0*/  @P4 LEA.HI.X R181, R203, R109, RZ, 0x4, P0 ;  /* 0x0000006dcbb54211 */ /* 0x000fe200000f24ff */
[----:B------:R-:W5:Y:S01]  /*0bf0*/  @P3 LDG.E R133, desc[UR4][R110.64] ;  /* 0x000000046e853981 */ /* 0x000f62000c1e1900 */
[----:B------:R-:W-:-:S02]  /*0c00*/  @P4 LEA R188, P0, R189, R108, 0x4 ;  /* 0x0000006cbdbc4211 */ /* 0x000fc400078020ff */
        /* <DEDUP_REMOVED lines=10> */
[----:B------:R0:W5:Y:S01]  /*0cb0*/  @P3 LDG.E R134, desc[UR4][R112.64] ;  /* 0x0000000470863981 */ /* 0x000162000c1e1900 */
[----:B------:R-:W-:Y:S02]  /*0cc0*/  @P3 IADD3 R114, P1, R219, R114, RZ ;  /* 0x00000072db723210 */ /* 0x000fe40007f3e0ff */
[----:B0-----:R-:W-:-:S04]  /*0cd0*/  @P4 LEA R112, P0, R217, R108, 0x4 ;  /* 0x0000006cd9704211 */ /* 0x001fc800078020ff */
[----:B------:R-:W-:Y:S02]  /*0ce0*/  @P4 LEA.HI.X R113, R217, R109, RZ, 0x4, P0 ;  /* 0x0000006dd9714211 */ /* 0x000fe400000f24ff */
[----:B------:R-:W-:Y:S02]  /*0cf0*/  ISETP.NE.AND P0, PT, R120, RZ, PT ;  /* 0x000000ff7800720c */ /* 0x000fe40003f05270 */
[----:B------:R-:W-:Y:S01]  /*0d00*/  @P3 IADD3.X R115, R210, R115, RZ, P1, !PT ;  /* 0x00000073d2733210 */ /* 0x000fe20000ffe4ff */
[----:B------:R-:W5:Y:S01]  /*0d10*/  @P4 LDG.E.128 R48, desc[UR4][R112.64] ;  /* 0x0000000470304981 */ /* 0x000f62000c1e1d00 */
[----:B------:R-:W-:-:S03]  /*0d20*/  @P4 LEA R178, P1, R207, R108, 0x4 ;  /* 0x0000006ccfb24211 */ /* 0x000fc600078220ff */
[----:B------:R-:W5:Y:S01]  /*0d30*/  @P3 LDG.E R135, desc[UR4][R114.64] ;  /* 0x0000000472873981 */ /* 0x000f62000c1e1900 */
[----:B------:R-:W-:-:S05]  /*0d40*/  @P4 LEA.HI.X R179, R207, R109, RZ, 0x4, P1 ;  /* 0x0000006dcfb34211 */ /* 0x000fca00008f24ff */
[----:B------:R0:W5:Y:S01]  /*0d50*/  @P4 LDG.E.128 R32, desc[UR4][R178.64] ;  /* 0x00000004b2204981 */ /* 0x000162000c1e1d00 */
[----:B------:R-:W-:-:S04]  /*0d60*/  @P4 LEA R116, P1, R201, R108, 0x4 ;  /* 0x0000006cc9744211 */ /* 0x000fc800078220ff */
[----:B------:R-:W-:-:S05]  /*0d70*/  @P4 LEA.HI.X R117, R201, R109, RZ, 0x4, P1 ;  /* 0x0000006dc9754211 */ /* 0x000fca00008f24ff */
[----:B------:R1:W5:Y:S01]  /*0d80*/  @P4 LDG.E.128 R40, desc[UR4][R116.64] ;  /* 0x0000000474284981 */ /* 0x000362000c1e1d00 */
[----:B------:R-:W-:-:S04]  /*0d90*/  @P4 LEA R110, P2, R205, R108, 0x4 ;  /* 0x0000006ccd6e4211 */ /* 0x000fc800078420ff */
[----:B------:R-:W-:-:S05]  /*0da0*/  @P4 LEA.HI.X R111, R205, R109, RZ, 0x4, P2 ;  /* 0x0000006dcd6f4211 */ /* 0x000fca00010f24ff */
[----:B------:R1:W5:Y:S01]  /*0db0*/  @P4 LDG.E.128 R44, desc[UR4][R110.64] ;  /* 0x000000046e2c4981 */ /* 0x000362000c1e1d00 */
[----:B---3--:R-:W-:-:S05]  /*0dc0*/  FSEL R200, R200, RZ, !P0 ;  /* 0x000000ffc8c87208 */ /* 0x008fca0004000000 */
[--C-:B----4-:R-:W-:Y:S01]  /*0dd0*/  FADD.FTZ R60, R60, -R200.reuse ;  /* 0x800000c83c3c7221 */ /* 0x110fe20000010000 */
[----:B0-----:R-:W-:-:S03]  /*0de0*/  FADD.FTZ R178, R62, -R200 ;  /* 0x800000c83eb27221 */ /* 0x001fc60000010000 */
[----:B------:R-:W-:Y:S01]  /*0df0*/  FMUL.FTZ R60, R175, R60 ;  /* 0x0000003caf3c7220 */ /* 0x000fe20000410000 */
[--C-:B------:R-:W-:Y:S01]  /*0e00*/  FADD.FTZ R114, R61, -R200.reuse ;  /* 0x800000c83d727221 */ /* 0x100fe20000010000 */
[----:B------:R-:W-:Y:S01]  /*0e10*/  FADD.FTZ R180, R63, -R200 ;  /* 0x800000c83fb47221 */ /* 0x000fe20000010000 */
[C---:B--2---:R-:W-:Y:S01]  /*0e20*/  FADD.FTZ R131, R64.reuse, R131 ;  /* 0x0000008340837221 */ /* 0x044fe20000010000 */
[----:B------:R-:W-:Y:S01]  /*0e30*/  FFMA.FTZ R137, R64, R60, R137 ;  /* 0x0000003c40897223 */ /* 0x000fe20000010089 */
[----:B------:R-:W-:Y:S01]  /*0e40*/  FMUL.FTZ R61, R24, R64 ;  /* 0x00000040183d7220 */ /* 0x000fe20000410000 */
[C---:B------:R-:W-:Y:S01]  /*0e50*/  FMUL.FTZ R64, R175.reuse, R178 ;  /* 0x000000b2af407220 */ /* 0x040fe20000410000 */
[----:B------:R-:W-:Y:S01]  /*0e60*/  FADD.FTZ R139, R66, R139 ;  /* 0x0000008b428b7221 */ /* 0x000fe20000010000 */
[----:B------:R-:W-:Y:S02]  /*0e70*/  FMUL.FTZ R63, R26, R66 ;  /* 0x000000421a3f7220 */ /* 0x000fe40000410000 */
[----:B------:R-:W-:Y:S01]  /*0e80*/  FFMA.FTZ R141, R66, R64, R141 ;  /* 0x00000040428d7223 */ /* 0x000fe2000001008d */
[C---:B------:R-:W-:Y:S01]  /*0e90*/  FADD.FTZ R66, -R200.reuse, R68 ;  /* 0x00000044c8427221 */ /* 0x040fe20000010100 */
[----:B------:R-:W-:Y:S01]  /*0ea0*/  FMUL.FTZ R62, R175, R114 ;  /* 0x00000072af3e7220 */ /* 0x000fe20000410000 */
[C---:B------:R-:W-:Y:S01]  /*0eb0*/  FADD.FTZ R68, -R200.reuse, R69 ;  /* 0x00000045c8447221 */ /* 0x040fe20000010100 */
[----:B-1----:R-:W-:Y:S01]  /*0ec0*/  FADD.FTZ R116, -R200, R70 ;  /* 0x00000046c8747221 */ /* 0x002fe20000010100 */
        /* <DEDUP_REMOVED lines=29> */
[C---:B------:R-:W-:Y:S01]  /*10a0*/  FMUL.FTZ R180, R175.reuse, R180 ;  /* 0x000000b4afb47220 */ /* 0x040fe20000410000 */
[----:B------:R-:W-:Y:S01]  /*10b0*/  FADD.FTZ R76, -R200, R76 ;  /* 0x0000004cc84c7221 */ /* 0x000fe20000010100 */
[----:B------:R-:W-:Y:S01]  /*10c0*/  FFMA.FTZ R69, R116, R115, R69 ;  /* 0x0000007374457223 */ /* 0x000fe20000010045 */
[C---:B------:R-:W-:Y:S01]  /*10d0*/  FMUL.FTZ R112, R175.reuse, R112 ;  /* 0x00000070af707220 */ /* 0x040fe20000410000 */
[----:B------:R-:W-:Y:S01]  /*10e0*/  FMUL.FTZ R111, R16, R80 ;  /* 0x00000050106f7220 */ /* 0x000fe20000410000 */
[----:B------:R-:W-:Y:S01]  /*10f0*/  FADD.FTZ R68, R68, R117 ;  /* 0x0000007544447221 */ /* 0x000fe20000010000 */
[----:B------:R-:W-:Y:S01]  /*1100*/  FMUL.FTZ R110, R175, R76 ;  /* 0x0000004caf6e7220 */ /* 0x000fe20000410000 */
        /* <DEDUP_REMOVED lines=8> */
[C---:B------:R-:W-:Y:S01]  /*1190*/  FMUL.FTZ R114, R175.reuse, R114 ;  /* 0x00000072af727220 */ /* 0x040fe20000410000 */
        /* <DEDUP_REMOVED lines=42> */
[C---:B------:R-:W-:Y:S01]  /*1440*/  FMUL.FTZ R86, R175.reuse, R86 ;  /* 0x00000056af567220 */ /* 0x040fe20000410000 */
        /* <DEDUP_REMOVED lines=84> */
.L_x_3428:
        /* <DEDUP_REMOVED lines=37> */
.L_x_3411:
        /* <DEDUP_REMOVED lines=58> */
.L_x_3412:
        /* <DEDUP_REMOVED lines=25> */
[----:B------:R-:W-:Y:S01]  /*2110*/  FMUL.FTZ R83, R175, R80 ;  /* 0x00000050af537220 */ /* 0x000fe20000410000 */
[----:B------:R-:W-:Y:S01]  /*2120*/  @P2 FADD.FTZ R81, R40, R81 ;  /* 0x0000005128512221 */ /* 0x000fe20000010000 */
[----:B------:R0:W-:Y:S01]  /*2130*/  STG.E.128 desc[UR4][R68.64], R60 ;  /* 0x0000003c44007986 */ /* 0x0001e2000c101d04 */
[----:B------:R-:W-:Y:S01]  /*2140*/  SEL R102, R102, RZ, P6 ;  /* 0x000000ff66667207 */ /* 0x000fe20003000000 */
[----:B------:R-:W-:Y:S01]  /*2150*/  FMUL.FTZ R80, R114, UR16 ;  /* 0x0000001072507c20 */ /* 0x000fe20008410000 */
[----:B------:R-:W-:Y:S01]  /*2160*/  LOP3.LUT P6, RZ, R0, 0xff0000, RZ, 0xc0, !PT ;  /* 0x00ff000000ff7812 */ /* 0x000fe200078cc0ff */
[----:B------:R-:W-:Y:S01]  /*2170*/  @P2 FADD.FTZ R83, R42, R83 ;  /* 0x000000532a532221 */ /* 0x000fe20000010000 */
[----:B-1----:R-:W-:-:S02]  /*2180*/  SEL R67, R102, R59, P5 ;  /* 0x0000003b66437207 */ /* 0x002fc40002800000 */
        /* <DEDUP_REMOVED lines=8> */
[----:B------:R-:W-:-:S03]  /*2210*/  SEL R64, R101, R56, P5 ;  /* 0x0000003865407207 */ /* 0x000fc60002800000 */
[----:B------:R-:W-:Y:S01]  /*2220*/  @P3 IMAD.X R71, R194, 0x1, R3, P6 ;  /* 0x00000001c2473824 */ /* 0x000fe200030e0603 */
[----:B------:R-:W-:-:S04]  /*2230*/  LOP3.LUT P6, RZ, R193, 0xff00, RZ, 0xc0, !PT ;  /* 0x0000ff00c1ff7812 */ /* 0x000fc800078cc0ff */
[----:B------:R1:W-:Y:S01]  /*2240*/  @P3 STG.E.128 desc[UR4][R70.64], R64 ;  /* 0x0000004046003986 */ /* 0x0003e2000c101d04 */
[----:B0-----:R-:W-:Y:S01]  /*2250*/  SEL R69, R100, RZ, P6 ;  /* 0x000000ff64457207 */ /* 0x001fe20003000000 */
[----:B------:R-:W-:Y:S07]  /*2260*/  @!P0 BRA `(.L_x_3413) ;  /* 0x00000000001c8947 */ /* 0x000fee0003800000 */
[----:B-1----:R-:W-:Y:S02]  /*2270*/  IADD3 R64, P6, R191, UR14, RZ ;  /* 0x0000000ebf407c10 */ /* 0x002fe4000ffde0ff */
[----:B------:R-:W-:Y:S02]  /*2280*/  SEL R63, R114, R55, P1 ;  /* 0x00000037723f7207 */ /* 0x000fe40000800000 */
[----:B------:R-:W-:Y:S02]  /*2290*/  SEL R61, R112, R53, P1 ;  /* 0x00000035703d7207 */ /* 0x000fe40000800000 */
[----:B------:R-:W-:Y:S02]  /*22a0*/  SEL R62, R83, R54, P1 ;  /* 0x00000036533e7207 */ /* 0x000fe40000800000 */
[----:B------:R-:W-:Y:S02]  /*22b0*/  IADD3.X R65, R192, UR15, RZ, P6, !PT ;  /* 0x0000000fc0417c10 */ /* 0x000fe4000b7fe4ff */
[----:B------:R-:W-:-:S05]  /*22c0*/  SEL R60, R81, R52, P1 ;  /* 0x00000034513c7207 */ /* 0x000fca0000800000 */
[----:B------:R0:W-:Y:S02]  /*22d0*/  STG.E.128 desc[UR4][R64.64], R60 ;  /* 0x0000003c40007986 */ /* 0x0001e4000c101d04 */
.L_x_3413:
[----:B------:R-:W-:Y:S01]  /*22e0*/  LOP3.LUT P6, RZ, R193, 0xff000000, RZ, 0xc0, !PT ;  /* 0xff000000c1ff7812 */ /* 0x000fe200078cc0ff */
[----:B0-----:R-:W-:Y:S01]  /*22f0*/  FMUL.FTZ R60, R83, UR16 ;  /* 0x00000010533c7c20 */ /* 0x001fe20008410000 */
[----:B------:R-:W-:Y:S01]  /*2300*/  FMUL.FTZ R81, R81, UR16 ;  /* 0x0000001051517c20 */ /* 0x000fe20008410000 */
[-CC-:B------:R-:W-:Y:S01]  /*2310*/  FFMA.FTZ R74, R74, R96.reuse, R99.reuse ;  /* 0x000000604a4a7223 */ /* 0x180fe20000010063 */
[----:B-1----:R-:W-:Y:S01]  /*2320*/  SEL R71, R80, RZ, P6 ;  /* 0x000000ff50477207 */ /* 0x002fe20003000000 */
[-CC-:B------:R-:W-:Y:S01]  /*2330*/  FFMA.FTZ R78, R78, R96.reuse, R99.reuse ;  /* 0x000000604e4e7223 */ /* 0x180fe20000010063 */
[----:B------:R-:W-:Y:S01]  /*2340*/  LOP3.LUT P6, RZ, R193, 0xff0000, RZ, 0xc0, !PT ;  /* 0x00ff0000c1ff7812 */ /* 0x000fe200078cc0ff */
[----:B------:R-:W-:Y:S01]  /*2350*/  FADD.FTZ R74, R77, -R74 ;  /* 0x8000004a4d4a7221 */ /* 0x000fe20000010000 */
[--C-:B------:R-:W-:Y:S01]  /*2360*/  FFMA.FTZ R76, R76, R96, R99.reuse ;  /* 0x000000604c4c7223 */ /* 0x100fe20000010063 */
        /* <DEDUP_REMOVED lines=28> */
[----:B------:R-:W-:-:S04]  /*2530*/  LOP3.LUT P6, RZ, R133, 0xff, RZ, 0xc0, !PT ;  /* 0x000000ff85ff7812 */ /* 0x000fc800078cc0ff */
[----:B------:R-:W-:Y:S02]  /*2540*/  SEL R67, R81, RZ, P6 ;  /* 0x000000ff51437207 */ /* 0x000fe40003000000 */
[----:B------:R-:W-:Y:S02]  /*2550*/  @P3 IADD3 R80, P6, R191, R2, RZ ;  /* 0x00000002bf503210 */ /* 0x000fe40007fde0ff */
[----:B------:R-:W-:Y:S02]  /*2560*/  SEL R72, R67, R56, P5 ;  /* 0x0000003843487207 */ /* 0x000fe40002800000 */
        /* <DEDUP_REMOVED lines=19> */
[----:B------:R-:W-:Y:S02]  /*26a0*/  SEL R74, R65, R58, P5 ;  /* 0x0000003a414a7207 */ /* 0x000fe40002800000 */
[----:B------:R-:W-:Y:S02]  /*26b0*/  LOP3.LUT P6, RZ, R134, 0xff, RZ, 0xc0, !PT ;  /* 0x000000ff86ff7812 */ /* 0x000fe400078cc0ff */
[----:B------:R-:W-:Y:S01]  /*26c0*/  SEL R67, R108, R59, P5 ;  /* 0x0000003b6c437207 */ /* 0x000fe20002800000 */
[----:B------:R0:W-:Y:S01]  /*26d0*/  @P3 STG.E.128 desc[UR4][R80.64], R72 ;  /* 0x0000004850003986 */ /* 0x0001e2000c101d04 */
[----:B------:R-:W-:Y:S02]  /*26e0*/  SEL R109, R66, RZ, P6 ;  /* 0x000000ff426d7207 */ /* 0x000fe40003000000 */
[----:B------:R-:W-:-:S02]  /*26f0*/  @P3 IADD3 R78, P6, R187, R2, RZ ;  /* 0x00000002bb4e3210 */ /* 0x000fc40007fde0ff */
[----:B------:R-:W-:Y:S02]  /*2700*/  SEL R66, R107, R58, P5 ;  /* 0x0000003a6b427207 */ /* 0x000fe40002800000 */
[----:B------:R-:W-:Y:S02]  /*2710*/  @P3 IADD3.X R79, R186, R3, RZ, P6, !PT ;  /* 0x00000003ba4f3210 */ /* 0x000fe400037fe4ff */
        /* <DEDUP_REMOVED lines=10> */
.L_x_3414:
        /* <DEDUP_REMOVED lines=9> */
[C---:B01----:R-:W-:Y:S01]  /*2850*/  FMUL.FTZ R69, R175.reuse, R84 ;  /* 0x00000054af457220 */ /* 0x043fe20000410000 */
        /* <DEDUP_REMOVED lines=16> */
.L_x_3415:
        /* <DEDUP_REMOVED lines=51> */
[----:B------:R-:W-:Y:S02]  /*2c90*/  @P3 IADD3.X R75, R182, R3, RZ, P6, !PT ;  /* 0x00000003b64b3210 */ /* 0x000fe400037fe4ff */
[----:B------:R-:W-:Y:S02]  /*2ca0*/  LOP3.LUT P6, RZ, R135, 0xff, RZ, 0xc0, !PT ;  /* 0x000000ff87ff7812 */ /* 0x000fe400078cc0ff */
[----:B------:R-:W-:Y:S02]  /*2cb0*/  IADD3 R78, P1, R173, UR18, RZ ;  /* 0x00000012ad4e7c10 */ /* 0x000fe4000ff3e0ff */
[----:B------:R-:W-:Y:S02]  /*2cc0*/  SEL R81, R68, RZ, P6 ;  /* 0x000000ff44517207 */ /* 0x000fe40003000000 */
[----:B------:R-:W-:-:S02]  /*2cd0*/  LOP3.LUT P6, RZ, R135, 0xff00, RZ, 0xc0, !PT ;  /* 0x0000ff0087ff7812 */ /* 0x000fc400078cc0ff */
[----:B------:R-:W-:Y:S02]  /*2ce0*/  IADD3.X R79, R176, UR19, RZ, P1, !PT ;  /* 0x00000013b04f7c10 */ /* 0x000fe40008ffe4ff */
        /* <DEDUP_REMOVED lines=12> */
[----:B------:R-:W-:Y:S02]  /*2db0*/  @P3 IADD3 R2, P1, R173, R2, RZ ;  /* 0x00000002ad023210 */ /* 0x000fe40007f3e0ff */
[----:B------:R-:W-:Y:S02]  /*2dc0*/  SEL R67, R94, R59, P5 ;  /* 0x0000003b5e437207 */ /* 0x000fe40002800000 */
[-C--:B------:R-:W-:Y:S01]  /*2dd0*/  SEL R65, R86, R57.reuse, P5 ;  /* 0x0000003956417207 */ /* 0x080fe20002800000 */
[----:B------:R-:W-:Y:S01]  /*2de0*/  @P3 IMAD.X R3, R176, 0x1, R3, P1 ;  /* 0x00000001b0033824 */ /* 0x000fe200008e0603 */
[----:B------:R-:W-:Y:S02]  /*2df0*/  SEL R64, R71, R56, P5 ;  /* 0x0000003847407207 */ /* 0x000fe40002800000 */
[----:B------:R-:W-:-:S02]  /*2e00*/  SEL R57, R70, R57, P5 ;  /* 0x0000003946397207 */ /* 0x000fc40002800000 */
[----:B------:R-:W-:Y:S01]  /*2e10*/  SEL R70, R80, RZ, P6 ;  /* 0x000000ff50467207 */ /* 0x000fe20003000000 */
[----:B------:R1:W-:Y:S01]  /*2e20*/  @P3 STG.E.128 desc[UR4][R74.64], R64 ;  /* 0x000000404a003986 */ /* 0x0003e2000c101d04 */
[----:B------:R-:W-:Y:S02]  /*2e30*/  SEL R71, R92, RZ, P2 ;  /* 0x000000ff5c477207 */ /* 0x000fe40001000000 */
        /* <DEDUP_REMOVED lines=10> */
.L_x_3409:
        /* <DEDUP_REMOVED lines=48> */
.L_x_3408:
[----:B------:R-:W-:Y:S05]  /*31e0*/  BSYNC B0 ;  /* 0x0000000000007941 */ /* 0x000fea0003800000 */
.L_x_3406:
        /* <DEDUP_REMOVED lines=79> */
[----:B0-----:R-:W-:-:S05]  /*36e0*/  IMAD.X R21, RZ, RZ, RZ, P0 ;  /* 0x000000ffff157224 */ /* 0x001fca00000e06ff */
        /* <DEDUP_REMOVED lines=67> */
.L_x_3410:
        /* <DEDUP_REMOVED lines=8> */
.L_x_3418:
[----:B------:R-:W-:Y:S05]  /*3ba0*/  BSYNC B2 ;  /* 0x0000000000027941 */ /* 0x000fea0003800000 */
.L_x_3417:
        /* <DEDUP_REMOVED lines=8> */
.L_x_3419:
[----:B------:R-:W-:Y:S01]  /*3c30*/  FADD.FTZ R82, R99, R82 ;  /* 0x0000005263527221 */ /* 0x000fe20000010000 */
[----:B------:R-:W-:-:S03]  /*3c40*/  HFMA2.MMA R181, -RZ, RZ, 0, 1.1920928955078125e-07 ;  /* 0x00000002ffb57435 */ /* 0x000fc600000001ff */
[----:B------:R-:W-:Y:S01]  /*3c50*/  IMAD.MOV.U32 R107, RZ, RZ, R82 ;  /* 0x000000ffff6b7224 */ /* 0x000fe200078e0052 */
[----:B------:R-:W-:-:S07]  /*3c60*/  MOV R69, R106 ;  /* 0x0000006a00457202 */ /* 0x000fce0000000f00 */
[----:B------:R-:W-:Y:S05]  /*3c70*/  WARPSYNC.COLLECTIVE R102, `(.L_x_3420) ;  /* 0x0000000066087348 */ /* 0x000fea0003c00000 */
[----:B------:R0:W1:Y:S02]  /*3c80*/  SHFL.BFLY P1, R106, R107, R181, R188 ;  /* 0x0c0000b56b6a7389 */ /* 0x00006400000200bc */
[----:B01----:R-:W-:Y:S01]  /*3c90*/  ENDCOLLECTIVE ;  /* 0x000000000000791b */ /* 0x003fe20003800000 */
.L_x_3420:
[----:B------:R-:W-:-:S05]  /*3ca0*/  FADD.FTZ R69, R68, R69 ;  /* 0x0000004544457221 */ /* 0x000fca0000010000 */
[----:B------:R-:W-:Y:S02]  /*3cb0*/  MOV R107, R69 ;  /* 0x00000045006b7202 */ /* 0x000fe40000000f00 */
[----:B------:R-:W-:-:S07]  /*3cc0*/  MOV R101, R106 ;  /* 0x0000006a00657202 */ /* 0x000fce0000000f00 */
[----:B------:R-:W-:Y:S05]  /*3cd0*/  WARPSYNC.COLLECTIVE R102, `(.L_x_3421) ;  /* 0x0000000066087348 */ /* 0x000fea0003c00000 */
[----:B------:R0:W1:Y:S02]  /*3ce0*/  SHFL.BFLY P1, R106, R107, R181, R188 ;  /* 0x0c0000b56b6a7389 */ /* 0x00006400000200bc */
[----:B01----:R-:W-:Y:S01]  /*3cf0*/  ENDCOLLECTIVE ;  /* 0x000000000000791b */ /* 0x003fe20003800000 */
.L_x_3421:
[----:B------:R-:W-:Y:S01]  /*3d00*/  FADD.FTZ R101, R82, R101 ;  /* 0x0000006552657221 */ /* 0x000fe20000010000 */
[----:B------:R-:W-:-:S04]  /*3d10*/  HFMA2.MMA R181, -RZ, RZ, 0, 2.384185791015625e-07 ;  /* 0x00000004ffb57435 */ /* 0x000fc800000001ff */
[----:B------:R-:W-:Y:S01]  /*3d20*/  MOV R107, R101 ;  /* 0x00000065006b7202 */ /* 0x000fe20000000f00 */
[----:B------:R-:W-:-:S07]  /*3d30*/  IMAD.MOV.U32 R96, RZ, RZ, R106 ;  /* 0x000000ffff607224 */ /* 0x000fce00078e006a */
[----:B------:R-:W-:Y:S05]  /*3d40*/  WARPSYNC.COLLECTIVE R102, `(.L_x_3422) ;  /* 0x0000000066087348 */ /* 0x000fea0003c00000 */
[----:B------:R0:W1:Y:S02]  /*3d50*/  SHFL.BFLY P1, R106, R107, R181, R188 ;  /* 0x0c0000b56b6a7389 */ /* 0x00006400000200bc */
[----:B01----:R-:W-:Y:S01]  /*3d60*/  ENDCOLLECTIVE ;  /* 0x000000000000791b */ /* 0x003fe20003800000 */
.L_x_3422:
[----:B------:R-:W-:-:S04]  /*3d70*/  FADD.FTZ R96, R69, R96 ;  /* 0x0000006045607221 */ /* 0x000fc80000010000 */
[----:B------:R-:W-:Y:S01]  /*3d80*/  IMAD.MOV.U32 R107, RZ, RZ, R96 ;  /* 0x000000ffff6b7224 */ /* 0x000fe200078e0060 */
[----:B------:R-:W-:-:S07]  /*3d90*/  MOV R100, R106 ;  /* 0x0000006a00647202 */ /* 0x000fce0000000f00 */
[----:B------:R-:W-:Y:S05]  /*3da0*/  WARPSYNC.COLLECTIVE R102, `(.L_x_3423) ;  /* 0x0000000066087348 */ /* 0x000fea0003c00000 */
[----:B------:R0:W1:Y:S02]  /*3db0*/  SHFL.BFLY P1, R106, R107, R181, R188 ;  /* 0x0c0000b56b6a7389 */ /* 0x00006400000200bc */
[----:B01----:R-:W-:Y:S01]  /*3dc0*/  ENDCOLLECTIVE ;  /* 0x000000000000791b */ /* 0x003fe20003800000 */
.L_x_3423:
[----:B------:R-:W-:Y:S01]  /*3dd0*/  FADD.FTZ R100, R101, R100 ;  /* 0x0000006465647221 */ /* 0x000fe20000010000 */
[----:B------:R-:W-:-:S04]  /*3de0*/  HFMA2.MMA R181, -RZ, RZ, 0, 4.76837158203125e-07 ;  /* 0x00000008ffb57435 */ /* 0x000fc800000001ff */
[----:B------:R-:W-:Y:S02]  /*3df0*/  MOV R107, R100 ;  /* 0x00000064006b7202 */ /* 0x000fe40000000f00 */
[----:B------:R-:W-:-:S07]  /*3e00*/  MOV R103, R106 ;  /* 0x0000006a00677202 */ /* 0x000fce0000000f00 */
[----:B------:R-:W-:Y:S05]  /*3e10*/  WARPSYNC.COLLECTIVE R102, `(.L_x_3424) ;  /* 0x0000000066087348 */ /* 0x000fea0003c00000 */
[----:B------:R0:W1:Y:S02]  /*3e20*/  SHFL.BFLY P1, R106, R107, R181, R188 ;  /* 0x0c0000b56b6a7389 */ /* 0x00006400000200bc */
[----:B01----:R-:W-:Y:S01]  /*3e30*/  ENDCOLLECTIVE ;  /* 0x000000000000791b */ /* 0x003fe20003800000 */
.L_x_3424:
[----:B------:R-:W-:-:S05]  /*3e40*/  FADD.FTZ R103, R96, R103 ;  /* 0x0000006760677221 */ /* 0x000fca0000010000 */
[----:B------:R-:W-:Y:S01]  /*3e50*/  MOV R107, R103 ;  /* 0x00000067006b7202 */ /* 0x000fe20000000f00 */
[----:B------:R-:W-:-:S07]  /*3e60*/  IMAD.MOV.U32 R99, RZ, RZ, R106 ;  /* 0x000000ffff637224 */ /* 0x000fce00078e006a */
[----:B------:R-:W-:Y:S05]  /*3e70*/  WARPSYNC.COLLECTIVE R102, `(.L_x_3425) ;  /* 0x0000000066087348 */ /* 0x000fea0003c00000 */
[----:B------:R0:W1:Y:S02]  /*3e80*/  SHFL.BFLY P1, R106, R107, R181, R188 ;  /* 0x0c0000b56b6a7389 */ /* 0x00006400000200bc */
[----:B01----:R-:W-:Y:S01]  /*3e90*/  ENDCOLLECTIVE ;  /* 0x000000000000791b */ /* 0x003fe20003800000 */
.L_x_3425:
[----:B------:R-:W-:-:S05]  /*3ea0*/  FADD.FTZ R99, R100, R99 ;  /* 0x0000006364637221 */ /* 0x000fca0000010000 */
[----:B------:R-:W-:Y:S01]  /*3eb0*/  MOV R107, R99 ;  /* 0x00000063006b7202 */ /* 0x000fe20000000f00 */
[----:B------:R-:W-:Y:S01]  /*3ec0*/  IMAD.MOV.U32 R181, RZ, RZ, 0x10 ;  /* 0x00000010ffb57424 */ /* 0x000fe200078e00ff */
[----:B------:R-:W-:-:S07]  /*3ed0*/  MOV R68, R106 ;  /* 0x0000006a00447202 */ /* 0x000fce0000000f00 */
[----:B------:R-:W-:Y:S05]  /*3ee0*/  WARPSYNC.COLLECTIVE R102, `(.L_x_3426) ;  /* 0x0000000066087348 */ /* 0x000fea0003c00000 */
[----:B------:R0:W1:Y:S02]  /*3ef0*/  SHFL.BFLY P1, R106, R107, R181, R188 ;  /* 0x0c0000b56b6a7389 */ /* 0x00006400000200bc */
[----:B01----:R-:W-:Y:S01]  /*3f00*/  ENDCOLLECTIVE ;  /* 0x000000000000791b */ /* 0x003fe20003800000 */
.L_x_3426:
[----:B------:R-:W-:-:S05]  /*3f10*/  FADD.FTZ R68, R103, R68 ;  /* 0x0000004467447221 */ /* 0x000fca0000010000 */
[----:B------:R-:W-:Y:S02]  /*3f20*/  MOV R107, R68 ;  /* 0x00000044006b7202 */ /* 0x000fe40000000f00 */
[----:B------:R-:W-:-:S07]  /*3f30*/  MOV R82, R106 ;  /* 0x0000006a00527202 */ /* 0x000fce0000000f00 */
[----:B------:R-:W-:Y:S05]  /*3f40*/  WARPSYNC.COLLECTIVE R102, `(.L_x_3427) ;  /* 0x0000000066087348 */ /* 0x000fea0003c00000 */
[----:B------:R0:W1:Y:S02]  /*3f50*/  SHFL.BFLY P1, R106, R107, R181, R188 ;  /* 0x0c0000b56b6a7389 */ /* 0x00006400000200bc */
[----:B01----:R-:W-:Y:S01]  /*3f60*/  ENDCOLLECTIVE ;  /* 0x000000000000791b */ /* 0x003fe20003800000 */
.L_x_3427:
[----:B------:R-:W-:Y:S01]  /*3f70*/  MOV R69, R106 ;  /* 0x0000006a00457202 */ /* 0x000fe20000000f00 */
[----:B------:R-:W-:Y:S06]  /*3f80*/  BRA `(.L_x_3428) ;  /* 0xffffffd800807947 */ /* 0x000fec000383ffff */
.L_x_3429:
        /* <DEDUP_REMOVED lines=15> */
.L_x_3549:


//--------------------- .nv.shared._ZN10layer_norm31ln_parallel_residual_bwd_kernelINS_13Kernel_traitsI13__nv_bfloat16S2_S2_S2_fjLj768ELj1ELj4ELj1ELj16ENS_18Kernel_traits_baseILj768ES2_S2_S2_S2_fjLj128EEEEELb0ELb0ELb0EEEvNS_9BwdParamsE --------------------------
	.section	.nv.shared._ZN10layer_norm31ln_parallel_residual_bwd_kernelINS_13Kernel_traitsI13__nv_bfloat16S2_S2_S2_fjLj768ELj1ELj4ELj1ELj16ENS_18Kernel_traits_baseILj768ES2_S2_S2_S2_fjLj128EEEEELb0ELb0ELb0EEEvNS_9BwdParamsE,"aw",@nobits
	.sectionflags	@""
	.align	16
	.zero		1024


//--------------------- .nv.shared.reserved.0     --------------------------
	.section	.nv.shared.reserved.0,"aw",@nobits
	.weak		__nv_reservedSMEM_offset_0_alias
	.size		__nv_reservedSMEM_offset_0_alias, 0, 0
	.other		__nv_reservedSMEM_offset_0_alias,@"STO_CUDA_RESERVED_SHARED STV_DEFAULT"
__nv_reservedSMEM_offset_0_alias:
	.zero		0


//--------------------- .nv.shared._ZN10layer_norm31ln_parallel_residual_bwd_kernelINS_13Kernel_traitsI13__nv_bfloat16S2_S2_S2_fjLj768ELj1ELj4ELj1ELj16ENS_18Kernel_traits_baseILj768ES2_S2_S2_S2_fjLj128EEEEELb0ELb0ELb1EEEvNS_9BwdParamsE --------------------------
	.section	.nv.shared._ZN10layer_norm31ln_parallel_residual_bwd_kernelINS_13Kernel_traitsI13__nv_bfloat16S2_S2_S2_fjLj768ELj1ELj4ELj1ELj16ENS_18Kernel_traits_baseILj768ES2_S2_S2_S2_fjLj128EEEEELb0ELb0ELb1EEEvNS_9BwdParamsE,"aw",@nobits
	.sectionflags	@""
	.align	16
	.zero		1024


//--------------------- .nv.shared._ZN10layer_norm31ln_parallel_residual_bwd_kernelINS_13Kernel_traitsI13__nv_bfloat16S2_S2_S2_fjLj768ELj1ELj4ELj1ELj16ENS_18Kernel_traits_baseILj768ES2_S2_S2_S2_fjLj128EEEEELb0ELb1ELb0EEEvNS_9BwdParamsE --------------------------
	.section	.nv.shared._ZN10layer_norm31ln_parallel_residual_bwd_kernelINS_13Kernel_traitsI13__nv_bfloat16S2_S2_S2_fjLj768ELj1ELj4ELj1ELj16ENS_18Kernel_traits_baseILj768ES2_S2_S2_S2_fjLj128EEEEELb0ELb1ELb0EEEvNS_9BwdParamsE,"aw",@nobits
	.sectionflags	@""
	.align	16
	.zero		1024


//--------------------- .nv.shared._ZN10layer_norm31ln_parallel_residual_bwd_kernelINS_13Kernel_traitsI13__nv_bfloat16S2_S2_S2_fjLj768ELj1ELj4ELj1ELj16ENS_18Kernel_traits_baseILj768ES2_S2_S2_S2_fjLj128EEEEELb0ELb1ELb1EEEvNS_9BwdParamsE --------------------------
	.section	.nv.shared._ZN10layer_norm31ln_parallel_residual_bwd_kernelINS_13Kernel_traitsI13__nv_bfloat16S2_S2_S2_fjLj768ELj1ELj4ELj1ELj16ENS_18Kernel_traits_baseILj768ES2_S2_S2_S2_fjLj128EEEEELb0ELb1ELb1EEEvNS_9BwdParamsE,"aw",@nobits
	.sectionflags	@""
	.align	16
	.zero		1024


//--------------------- .nv.shared._ZN10layer_norm31ln_parallel_residual_bwd_kernelINS_13Kernel_traitsI13__nv_bfloat16S2_S2_S2_fjLj768ELj1ELj4ELj1ELj16ENS_18Kernel_traits_baseILj768ES2_S2_S2_S2_fjLj128EEEEELb1ELb0ELb0EEEvNS_9BwdParamsE --------------------------
	.section	.nv.shared._ZN10layer_norm31ln_parallel_residual_bwd_kernelINS_13Kernel_traitsI13__nv_bfloat16S2_S2_S2_fjLj768ELj1ELj4ELj1ELj16ENS_18Kernel_traits_baseILj768ES2_S2_S2_S2_fjLj128EEEEELb1ELb0ELb0EEEvNS_9BwdParamsE,"aw",@nobits
	.sectionflags	@""
	.align	16
	.zero		1024


//--------------------- .nv.shared._ZN10layer_norm31ln_parallel_residual_bwd_kernelINS_13Kernel_traitsI13__nv_bfloat16S2_S2_S2_fjLj768ELj1ELj4ELj1ELj16ENS_18Kernel_traits_baseILj768ES2_S2_S2_S2_fjLj128EEEEELb1ELb0ELb1EEEvNS_9BwdParamsE --------------------------
	.section	.nv.shared._ZN10layer_norm31ln_parallel_residual_bwd_kernelINS_13Kernel_traitsI13__nv_bfloat16S2_S2_S2_fjLj768ELj1ELj4ELj1ELj16ENS_18Kernel_traits_baseILj768ES2_S2_S2_S2_fjLj128EEEEELb1ELb0ELb1EEEvNS_9BwdParamsE,"aw",@nobits
	.sectionflags	@""
	.align	16
	.zero		1024


//--------------------- .nv.shared._ZN10layer_norm22ln_bwd_finalize_kernelINS_22Kernel_traits_finalizeILj768E13__nv_bfloat16S2_S2_S2_fjLb0ELj1024ELj4ENS_18Kernel_traits_baseILj768ES2_S2_S2_S2_fjLj1024EEEEELb0ELb0EEEvNS_9BwdParamsE --------------------------
	.section	.nv.shared._ZN10layer_norm22ln_bwd_finalize_kernelINS_22Kernel_traits_finalizeILj768E13__nv_bfloat16S2_S2_S2_fjLb0ELj1024ELj4ENS_18Kernel_traits_baseILj768ES2_S2_S2_S2_fjLj1024EEEEELb0ELb0EEEvNS_9BwdParamsE,"aw",@nobits
	.sectionflags	@""
	.align	16
.nv.shared._ZN10layer_norm22ln_bwd_finalize_kernelINS_22Kernel_traits_finalizeILj768E13__nv_bfloat16S2_S2_S2_fjLb0ELj1024ELj4ENS_18Kernel_traits_baseILj768ES2_S2_S2_S2_fjLj1024EEEEELb0ELb0EEEvNS_9BwdParamsE:
	.zero		9472


//--------------------- .nv.shared._ZN10layer_norm40ln_parallel_residual_bwd_finalize_kernelINS_22Kernel_traits_finalizeILj768E13__nv_bfloat16S2_S2_S2_fjLb0ELj1024ELj4ENS_18Kernel_traits_baseILj768ES2_S2_S2_S2_fjLj1024EEEEELb0EEEvNS_9BwdParamsE --------------------------
	.section	.nv.shared._ZN10layer_norm40ln_parallel_residual_bwd_finalize_kernelINS_22Kernel_traits_finalizeILj768E13__nv_bfloat16S2_S2_S2_fjLb0ELj1024ELj4ENS_18Kernel_traits_baseILj768ES2_S2_S2_S2_fjLj1024EEEEELb0EEEvNS_9BwdParamsE,"aw",@nobits
	.sectionflags	@""
	.align	16
.nv.shared._ZN10layer_norm40ln_parallel_residual_bwd_finalize_kernelINS_22Kernel_traits_finalizeILj768E13__nv_bfloat16S2_S2_S2_fjLb0ELj1024ELj4ENS_18Kernel_traits_baseILj768ES2_S2_S2_S2_fjLj1024EEEEELb0EEEvNS_9BwdParamsE:
	.zero		17920


//--------------------- .nv.shared._ZN10layer_norm31ln_parallel_residual_bwd_kernelINS_13Kernel_traitsI13__nv_bfloat16S2_S2_S2_fjLj768ELj1ELj4ELj1ELj16ENS_18Kernel_traits_baseILj768ES2_S2_S2_S2_fjLj128EEEEELb1ELb1ELb0EEEvNS_9BwdParamsE --------------------------
	.section	.nv.shared._ZN10layer_norm31ln_parallel_residual_bwd_kernelINS_13Kernel_traitsI13__nv_bfloat16S2_S2_S2_fjLj768ELj1ELj4ELj1ELj16ENS_18Kernel_traits_baseILj768ES2_S2_S2_S2_fjLj128EEEEELb1ELb1ELb0EEEvNS_9BwdParamsE,"aw",@nobits
	.sectionflags	@""
	.align	16
	.zero		1024


//--------------------- .nv.shared._ZN10layer_norm22ln_bwd_finalize_kernelINS_22Kernel_traits_finalizeILj768E13__nv_bfloat16S2_S2_S2_fjLb0ELj1024ELj4ENS_18Kernel_traits_baseILj768ES2_S2_S2_S2_fjLj1024EEEEELb0ELb1EEEvNS_9BwdParamsE --------------------------
	.section	.nv.shared._ZN10layer_norm22ln_bwd_finalize_kernelINS_22Kernel_traits_finalizeILj768E13__nv_bfloat16S2_S2_S2_fjLb0ELj1024ELj4ENS_18Kernel_traits_baseILj768ES2_S2_S2_S2_fjLj1024EEEEELb0ELb1EEEvNS_9BwdParamsE,"aw",@nobits
	.sectionflags	@""
	.align	16
.nv.shared._ZN10layer_norm22ln_bwd_finalize_kernelINS_22Kernel_traits_finalizeILj768E13__nv_bfloat16S2_S2_S2_fjLb0ELj1024ELj4ENS_18Kernel_traits_baseILj768ES2_S2_S2_S2_fjLj1024EEEEELb0ELb1EEEvNS_9BwdParamsE:
	.zero		9472


//--------------------- .nv.shared._ZN10layer_norm40ln_parallel_residual_bwd_finalize_kernelINS_22Kernel_traits_finalizeILj768E13__nv_bfloat16S2_S2_S2_fjLb0ELj1024ELj4ENS_18Kernel_traits_baseILj768ES2_S2_S2_S2_fjLj1024EEEEELb1EEEvNS_9BwdParamsE --------------------------
	.section	.nv.shared._ZN10layer_norm40ln_parallel_residual_bwd_finalize_kernelINS_22Kernel_traits_finalizeILj768E13__nv_bfloat16S2_S2_S2_fjLb0ELj1024ELj4ENS_18Kernel_traits_baseILj768ES2_S2_S2_S2_fjLj1024EEEEELb1EEEvNS_9BwdParamsE,"aw",@nobits
	.sectionflags	@""
	.align	16
.nv.shared._ZN10layer_norm40ln_parallel_residual_bwd_finalize_kernelINS_22Kernel_traits_finalizeILj768E13__nv_bfloat16S2_S2_S2_fjLb0ELj1024ELj4ENS_18Kernel_traits_baseILj768ES2_S2_S2_S2_fjLj1024EEEEELb1EEEvNS_9BwdParamsE:
	.zero		17920


//--------------------- .nv.shared._ZN10layer_norm31ln_parallel_residual_bwd_kernelINS_13Kernel_traitsI13__nv_bfloat16S2_S2_S2_fjLj768ELj1ELj4ELj1ELj16ENS_18Kernel_traits_baseILj768ES2_S2_S2_S2_fjLj128EEEEELb1ELb1ELb1EEEvNS_9BwdParamsE --------------------------
	.section	.nv.shared._ZN10layer_norm31ln_parallel_residual_bwd_kernelINS_13Kernel_traitsI13__nv_bfloat16S2_S2_S2_fjLj768ELj1ELj4ELj1ELj16ENS_18Kernel_traits_baseILj768ES2_S2_S2_S2_fjLj128EEEEELb1ELb1ELb1EEEvNS_9BwdParamsE,"aw",@nobits
	.sectionflags	@""
	.align	16
	.zero		1024


//--------------------- .nv.shared._ZN10layer_norm31ln_parallel_residual_bwd_kernelINS_13Kernel_traitsI6__halfS2_S2_S2_fjLj768ELj1ELj4ELj1ELj16ENS_18Kernel_traits_baseILj768ES2_S2_S2_S2_fjLj128EEEEELb0ELb0ELb0EEEvNS_9BwdParamsE --------------------------
	.section	.nv.shared._ZN10layer_norm31ln_parallel_residual_bwd_kernelINS_13Kernel_traitsI6__halfS2_S2_S2_fjLj768ELj1ELj4ELj1ELj16ENS_18Kernel_traits_baseILj768ES2_S2_S2_S2_fjLj128EEEEELb0ELb0ELb0EEEvNS_9BwdParamsE,"aw",@nobits
	.sectionflags	@""
	.align	16
	.zero		1024


//--------------------- .nv.shared._ZN10layer_norm31ln_parallel_residual_bwd_kernelINS_13Kernel_traitsI6__halfS2_S2_S2_fjLj768ELj1ELj4ELj1ELj16ENS_18Kernel_traits_baseILj768ES2_S2_S2_S2_fjLj128EEEEELb0ELb0ELb1EEEvNS_9BwdParamsE --------------------------
	.section	.nv.shared._ZN10layer_norm31ln_parallel_residual_bwd_kernelINS_13Kernel_traitsI6__halfS2_S2_S2_fjLj768ELj1ELj4ELj1ELj16ENS_18Kernel_traits_baseILj768ES2_S2_S2_S2_fjLj128EEEEELb0ELb0ELb1EEEvNS_9BwdParamsE,"aw",@nobits
	.sectionflags	@""
	.align	16
	.zero		1024


//--------------------- .nv.shared._ZN10layer_norm31ln_parallel_residual_bwd_kernelINS_13Kernel_traitsI6__halfS2_S2_S2_fjLj768ELj1ELj4ELj1ELj16ENS_18Kernel_traits_baseILj768ES2_S2_S2_S2_fjLj128EEEEELb0ELb1ELb0EEEvNS_9BwdParamsE --------------------------
	.section	.nv.shared._ZN10layer_norm31ln_parallel_residual_bwd_kernelINS_13Kernel_traitsI6__halfS2_S2_S2_fjLj768ELj1ELj4ELj1ELj16ENS_18Kernel_traits_baseILj768ES2_S2_S2_S2_fjLj128EEEEELb0ELb1ELb0EEEvNS_9BwdParamsE,"aw",@nobits
	.sectionflags	@""
	.align	16
	.zero		1024


//--------------------- .nv.shared._ZN10layer_norm31ln_parallel_residual_bwd_kernelINS_13Kernel_traitsI6__halfS2_S2_S2_fjLj768ELj1ELj4ELj1ELj16ENS_18Kernel_traits_baseILj768ES2_S2_S2_S2_fjLj128EEEEELb0ELb1ELb1EEEvNS_9BwdParamsE --------------------------
	.section	.nv.shared._ZN10layer_norm31ln_parallel_residual_bwd_kernelINS_13Kernel_traitsI6__halfS2_S2_S2_fjLj768ELj1ELj4ELj1ELj16ENS_18Kernel_traits_baseILj768ES2_S2_S2_S2_fjLj128EEEEELb0ELb1ELb1EEEvNS_9BwdParamsE,"aw",@nobits
	.sectionflags	@""
	.align	16
	.zero		1024


//--------------------- .nv.shared._ZN10layer_norm31ln_parallel_residual_bwd_kernelINS_13Kernel_traitsI6__halfS2_S2_S2_fjLj768ELj1ELj4ELj1ELj16ENS_18Kernel_traits_baseILj768ES2_S2_S2_S2_fjLj128EEEEELb1ELb0ELb0EEEvNS_9BwdParamsE --------------------------
	.section	.nv.shared._ZN10layer_norm31ln_parallel_residual_bwd_kernelINS_13Kernel_traitsI6__halfS2_S2_S2_fjLj768ELj1ELj4ELj1ELj16ENS_18Kernel_traits_baseILj768ES2_S2_S2_S2_fjLj128EEEEELb1ELb0ELb0EEEvNS_9BwdParamsE,"aw",@nobits
	.sectionflags	@""
	.align	16
	.zero		1024


//--------------------- .nv.shared._ZN10layer_norm31ln_parallel_residual_bwd_kernelINS_13Kernel_traitsI6__halfS2_S2_S2_fjLj768ELj1ELj4ELj1ELj16ENS_18Kernel_traits_baseILj768ES2_S2_S2_S2_fjLj128EEEEELb1ELb0ELb1EEEvNS_9BwdParamsE --------------------------
	.section	.nv.shared._ZN10layer_norm31ln_parallel_residual_bwd_kernelINS_13Kernel_traitsI6__halfS2_S2_S2_fjLj768ELj1ELj4ELj1ELj16ENS_18Kernel_traits_baseILj768ES2_S2_S2_S2_fjLj128EEEEELb1ELb0ELb1EEEvNS_9BwdParamsE,"aw",@nobits
	.sectionflags	@""
	.align	16
	.zero		1024


//--------------------- .nv.shared._ZN10layer_norm22ln_bwd_finalize_kernelINS_22Kernel_traits_finalizeILj768E6__halfS2_S2_S2_fjLb0ELj1024ELj4ENS_18Kernel_traits_baseILj768ES2_S2_S2_S2_fjLj1024EEEEELb0ELb0EEEvNS_9BwdParamsE --------------------------
	.section	.nv.shared._ZN10layer_norm22ln_bwd_finalize_kernelINS_22Kernel_traits_finalizeILj768E6__halfS2_S2_S2_fjLb0ELj1024ELj4ENS_18Kernel_traits_baseILj768ES2_S2_S2_S2_fjLj1024EEEEELb0ELb0EEEvNS_9BwdParamsE,"aw",@nobits
	.sectionflags	@""
	.align	16
.nv.shared._ZN10layer_norm22ln_bwd_finalize_kernelINS_22Kernel_traits_finalizeILj768E6__halfS2_S2_S2_fjLb0ELj1024ELj4ENS_18Kernel_traits_baseILj768ES2_S2_S2_S2_fjLj1024EEEEELb0ELb0EEEvNS_9BwdParamsE:
	.zero		9472


//--------------------- .nv.shared._ZN10layer_norm40ln_parallel_residual_bwd_finalize_kernelINS_22Kernel_traits_finalizeILj768E6__halfS2_S2_S2_fjLb0ELj1024ELj4ENS_18Kernel_traits_baseILj768ES2_S2_S2_S2_fjLj1024EEEEELb0EEEvNS_9BwdParamsE --------------------------
	.section	.nv.shared._ZN10layer_norm40ln_parallel_residual_bwd_finalize_kernelINS_22Kernel_traits_finalizeILj768E6__halfS2_S2_S2_fjLb0ELj1024ELj4ENS_18Kernel_traits_baseILj768ES2_S2_S2_S2_fjLj1024EEEEELb0EEEvNS_9BwdParamsE,"aw",@nobits
	.sectionflags	@""
	.align	16
.nv.shared._ZN10layer_norm40ln_parallel_residual_bwd_finalize_kernelINS_22Kernel_traits_finalizeILj768E6__halfS2_S2_S2_fjLb0ELj1024ELj4ENS_18Kernel_traits_baseILj768ES2_S2_S2_S2_fjLj1024EEEEELb0EEEvNS_9BwdParamsE:
	.zero		17920


//--------------------- .nv.shared._ZN10layer_norm31ln_parallel_residual_bwd_kernelINS_13Kernel_traitsI6__halfS2_S2_S2_fjLj768ELj1ELj4ELj1ELj16ENS_18Kernel_traits_baseILj768ES2_S2_S2_S2_fjLj128EEEEELb1ELb1ELb0EEEvNS_9BwdParamsE --------------------------
	.section	.nv.shared._ZN10layer_norm31ln_parallel_residual_bwd_kernelINS_13Kernel_traitsI6__halfS2_S2_S2_fjLj768ELj1ELj4ELj1ELj16ENS_18Kernel_traits_baseILj768ES2_S2_S2_S2_fjLj128EEEEELb1ELb1ELb0EEEvNS_9BwdParamsE,"aw",@nobits
	.sectionflags	@""
	.align	16
	.zero		1024


//--------------------- .nv.shared._ZN10layer_norm22ln_bwd_finalize_kernelINS_22Kernel_traits_finalizeILj768E6__halfS2_S2_S2_fjLb0ELj1024ELj4ENS_18Kernel_traits_baseILj768ES2_S2_S2_S2_fjLj1024EEEEELb0ELb1EEEvNS_9BwdParamsE --------------------------
	.section	.nv.shared._ZN10layer_norm22ln_bwd_finalize_kernelINS_22Kernel_traits_finalizeILj768E6__halfS2_S2_S2_fjLb0ELj1024ELj4ENS_18Kernel_traits_baseILj768ES2_S2_S2_S2_fjLj1024EEEEELb0ELb1EEEvNS_9BwdParamsE,"aw",@nobits
	.sectionflags	@""
	.align	16
.nv.shared._ZN10layer_norm22ln_bwd_finalize_kernelINS_22Kernel_traits_finalizeILj768E6__halfS2_S2_S2_fjLb0ELj1024ELj4ENS_18Kernel_traits_baseILj768ES2_S2_S2_S2_fjLj1024EEEEELb0ELb1EEEvNS_9BwdParamsE:
	.zero		9472


//--------------------- .nv.shared._ZN10layer_norm40ln_parallel_residual_bwd_finalize_kernelINS_22Kernel_traits_finalizeILj768E6__halfS2_S2_S2_fjLb0ELj1024ELj4ENS_18Kernel_traits_baseILj768ES2_S2_S2_S2_fjLj1024EEEEELb1EEEvNS_9BwdParamsE --------------------------
	.section	.nv.shared._ZN10layer_norm40ln_parallel_residual_bwd_finalize_kernelINS_22Kernel_traits_finalizeILj768E6__halfS2_S2_S2_fjLb0ELj1024ELj4ENS_18Kernel_traits_baseILj768ES2_S2_S2_S2_fjLj1024EEEEELb1EEEvNS_9BwdParamsE,"aw",@nobits
	.sectionflags	@""
	.align	16
.nv.shared._ZN10layer_norm40ln_parallel_residual_bwd_finalize_kernelINS_22Kernel_traits_finalizeILj768E6__halfS2_S2_S2_fjLb0ELj1024ELj4ENS_18Kernel_traits_baseILj768ES2_S2_S2_S2_fjLj1024EEEEELb1EEEvNS_9BwdParamsE:
	.zero		17920


//--------------------- .nv.shared._ZN10layer_norm31ln_parallel_residual_bwd_kernelINS_13Kernel_traitsI6__halfS2_S2_S2_fjLj768ELj1ELj4ELj1ELj16ENS_18Kernel_traits_baseILj768ES2_S2_S2_S2_fjLj128EEEEELb1ELb1ELb1EEEvNS_9BwdParamsE --------------------------
	.section	.nv.shared._ZN10layer_norm31ln_parallel_residual_bwd_kernelINS_13Kernel_traitsI6__halfS2_S2_S2_fjLj768ELj1ELj4ELj1ELj16ENS_18Kernel_traits_baseILj768ES2_S2_S2_S2_fjLj128EEEEELb1ELb1ELb1EEEvNS_9BwdParamsE,"aw",@nobits
	.sectionflags	@""
	.align	16
	.zero		1024


//--------------------- .nv.shared._ZN10layer_norm31ln_parallel_residual_bwd_kernelINS_13Kernel_traitsIf13__nv_bfloat16S2_S2_fjLj768ELj1ELj4ELj1ELj16ENS_18Kernel_traits_baseILj768EfS2_S2_S2_fjLj128EEEEELb0ELb0ELb0EEEvNS_9BwdParamsE --------------------------
	.section	.nv.shared._ZN10layer_norm31ln_parallel_residual_bwd_kernelINS_13Kernel_traitsIf13__nv_bfloat16S2_S2_fjLj768ELj1ELj4ELj1ELj16ENS_18Kernel_traits_baseILj768EfS2_S2_S2_fjLj128EEEEELb0ELb0ELb0EEEvNS_9BwdParamsE,"aw",@nobits
	.sectionflags	@""
	.align	16
	.zero		1024


//--------------------- .nv.shared._ZN10layer_norm31ln_parallel_residual_bwd_kernelINS_13Kernel_traitsIf13__nv_bfloat16S2_S2_fjLj768ELj1ELj4ELj1ELj16ENS_18Kernel_traits_baseILj768EfS2_S2_S2_fjLj128EEEEELb0ELb0ELb1EEEvNS_9BwdParamsE --------------------------
	.section	.nv.shared._ZN10layer_norm31ln_parallel_residual_bwd_kernelINS_13Kernel_traitsIf13__nv_bfloat16S2_S2_fjLj768ELj1ELj4ELj1ELj16ENS_18Kernel_traits_baseILj768EfS2_S2_S2_fjLj128EEEEELb0ELb0ELb1EEEvNS_9BwdParamsE,"aw",@nobits
	.sectionflags	@""
	.align	16
	.zero		1024


//--------------------- .nv.shared._ZN10layer_norm31ln_parallel_residual_bwd_kernelINS_13Kernel_traitsIf13__nv_bfloat16S2_S2_fjLj768ELj1ELj4ELj1ELj16ENS_18Kernel_traits_baseILj768EfS2_S2_S2_fjLj128EEEEELb0ELb1ELb0EEEvNS_9BwdParamsE --------------------------
	.section	.nv.shared._ZN10layer_norm31ln_parallel_residual_bwd_kernelINS_13Kernel_traitsIf13__nv_bfloat16S2_S2_fjLj768ELj1ELj4ELj1ELj16ENS_18Kernel_traits_baseILj768EfS2_S2_S2_fjLj128EEEEELb0ELb1ELb0EEEvNS_9BwdParamsE,"aw",@nobits
	.sectionflags	@""
	.align	16
	.zero		1024


//--------------------- .nv.shared._ZN10layer_norm31ln_parallel_residual_bwd_kernelINS_13Kernel_traitsIf13__nv_bfloat16S2_S2_fjLj768ELj1ELj4ELj1ELj16ENS_18Kernel_traits_baseILj768EfS2_S2_S2_fjLj128EEEEELb0ELb1ELb1EEEvNS_9BwdParamsE --------------------------
	.section	.nv.shared._ZN10layer_norm31ln_parallel_residual_bwd_kernelINS_13Kernel_traitsIf13__nv_bfloat16S2_S2_fjLj768ELj1ELj4ELj1ELj16ENS_18Kernel_traits_baseILj768EfS2_S2_S2_fjLj128EEEEELb0ELb1ELb1EEEvNS_9BwdParamsE,"aw",@nobits
	.sectionflags	@""
	.align	16
	.zero		1024


//--------------------- .nv.shared._ZN10layer_norm31ln_parallel_residual_bwd_kernelINS_13Kernel_traitsIf13__nv_bfloat16S2_S2_fjLj768ELj1ELj4ELj1ELj16ENS_18Kernel_traits_baseILj768EfS2_S2_S2_fjLj128EEEEELb1ELb0ELb0EEEvNS_9BwdParamsE --------------------------
	.section	.nv.shared._ZN10layer_norm31ln_parallel_residual_bwd_kernelINS_13Kernel_traitsIf13__nv_bfloat16S2_S2_fjLj768ELj1ELj4ELj1ELj16ENS_18Kernel_traits_baseILj768EfS2_S2_S2_fjLj128EEEEELb1ELb0ELb0EEEvNS_9BwdParamsE,"aw",@nobits
	.sectionflags	@""
	.align	16
	.zero		1024


//--------------------- .nv.shared._ZN10layer_norm31ln_parallel_residual_bwd_kernelINS_13Kernel_traitsIf13__nv_bfloat16S2_S2_fjLj768ELj1ELj4ELj1ELj16ENS_18Kernel_traits_baseILj768EfS2_S2_S2_fjLj128EEEEELb1ELb0ELb1EEEvNS_9BwdParamsE --------------------------
	.section	.nv.shared._ZN10layer_norm31ln_parallel_residual_bwd_kernelINS_13Kernel_traitsIf13__nv_bfloat16S2_S2_fjLj768ELj1ELj4ELj1ELj16ENS_18Kernel_traits_baseILj768EfS2_S2_S2_fjLj128EEEEELb1ELb0ELb1EEEvNS_9BwdParamsE,"aw",@nobits
	.sectionflags	@""
	.align	16
	.zero		1024


//--------------------- .nv.shared._ZN10layer_norm22ln_bwd_finalize_kernelINS_22Kernel_traits_finalizeILj768Ef13__nv_bfloat16S2_S2_fjLb0ELj1024ELj4ENS_18Kernel_traits_baseILj768EfS2_S2_S2_fjLj1024EEEEELb0ELb0EEEvNS_9BwdParamsE --------------------------
	.section	.nv.shared._ZN10layer_norm22ln_bwd_finalize_kernelINS_22Kernel_traits_finalizeILj768Ef13__nv_bfloat16S2_S2_fjLb0ELj1024ELj4ENS_18Kernel_traits_baseILj768EfS2_S2_S2_fjLj1024EEEEELb0ELb0EEEvNS_9BwdParamsE,"aw",@nobits
	.sectionflags	@""
	.align	16
.nv.shared._ZN10layer_norm22ln_bwd_finalize_kernelINS_22Kernel_traits_finalizeILj768Ef13__nv_bfloat16S2_S2_fjLb0ELj1024ELj4ENS_18Kernel_traits_baseILj768EfS2_S2_S2_fjLj1024EEEEELb0ELb0EEEvNS_9BwdParamsE:
	.zero		9472


//--------------------- .nv.shared._ZN10layer_norm40ln_parallel_residual_bwd_finalize_kernelINS_22Kernel_traits_finalizeILj768Ef13__nv_bfloat16S2_S2_fjLb0ELj1024ELj4ENS_18Kernel_traits_baseILj768EfS2_S2_S2_fjLj1024EEEEELb0EEEvNS_9BwdParamsE --------------------------
	.section	.nv.shared._ZN10layer_norm40ln_parallel_residual_bwd_finalize_kernelINS_22Kernel_traits_finalizeILj768Ef13__nv_bfloat16S2_S2_fjLb0ELj1024ELj4ENS_18Kernel_traits_baseILj768EfS2_S2_S2_fjLj1024EEEEELb0EEEvNS_9BwdParamsE,"aw",@nobits
	.sectionflags	@""
	.align	16
.nv.shared._ZN10layer_norm40ln_parallel_residual_bwd_finalize_kernelINS_22Kernel_traits_finalizeILj768Ef13__nv_bfloat16S2_S2_fjLb0ELj1024ELj4ENS_18Kernel_traits_baseILj768EfS2_S2_S2_fjLj1024EEEEELb0EEEvNS_9BwdParamsE:
	.zero		17920


//--------------------- .nv.shared._ZN10layer_norm31ln_parallel_residual_bwd_kernelINS_13Kernel_traitsIf13__nv_bfloat16S2_S2_fjLj768ELj1ELj4ELj1ELj16ENS_18Kernel_traits_baseILj768EfS2_S2_S2_fjLj128EEEEELb1ELb1ELb0EEEvNS_9BwdParamsE --------------------------
	.section	.nv.shared._ZN10layer_norm31ln_parallel_residual_bwd_kernelINS_13Kernel_traitsIf13__nv_bfloat16S2_S2_fjLj768ELj1ELj4ELj1ELj16ENS_18Kernel_traits_baseILj768EfS2_S2_S2_fjLj128EEEEELb1ELb1ELb0EEEvNS_9BwdParamsE,"aw",@nobits
	.sectionflags	@""
	.align	16
	.zero		1024


//--------------------- .nv.shared._ZN10layer_norm22ln_bwd_finalize_kernelINS_22Kernel_traits_finalizeILj768Ef13__nv_bfloat16S2_S2_fjLb0ELj1024ELj4ENS_18Kernel_traits_baseILj768EfS2_S2_S2_fjLj1024EEEEELb0ELb1EEEvNS_9BwdParamsE --------------------------
	.section	.nv.shared._ZN10layer_norm22ln_bwd_finalize_kernelINS_22Kernel_traits_finalizeILj768Ef13__nv_bfloat16S2_S2_fjLb0ELj1024ELj4ENS_18Kernel_traits_baseILj768EfS2_S2_S2_fjLj1024EEEEELb0ELb1EEEvNS_9BwdParamsE,"aw",@nobits
	.sectionflags	@""
	.align	16
.nv.shared._ZN10layer_norm22ln_bwd_finalize_kernelINS_22Kernel_traits_finalizeILj768Ef13__nv_bfloat16S2_S2_fjLb0ELj1024ELj4ENS_18Kernel_traits_baseILj768EfS2_S2_S2_fjLj1024EEEEELb0ELb1EEEvNS_9BwdParamsE:
	.zero		9472


//--------------------- .nv.shared._ZN10layer_norm40ln_parallel_residual_bwd_finalize_kernelINS_22Kernel_traits_finalizeILj768Ef13__nv_bfloat16S2_S2_fjLb0ELj1024ELj4ENS_18Kernel_traits_baseILj768EfS2_S2_S2_fjLj1024EEEEELb1EEEvNS_9BwdParamsE --------------------------
	.section	.nv.shared._ZN10layer_norm40ln_parallel_residual_bwd_finalize_kernelINS_22Kernel_traits_finalizeILj768Ef13__nv_bfloat16S2_S2_fjLb0ELj1024ELj4ENS_18Kernel_traits_baseILj768EfS2_S2_S2_fjLj1024EEEEELb1EEEvNS_9BwdParamsE,"aw",@nobits
	.sectionflags	@""
	.align	16
.nv.shared._ZN10layer_norm40ln_parallel_residual_bwd_finalize_kernelINS_22Kernel_traits_finalizeILj768Ef13__nv_bfloat16S2_S2_fjLb0ELj1024ELj4ENS_18Kernel_traits_baseILj768EfS2_S2_S2_fjLj1024EEEEELb1EEEvNS_9BwdParamsE:
	.zero		17920


//--------------------- .nv.shared._ZN10layer_norm31ln_parallel_residual_bwd_kernelINS_13Kernel_traitsIf13__nv_bfloat16S2_S2_fjLj768ELj1ELj4ELj1ELj16ENS_18Kernel_traits_baseILj768EfS2_S2_S2_fjLj128EEEEELb1ELb1ELb1EEEvNS_9BwdParamsE --------------------------
	.section	.nv.shared._ZN10layer_norm31ln_parallel_residual_bwd_kernelINS_13Kernel_traitsIf13__nv_bfloat16S2_S2_fjLj768ELj1ELj4ELj1ELj16ENS_18Kernel_traits_baseILj768EfS2_S2_S2_fjLj128EEEEELb1ELb1ELb1EEEvNS_9BwdParamsE,"aw",@nobits
	.sectionflags	@""
	.align	16
	.zero		1024


//--------------------- .nv.shared._ZN10layer_norm31ln_parallel_residual_bwd_kernelINS_13Kernel_traitsI13__nv_bfloat16S2_fS2_fjLj768ELj1ELj4ELj1ELj16ENS_18Kernel_traits_baseILj768ES2_S2_fS2_fjLj128EEEEELb0ELb0ELb0EEEvNS_9BwdParamsE --------------------------
	.section	.nv.shared._ZN10layer_norm31ln_parallel_residual_bwd_kernelINS_13Kernel_traitsI13__nv_bfloat16S2_fS2_fjLj768ELj1ELj4ELj1ELj16ENS_18Kernel_traits_baseILj768ES2_S2_fS2_fjLj128EEEEELb0ELb0ELb0EEEvNS_9BwdParamsE,"aw",@nobits
	.sectionflags	@""
	.align	16
	.zero		1024


//--------------------- .nv.shared._ZN10layer_norm31ln_parallel_residual_bwd_kernelINS_13Kernel_traitsI13__nv_bfloat16S2_fS2_fjLj768ELj1ELj4ELj1ELj16ENS_18Kernel_traits_baseILj768ES2_S2_fS2_fjLj128EEEEELb0ELb0ELb1EEEvNS_9BwdParamsE --------------------------
	.section	.nv.shared._ZN10layer_norm31ln_parallel_residual_bwd_kernelINS_13Kernel_traitsI13__nv_bfloat16S2_fS2_fjLj768ELj1ELj4ELj1ELj16ENS_18Kernel_traits_baseILj768ES2_S2_fS2_fjLj128EEEEELb0ELb0ELb1EEEvNS_9BwdParamsE,"aw",@nobits
	.sectionflags	@""
	.align	16
	.zero		1024


//--------------------- .nv.shared._ZN10layer_norm31ln_parallel_residual_bwd_kernelINS_13Kernel_traitsI13__nv_bfloat16S2_fS2_fjLj768ELj1ELj4ELj1ELj16ENS_18Kernel_traits_baseILj768ES2_S2_fS2_fjLj128EEEEELb0ELb1ELb0EEEvNS_9BwdParamsE --------------------------
	.section	.nv.shared._ZN10layer_norm31ln_parallel_residual_bwd_kernelINS_13Kernel_traitsI13__nv_bfloat16S2_fS2_fjLj768ELj1ELj4ELj1ELj16ENS_18Kernel_traits_baseILj768ES2_S2_fS2_fjLj128EEEEELb0ELb1ELb0EEEvNS_9BwdParamsE,"aw",@nobits
	.sectionflags	@""
	.align	16
	.zero		1024


//--------------------- .nv.shared._ZN10layer_norm31ln_parallel_residual_bwd_kernelINS_13Kernel_traitsI13__nv_bfloat16S2_fS2_fjLj768ELj1ELj4ELj1ELj16ENS_18Kernel_traits_baseILj768ES2_S2_fS2_fjLj128EEEEELb0ELb1ELb1EEEvNS_9BwdParamsE --------------------------
	.section	.nv.shared._ZN10layer_norm31ln_parallel_residual_bwd_kernelINS_13Kernel_traitsI13__nv_bfloat16S2_fS2_fjLj768ELj1ELj4ELj1ELj16ENS_18Kernel_traits_baseILj768ES2_S2_fS2_fjLj128EEEEELb0ELb1ELb1EEEvNS_9BwdParamsE,"aw",@nobits
	.sectionflags	@""
	.align	16
	.zero		1024


//--------------------- .nv.shared._ZN10layer_norm31ln_parallel_residual_bwd_kernelINS_13Kernel_traitsI13__nv_bfloat16S2_fS2_fjLj768ELj1ELj4ELj1ELj16ENS_18Kernel_traits_baseILj768ES2_S2_fS2_fjLj128EEEEELb1ELb0ELb0EEEvNS_9BwdParamsE --------------------------
	.section	.nv.shared._ZN10layer_norm31ln_parallel_residual_bwd_kernelINS_13Kernel_traitsI13__nv_bfloat16S2_fS2_fjLj768ELj1ELj4ELj1ELj16ENS_18Kernel_traits_baseILj768ES2_S2_fS2_fjLj128EEEEELb1ELb0ELb0EEEvNS_9BwdParamsE,"aw",@nobits
	.sectionflags	@""
	.align	16
	.zero		1024


//--------------------- .nv.shared._ZN10layer_norm31ln_parallel_residual_bwd_kernelINS_13Kernel_traitsI13__nv_bfloat16S2_fS2_fjLj768ELj1ELj4ELj1ELj16ENS_18Kernel_traits_baseILj768ES2_S2_fS2_fjLj128EEEEELb1ELb0ELb1EEEvNS_9BwdParamsE --------------------------
	.section	.nv.shared._ZN10layer_norm31ln_parallel_residual_bwd_kernelINS_13Kernel_traitsI13__nv_bfloat16S2_fS2_fjLj768ELj1ELj4ELj1ELj16ENS_18Kernel_traits_baseILj768ES2_S2_fS2_fjLj128EEEEELb1ELb0ELb1EEEvNS_9BwdParamsE,"aw",@nobits
	.sectionflags	@""
	.align	16
	.zero		1024


//--------------------- .nv.shared._ZN10layer_norm22ln_bwd_finalize_kernelINS_22Kernel_traits_finalizeILj768E13__nv_bfloat16S2_fS2_fjLb0ELj1024ELj4ENS_18Kernel_traits_baseILj768ES2_S2_fS2_fjLj1024EEEEELb0ELb0EEEvNS_9BwdParamsE --------------------------
	.section	.nv.shared._ZN10layer_norm22ln_bwd_finalize_kernelINS_22Kernel_traits_finalizeILj768E13__nv_bfloat16S2_fS2_fjLb0ELj1024ELj4ENS_18Kernel_traits_baseILj768ES2_S2_fS2_fjLj1024EEEEELb0ELb0EEEvNS_9BwdParamsE,"aw",@nobits
	.sectionflags	@""
	.align	16
.nv.shared._ZN10layer_norm22ln_bwd_finalize_kernelINS_22Kernel_traits_finalizeILj768E13__nv_bfloat16S2_fS2_fjLb0ELj1024ELj4ENS_18Kernel_traits_baseILj768ES2_S2_fS2_fjLj1024EEEEELb0ELb0EEEvNS_9BwdParamsE:
	.zero		9472


//--------------------- .nv.shared._ZN10layer_norm40ln_parallel_residual_bwd_finalize_kernelINS_22Kernel_traits_finalizeILj768E13__nv_bfloat16S2_fS2_fjLb0ELj1024ELj4ENS_18Kernel_traits_baseILj768ES2_S2_fS2_fjLj1024EEEEELb0EEEvNS_9BwdParamsE --------------------------
	.section	.nv.shared._ZN10layer_norm40ln_parallel_residual_bwd_finalize_kernelINS_22Kernel_traits_finalizeILj768E13__nv_bfloat16S2_fS2_fjLb0ELj1024ELj4ENS_18Kernel_traits_baseILj768ES2_S2_fS2_fjLj1024EEEEELb0EEEvNS_9BwdParamsE,"aw",@nobits
	.sectionflags	@""
	.align	16
.nv.shared._ZN10layer_norm40ln_parallel_residual_bwd_finalize_kernelINS_22Kernel_traits_finalizeILj768E13__nv_bfloat16S2_fS2_fjLb0ELj1024ELj4ENS_18Kernel_traits_baseILj768ES2_S2_fS2_fjLj1024EEEEELb0EEEvNS_9BwdParamsE:
	.zero		17920


//--------------------- .nv.shared._ZN10layer_norm31ln_parallel_residual_bwd_kernelINS_13Kernel_traitsI13__nv_bfloat16S2_fS2_fjLj768ELj1ELj4ELj1ELj16ENS_18Kernel_traits_baseILj768ES2_S2_fS2_fjLj128EEEEELb1ELb1ELb0EEEvNS_9BwdParamsE --------------------------
	.section	.nv.shared._ZN10layer_norm31ln_parallel_residual_bwd_kernelINS_13Kernel_traitsI13__nv_bfloat16S2_fS2_fjLj768ELj1ELj4ELj1ELj16ENS_18Kernel_traits_baseILj768ES2_S2_fS2_fjLj128EEEEELb1ELb1ELb0EEEvNS_9BwdParamsE,"aw",@nobits
	.sectionflags	@""
	.align	16
	.zero		1024


//--------------------- .nv.shared._ZN10layer_norm22ln_bwd_finalize_kernelINS_22Kernel_traits_finalizeILj768E13__nv_bfloat16S2_fS2_fjLb0ELj1024ELj4ENS_18Kernel_traits_baseILj768ES2_S2_fS2_fjLj1024EEEEELb0ELb1EEEvNS_9BwdParamsE --------------------------
	.section	.nv.shared._ZN10layer_norm22ln_bwd_finalize_kernelINS_22Kernel_traits_finalizeILj768E13__nv_bfloat16S2_fS2_fjLb0ELj1024ELj4ENS_18Kernel_traits_baseILj768ES2_S2_fS2_fjLj1024EEEEELb0ELb1EEEvNS_9BwdParamsE,"aw",@nobits
	.sectionflags	@""
	.align	16
.nv.shared._ZN10layer_norm22ln_bwd_finalize_kernelINS_22Kernel_traits_finalizeILj768E13__nv_bfloat16S2_fS2_fjLb0ELj1024ELj4ENS_18Kernel_traits_baseILj768ES2_S2_fS2_fjLj1024EEEEELb0ELb1EEEvNS_9BwdParamsE:
	.zero		9472


//--------------------- .nv.shared._ZN10layer_norm40ln_parallel_residual_bwd_finalize_kernelINS_22Kernel_traits_finalizeILj768E13__nv_bfloat16S2_fS2_fjLb0ELj1024ELj4ENS_18Kernel_traits_baseILj768ES2_S2_fS2_fjLj1024EEEEELb1EEEvNS_9BwdParamsE --------------------------
	.section	.nv.shared._ZN10layer_norm40ln_parallel_residual_bwd_finalize_kernelINS_22Kernel_traits_finalizeILj768E13__nv_bfloat16S2_fS2_fjLb0ELj1024ELj4ENS_18Kernel_traits_baseILj768ES2_S2_fS2_fjLj1024EEEEELb1EEEvNS_9BwdParamsE,"aw",@nobits
	.sectionflags	@""
	.align	16
.nv.shared._ZN10layer_norm40ln_parallel_residual_bwd_finalize_kernelINS_22Kernel_traits_finalizeILj768E13__nv_bfloat16S2_fS2_fjLb0ELj1024ELj4ENS_18Kernel_traits_baseILj768ES2_S2_fS2_fjLj1024EEEEELb1EEEvNS_9BwdParamsE:
	.zero		17920


//--------------------- .nv.shared._ZN10layer_norm31ln_parallel_residual_bwd_kernelINS_13Kernel_traitsI13__nv_bfloat16S2_fS2_fjLj768ELj1ELj4ELj1ELj16ENS_18Kernel_traits_baseILj768ES2_S2_fS2_fjLj128EEEEELb1ELb1ELb1EEEvNS_9BwdParamsE --------------------------
	.section	.nv.shared._ZN10layer_norm31ln_parallel_residual_bwd_kernelINS_13Kernel_traitsI13__nv_bfloat16S2_fS2_fjLj768ELj1ELj4ELj1ELj16ENS_18Kernel_traits_baseILj768ES2_S2_fS2_fjLj128EEEEELb1ELb1ELb1EEEvNS_9BwdParamsE,"aw",@nobits
	.sectionflags	@""
	.align	16
	.zero		1024


//--------------------- .nv.shared._ZN10layer_norm31ln_parallel_residual_bwd_kernelINS_13Kernel_traitsIf13__nv_bfloat16fS2_fjLj768ELj1ELj4ELj1ELj16ENS_18Kernel_traits_baseILj768EfS2_fS2_fjLj128EEEEELb0ELb0ELb0EEEvNS_9BwdParamsE --------------------------
	.section	.nv.shared._ZN10layer_norm31ln_parallel_residual_bwd_kernelINS_13Kernel_traitsIf13__nv_bfloat16fS2_fjLj768ELj1ELj4ELj1ELj16ENS_18Kernel_traits_baseILj768EfS2_fS2_fjLj128EEEEELb0ELb0ELb0EEEvNS_9BwdParamsE,"aw",@nobits
	.sectionflags	@""
	.align	16
	.zero		1024


//--------------------- .nv.shared._ZN10layer_norm31ln_parallel_residual_bwd_kernelINS_13Kernel_traitsIf13__nv_bfloat16fS2_fjLj768ELj1ELj4ELj1ELj16ENS_18Kernel_traits_baseILj768EfS2_fS2_fjLj128EEEEELb0ELb0ELb1EEEvNS_9BwdParamsE --------------------------
	.section	.nv.shared._ZN10layer_norm31ln_parallel_residual_bwd_kernelINS_13Kernel_traitsIf13__nv_bfloat16fS2_fjLj768ELj1ELj4ELj1ELj16ENS_18Kernel_traits_baseILj768EfS2_fS2_fjLj128EEEEELb0ELb0ELb1EEEvNS_9BwdParamsE,"aw",@nobits
	.sectionflags	@""
	.align	16
	.zero		1024


//--------------------- .nv.shared._ZN10layer_norm31ln_parallel_residual_bwd_kernelINS_13Kernel_traitsIf13__nv_bfloat16fS2_fjLj768ELj1ELj4ELj1ELj16ENS_18Kernel_traits_baseILj768EfS2_fS2_fjLj128EEEEELb0ELb1ELb0EEEvNS_9BwdParamsE --------------------------
	.section	.nv.shared._ZN10layer_norm31ln_parallel_residual_bwd_kernelINS_13Kernel_traitsIf13__nv_bfloat16fS2_fjLj768ELj1ELj4ELj1ELj16ENS_18Kernel_traits_baseILj768EfS2_fS2_fjLj128EEEEELb0ELb1ELb0EEEvNS_9BwdParamsE,"aw",@nobits
	.sectionflags	@""
	.align	16
	.zero		1024


//--------------------- .nv.shared._ZN10layer_norm31ln_parallel_residual_bwd_kernelINS_13Kernel_traitsIf13__nv_bfloat16fS2_fjLj768ELj1ELj4ELj1ELj16ENS_18Kernel_traits_baseILj768EfS2_fS2_fjLj128EEEEELb0ELb1ELb1EEEvNS_9BwdParamsE --------------------------
	.section	.nv.shared._ZN10layer_norm31ln_parallel_residual_bwd_kernelINS_13Kernel_traitsIf13__nv_bfloat16fS2_fjLj768ELj1ELj4ELj1ELj16ENS_18Kernel_traits_baseILj768EfS2_fS2_fjLj128EEEEELb0ELb1ELb1EEEvNS_9BwdParamsE,"aw",@nobits
	.sectionflags	@""
	.align	16
	.zero		1024


//--------------------- .nv.shared._ZN10layer_norm31ln_parallel_residual_bwd_kernelINS_13Kernel_traitsIf13__nv_bfloat16fS2_fjLj768ELj1ELj4ELj1ELj16ENS_18Kernel_traits_baseILj768EfS2_fS2_fjLj128EEEEELb1ELb0ELb0EEEvNS_9BwdParamsE --------------------------
	.section	.nv.shared._ZN10layer_norm31ln_parallel_residual_bwd_kernelINS_13Kernel_traitsIf13__nv_bfloat16fS2_fjLj768ELj1ELj4ELj1ELj16ENS_18Kernel_traits_baseILj768EfS2_fS2_fjLj128EEEEELb1ELb0ELb0EEEvNS_9BwdParamsE,"aw",@nobits
	.sectionflags	@""
	.align	16
	.zero		1024


//--------------------- .nv.shared._ZN10layer_norm31ln_parallel_residual_bwd_kernelINS_13Kernel_traitsIf13__nv_bfloat16fS2_fjLj768ELj1ELj4ELj1ELj16ENS_18Kernel_traits_baseILj768EfS2_fS2_fjLj128EEEEELb1ELb0ELb1EEEvNS_9BwdParamsE --------------------------
	.section	.nv.shared._ZN10layer_norm31ln_parallel_residual_bwd_kernelINS_13Kernel_traitsIf13__nv_bfloat16fS2_fjLj768ELj1ELj4ELj1ELj16ENS_18Kernel_traits_baseILj768EfS2_fS2_fjLj128EEEEELb1ELb0ELb1EEEvNS_9BwdParamsE,"aw",@nobits
	.sectionflags	@""
	.align	16
	.zero		1024


//--------------------- .nv.shared._ZN10layer_norm22ln_bwd_finalize_kernelINS_22Kernel_traits_finalizeILj768Ef13__nv_bfloat16fS2_fjLb0ELj1024ELj4ENS_18Kernel_traits_baseILj768EfS2_fS2_fjLj1024EEEEELb0ELb0EEEvNS_9BwdParamsE --------------------------
	.section	.nv.shared._ZN10layer_norm22ln_bwd_finalize_kernelINS_22Kernel_traits_finalizeILj768Ef13__nv_bfloat16fS2_fjLb0ELj1024ELj4ENS_18Kernel_traits_baseILj768EfS2_fS2_fjLj1024EEEEELb0ELb0EEEvNS_9BwdParamsE,"aw",@nobits
	.sectionflags	@""
	.align	16
.nv.shared._ZN10layer_norm22ln_bwd_finalize_kernelINS_22Kernel_traits_finalizeILj768Ef13__nv_bfloat16fS2_fjLb0ELj1024ELj4ENS_18Kernel_traits_baseILj768EfS2_fS2_fjLj1024EEEEELb0ELb0EEEvNS_9BwdParamsE:
	.zero		9472


//--------------------- .nv.shared._ZN10layer_norm40ln_parallel_residual_bwd_finalize_kernelINS_22Kernel_traits_finalizeILj768Ef13__nv_bfloat16fS2_fjLb0ELj1024ELj4ENS_18Kernel_traits_baseILj768EfS2_fS2_fjLj1024EEEEELb0EEEvNS_9BwdParamsE --------------------------
	.section	.nv.shared._ZN10layer_norm40ln_parallel_residual_bwd_finalize_kernelINS_22Kernel_traits_finalizeILj768Ef13__nv_bfloat16fS2_fjLb0ELj1024ELj4ENS_18Kernel_traits_baseILj768EfS2_fS2_fjLj1024EEEEELb0EEEvNS_9BwdParamsE,"aw",@nobits
	.sectionflags	@""
	.align	16
.nv.shared._ZN10layer_norm40ln_parallel_residual_bwd_finalize_kernelINS_22Kernel_traits_finalizeILj768Ef13__nv_bfloat16fS2_fjLb0ELj1024ELj4ENS_18Kernel_traits_baseILj768EfS2_fS2_fjLj1024EEEEELb0EEEvNS_9BwdParamsE:
	.zero		17920


//--------------------- .nv.shared._ZN10layer_norm31ln_parallel_residual_bwd_kernelINS_13Kernel_traitsIf13__nv_bfloat16fS2_fjLj768ELj1ELj4ELj1ELj16ENS_18Kernel_traits_baseILj768EfS2_fS2_fjLj128EEEEELb1ELb1ELb0EEEvNS_9BwdParamsE --------------------------
	.section	.nv.shared._ZN10layer_norm31ln_parallel_residual_bwd_kernelINS_13Kernel_traitsIf13__nv_bfloat16fS2_fjLj768ELj1ELj4ELj1ELj16ENS_18Kernel_traits_baseILj768EfS2_fS2_fjLj128EEEEELb1ELb1ELb0EEEvNS_9BwdParamsE,"aw",@nobits
	.sectionflags	@""
	.align	16
	.zero		1024


//--------------------- .nv.shared._ZN10layer_norm22ln_bwd_finalize_kernelINS_22Kernel_traits_finalizeILj768Ef13__nv_bfloat16fS2_fjLb0ELj1024ELj4ENS_18Kernel_traits_baseILj768EfS2_fS2_fjLj1024EEEEELb0ELb1EEEvNS_9BwdParamsE --------------------------
	.section	.nv.shared._ZN10layer_norm22ln_bwd_finalize_kernelINS_22Kernel_traits_finalizeILj768Ef13__nv_bfloat16fS2_fjLb0ELj1024ELj4ENS_18Kernel_traits_baseILj768EfS2_fS2_fjLj1024EEEEELb0ELb1EEEvNS_9BwdParamsE,"aw",@nobits
	.sectionflags	@""
	.align	16
.nv.shared._ZN10layer_norm22ln_bwd_finalize_kernelINS_22Kernel_traits_finalizeILj768Ef13__nv_bfloat16fS2_fjLb0ELj1024ELj4ENS_18Kernel_traits_baseILj768EfS2_fS2_fjLj1024EEEEELb0ELb1EEEvNS_9BwdParamsE:
	.zero		9472


//--------------------- .nv.shared._ZN10layer_norm40ln_parallel_residual_bwd_finalize_kernelINS_22Kernel_traits_finalizeILj768Ef13__nv_bfloat16fS2_fjLb0ELj1024ELj4ENS_18Kernel_traits_baseILj768EfS2_fS2_fjLj1024EEEEELb1EEEvNS_9BwdParamsE --------------------------
	.section	.nv.shared._ZN10layer_norm40ln_parallel_residual_bwd_finalize_kernelINS_22Kernel_traits_finalizeILj768Ef13__nv_bfloat16fS2_fjLb0ELj1024ELj4ENS_18Kernel_traits_baseILj768EfS2_fS2_fjLj1024EEEEELb1EEEvNS_9BwdParamsE,"aw",@nobits
	.sectionflags	@""
	.align	16
.nv.shared._ZN10layer_norm40ln_parallel_residual_bwd_finalize_kernelINS_22Kernel_traits_finalizeILj768Ef13__nv_bfloat16fS2_fjLb0ELj1024ELj4ENS_18Kernel_traits_baseILj768EfS2_fS2_fjLj1024EEEEELb1EEEvNS_9BwdParamsE:
	.zero		17920


//--------------------- .nv.shared._ZN10layer_norm31ln_parallel_residual_bwd_kernelINS_13Kernel_traitsIf13__nv_bfloat16fS2_fjLj768ELj1ELj4ELj1ELj16ENS_18Kernel_traits_baseILj768EfS2_fS2_fjLj128EEEEELb1ELb1ELb1EEEvNS_9BwdParamsE --------------------------
	.section	.nv.shared._ZN10layer_norm31ln_parallel_residual_bwd_kernelINS_13Kernel_traitsIf13__nv_bfloat16fS2_fjLj768ELj1ELj4ELj1ELj16ENS_18Kernel_traits_baseILj768EfS2_fS2_fjLj128EEEEELb1ELb1ELb1EEEvNS_9BwdParamsE,"aw",@nobits
	.sectionflags	@""
	.align	16
	.zero		1024


//--------------------- .nv.shared._ZN10layer_norm31ln_parallel_residual_bwd_kernelINS_13Kernel_traitsIf6__halfS2_S2_fjLj768ELj1ELj4ELj1ELj16ENS_18Kernel_traits_baseILj768EfS2_S2_S2_fjLj128EEEEELb0ELb0ELb0EEEvNS_9BwdParamsE --------------------------
	.section	.nv.shared._ZN10layer_norm31ln_parallel_residual_bwd_kernelINS_13Kernel_traitsIf6__halfS2_S2_fjLj768ELj1ELj4ELj1ELj16ENS_18Kernel_traits_baseILj768EfS2_S2_S2_fjLj128EEEEELb0ELb0ELb0EEEvNS_9BwdParamsE,"aw",@nobits
	.sectionflags	@""
	.align	16
	.zero		1024


//--------------------- .nv.shared._ZN10layer_norm31ln_parallel_residual_bwd_kernelINS_13Kernel_traitsIf6__halfS2_S2_fjLj768ELj1ELj4ELj1ELj16ENS_18Kernel_traits_baseILj768EfS2_S2_S2_fjLj128EEEEELb0ELb0ELb1EEEvNS_9BwdParamsE --------------------------
	.section	.nv.shared._ZN10layer_norm31ln_parallel_residual_bwd_kernelINS_13Kernel_traitsIf6__halfS2_S2_fjLj768ELj1ELj4ELj1ELj16ENS_18Kernel_traits_baseILj768EfS2_S2_S2_fjLj128EEEEELb0ELb0ELb1EEEvNS_9BwdParamsE,"aw",@nobits
	.sectionflags	@""
	.align	16
	.zero		1024


//--------------------- .nv.shared._ZN10layer_norm31ln_parallel_residual_bwd_kernelINS_13Kernel_traitsIf6__halfS2_S2_fjLj768ELj1ELj4ELj1ELj16ENS_18Kernel_traits_baseILj768EfS2_S2_S2_fjLj128EEEEELb0ELb1ELb0EEEvNS_9BwdParamsE --------------------------
	.section	.nv.shared._ZN10layer_norm31ln_parallel_residual_bwd_kernelINS_13Kernel_traitsIf6__halfS2_S2_fjLj768ELj1ELj4ELj1ELj16ENS_18Kernel_traits_baseILj768EfS2_S2_S2_fjLj128EEEEELb0ELb1ELb0EEEvNS_9BwdParamsE,"aw",@nobits
	.sectionflags	@""
	.align	16
	.zero		1024


//--------------------- .nv.shared._ZN10layer_norm31ln_parallel_residual_bwd_kernelINS_13Kernel_traitsIf6__halfS2_S2_fjLj768ELj1ELj4ELj1ELj16ENS_18Kernel_traits_baseILj768EfS2_S2_S2_fjLj128EEEEELb0ELb1ELb1EEEvNS_9BwdParamsE --------------------------
	.section	.nv.shared._ZN10layer_norm31ln_parallel_residual_bwd_kernelINS_13Kernel_traitsIf6__halfS2_S2_fjLj768ELj1ELj4ELj1ELj16ENS_18Kernel_traits_baseILj768EfS2_S2_S2_fjLj128EEEEELb0ELb1ELb1EEEvNS_9BwdParamsE,"aw",@nobits
	.sectionflags	@""
	.align	16
	.zero		1024


//--------------------- .nv.shared._ZN10layer_norm31ln_parallel_residual_bwd_kernelINS_13Kernel_traitsIf6__halfS2_S2_fjLj768ELj1ELj4ELj1ELj16ENS_18Kernel_traits_baseILj768EfS2_S2_S2_fjLj128EEEEELb1ELb0ELb0EEEvNS_9BwdParamsE --------------------------
	.section	.nv.shared._ZN10layer_norm31ln_parallel_residual_bwd_kernelINS_13Kernel_traitsIf6__halfS2_S2_fjLj768ELj1ELj4ELj1ELj16ENS_18Kernel_traits_baseILj768EfS2_S2_S2_fjLj128EEEEELb1ELb0ELb0EEEvNS_9BwdParamsE,"aw",@nobits
	.sectionflags	@""
	.align	16
	.zero		1024


//--------------------- .nv.shared._ZN10layer_norm31ln_parallel_residual_bwd_kernelINS_13Kernel_traitsIf6__halfS2_S2_fjLj768ELj1ELj4ELj1ELj16ENS_18Kernel_traits_baseILj768EfS2_S2_S2_fjLj128EEEEELb1ELb0ELb1EEEvNS_9BwdParamsE --------------------------
	.section	.nv.shared._ZN10layer_norm31ln_parallel_residual_bwd_kernelINS_13Kernel_traitsIf6__halfS2_S2_fjLj768ELj1ELj4ELj1ELj16ENS_18Kernel_traits_baseILj768EfS2_S2_S2_fjLj128EEEEELb1ELb0ELb1EEEvNS_9BwdParamsE,"aw",@nobits
	.sectionflags	@""
	.align	16
	.zero		1024


//--------------------- .nv.shared._ZN10layer_norm22ln_bwd_finalize_kernelINS_22Kernel_traits_finalizeILj768Ef6__halfS2_S2_fjLb0ELj1024ELj4ENS_18Kernel_traits_baseILj768EfS2_S2_S2_fjLj1024EEEEELb0ELb0EEEvNS_9BwdParamsE --------------------------
	.section	.nv.shared._ZN10layer_norm22ln_bwd_finalize_kernelINS_22Kernel_traits_finalizeILj768Ef6__halfS2_S2_fjLb0ELj1024ELj4ENS_18Kernel_traits_baseILj768EfS2_S2_S2_fjLj1024EEEEELb0ELb0EEEvNS_9BwdParamsE,"aw",@nobits
	.sectionflags	@""
	.align	16
.nv.shared._ZN10layer_norm22ln_bwd_finalize_kernelINS_22Kernel_traits_finalizeILj768Ef6__halfS2_S2_fjLb0ELj1024ELj4ENS_18Kernel_traits_baseILj768EfS2_S2_S2_fjLj1024EEEEELb0ELb0EEEvNS_9BwdParamsE:
	.zero		9472


//--------------------- .nv.shared._ZN10layer_norm40ln_parallel_residual_bwd_finalize_kernelINS_22Kernel_traits_finalizeILj768Ef6__halfS2_S2_fjLb0ELj1024ELj4ENS_18Kernel_traits_baseILj768EfS2_S2_S2_fjLj1024EEEEELb0EEEvNS_9BwdParamsE --------------------------
	.section	.nv.shared._ZN10layer_norm40ln_parallel_residual_bwd_finalize_kernelINS_22Kernel_traits_finalizeILj768Ef6__halfS2_S2_fjLb0ELj1024ELj4ENS_18Kernel_traits_baseILj768EfS2_S2_S2_fjLj1024EEEEELb0EEEvNS_9BwdParamsE,"aw",@nobits
	.sectionflags	@""
	.align	16
.nv.shared._ZN10layer_norm40ln_parallel_residual_bwd_finalize_kernelINS_22Kernel_traits_finalizeILj768Ef6__halfS2_S2_fjLb0ELj1024ELj4ENS_18Kernel_traits_baseILj768EfS2_S2_S2_fjLj1024EEEEELb0EEEvNS_9BwdParamsE:
	.zero		17920


//--------------------- .nv.shared._ZN10layer_norm31ln_parallel_residual_bwd_kernelINS_13Kernel_traitsIf6__halfS2_S2_fjLj768ELj1ELj4ELj1ELj16ENS_18Kernel_traits_baseILj768EfS2_S2_S2_fjLj128EEEEELb1ELb1ELb0EEEvNS_9BwdParamsE --------------------------
	.section	.nv.shared._ZN10layer_norm31ln_parallel_residual_bwd_kernelINS_13Kernel_traitsIf6__halfS2_S2_fjLj768ELj1ELj4ELj1ELj16ENS_18Kernel_traits_baseILj768EfS2_S2_S2_fjLj128EEEEELb1ELb1ELb0EEEvNS_9BwdParamsE,"aw",@nobits
	.sectionflags	@""
	.align	16
	.zero		1024


//--------------------- .nv.shared._ZN10layer_norm22ln_bwd_finalize_kernelINS_22Kernel_traits_finalizeILj768Ef6__halfS2_S2_fjLb0ELj1024ELj4ENS_18Kernel_traits_baseILj768EfS2_S2_S2_fjLj1024EEEEELb0ELb1EEEvNS_9BwdParamsE --------------------------
	.section	.nv.shared._ZN10layer_norm22ln_bwd_finalize_kernelINS_22Kernel_traits_finalizeILj768Ef6__halfS2_S2_fjLb0ELj1024ELj4ENS_18Kernel_traits_baseILj768EfS2_S2_S2_fjLj1024EEEEELb0ELb1EEEvNS_9BwdParamsE,"aw",@nobits
	.sectionflags	@""
	.align	16
.nv.shared._ZN10layer_norm22ln_bwd_finalize_kernelINS_22Kernel_traits_finalizeILj768Ef6__halfS2_S2_fjLb0ELj1024ELj4ENS_18Kernel_traits_baseILj768EfS2_S2_S2_fjLj1024EEEEELb0ELb1EEEvNS_9BwdParamsE:
	.zero		9472


//--------------------- .nv.shared._ZN10layer_norm40ln_parallel_residual_bwd_finalize_kernelINS_22Kernel_traits_finalizeILj768Ef6__halfS2_S2_fjLb0ELj1024ELj4ENS_18Kernel_traits_baseILj768EfS2_S2_S2_fjLj1024EEEEELb1EEEvNS_9BwdParamsE --------------------------
	.section	.nv.shared._ZN10layer_norm40ln_parallel_residual_bwd_finalize_kernelINS_22Kernel_traits_finalizeILj768Ef6__halfS2_S2_fjLb0ELj1024ELj4ENS_18Kernel_traits_baseILj768EfS2_S2_S2_fjLj1024EEEEELb1EEEvNS_9BwdParamsE,"aw",@nobits
	.sectionflags	@""
	.align	16
.nv.shared._ZN10layer_norm40ln_parallel_residual_bwd_finalize_kernelINS_22Kernel_traits_finalizeILj768Ef6__halfS2_S2_fjLb0ELj1024ELj4ENS_18Kernel_traits_baseILj768EfS2_S2_S2_fjLj1024EEEEELb1EEEvNS_9BwdParamsE:
	.zero		17920


//--------------------- .nv.shared._ZN10layer_norm31ln_parallel_residual_bwd_kernelINS_13Kernel_traitsIf6__halfS2_S2_fjLj768ELj1ELj4ELj1ELj16ENS_18Kernel_traits_baseILj768EfS2_S2_S2_fjLj128EEEEELb1ELb1ELb1EEEvNS_9BwdParamsE --------------------------
	.section	.nv.shared._ZN10layer_norm31ln_parallel_residual_bwd_kernelINS_13Kernel_traitsIf6__halfS2_S2_fjLj768ELj1ELj4ELj1ELj16ENS_18Kernel_traits_baseILj768EfS2_S2_S2_fjLj128EEEEELb1ELb1ELb1EEEvNS_9BwdParamsE,"aw",@nobits
	.sectionflags	@""
	.align	16
	.zero		1024


//--------------------- .nv.shared._ZN10layer_norm31ln_parallel_residual_bwd_kernelINS_13Kernel_traitsI6__halfS2_fS2_fjLj768ELj1ELj4ELj1ELj16ENS_18Kernel_traits_baseILj768ES2_S2_fS2_fjLj128EEEEELb0ELb0ELb0EEEvNS_9BwdParamsE --------------------------
	.section	.nv.shared._ZN10layer_norm31ln_parallel_residual_bwd_kernelINS_13Kernel_traitsI6__halfS2_fS2_fjLj768ELj1ELj4ELj1ELj16ENS_18Kernel_traits_baseILj768ES2_S2_fS2_fjLj128EEEEELb0ELb0ELb0EEEvNS_9BwdParamsE,"aw",@nobits
	.sectionflags	@""
	.align	16
	.zero		1024


//--------------------- .nv.shared._ZN10layer_norm31ln_parallel_residual_bwd_kernelINS_13Kernel_traitsI6__halfS2_fS2_fjLj768ELj1ELj4ELj1ELj16ENS_18Kernel_traits_baseILj768ES2_S2_fS2_fjLj128EEEEELb0ELb0ELb1EEEvNS_9BwdParamsE --------------------------
	.section	.nv.shared._ZN10layer_norm31ln_parallel_residual_bwd_kernelINS_13Kernel_traitsI6__halfS2_fS2_fjLj768ELj1ELj4ELj1ELj16ENS_18Kernel_traits_baseILj768ES2_S2_fS2_fjLj128EEEEELb0ELb0ELb1EEEvNS_9BwdParamsE,"aw",@nobits
	.sectionflags	@""
	.align	16
	.zero		1024


//--------------------- .nv.shared._ZN10layer_norm31ln_parallel_residual_bwd_kernelINS_13Kernel_traitsI6__halfS2_fS2_fjLj768ELj1ELj4ELj1ELj16ENS_18Kernel_traits_baseILj768ES2_S2_fS2_fjLj128EEEEELb0ELb1ELb0EEEvNS_9BwdParamsE --------------------------
	.section	.nv.shared._ZN10layer_norm31ln_parallel_residual_bwd_kernelINS_13Kernel_traitsI6__halfS2_fS2_fjLj768ELj1ELj4ELj1ELj16ENS_18Kernel_traits_baseILj768ES2_S2_fS2_fjLj128EEEEELb0ELb1ELb0EEEvNS_9BwdParamsE,"aw",@nobits
	.sectionflags	@""
	.align	16
	.zero		1024


//--------------------- .nv.shared._ZN10layer_norm31ln_parallel_residual_bwd_kernelINS_13Kernel_traitsI6__halfS2_fS2_fjLj768ELj1ELj4ELj1ELj16ENS_18Kernel_traits_baseILj768ES2_S2_fS2_fjLj128EEEEELb0ELb1ELb1EEEvNS_9BwdParamsE --------------------------
	.section	.nv.shared._ZN10layer_norm31ln_parallel_residual_bwd_kernelINS_13Kernel_traitsI6__halfS2_fS2_fjLj768ELj1ELj4ELj1ELj16ENS_18Kernel_traits_baseILj768ES2_S2_fS2_fjLj128EEEEELb0ELb1ELb1EEEvNS_9BwdParamsE,"aw",@nobits
	.sectionflags	@""
	.align	16
	.zero		1024


//--------------------- .nv.shared._ZN10layer_norm31ln_parallel_residual_bwd_kernelINS_13Kernel_traitsI6__halfS2_fS2_fjLj768ELj1ELj4ELj1ELj16ENS_18Kernel_traits_baseILj768ES2_S2_fS2_fjLj128EEEEELb1ELb0ELb0EEEvNS_9BwdParamsE --------------------------
	.section	.nv.shared._ZN10layer_norm31ln_parallel_residual_bwd_kernelINS_13Kernel_traitsI6__halfS2_fS2_fjLj768ELj1ELj4ELj1ELj16ENS_18Kernel_traits_baseILj768ES2_S2_fS2_fjLj128EEEEELb1ELb0ELb0EEEvNS_9BwdParamsE,"aw",@nobits
	.sectionflags	@""
	.align	16
	.zero		1024


//--------------------- .nv.shared._ZN10layer_norm31ln_parallel_residual_bwd_kernelINS_13Kernel_traitsI6__halfS2_fS2_fjLj768ELj1ELj4ELj1ELj16ENS_18Kernel_traits_baseILj768ES2_S2_fS2_fjLj128EEEEELb1ELb0ELb1EEEvNS_9BwdParamsE --------------------------
	.section	.nv.shared._ZN10layer_norm31ln_parallel_residual_bwd_kernelINS_13Kernel_traitsI6__halfS2_fS2_fjLj768ELj1ELj4ELj1ELj16ENS_18Kernel_traits_baseILj768ES2_S2_fS2_fjLj128EEEEELb1ELb0ELb1EEEvNS_9BwdParamsE,"aw",@nobits
	.sectionflags	@""
	.align	16
	.zero		1024


//--------------------- .nv.shared._ZN10layer_norm22ln_bwd_finalize_kernelINS_22Kernel_traits_finalizeILj768E6__halfS2_fS2_fjLb0ELj1024ELj4ENS_18Kernel_traits_baseILj768ES2_S2_fS2_fjLj1024EEEEELb0ELb0EEEvNS_9BwdParamsE --------------------------
	.section	.nv.shared._ZN10layer_norm22ln_bwd_finalize_kernelINS_22Kernel_traits_finalizeILj768E6__halfS2_fS2_fjLb0ELj1024ELj4ENS_18Kernel_traits_baseILj768ES2_S2_fS2_fjLj1024EEEEELb0ELb0EEEvNS_9BwdParamsE,"aw",@nobits
	.sectionflags	@""
	.align	16
.nv.shared._ZN10layer_norm22ln_bwd_finalize_kernelINS_22Kernel_traits_finalizeILj768E6__halfS2_fS2_fjLb0ELj1024ELj4ENS_18Kernel_traits_baseILj768ES2_S2_fS2_fjLj1024EEEEELb0ELb0EEEvNS_9BwdParamsE:
	.zero		9472


//--------------------- .nv.shared._ZN10layer_norm40ln_parallel_residual_bwd_finalize_kernelINS_22Kernel_traits_finalizeILj768E6__halfS2_fS2_fjLb0ELj1024ELj4ENS_18Kernel_traits_baseILj768ES2_S2_fS2_fjLj1024EEEEELb0EEEvNS_9BwdParamsE --------------------------
	.section	.nv.shared._ZN10layer_norm40ln_parallel_residual_bwd_finalize_kernelINS_22Kernel_traits_finalizeILj768E6__halfS2_fS2_fjLb0ELj1024ELj4ENS_18Kernel_traits_baseILj768ES2_S2_fS2_fjLj1024EEEEELb0EEEvNS_9BwdParamsE,"aw",@nobits
	.sectionflags	@""
	.align	16
.nv.shared._ZN10layer_norm40ln_parallel_residual_bwd_finalize_kernelINS_22Kernel_traits_finalizeILj768E6__halfS2_fS2_fjLb0ELj1024ELj4ENS_18Kernel_traits_baseILj768ES2_S2_fS2_fjLj1024EEEEELb0EEEvNS_9BwdParamsE:
	.zero		17920


//--------------------- .nv.shared._ZN10layer_norm31ln_parallel_residual_bwd_kernelINS_13Kernel_traitsI6__halfS2_fS2_fjLj768ELj1ELj4ELj1ELj16ENS_18Kernel_traits_baseILj768ES2_S2_fS2_fjLj128EEEEELb1ELb1ELb0EEEvNS_9BwdParamsE --------------------------
	.section	.nv.shared._ZN10layer_norm31ln_parallel_residual_bwd_kernelINS_13Kernel_traitsI6__halfS2_fS2_fjLj768ELj1ELj4ELj1ELj16ENS_18Kernel_traits_baseILj768ES2_S2_fS2_fjLj128EEEEELb1ELb1ELb0EEEvNS_9BwdParamsE,"aw",@nobits
	.sectionflags	@""
	.align	16
	.zero		1024


//--------------------- .nv.shared._ZN10layer_norm22ln_bwd_finalize_kernelINS_22Kernel_traits_finalizeILj768E6__halfS2_fS2_fjLb0ELj1024ELj4ENS_18Kernel_traits_baseILj768ES2_S2_fS2_fjLj1024EEEEELb0ELb1EEEvNS_9BwdParamsE --------------------------
	.section	.nv.shared._ZN10layer_norm22ln_bwd_finalize_kernelINS_22Kernel_traits_finalizeILj768E6__halfS2_fS2_fjLb0ELj1024ELj4ENS_18Kernel_traits_baseILj768ES2_S2_fS2_fjLj1024EEEEELb0ELb1EEEvNS_9BwdParamsE,"aw",@nobits
	.sectionflags	@""
	.align	16
.nv.shared._ZN10layer_norm22ln_bwd_finalize_kernelINS_22Kernel_traits_finalizeILj768E6__halfS2_fS2_fjLb0ELj1024ELj4ENS_18Kernel_traits_baseILj768ES2_S2_fS2_fjLj1024EEEEELb0ELb1EEEvNS_9BwdParamsE:
	.zero		9472


//--------------------- .nv.shared._ZN10layer_norm40ln_parallel_residual_bwd_finalize_kernelINS_22Kernel_traits_finalizeILj768E6__halfS2_fS2_fjLb0ELj1024ELj4ENS_18Kernel_traits_baseILj768ES2_S2_fS2_fjLj1024EEEEELb1EEEvNS_9BwdParamsE --------------------------
	.section	.nv.shared._ZN10layer_norm40ln_parallel_residual_bwd_finalize_kernelINS_22Kernel_traits_finalizeILj768E6__halfS2_fS2_fjLb0ELj1024ELj4ENS_18Kernel_traits_baseILj768ES2_S2_fS2_fjLj1024EEEEELb1EEEvNS_9BwdParamsE,"aw",@nobits
	.sectionflags	@""
	.align	16
.nv.shared._ZN10layer_norm40ln_parallel_residual_bwd_finalize_kernelINS_22Kernel_traits_finalizeILj768E6__halfS2_fS2_fjLb0ELj1024ELj4ENS_18Kernel_traits_baseILj768ES2_S2_fS2_fjLj1024EEEEELb1EEEvNS_9BwdParamsE:
	.zero		17920


//--------------------- .nv.shared._ZN10layer_norm31ln_parallel_residual_bwd_kernelINS_13Kernel_traitsI6__halfS2_fS2_fjLj768ELj1ELj4ELj1ELj16ENS_18Kernel_traits_baseILj768ES2_S2_fS2_fjLj128EEEEELb1ELb1ELb1EEEvNS_9BwdParamsE --------------------------
	.section	.nv.shared._ZN10layer_norm31ln_parallel_residual_bwd_kernelINS_13Kernel_traitsI6__halfS2_fS2_fjLj768ELj1ELj4ELj1ELj16ENS_18Kernel_traits_baseILj768ES2_S2_fS2_fjLj128EEEEELb1ELb1ELb1EEEvNS_9BwdParamsE,"aw",@nobits
	.sectionflags	@""
	.align	16
	.zero		1024


//--------------------- .nv.shared._ZN10layer_norm31ln_parallel_residual_bwd_kernelINS_13Kernel_traitsIf6__halffS2_fjLj768ELj1ELj4ELj1ELj16ENS_18Kernel_traits_baseILj768EfS2_fS2_fjLj128EEEEELb0ELb0ELb0EEEvNS_9BwdParamsE --------------------------
	.section	.nv.shared._ZN10layer_norm31ln_parallel_residual_bwd_kernelINS_13Kernel_traitsIf6__halffS2_fjLj768ELj1ELj4ELj1ELj16ENS_18Kernel_traits_baseILj768EfS2_fS2_fjLj128EEEEELb0ELb0ELb0EEEvNS_9BwdParamsE,"aw",@nobits
	.sectionflags	@""
	.align	16
	.zero		1024


//--------------------- .nv.shared._ZN10layer_norm31ln_parallel_residual_bwd_kernelINS_13Kernel_traitsIf6__halffS2_fjLj768ELj1ELj4ELj1ELj16ENS_18Kernel_traits_baseILj768EfS2_fS2_fjLj128EEEEELb0ELb0ELb1EEEvNS_9BwdParamsE --------------------------
	.section	.nv.shared._ZN10layer_norm31ln_parallel_residual_bwd_kernelINS_13Kernel_traitsIf6__halffS2_fjLj768ELj1ELj4ELj1ELj16ENS_18Kernel_traits_baseILj768EfS2_fS2_fjLj128EEEEELb0ELb0ELb1EEEvNS_9BwdParamsE,"aw",@nobits
	.sectionflags	@""
	.align	16
	.zero		1024


//--------------------- .nv.shared._ZN10layer_norm31ln_parallel_residual_bwd_kernelINS_13Kernel_traitsIf6__halffS2_fjLj768ELj1ELj4ELj1ELj16ENS_18Kernel_traits_baseILj768EfS2_fS2_fjLj128EEEEELb0ELb1ELb0EEEvNS_9BwdParamsE --------------------------
	.section	.nv.shared._ZN10layer_norm31ln_parallel_residual_bwd_kernelINS_13Kernel_traitsIf6__halffS2_fjLj768ELj1ELj4ELj1ELj16ENS_18Kernel_traits_baseILj768EfS2_fS2_fjLj128EEEEELb0ELb1ELb0EEEvNS_9BwdParamsE,"aw",@nobits
	.sectionflags	@""
	.align	16
	.zero		1024


//--------------------- .nv.shared._ZN10layer_norm31ln_parallel_residual_bwd_kernelINS_13Kernel_traitsIf6__halffS2_fjLj768ELj1ELj4ELj1ELj16ENS_18Kernel_traits_baseILj768EfS2_fS2_fjLj128EEEEELb0ELb1ELb1EEEvNS_9BwdParamsE --------------------------
	.section	.nv.shared._ZN10layer_norm31ln_parallel_residual_bwd_kernelINS_13Kernel_traitsIf6__halffS2_fjLj768ELj1ELj4ELj1ELj16ENS_18Kernel_traits_baseILj768EfS2_fS2_fjLj128EEEEELb0ELb1ELb1EEEvNS_9BwdParamsE,"aw",@nobits
	.sectionflags	@""
	.align	16
	.zero		1024


//--------------------- .nv.shared._ZN10layer_norm31ln_parallel_residual_bwd_kernelINS_13Kernel_traitsIf6__halffS2_fjLj768ELj1ELj4ELj1ELj16ENS_18Kernel_traits_baseILj768EfS2_fS2_fjLj128EEEEELb1ELb0ELb0EEEvNS_9BwdParamsE --------------------------
	.section	.nv.shared._ZN10layer_norm31ln_parallel_residual_bwd_kernelINS_13Kernel_traitsIf6__halffS2_fjLj768ELj1ELj4ELj1ELj16ENS_18Kernel_traits_baseILj768EfS2_fS2_fjLj128EEEEELb1ELb0ELb0EEEvNS_9BwdParamsE,"aw",@nobits
	.sectionflags	@""
	.align	16
	.zero		1024


//--------------------- .nv.shared._ZN10layer_norm31ln_parallel_residual_bwd_kernelINS_13Kernel_traitsIf6__halffS2_fjLj768ELj1ELj4ELj1ELj16ENS_18Kernel_traits_baseILj768EfS2_fS2_fjLj128EEEEELb1ELb0ELb1EEEvNS_9BwdParamsE --------------------------
	.section	.nv.shared._ZN10layer_norm31ln_parallel_residual_bwd_kernelINS_13Kernel_traitsIf6__halffS2_fjLj768ELj1ELj4ELj1ELj16ENS_18Kernel_traits_baseILj768EfS2_fS2_fjLj128EEEEELb1ELb0ELb1EEEvNS_9BwdParamsE,"aw",@nobits
	.sectionflags	@""
	.align	16
	.zero		1024


//--------------------- .nv.shared._ZN10layer_norm22ln_bwd_finalize_kernelINS_22Kernel_traits_finalizeILj768Ef6__halffS2_fjLb0ELj1024ELj4ENS_18Kernel_traits_baseILj768EfS2_fS2_fjLj1024EEEEELb0ELb0EEEvNS_9BwdParamsE --------------------------
	.section	.nv.shared._ZN10layer_norm22ln_bwd_finalize_kernelINS_22Kernel_traits_finalizeILj768Ef6__halffS2_fjLb0ELj1024ELj4ENS_18Kernel_traits_baseILj768EfS2_fS2_fjLj1024EEEEELb0ELb0EEEvNS_9BwdParamsE,"aw",@nobits
	.sectionflags	@""
	.align	16
.nv.shared._ZN10layer_norm22ln_bwd_finalize_kernelINS_22Kernel_traits_finalizeILj768Ef6__halffS2_fjLb0ELj1024ELj4ENS_18Kernel_traits_baseILj768EfS2_fS2_fjLj1024EEEEELb0ELb0EEEvNS_9BwdParamsE:
	.zero		9472


//--------------------- .nv.shared._ZN10layer_norm40ln_parallel_residual_bwd_finalize_kernelINS_22Kernel_traits_finalizeILj768Ef6__halffS2_fjLb0ELj1024ELj4ENS_18Kernel_traits_baseILj768EfS2_fS2_fjLj1024EEEEELb0EEEvNS_9BwdParamsE --------------------------
	.section	.nv.shared._ZN10layer_norm40ln_parallel_residual_bwd_finalize_kernelINS_22Kernel_traits_finalizeILj768Ef6__halffS2_fjLb0ELj1024ELj4ENS_18Kernel_traits_baseILj768EfS2_fS2_fjLj1024EEEEELb0EEEvNS_9BwdParamsE,"aw",@nobits
	.sectionflags	@""
	.align	16
.nv.shared._ZN10layer_norm40ln_parallel_residual_bwd_finalize_kernelINS_22Kernel_traits_finalizeILj768Ef6__halffS2_fjLb0ELj1024ELj4ENS_18Kernel_traits_baseILj768EfS2_fS2_fjLj1024EEEEELb0EEEvNS_9BwdParamsE:
	.zero		17920


//--------------------- .nv.shared._ZN10layer_norm31ln_parallel_residual_bwd_kernelINS_13Kernel_traitsIf6__halffS2_fjLj768ELj1ELj4ELj1ELj16ENS_18Kernel_traits_baseILj768EfS2_fS2_fjLj128EEEEELb1ELb1ELb0EEEvNS_9BwdParamsE --------------------------
	.section	.nv.shared._ZN10layer_norm31ln_parallel_residual_bwd_kernelINS_13Kernel_traitsIf6__halffS2_fjLj768ELj1ELj4ELj1ELj16ENS_18Kernel_traits_baseILj768EfS2_fS2_fjLj128EEEEELb1ELb1ELb0EEEvNS_9BwdParamsE,"aw",@nobits
	.sectionflags	@""
	.align	16
	.zero		1024


//--------------------- .nv.shared._ZN10layer_norm22ln_bwd_finalize_kernelINS_22Kernel_traits_finalizeILj768Ef6__halffS2_fjLb0ELj1024ELj4ENS_18Kernel_traits_baseILj768EfS2_fS2_fjLj1024EEEEELb0ELb1EEEvNS_9BwdParamsE --------------------------
	.section	.nv.shared._ZN10layer_norm22ln_bwd_finalize_kernelINS_22Kernel_traits_finalizeILj768Ef6__halffS2_fjLb0ELj1024ELj4ENS_18Kernel_traits_baseILj768EfS2_fS2_fjLj1024EEEEELb0ELb1EEEvNS_9BwdParamsE,"aw",@nobits
	.sectionflags	@""
	.align	16
.nv.shared._ZN10layer_norm22ln_bwd_finalize_kernelINS_22Kernel_traits_finalizeILj768Ef6__halffS2_fjLb0ELj1024ELj4ENS_18Kernel_traits_baseILj768EfS2_fS2_fjLj1024EEEEELb0ELb1EEEvNS_9BwdParamsE:
	.zero		9472


//--------------------- .nv.shared._ZN10layer_norm40ln_parallel_residual_bwd_finalize_kernelINS_22Kernel_traits_finalizeILj768Ef6__halffS2_fjLb0ELj1024ELj4ENS_18Kernel_traits_baseILj768EfS2_fS2_fjLj1024EEEEELb1EEEvNS_9BwdParamsE --------------------------
	.section	.nv.shared._ZN10layer_norm40ln_parallel_residual_bwd_finalize_kernelINS_22Kernel_traits_finalizeILj768Ef6__halffS2_fjLb0ELj1024ELj4ENS_18Kernel_traits_baseILj768EfS2_fS2_fjLj1024EEEEELb1EEEvNS_9BwdParamsE,"aw",@nobits
	.sectionflags	@""
	.align	16
.nv.shared._ZN10layer_norm40ln_parallel_residual_bwd_finalize_kernelINS_22Kernel_traits_finalizeILj768Ef6__halffS2_fjLb0ELj1024ELj4ENS_18Kernel_traits_baseILj768EfS2_fS2_fjLj1024EEEEELb1EEEvNS_9BwdParamsE:
	.zero		17920


//--------------------- .nv.shared._ZN10layer_norm31ln_parallel_residual_bwd_kernelINS_13Kernel_traitsIf6__halffS2_fjLj768ELj1ELj4ELj1ELj16ENS_18Kernel_traits_baseILj768EfS2_fS2_fjLj128EEEEELb1ELb1ELb1EEEvNS_9BwdParamsE --------------------------
	.section	.nv.shared._ZN10layer_norm31ln_parallel_residual_bwd_kernelINS_13Kernel_traitsIf6__halffS2_fjLj768ELj1ELj4ELj1ELj16ENS_18Kernel_traits_baseILj768EfS2_fS2_fjLj128EEEEELb1ELb1ELb1EEEvNS_9BwdParamsE,"aw",@nobits
	.sectionflags	@""
	.align	16
	.zero		1024


//--------------------- .nv.shared._ZN10layer_norm31ln_parallel_residual_bwd_kernelINS_13Kernel_traitsI6__halfffffjLj768ELj1ELj4ELj1ELj16ENS_18Kernel_traits_baseILj768ES2_ffffjLj128EEEEELb0ELb0ELb0EEEvNS_9BwdParamsE --------------------------
	.section	.nv.shared._ZN10layer_norm31ln_parallel_residual_bwd_kernelINS_13Kernel_traitsI6__halfffffjLj768ELj1ELj4ELj1ELj16ENS_18Kernel_traits_baseILj768ES2_ffffjLj128EEEEELb0ELb0ELb0EEEvNS_9BwdParamsE,"aw",@nobits
	.sectionflags	@""
	.align	16
	.zero		1024


//--------------------- .nv.shared._ZN10layer_norm31ln_parallel_residual_bwd_kernelINS_13Kernel_traitsI6__halfffffjLj768ELj1ELj4ELj1ELj16ENS_18Kernel_traits_baseILj768ES2_ffffjLj128EEEEELb0ELb0ELb1EEEvNS_9BwdParamsE --------------------------
	.section	.nv.shared._ZN10layer_norm31ln_parallel_residual_bwd_kernelINS_13Kernel_traitsI6__halfffffjLj768ELj1ELj4ELj1ELj16ENS_18Kernel_traits_baseILj768ES2_ffffjLj128EEEEELb0ELb0ELb1EEEvNS_9BwdParamsE,"aw",@nobits
	.sectionflags	@""
	.align	16
	.zero		1024


//--------------------- .nv.shared._ZN10layer_norm31ln_parallel_residual_bwd_kernelINS_13Kernel_traitsI6__halfffffjLj768ELj1ELj4ELj1ELj16ENS_18Kernel_traits_baseILj768ES2_ffffjLj128EEEEELb0ELb1ELb0EEEvNS_9BwdParamsE --------------------------
	.section	.nv.shared._ZN10layer_norm31ln_parallel_residual_bwd_kernelINS_13Kernel_traitsI6__halfffffjLj768ELj1ELj4ELj1ELj16ENS_18Kernel_traits_baseILj768ES2_ffffjLj128EEEEELb0ELb1ELb0EEEvNS_9BwdParamsE,"aw",@nobits
	.sectionflags	@""
	.align	16
	.zero		1024


//--------------------- .nv.shared._ZN10layer_norm31ln_parallel_residual_bwd_kernelINS_13Kernel_traitsI6__halfffffjLj768ELj1ELj4ELj1ELj16ENS_18Kernel_traits_baseILj768ES2_ffffjLj128EEEEELb0ELb1ELb1EEEvNS_9BwdParamsE --------------------------
	.section	.nv.shared._ZN10layer_norm31ln_parallel_residual_bwd_kernelINS_13Kernel_traitsI6__halfffffjLj768ELj1ELj4ELj1ELj16ENS_18Kernel_traits_baseILj768ES2_ffffjLj128EEEEELb0ELb1ELb1EEEvNS_9BwdParamsE,"aw",@nobits
	.sectionflags	@""
	.align	16
	.zero		1024


//--------------------- .nv.shared._ZN10layer_norm31ln_parallel_residual_bwd_kernelINS_13Kernel_traitsI6__halfffffjLj768ELj1ELj4ELj1ELj16ENS_18Kernel_traits_baseILj768ES2_ffffjLj128EEEEELb1ELb0ELb0EEEvNS_9BwdParamsE --------------------------
	.section	.nv.shared._ZN10layer_norm31ln_parallel_residual_bwd_kernelINS_13Kernel_traitsI6__halfffffjLj768ELj1ELj4ELj1ELj16ENS_18Kernel_traits_baseILj768ES2_ffffjLj128EEEEELb1ELb0ELb0EEEvNS_9BwdParamsE,"aw",@nobits
	.sectionflags	@""
	.align	16
	.zero		1024


//--------------------- .nv.shared._ZN10layer_norm31ln_parallel_residual_bwd_kernelINS_13Kernel_traitsI6__halfffffjLj768ELj1ELj4ELj1ELj16ENS_18Kernel_traits_baseILj768ES2_ffffjLj128EEEEELb1ELb0ELb1EEEvNS_9BwdParamsE --------------------------
	.section	.nv.shared._ZN10layer_norm31ln_parallel_residual_bwd_kernelINS_13Kernel_traitsI6__halfffffjLj768ELj1ELj4ELj1ELj16ENS_18Kernel_traits_baseILj768ES2_ffffjLj128EEEEELb1ELb0ELb1EEEvNS_9BwdParamsE,"aw",@nobits
	.sectionflags	@""
	.align	16
	.zero		1024


//--------------------- .nv.shared._ZN10layer_norm22ln_bwd_finalize_kernelINS_22Kernel_traits_finalizeILj768E6__halfffffjLb0ELj1024ELj4ENS_18Kernel_traits_baseILj768ES2_ffffjLj1024EEEEELb0ELb0EEEvNS_9BwdParamsE --------------------------
	.section	.nv.shared._ZN10layer_norm22ln_bwd_finalize_kernelINS_22Kernel_traits_finalizeILj768E6__halfffffjLb0ELj1024ELj4ENS_18Kernel_traits_baseILj768ES2_ffffjLj1024EEEEELb0ELb0EEEvNS_9BwdParamsE,"aw",@nobits
	.sectionflags	@""
	.align	16
.nv.shared._ZN10layer_norm22ln_bwd_finalize_kernelINS_22Kernel_traits_finalizeILj768E6__halfffffjLb0ELj1024ELj4ENS_18Kernel_traits_baseILj768ES2_ffffjLj1024EEEEELb0ELb0EEEvNS_9BwdParamsE:
	.zero		9472


//--------------------- .nv.shared._ZN10layer_norm40ln_parallel_residual_bwd_finalize_kernelINS_22Kernel_traits_finalizeILj768E6__halfffffjLb0ELj1024ELj4ENS_18Kernel_traits_baseILj768ES2_ffffjLj1024EEEEELb0EEEvNS_9BwdParamsE --------------------------
	.section	.nv.shared._ZN10layer_norm40ln_parallel_residual_bwd_finalize_kernelINS_22Kernel_traits_finalizeILj768E6__halfffffjLb0ELj1024ELj4ENS_18Kernel_traits_baseILj768ES2_ffffjLj1024EEEEELb0EEEvNS_9BwdParamsE,"aw",@nobits
	.sectionflags	@""
	.align	16
.nv.shared._ZN10layer_norm40ln_parallel_residual_bwd_finalize_kernelINS_22Kernel_traits_finalizeILj768E6__halfffffjLb0ELj1024ELj4ENS_18Kernel_traits_baseILj768ES2_ffffjLj1024EEEEELb0EEEvNS_9BwdParamsE:
	.zero		17920


//--------------------- .nv.shared._ZN10layer_norm31ln_parallel_residual_bwd_kernelINS_13Kernel_traitsI6__halfffffjLj768ELj1ELj4ELj1ELj16ENS_18Kernel_traits_baseILj768ES2_ffffjLj128EEEEELb1ELb1ELb0EEEvNS_9BwdParamsE --------------------------
	.section	.nv.shared._ZN10layer_norm31ln_parallel_residual_bwd_kernelINS_13Kernel_traitsI6__halfffffjLj768ELj1ELj4ELj1ELj16ENS_18Kernel_traits_baseILj768ES2_ffffjLj128EEEEELb1ELb1ELb0EEEvNS_9BwdParamsE,"aw",@nobits
	.sectionflags	@""
	.align	16
	.zero		1024


//--------------------- .nv.shared._ZN10layer_norm22ln_bwd_finalize_kernelINS_22Kernel_traits_finalizeILj768E6__halfffffjLb0ELj1024ELj4ENS_18Kernel_traits_baseILj768ES2_ffffjLj1024EEEEELb0ELb1EEEvNS_9BwdParamsE --------------------------
	.section	.nv.shared._ZN10layer_norm22ln_bwd_finalize_kernelINS_22Kernel_traits_finalizeILj768E6__halfffffjLb0ELj1024ELj4ENS_18Kernel_traits_baseILj768ES2_ffffjLj1024EEEEELb0ELb1EEEvNS_9BwdParamsE,"aw",@nobits
	.sectionflags	@""
	.align	16
.nv.shared._ZN10layer_norm22ln_bwd_finalize_kernelINS_22Kernel_traits_finalizeILj768E6__halfffffjLb0ELj1024ELj4ENS_18Kernel_traits_baseILj768ES2_ffffjLj1024EEEEELb0ELb1EEEvNS_9BwdParamsE:
	.zero		9472


//--------------------- .nv.shared._ZN10layer_norm40ln_parallel_residual_bwd_finalize_kernelINS_22Kernel_traits_finalizeILj768E6__halfffffjLb0ELj1024ELj4ENS_18Kernel_traits_baseILj768ES2_ffffjLj1024EEEEELb1EEEvNS_9BwdParamsE --------------------------
	.section	.nv.shared._ZN10layer_norm40ln_parallel_residual_bwd_finalize_kernelINS_22Kernel_traits_finalizeILj768E6__halfffffjLb0ELj1024ELj4ENS_18Kernel_traits_baseILj768ES2_ffffjLj1024EEEEELb1EEEvNS_9BwdParamsE,"aw",@nobits
	.sectionflags	@""
	.align	16
.nv.shared._ZN10layer_norm40ln_parallel_residual_bwd_finalize_kernelINS_22Kernel_traits_finalizeILj768E6__halfffffjLb0ELj1024ELj4ENS_18Kernel_traits_baseILj768ES2_ffffjLj1024EEEEELb1EEEvNS_9BwdParamsE:
	.zero		17920


//--------------------- .nv.shared._ZN10layer_norm31ln_parallel_residual_bwd_kernelINS_13Kernel_traitsI6__halfffffjLj768ELj1ELj4ELj1ELj16ENS_18Kernel_traits_baseILj768ES2_ffffjLj128EEEEELb1ELb1ELb1EEEvNS_9BwdParamsE --------------------------
	.section	.nv.shared._ZN10layer_norm31ln_parallel_residual_bwd_kernelINS_13Kernel_traitsI6__halfffffjLj768ELj1ELj4ELj1ELj16ENS_18Kernel_traits_baseILj768ES2_ffffjLj128EEEEELb1ELb1ELb1EEEvNS_9BwdParamsE,"aw",@nobits
	.sectionflags	@""
	.align	16
	.zero		1024


//--------------------- .nv.shared._ZN10layer_norm31ln_parallel_residual_bwd_kernelINS_13Kernel_traitsIfffffjLj768ELj1ELj4ELj1ELj16ENS_18Kernel_traits_baseILj768EfffffjLj128EEEEELb0ELb0ELb0EEEvNS_9BwdParamsE --------------------------
	.section	.nv.shared._ZN10layer_norm31ln_parallel_residual_bwd_kernelINS_13Kernel_traitsIfffffjLj768ELj1ELj4ELj1ELj16ENS_18Kernel_traits_baseILj768EfffffjLj128EEEEELb0ELb0ELb0EEEvNS_9BwdParamsE,"aw",@nobits
	.sectionflags	@""
	.align	16
	.zero		1024


//--------------------- .nv.shared._ZN10layer_norm31ln_parallel_residual_bwd_kernelINS_13Kernel_traitsIfffffjLj768ELj1ELj4ELj1ELj16ENS_18Kernel_traits_baseILj768EfffffjLj128EEEEELb0ELb0ELb1EEEvNS_9BwdParamsE --------------------------
	.section	.nv.shared._ZN10layer_norm31ln_parallel_residual_bwd_kernelINS_13Kernel_traitsIfffffjLj768ELj1ELj4ELj1ELj16ENS_18Kernel_traits_baseILj768EfffffjLj128EEEEELb0ELb0ELb1EEEvNS_9BwdParamsE,"aw",@nobits
	.sectionflags	@""
	.align	16
	.zero		1024


//--------------------- .nv.shared._ZN10layer_norm31ln_parallel_residual_bwd_kernelINS_13Kernel_traitsIfffffjLj768ELj1ELj4ELj1ELj16ENS_18Kernel_traits_baseILj768EfffffjLj128EEEEELb0ELb1ELb0EEEvNS_9BwdParamsE --------------------------
	.section	.nv.shared._ZN10layer_norm31ln_parallel_residual_bwd_kernelINS_13Kernel_traitsIfffffjLj768ELj1ELj4ELj1ELj16ENS_18Kernel_traits_baseILj768EfffffjLj128EEEEELb0ELb1ELb0EEEvNS_9BwdParamsE,"aw",@nobits
	.sectionflags	@""
	.align	16
	.zero		1024


//--------------------- .nv.shared._ZN10layer_norm31ln_parallel_residual_bwd_kernelINS_13Kernel_traitsIfffffjLj768ELj1ELj4ELj1ELj16ENS_18Kernel_traits_baseILj768EfffffjLj128EEEEELb0ELb1ELb1EEEvNS_9BwdParamsE --------------------------
	.section	.nv.shared._ZN10layer_norm31ln_parallel_residual_bwd_kernelINS_13Kernel_traitsIfffffjLj768ELj1ELj4ELj1ELj16ENS_18Kernel_traits_baseILj768EfffffjLj128EEEEELb0ELb1ELb1EEEvNS_9BwdParamsE,"aw",@nobits
	.sectionflags	@""
	.align	16
	.zero		1024


//--------------------- .nv.shared._ZN10layer_norm31ln_parallel_residual_bwd_kernelINS_13Kernel_traitsIfffffjLj768ELj1ELj4ELj1ELj16ENS_18Kernel_traits_baseILj768EfffffjLj128EEEEELb1ELb0ELb0EEEvNS_9BwdParamsE --------------------------
	.section	.nv.shared._ZN10layer_norm31ln_parallel_residual_bwd_kernelINS_13Kernel_traitsIfffffjLj768ELj1ELj4ELj1ELj16ENS_18Kernel_traits_baseILj768EfffffjLj128EEEEELb1ELb0ELb0EEEvNS_9BwdParamsE,"aw",@nobits
	.sectionflags	@""
	.align	16
	.zero		1024


//--------------------- .nv.shared._ZN10layer_norm31ln_parallel_residual_bwd_kernelINS_13Kernel_traitsIfffffjLj768ELj1ELj4ELj1ELj16ENS_18Kernel_traits_baseILj768EfffffjLj128EEEEELb1ELb0ELb1EEEvNS_9BwdParamsE --------------------------
	.section	.nv.shared._ZN10layer_norm31ln_parallel_residual_bwd_kernelINS_13Kernel_traitsIfffffjLj768ELj1ELj4ELj1ELj16ENS_18Kernel_traits_baseILj768EfffffjLj128EEEEELb1ELb0ELb1EEEvNS_9BwdParamsE,"aw",@nobits
	.sectionflags	@""
	.align	16
	.zero		1024


//--------------------- .nv.shared._ZN10layer_norm22ln_bwd_finalize_kernelINS_22Kernel_traits_finalizeILj768EfffffjLb0ELj1024ELj4ENS_18Kernel_traits_baseILj768EfffffjLj1024EEEEELb0ELb0EEEvNS_9BwdParamsE --------------------------
	.section	.nv.shared._ZN10layer_norm22ln_bwd_finalize_kernelINS_22Kernel_traits_finalizeILj768EfffffjLb0ELj1024ELj4ENS_18Kernel_traits_baseILj768EfffffjLj1024EEEEELb0ELb0EEEvNS_9BwdParamsE,"aw",@nobits
	.sectionflags	@""
	.align	16
.nv.shared._ZN10layer_norm22ln_bwd_finalize_kernelINS_22Kernel_traits_finalizeILj768EfffffjLb0ELj1024ELj4ENS_18Kernel_traits_baseILj768EfffffjLj1024EEEEELb0ELb0EEEvNS_9BwdParamsE:
	.zero		9472


//--------------------- .nv.shared._ZN10layer_norm40ln_parallel_residual_bwd_finalize_kernelINS_22Kernel_traits_finalizeILj768EfffffjLb0ELj1024ELj4ENS_18Kernel_traits_baseILj768EfffffjLj1024EEEEELb0EEEvNS_9BwdParamsE --------------------------
	.section	.nv.shared._ZN10layer_norm40ln_parallel_residual_bwd_finalize_kernelINS_22Kernel_traits_finalizeILj768EfffffjLb0ELj1024ELj4ENS_18Kernel_traits_baseILj768EfffffjLj1024EEEEELb0EEEvNS_9BwdParamsE,"aw",@nobits
	.sectionflags	@""
	.align	16
.nv.shared._ZN10layer_norm40ln_parallel_residual_bwd_finalize_kernelINS_22Kernel_traits_finalizeILj768EfffffjLb0ELj1024ELj4ENS_18Kernel_traits_baseILj768EfffffjLj1024EEEEELb0EEEvNS_9BwdParamsE:
	.zero		17920


//--------------------- .nv.shared._ZN10layer_norm31ln_parallel_residual_bwd_kernelINS_13Kernel_traitsIfffffjLj768ELj1ELj4ELj1ELj16ENS_18Kernel_traits_baseILj768EfffffjLj128EEEEELb1ELb1ELb0EEEvNS_9BwdParamsE --------------------------
	.section	.nv.shared._ZN10layer_norm31ln_parallel_residual_bwd_kernelINS_13Kernel_traitsIfffffjLj768ELj1ELj4ELj1ELj16ENS_18Kernel_traits_baseILj768EfffffjLj128EEEEELb1ELb1ELb0EEEvNS_9BwdParamsE,"aw",@nobits
	.sectionflags	@""
	.align	16
	.zero		1024


//--------------------- .nv.shared._ZN10layer_norm22ln_bwd_finalize_kernelINS_22Kernel_traits_finalizeILj768EfffffjLb0ELj1024ELj4ENS_18Kernel_traits_baseILj768EfffffjLj1024EEEEELb0ELb1EEEvNS_9BwdParamsE --------------------------
	.section	.nv.shared._ZN10layer_norm22ln_bwd_finalize_kernelINS_22Kernel_traits_finalizeILj768EfffffjLb0ELj1024ELj4ENS_18Kernel_traits_baseILj768EfffffjLj1024EEEEELb0ELb1EEEvNS_9BwdParamsE,"aw",@nobits
	.sectionflags	@""
	.align	16
.nv.shared._ZN10layer_norm22ln_bwd_finalize_kernelINS_22Kernel_traits_finalizeILj768EfffffjLb0ELj1024ELj4ENS_18Kernel_traits_baseILj768EfffffjLj1024EEEEELb0ELb1EEEvNS_9BwdParamsE:
	.zero		9472


//--------------------- .nv.shared._ZN10layer_norm40ln_parallel_residual_bwd_finalize_kernelINS_22Kernel_traits_finalizeILj768EfffffjLb0ELj1024ELj4ENS_18Kernel_traits_baseILj768EfffffjLj1024EEEEELb1EEEvNS_9BwdParamsE --------------------------
	.section	.nv.shared._ZN10layer_norm40ln_parallel_residual_bwd_finalize_kernelINS_22Kernel_traits_finalizeILj768EfffffjLb0ELj1024ELj4ENS_18Kernel_traits_baseILj768EfffffjLj1024EEEEELb1EEEvNS_9BwdParamsE,"aw",@nobits
	.sectionflags	@""
	.align	16
.nv.shared._ZN10layer_norm40ln_parallel_residual_bwd_finalize_kernelINS_22Kernel_traits_finalizeILj768EfffffjLb0ELj1024ELj4ENS_18Kernel_traits_baseILj768EfffffjLj1024EEEEELb1EEEvNS_9BwdParamsE:
	.zero		17920


//--------------------- .nv.shared._ZN10layer_norm31ln_parallel_residual_bwd_kernelINS_13Kernel_traitsIfffffjLj768ELj1ELj4ELj1ELj16ENS_18Kernel_traits_baseILj768EfffffjLj128EEEEELb1ELb1ELb1EEEvNS_9BwdParamsE --------------------------
	.section	.nv.shared._ZN10layer_norm31ln_parallel_residual_bwd_kernelINS_13Kernel_traitsIfffffjLj768ELj1ELj4ELj1ELj16ENS_18Kernel_traits_baseILj768EfffffjLj128EEEEELb1ELb1ELb1EEEvNS_9BwdParamsE,"aw",@nobits
	.sectionflags	@""
	.align	16
	.zero		1024


//--------------------- .nv.constant0._ZN10layer_norm31ln_parallel_residual_bwd_kernelINS_13Kernel_traitsI13__nv_bfloat16S2_S2_S2_fjLj768ELj1ELj4ELj1ELj16ENS_18Kernel_traits_baseILj768ES2_S2_S2_S2_fjLj128EEEEELb0ELb0ELb0EEEvNS_9BwdParamsE --------------------------
	.section	.nv.constant0._ZN10layer_norm31ln_parallel_residual_bwd_kernelINS_13Kernel_traitsI13__nv_bfloat16S2_S2_S2_fjLj768ELj1ELj4ELj1ELj16ENS_18Kernel_traits_baseILj768ES2_S2_S2_S2_fjLj128EEEEELb0ELb0ELb0EEEvNS_9BwdParamsE,"a",@progbits
	.sectionflags	@""
	.align	4
.nv.constant0._ZN10layer_norm31ln_parallel_residual_bwd_kernelINS_13Kernel_traitsI13__nv_bfloat16S2_S2_S2_fjLj768ELj1ELj4ELj1ELj16ENS_18Kernel_traits_baseILj768ES2_S2_S2_S2_fjLj128EEEEELb0ELb0ELb0EEEvNS_9BwdParamsE:
	.zero		824


//--------------------- .nv.constant0._ZN10layer_norm31ln_parallel_residual_bwd_kernelINS_13Kernel_traitsI13__nv_bfloat16S2_S2_S2_fjLj768ELj1ELj4ELj1ELj16ENS_18Kernel_traits_baseILj768ES2_S2_S2_S2_fjLj128EEEEELb0ELb0ELb1EEEvNS_9BwdParamsE --------------------------
	.section	.nv.constant0._ZN10layer_norm31ln_parallel_residual_bwd_kernelINS_13Kernel_traitsI13__nv_bfloat16S2_S2_S2_fjLj768ELj1ELj4ELj1ELj16ENS_18Kernel_traits_baseILj768ES2_S2_S2_S2_fjLj128EEEEELb0ELb0ELb1EEEvNS_9BwdParamsE,"a",@progbits
	.sectionflags	@""
	.align	4
.nv.constant0._ZN10layer_norm31ln_parallel_residual_bwd_kernelINS_13Kernel_traitsI13__nv_bfloat16S2_S2_S2_fjLj768ELj1ELj4ELj1ELj16ENS_18Kernel_traits_baseILj768ES2_S2_S2_S2_fjLj128EEEEELb0ELb0ELb1EEEvNS_9BwdParamsE:
	.zero		824


//--------------------- .nv.constant0._ZN10layer_norm31ln_parallel_residual_bwd_kernelINS_13Kernel_traitsI13__nv_bfloat16S2_S2_S2_fjLj768ELj1ELj4ELj1ELj16ENS_18Kernel_traits_baseILj768ES2_S2_S2_S2_fjLj128EEEEELb0ELb1ELb0EEEvNS_9BwdParamsE --------------------------
	.section	.nv.constant0._ZN10layer_norm31ln_parallel_residual_bwd_kernelINS_13Kernel_traitsI13__nv_bfloat16S2_S2_S2_fjLj768ELj1ELj4ELj1ELj16ENS_18Kernel_traits_baseILj768ES2_S2_S2_S2_fjLj128EEEEELb0ELb1ELb0EEEvNS_9BwdParamsE,"a",@progbits
	.sectionflags	@""
	.align	4
.nv.constant0._ZN10layer_norm31ln_parallel_residual_bwd_kernelINS_13Kernel_traitsI13__nv_bfloat16S2_S2_S2_fjLj768ELj1ELj4ELj1ELj16ENS_18Kernel_traits_baseILj768ES2_S2_S2_S2_fjLj128EEEEELb0ELb1ELb0EEEvNS_9BwdParamsE:
	.zero		824


//--------------------- .nv.constant0._ZN10layer_norm31ln_parallel_residual_bwd_kernelINS_13Kernel_traitsI13__nv_bfloat16S2_S2_S2_fjLj768ELj1ELj4ELj1ELj16ENS_18Kernel_traits_baseILj768ES2_S2_S2_S2_fjLj128EEEEELb0ELb1ELb1EEEvNS_9BwdParamsE --------------------------
	.section	.nv.constant0._ZN10layer_norm31ln_parallel_residual_bwd_kernelINS_13Kernel_traitsI13__nv_bfloat16S2_S2_S2_fjLj768ELj1ELj4ELj1ELj16ENS_18Kernel_traits_baseILj768ES2_S2_S2_S2_fjLj128EEEEELb0ELb1ELb1EEEvNS_9BwdParamsE,"a",@progbits
	.sectionflags	@""
	.align	4
.nv.constant0._ZN10layer_norm31ln_parallel_residual_bwd_kernelINS_13Kernel_traitsI13__nv_bfloat16S2_S2_S2_fjLj768ELj1ELj4ELj1ELj16ENS_18Kernel_traits_baseILj768ES2_S2_S2_S2_fjLj128EEEEELb0ELb1ELb1EEEvNS_9BwdParamsE:
	.zero		824


//--------------------- .nv.constant0._ZN10layer_norm31ln_parallel_residual_bwd_kernelINS_13Kernel_traitsI13__nv_bfloat16S2_S2_S2_fjLj768ELj1ELj4ELj1ELj16ENS_18Kernel_traits_baseILj768ES2_S2_S2_S2_fjLj128EEEEELb1ELb0ELb0EEEvNS_9BwdParamsE --------------------------
	.section	.nv.constant0._ZN10layer_norm31ln_parallel_residual_bwd_kernelINS_13Kernel_traitsI13__nv_bfloat16S2_S2_S2_fjLj768ELj1ELj4ELj1ELj16ENS_18Kernel_traits_baseILj768ES2_S2_S2_S2_fjLj128EEEEELb1ELb0ELb0EEEvNS_9BwdParamsE,"a",@progbits
	.sectionflags	@""
	.align	4
.nv.constant0._ZN10layer_norm31ln_parallel_residual_bwd_kernelINS_13Kernel_traitsI13__nv_bfloat16S2_S2_S2_fjLj768ELj1ELj4ELj1ELj16ENS_18Kernel_traits_baseILj768ES2_S2_S2_S2_fjLj128EEEEELb1ELb0ELb0EEEvNS_9BwdParamsE:
	.zero		824


//--------------------- .nv.constant0._ZN10layer_norm31ln_parallel_residual_bwd_kernelINS_13Kernel_traitsI13__nv_bfloat16S2_S2_S2_fjLj768ELj1ELj4ELj1ELj16ENS_18Kernel_traits_baseILj768ES2_S2_S2_S2_fjLj128EEEEELb1ELb0ELb1EEEvNS_9BwdParamsE --------------------------
	.section	.nv.constant0._ZN10layer_norm31ln_parallel_residual_bwd_kernelINS_13Kernel_traitsI13__nv_bfloat16S2_S2_S2_fjLj768ELj1ELj4ELj1ELj16ENS_18Kernel_traits_baseILj768ES2_S2_S2_S2_fjLj128EEEEELb1ELb0ELb1EEEvNS_9BwdParamsE,"a",@progbits
	.sectionflags	@""
	.align	4
.nv.constant0._ZN10layer_norm31ln_parallel_residual_bwd_kernelINS_13Kernel_traitsI13__nv_bfloat16S2_S2_S2_fjLj768ELj1ELj4ELj1ELj16ENS_18Kernel_traits_baseILj768ES2_S2_S2_S2_fjLj128EEEEELb1ELb0ELb1EEEvNS_9BwdParamsE:
	.zero		824


//--------------------- .nv.constant0._ZN10layer_norm22ln_bwd_finalize_kernelINS_22Kernel_traits_finalizeILj768E13__nv_bfloat16S2_S2_S2_fjLb0ELj1024ELj4ENS_18Kernel_traits_baseILj768ES2_S2_S2_S2_fjLj1024EEEEELb0ELb0EEEvNS_9BwdParamsE --------------------------
	.section	.nv.constant0._ZN10layer_norm22ln_bwd_finalize_kernelINS_22Kernel_traits_finalizeILj768E13__nv_bfloat16S2_S2_S2_fjLb0ELj1024ELj4ENS_18Kernel_traits_baseILj768ES2_S2_S2_S2_fjLj1024EEEEELb0ELb0EEEvNS_9BwdParamsE,"a",@progbits
	.sectionflags	@""
	.align	4
.nv.constant0._ZN10layer_norm22ln_bwd_finalize_kernelINS_22Kernel_traits_finalizeILj768E13__nv_bfloat16S2_S2_S2_fjLb0ELj1024ELj4ENS_18Kernel_traits_baseILj768ES2_S2_S2_S2_fjLj1024EEEEELb0ELb0EEEvNS_9BwdParamsE:
	.zero		824


//--------------------- .nv.constant0._ZN10layer_norm40ln_parallel_residual_bwd_finalize_kernelINS_22Kernel_traits_finalizeILj768E13__nv_bfloat16S2_S2_S2_fjLb0ELj1024ELj4ENS_18Kernel_traits_baseILj768ES2_S2_S2_S2_fjLj1024EEEEELb0EEEvNS_9BwdParamsE --------------------------
	.section	.nv.constant0._ZN10layer_norm40ln_parallel_residual_bwd_finalize_kernelINS_22Kernel_traits_finalizeILj768E13__nv_bfloat16S2_S2_S2_fjLb0ELj1024ELj4ENS_18Kernel_traits_baseILj768ES2_S2_S2_S2_fjLj1024EEEEELb0EEEvNS_9BwdParamsE,"a",@progbits
	.sectionflags	@""
	.align	4
.nv.constant0._ZN10layer_norm40ln_parallel_residual_bwd_finalize_kernelINS_22Kernel_traits_finalizeILj768E13__nv_bfloat16S2_S2_S2_fjLb0ELj1024ELj4ENS_18Kernel_traits_baseILj768ES2_S2_S2_S2_fjLj1024EEEEELb0EEEvNS_9BwdParamsE:
	.zero		824


//--------------------- .nv.constant0._ZN10layer_norm31ln_parallel_residual_bwd_kernelINS_13Kernel_traitsI13__nv_bfloat16S2_S2_S2_fjLj768ELj1ELj4ELj1ELj16ENS_18Kernel_traits_baseILj768ES2_S2_S2_S2_fjLj128EEEEELb1ELb1ELb0EEEvNS_9BwdParamsE --------------------------
	.section	.nv.constant0._ZN10layer_norm31ln_parallel_residual_bwd_kernelINS_13Kernel_traitsI13__nv_bfloat16S2_S2_S2_fjLj768ELj1ELj4ELj1ELj16ENS_18Kernel_traits_baseILj768ES2_S2_S2_S2_fjLj128EEEEELb1ELb1ELb0EEEvNS_9BwdParamsE,"a",@progbits
	.sectionflags	@""
	.align	4
.nv.constant0._ZN10layer_norm31ln_parallel_residual_bwd_kernelINS_13Kernel_traitsI13__nv_bfloat16S2_S2_S2_fjLj768ELj1ELj4ELj1ELj16ENS_18Kernel_traits_baseILj768ES2_S2_S2_S2_fjLj128EEEEELb1ELb1ELb0EEEvNS_9BwdParamsE:
	.zero		824


//--------------------- .nv.constant0._ZN10layer_norm22ln_bwd_finalize_kernelINS_22Kernel_traits_finalizeILj768E13__nv_bfloat16S2_S2_S2_fjLb0ELj1024ELj4ENS_18Kernel_traits_baseILj768ES2_S2_S2_S2_fjLj1024EEEEELb0ELb1EEEvNS_9BwdParamsE --------------------------
	.section	.nv.constant0._ZN10layer_norm22ln_bwd_finalize_kernelINS_22Kernel_traits_finalizeILj768E13__nv_bfloat16S2_S2_S2_fjLb0ELj1024ELj4ENS_18Kernel_traits_baseILj768ES2_S2_S2_S2_fjLj1024EEEEELb0ELb1EEEvNS_9BwdParamsE,"a",@progbits
	.sectionflags	@""
	.align	4
.nv.constant0._ZN10layer_norm22ln_bwd_finalize_kernelINS_22Kernel_traits_finalizeILj768E13__nv_bfloat16S2_S2_S2_fjLb0ELj1024ELj4ENS_18Kernel_traits_baseILj768ES2_S2_S2_S2_fjLj1024EEEEELb0ELb1EEEvNS_9BwdParamsE:
	.zero		824


//--------------------- .nv.constant0._ZN10layer_norm40ln_parallel_residual_bwd_finalize_kernelINS_22Kernel_traits_finalizeILj768E13__nv_bfloat16S2_S2_S2_fjLb0ELj1024ELj4ENS_18Kernel_traits_baseILj768ES2_S2_S2_S2_fjLj1024EEEEELb1EEEvNS_9BwdParamsE --------------------------
	.section	.nv.constant0._ZN10layer_norm40ln_parallel_residual_bwd_finalize_kernelINS_22Kernel_traits_finalizeILj768E13__nv_bfloat16S2_S2_S2_fjLb0ELj1024ELj4ENS_18Kernel_traits_baseILj768ES2_S2_S2_S2_fjLj1024EEEEELb1EEEvNS_9BwdParamsE,"a",@progbits
	.sectionflags	@""
	.align	4
.nv.constant0._ZN10layer_norm40ln_parallel_residual_bwd_finalize_kernelINS_22Kernel_traits_finalizeILj768E13__nv_bfloat16S2_S2_S2_fjLb0ELj1024ELj4ENS_18Kernel_traits_baseILj768ES2_S2_S2_S2_fjLj1024EEEEELb1EEEvNS_9BwdParamsE:
	.zero		824


//--------------------- .nv.constant0._ZN10layer_norm31ln_parallel_residual_bwd_kernelINS_13Kernel_traitsI13__nv_bfloat16S2_S2_S2_fjLj768ELj1ELj4ELj1ELj16ENS_18Kernel_traits_baseILj768ES2_S2_S2_S2_fjLj128EEEEELb1ELb1ELb1EEEvNS_9BwdParamsE --------------------------
	.section	.nv.constant0._ZN10layer_norm31ln_parallel_residual_bwd_kernelINS_13Kernel_traitsI13__nv_bfloat16S2_S2_S2_fjLj768ELj1ELj4ELj1ELj16ENS_18Kernel_traits_baseILj768ES2_S2_S2_S2_fjLj128EEEEELb1ELb1ELb1EEEvNS_9BwdParamsE,"a",@progbits
	.sectionflags	@""
	.align	4
.nv.constant0._ZN10layer_norm31ln_parallel_residual_bwd_kernelINS_13Kernel_traitsI13__nv_bfloat16S2_S2_S2_fjLj768ELj1ELj4ELj1ELj16ENS_18Kernel_traits_baseILj768ES2_S2_S2_S2_fjLj128EEEEELb1ELb1ELb1EEEvNS_9BwdParamsE:
	.zero		824


//--------------------- .nv.constant0._ZN10layer_norm31ln_parallel_residual_bwd_kernelINS_13Kernel_traitsI6__halfS2_S2_S2_fjLj768ELj1ELj4ELj1ELj16ENS_18Kernel_traits_baseILj768ES2_S2_S2_S2_fjLj128EEEEELb0ELb0ELb0EEEvNS_9BwdParamsE --------------------------
	.section	.nv.constant0._ZN10layer_norm31ln_parallel_residual_bwd_kernelINS_13Kernel_traitsI6__halfS2_S2_S2_fjLj768ELj1ELj4ELj1ELj16ENS_18Kernel_traits_baseILj768ES2_S2_S2_S2_fjLj128EEEEELb0ELb0ELb0EEEvNS_9BwdParamsE,"a",@progbits
	.sectionflags	@""
	.align	4
.nv.constant0._ZN10layer_norm31ln_parallel_residual_bwd_kernelINS_13Kernel_traitsI6__halfS2_S2_S2_fjLj768ELj1ELj4ELj1ELj16ENS_18Kernel_traits_baseILj768ES2_S2_S2_S2_fjLj128EEEEELb0ELb0ELb0EEEvNS_9BwdParamsE:
	.zero		824


//--------------------- .nv.constant0._ZN10layer_norm31ln_parallel_residual_bwd_kernelINS_13Kernel_traitsI6__halfS2_S2_S2_fjLj768ELj1ELj4ELj1ELj16ENS_18Kernel_traits_baseILj768ES2_S2_S2_S2_fjLj128EEEEELb0ELb0ELb1EEEvNS_9BwdParamsE --------------------------
	.section	.nv.constant0._ZN10layer_norm31ln_parallel_residual_bwd_kernelINS_13Kernel_traitsI6__halfS2_S2_S2_fjLj768ELj1ELj4ELj1ELj16ENS_18Kernel_traits_baseILj768ES2_S2_S2_S2_fjLj128EEEEELb0ELb0ELb1EEEvNS_9BwdParamsE,"a",@progbits
	.sectionflags	@""
	.align	4
.nv.constant0._ZN10layer_norm31ln_parallel_residual_bwd_kernelINS_13Kernel_traitsI6__halfS2_S2_S2_fjLj768ELj1ELj4ELj1ELj16ENS_18Kernel_traits_baseILj768ES2_S2_S2_S2_fjLj128EEEEELb0ELb0ELb1EEEvNS_9BwdParamsE:
	.zero		824


//--------------------- .nv.constant0._ZN10layer_norm31ln_parallel_residual_bwd_kernelINS_13Kernel_traitsI6__halfS2_S2_S2_fjLj768ELj1ELj4ELj1ELj16ENS_18Kernel_traits_baseILj768ES2_S2_S2_S2_fjLj128EEEEELb0ELb1ELb0EEEvNS_9BwdParamsE --------------------------
	.section	.nv.constant0._ZN10layer_norm31ln_parallel_residual_bwd_kernelINS_13Kernel_traitsI6__halfS2_S2_S2_fjLj768ELj1ELj4ELj1ELj16ENS_18Kernel_traits_baseILj768ES2_S2_S2_S2_fjLj128EEEEELb0ELb1ELb0EEEvNS_9BwdParamsE,"a",@progbits
	.sectionflags	@""
	.align	4
.nv.constant0._ZN10layer_norm31ln_parallel_residual_bwd_kernelINS_13Kernel_traitsI6__halfS2_S2_S2_fjLj768ELj1ELj4ELj1ELj16ENS_18Kernel_traits_baseILj768ES2_S2_S2_S2_fjLj128EEEEELb0ELb1ELb0EEEvNS_9BwdParamsE:
	.zero		824


//--------------------- .nv.constant0._ZN10layer_norm31ln_parallel_residual_bwd_kernelINS_13Kernel_traitsI6__halfS2_S2_S2_fjLj768ELj1ELj4ELj1ELj16ENS_18Kernel_traits_baseILj768ES2_S2_S2_S2_fjLj128EEEEELb0ELb1ELb1EEEvNS_9BwdParamsE --------------------------
	.section	.nv.constant0._ZN10layer_norm31ln_parallel_residual_bwd_kernelINS_13Kernel_traitsI6__halfS2_S2_S2_fjLj768ELj1ELj4ELj1ELj16ENS_18Kernel_traits_baseILj768ES2_S2_S2_S2_fjLj128EEEEELb0ELb1ELb1EEEvNS_9BwdParamsE,"a",@progbits
	.sectionflags	@""
	.align	4
.nv.constant0._ZN10layer_norm31ln_parallel_residual_bwd_kernelINS_13Kernel_traitsI6__halfS2_S2_S2_fjLj768ELj1ELj4ELj1ELj16ENS_18Kernel_traits_baseILj768ES2_S2_S2_S2_fjLj128EEEEELb0ELb1ELb1EEEvNS_9BwdParamsE:
	.zero		824


//--------------------- .nv.constant0._ZN10layer_norm31ln_parallel_residual_bwd_kernelINS_13Kernel_traitsI6__halfS2_S2_S2_fjLj768ELj1ELj4ELj1ELj16ENS_18Kernel_traits_baseILj768ES2_S2_S2_S2_fjLj128EEEEELb1ELb0ELb0EEEvNS_9BwdParamsE --------------------------
	.section	.nv.constant0._ZN10layer_norm31ln_parallel_residual_bwd_kernelINS_13Kernel_traitsI6__halfS2_S2_S2_fjLj768ELj1ELj4ELj1ELj16ENS_18Kernel_traits_baseILj768ES2_S2_S2_S2_fjLj128EEEEELb1ELb0ELb0EEEvNS_9BwdParamsE,"a",@progbits
	.sectionflags	@""
	.align	4
.nv.constant0._ZN10layer_norm31ln_parallel_residual_bwd_kernelINS_13Kernel_traitsI6__halfS2_S2_S2_fjLj768ELj1ELj4ELj1ELj16ENS_18Kernel_traits_baseILj768ES2_S2_S2_S2_fjLj128EEEEELb1ELb0ELb0EEEvNS_9BwdParamsE:
	.zero		824


//--------------------- .nv.constant0._ZN10layer_norm31ln_parallel_residual_bwd_kernelINS_13Kernel_traitsI6__halfS2_S2_S2_fjLj768ELj1ELj4ELj1ELj16ENS_18Kernel_traits_baseILj768ES2_S2_S2_S2_fjLj128EEEEELb1ELb0ELb1EEEvNS_9BwdParamsE --------------------------
	.section	.nv.constant0._ZN10layer_norm31ln_parallel_residual_bwd_kernelINS_13Kernel_traitsI6__halfS2_S2_S2_fjLj768ELj1ELj4ELj1ELj16ENS_18Kernel_traits_baseILj768ES2_S2_S2_S2_fjLj128EEEEELb1ELb0ELb1EEEvNS_9BwdParamsE,"a",@progbits
	.sectionflags	@""
	.align	4
.nv.constant0._ZN10layer_norm31ln_parallel_residual_bwd_kernelINS_13Kernel_traitsI6__halfS2_S2_S2_fjLj768ELj1ELj4ELj1ELj16ENS_18Kernel_traits_baseILj768ES2_S2_S2_S2_fjLj128EEEEELb1ELb0ELb1EEEvNS_9BwdParamsE:
	.zero		824


//--------------------- .nv.constant0._ZN10layer_norm22ln_bwd_finalize_kernelINS_22Kernel_traits_finalizeILj768E6__halfS2_S2_S2_fjLb0ELj1024ELj4ENS_18Kernel_traits_baseILj768ES2_S2_S2_S2_fjLj1024EEEEELb0ELb0EEEvNS_9BwdParamsE --------------------------
	.section	.nv.constant0._ZN10layer_norm22ln_bwd_finalize_kernelINS_22Kernel_traits_finalizeILj768E6__halfS2_S2_S2_fjLb0ELj1024ELj4ENS_18Kernel_traits_baseILj768ES2_S2_S2_S2_fjLj1024EEEEELb0ELb0EEEvNS_9BwdParamsE,"a",@progbits
	.sectionflags	@""
	.align	4
.nv.constant0._ZN10layer_norm22ln_bwd_finalize_kernelINS_22Kernel_traits_finalizeILj768E6__halfS2_S2_S2_fjLb0ELj1024ELj4ENS_18Kernel_traits_baseILj768ES2_S2_S2_S2_fjLj1024EEEEELb0ELb0EEEvNS_9BwdParamsE:
	.zero		824


//--------------------- .nv.constant0._ZN10layer_norm40ln_parallel_residual_bwd_finalize_kernelINS_22Kernel_traits_finalizeILj768E6__halfS2_S2_S2_fjLb0ELj1024ELj4ENS_18Kernel_traits_baseILj768ES2_S2_S2_S2_fjLj1024EEEEELb0EEEvNS_9BwdParamsE --------------------------
	.section	.nv.constant0._ZN10layer_norm40ln_parallel_residual_bwd_finalize_kernelINS_22Kernel_traits_finalizeILj768E6__halfS2_S2_S2_fjLb0ELj1024ELj4ENS_18Kernel_traits_baseILj768ES2_S2_S2_S2_fjLj1024EEEEELb0EEEvNS_9BwdParamsE,"a",@progbits
	.sectionflags	@""
	.align	4
.nv.constant0._ZN10layer_norm40ln_parallel_residual_bwd_finalize_kernelINS_22Kernel_traits_finalizeILj768E6__halfS2_S2_S2_fjLb0ELj1024ELj4ENS_18Kernel_traits_baseILj768ES2_S2_S2_S2_fjLj1024EEEEELb0EEEvNS_9BwdParamsE:
	.zero		824


//--------------------- .nv.constant0._ZN10layer_norm31ln_parallel_residual_bwd_kernelINS_13Kernel_traitsI6__halfS2_S2_S2_fjLj768ELj1ELj4ELj1ELj16ENS_18Kernel_traits_baseILj768ES2_S2_S2_S2_fjLj128EEEEELb1ELb1ELb0EEEvNS_9BwdParamsE --------------------------
	.section	.nv.constant0._ZN10layer_norm31ln_parallel_residual_bwd_kernelINS_13Kernel_traitsI6__halfS2_S2_S2_fjLj768ELj1ELj4ELj1ELj16ENS_18Kernel_traits_baseILj768ES2_S2_S2_S2_fjLj128EEEEELb1ELb1ELb0EEEvNS_9BwdParamsE,"a",@progbits
	.sectionflags	@""
	.align	4
.nv.constant0._ZN10layer_norm31ln_parallel_residual_bwd_kernelINS_13Kernel_traitsI6__halfS2_S2_S2_fjLj768ELj1ELj4ELj1ELj16ENS_18Kernel_traits_baseILj768ES2_S2_S2_S2_fjLj128EEEEELb1ELb1ELb0EEEvNS_9BwdParamsE:
	.zero		824


//--------------------- .nv.constant0._ZN10layer_norm22ln_bwd_finalize_kernelINS_22Kernel_traits_finalizeILj768E6__halfS2_S2_S2_fjLb0ELj1024ELj4ENS_18Kernel_traits_baseILj768ES2_S2_S2_S2_fjLj1024EEEEELb0ELb1EEEvNS_9BwdParamsE --------------------------
	.section	.nv.constant0._ZN10layer_norm22ln_bwd_finalize_kernelINS_22Kernel_traits_finalizeILj768E6__halfS2_S2_S2_fjLb0ELj1024ELj4ENS_18Kernel_traits_baseILj768ES2_S2_S2_S2_fjLj1024EEEEELb0ELb1EEEvNS_9BwdParamsE,"a",@progbits
	.sectionflags	@""
	.align	4
.nv.constant0._ZN10layer_norm22ln_bwd_finalize_kernelINS_22Kernel_traits_finalizeILj768E6__halfS2_S2_S2_fjLb0ELj1024ELj4ENS_18Kernel_traits_baseILj768ES2_S2_S2_S2_fjLj1024EEEEELb0ELb1EEEvNS_9BwdParamsE:
	.zero		824


//--------------------- .nv.constant0._ZN10layer_norm40ln_parallel_residual_bwd_finalize_kernelINS_22Kernel_traits_finalizeILj768E6__halfS2_S2_S2_fjLb0ELj1024ELj4ENS_18Kernel_traits_baseILj768ES2_S2_S2_S2_fjLj1024EEEEELb1EEEvNS_9BwdParamsE --------------------------
	.section	.nv.constant0._ZN10layer_norm40ln_parallel_residual_bwd_finalize_kernelINS_22Kernel_traits_finalizeILj768E6__halfS2_S2_S2_fjLb0ELj1024ELj4ENS_18Kernel_traits_baseILj768ES2_S2_S2_S2_fjLj1024EEEEELb1EEEvNS_9BwdParamsE,"a",@progbits
	.sectionflags	@""
	.align	4
.nv.constant0._ZN10layer_norm40ln_parallel_residual_bwd_finalize_kernelINS_22Kernel_traits_finalizeILj768E6__halfS2_S2_S2_fjLb0ELj1024ELj4ENS_18Kernel_traits_baseILj768ES2_S2_S2_S2_fjLj1024EEEEELb1EEEvNS_9BwdParamsE:
	.zero		824


//--------------------- .nv.constant0._ZN10layer_norm31ln_parallel_residual_bwd_kernelINS_13Kernel_traitsI6__halfS2_S2_S2_fjLj768ELj1ELj4ELj1ELj16ENS_18Kernel_traits_baseILj768ES2_S2_S2_S2_fjLj128EEEEELb1ELb1ELb1EEEvNS_9BwdParamsE --------------------------
	.section	.nv.constant0._ZN10layer_norm31ln_parallel_residual_bwd_kernelINS_13Kernel_traitsI6__halfS2_S2_S2_fjLj768ELj1ELj4ELj1ELj16ENS_18Kernel_traits_baseILj768ES2_S2_S2_S2_fjLj128EEEEELb1ELb1ELb1EEEvNS_9BwdParamsE,"a",@progbits
	.sectionflags	@""
	.align	4
.nv.constant0._ZN10layer_norm31ln_parallel_residual_bwd_kernelINS_13Kernel_traitsI6__halfS2_S2_S2_fjLj768ELj1ELj4ELj1ELj16ENS_18Kernel_traits_baseILj768ES2_S2_S2_S2_fjLj128EEEEELb1ELb1ELb1EEEvNS_9BwdParamsE:
	.zero		824


//--------------------- .nv.constant0._ZN10layer_norm31ln_parallel_residual_bwd_kernelINS_13Kernel_traitsIf13__nv_bfloat16S2_S2_fjLj768ELj1ELj4ELj1ELj16ENS_18Kernel_traits_baseILj768EfS2_S2_S2_fjLj128EEEEELb0ELb0ELb0EEEvNS_9BwdParamsE --------------------------
	.section	.nv.constant0._ZN10layer_norm31ln_parallel_residual_bwd_kernelINS_13Kernel_traitsIf13__nv_bfloat16S2_S2_fjLj768ELj1ELj4ELj1ELj16ENS_18Kernel_traits_baseILj768EfS2_S2_S2_fjLj128EEEEELb0ELb0ELb0EEEvNS_9BwdParamsE,"a",@progbits
	.sectionflags	@""
	.align	4
.nv.constant0._ZN10layer_norm31ln_parallel_residual_bwd_kernelINS_13Kernel_traitsIf13__nv_bfloat16S2_S2_fjLj768ELj1ELj4ELj1ELj16ENS_18Kernel_traits_baseILj768EfS2_S2_S2_fjLj128EEEEELb0ELb0ELb0EEEvNS_9BwdParamsE:
	.zero		824


//--------------------- .nv.constant0._ZN10layer_norm31ln_parallel_residual_bwd_kernelINS_13Kernel_traitsIf13__nv_bfloat16S2_S2_fjLj768ELj1ELj4ELj1ELj16ENS_18Kernel_traits_baseILj768EfS2_S2_S2_fjLj128EEEEELb0ELb0ELb1EEEvNS_9BwdParamsE --------------------------
	.section	.nv.constant0._ZN10layer_norm31ln_parallel_residual_bwd_kernelINS_13Kernel_traitsIf13__nv_bfloat16S2_S2_fjLj768ELj1ELj4ELj1ELj16ENS_18Kernel_traits_baseILj768EfS2_S2_S2_fjLj128EEEEELb0ELb0ELb1EEEvNS_9BwdParamsE,"a",@progbits
	.sectionflags	@""
	.align	4
.nv.constant0._ZN10layer_norm31ln_parallel_residual_bwd_kernelINS_13Kernel_traitsIf13__nv_bfloat16S2_S2_fjLj768ELj1ELj4ELj1ELj16ENS_18Kernel_traits_baseILj768EfS2_S2_S2_fjLj128EEEEELb0ELb0ELb1EEEvNS_9BwdParamsE:
	.zero		824


//--------------------- .nv.constant0._ZN10layer_norm31ln_parallel_residual_bwd_kernelINS_13Kernel_traitsIf13__nv_bfloat16S2_S2_fjLj768ELj1ELj4ELj1ELj16ENS_18Kernel_traits_baseILj768EfS2_S2_S2_fjLj128EEEEELb0ELb1ELb0EEEvNS_9BwdParamsE --------------------------
	.section	.nv.constant0._ZN10layer_norm31ln_parallel_residual_bwd_kernelINS_13Kernel_traitsIf13__nv_bfloat16S2_S2_fjLj768ELj1ELj4ELj1ELj16ENS_18Kernel_traits_baseILj768EfS2_S2_S2_fjLj128EEEEELb0ELb1ELb0EEEvNS_9BwdParamsE,"a",@progbits
	.sectionflags	@""
	.align	4
.nv.constant0._ZN10layer_norm31ln_parallel_residual_bwd_kernelINS_13Kernel_traitsIf13__nv_bfloat16S2_S2_fjLj768ELj1ELj4ELj1ELj16ENS_18Kernel_traits_baseILj768EfS2_S2_S2_fjLj128EEEEELb0ELb1ELb0EEEvNS_9BwdParamsE:
	.zero		824


//--------------------- .nv.constant0._ZN10layer_norm31ln_parallel_residual_bwd_kernelINS_13Kernel_traitsIf13__nv_bfloat16S2_S2_fjLj768ELj1ELj4ELj1ELj16ENS_18Kernel_traits_baseILj768EfS2_S2_S2_fjLj128EEEEELb0ELb1ELb1EEEvNS_9BwdParamsE --------------------------
	.section	.nv.constant0._ZN10layer_norm31ln_parallel_residual_bwd_kernelINS_13Kernel_traitsIf13__nv_bfloat16S2_S2_fjLj768ELj1ELj4ELj1ELj16ENS_18Kernel_traits_baseILj768EfS2_S2_S2_fjLj128EEEEELb0ELb1ELb1EEEvNS_9BwdParamsE,"a",@progbits
	.sectionflags	@""
	.align	4
.nv.constant0._ZN10layer_norm31ln_parallel_residual_bwd_kernelINS_13Kernel_traitsIf13__nv_bfloat16S2_S2_fjLj768ELj1ELj4ELj1ELj16ENS_18Kernel_traits_baseILj768EfS2_S2_S2_fjLj128EEEEELb0ELb1ELb1EEEvNS_9BwdParamsE:
	.zero		824


//--------------------- .nv.constant0._ZN10layer_norm31ln_parallel_residual_bwd_kernelINS_13Kernel_traitsIf13__nv_bfloat16S2_S2_fjLj768ELj1ELj4ELj1ELj16ENS_18Kernel_traits_baseILj768EfS2_S2_S2_fjLj128EEEEELb1ELb0ELb0EEEvNS_9BwdParamsE --------------------------
	.section	.nv.constant0._ZN10layer_norm31ln_parallel_residual_bwd_kernelINS_13Kernel_traitsIf13__nv_bfloat16S2_S2_fjLj768ELj1ELj4ELj1ELj16ENS_18Kernel_traits_baseILj768EfS2_S2_S2_fjLj128EEEEELb1ELb0ELb0EEEvNS_9BwdParamsE,"a",@progbits
	.sectionflags	@""
	.align	4
.nv.constant0._ZN10layer_norm31ln_parallel_residual_bwd_kernelINS_13Kernel_traitsIf13__nv_bfloat16S2_S2_fjLj768ELj1ELj4ELj1ELj16ENS_18Kernel_traits_baseILj768EfS2_S2_S2_fjLj128EEEEELb1ELb0ELb0EEEvNS_9BwdParamsE:
	.zero		824


//--------------------- .nv.constant0._ZN10layer_norm31ln_parallel_residual_bwd_kernelINS_13Kernel_traitsIf13__nv_bfloat16S2_S2_fjLj768ELj1ELj4ELj1ELj16ENS_18Kernel_traits_baseILj768EfS2_S2_S2_fjLj128EEEEELb1ELb0ELb1EEEvNS_9BwdParamsE --------------------------
	.section	.nv.constant0._ZN10layer_norm31ln_parallel_residual_bwd_kernelINS_13Kernel_traitsIf13__nv_bfloat16S2_S2_fjLj768ELj1ELj4ELj1ELj16ENS_18Kernel_traits_baseILj768EfS2_S2_S2_fjLj128EEEEELb1ELb0ELb1EEEvNS_9BwdParamsE,"a",@progbits
	.sectionflags	@""
	.align	4
.nv.constant0._ZN10layer_norm31ln_parallel_residual_bwd_kernelINS_13Kernel_traitsIf13__nv_bfloat16S2_S2_fjLj768ELj1ELj4ELj1ELj16ENS_18Kernel_traits_baseILj768EfS2_S2_S2_fjLj128EEEEELb1ELb0ELb1EEEvNS_9BwdParamsE:
	.zero		824


//--------------------- .nv.constant0._ZN10layer_norm22ln_bwd_finalize_kernelINS_22Kernel_traits_finalizeILj768Ef13__nv_bfloat16S2_S2_fjLb0ELj1024ELj4ENS_18Kernel_traits_baseILj768EfS2_S2_S2_fjLj1024EEEEELb0ELb0EEEvNS_9BwdParamsE --------------------------
	.section	.nv.constant0._ZN10layer_norm22ln_bwd_finalize_kernelINS_22Kernel_traits_finalizeILj768Ef13__nv_bfloat16S2_S2_fjLb0ELj1024ELj4ENS_18Kernel_traits_baseILj768EfS2_S2_S2_fjLj1024EEEEELb0ELb0EEEvNS_9BwdParamsE,"a",@progbits
	.sectionflags	@""
	.align	4
.nv.constant0._ZN10layer_norm22ln_bwd_finalize_kernelINS_22Kernel_traits_finalizeILj768Ef13__nv_bfloat16S2_S2_fjLb0ELj1024ELj4ENS_18Kernel_traits_baseILj768EfS2_S2_S2_fjLj1024EEEEELb0ELb0EEEvNS_9BwdParamsE:
	.zero		824


//--------------------- .nv.constant0._ZN10layer_norm40ln_parallel_residual_bwd_finalize_kernelINS_22Kernel_traits_finalizeILj768Ef13__nv_bfloat16S2_S2_fjLb0ELj1024ELj4ENS_18Kernel_traits_baseILj768EfS2_S2_S2_fjLj1024EEEEELb0EEEvNS_9BwdParamsE --------------------------
	.section	.nv.constant0._ZN10layer_norm40ln_parallel_residual_bwd_finalize_kernelINS_22Kernel_traits_finalizeILj768Ef13__nv_bfloat16S2_S2_fjLb0ELj1024ELj4ENS_18Kernel_traits_baseILj768EfS2_S2_S2_fjLj1024EEEEELb0EEEvNS_9BwdParamsE,"a",@progbits
	.sectionflags	@""
	.align	4
.nv.constant0._ZN10layer_norm40ln_parallel_residual_bwd_finalize_kernelINS_22Kernel_traits_finalizeILj768Ef13__nv_bfloat16S2_S2_fjLb0ELj1024ELj4ENS_18Kernel_traits_baseILj768EfS2_S2_S2_fjLj1024EEEEELb0EEEvNS_9BwdParamsE:
	.zero		824


//--------------------- .nv.constant0._ZN10layer_norm31ln_parallel_residual_bwd_kernelINS_13Kernel_traitsIf13__nv_bfloat16S2_S2_fjLj768ELj1ELj4ELj1ELj16ENS_18Kernel_traits_baseILj768EfS2_S2_S2_fjLj128EEEEELb1ELb1ELb0EEEvNS_9BwdParamsE --------------------------
	.section	.nv.constant0._ZN10layer_norm31ln_parallel_residual_bwd_kernelINS_13Kernel_traitsIf13__nv_bfloat16S2_S2_fjLj768ELj1ELj4ELj1ELj16ENS_18Kernel_traits_baseILj768EfS2_S2_S2_fjLj128EEEEELb1ELb1ELb0EEEvNS_9BwdParamsE,"a",@progbits
	.sectionflags	@""
	.align	4
.nv.constant0._ZN10layer_norm31ln_parallel_residual_bwd_kernelINS_13Kernel_traitsIf13__nv_bfloat16S2_S2_fjLj768ELj1ELj4ELj1ELj16ENS_18Kernel_traits_baseILj768EfS2_S2_S2_fjLj128EEEEELb1ELb1ELb0EEEvNS_9BwdParamsE:
	.zero		824


//--------------------- .nv.constant0._ZN10layer_norm22ln_bwd_finalize_kernelINS_22Kernel_traits_finalizeILj768Ef13__nv_bfloat16S2_S2_fjLb0ELj1024ELj4ENS_18Kernel_traits_baseILj768EfS2_S2_S2_fjLj1024EEEEELb0ELb1EEEvNS_9BwdParamsE --------------------------
	.section	.nv.constant0._ZN10layer_norm22ln_bwd_finalize_kernelINS_22Kernel_traits_finalizeILj768Ef13__nv_bfloat16S2_S2_fjLb0ELj1024ELj4ENS_18Kernel_traits_baseILj768EfS2_S2_S2_fjLj1024EEEEELb0ELb1EEEvNS_9BwdParamsE,"a",@progbits
	.sectionflags	@""
	.align	4
.nv.constant0._ZN10layer_norm22ln_bwd_finalize_kernelINS_22Kernel_traits_finalizeILj768Ef13__nv_bfloat16S2_S2_fjLb0ELj1024ELj4ENS_18Kernel_traits_baseILj768EfS2_S2_S2_fjLj1024EEEEELb0ELb1EEEvNS_9BwdParamsE:
	.zero		824


//--------------------- .nv.constant0._ZN10layer_norm40ln_parallel_residual_bwd_finalize_kernelINS_22Kernel_traits_finalizeILj768Ef13__nv_bfloat16S2_S2_fjLb0ELj1024ELj4ENS_18Kernel_traits_baseILj768EfS2_S2_S2_fjLj1024EEEEELb1EEEvNS_9BwdParamsE --------------------------
	.section	.nv.constant0._ZN10layer_norm40ln_parallel_residual_bwd_finalize_kernelINS_22Kernel_traits_finalizeILj768Ef13__nv_bfloat16S2_S2_fjLb0ELj1024ELj4ENS_18Kernel_traits_baseILj768EfS2_S2_S2_fjLj1024EEEEELb1EEEvNS_9BwdParamsE,"a",@progbits
	.sectionflags	@""
	.align	4
.nv.constant0._ZN10layer_norm40ln_parallel_residual_bwd_finalize_kernelINS_22Kernel_traits_finalizeILj768Ef13__nv_bfloat16S2_S2_fjLb0ELj1024ELj4ENS_18Kernel_traits_baseILj768EfS2_S2_S2_fjLj1024EEEEELb1EEEvNS_9BwdParamsE:
	.zero		824


//--------------------- .nv.constant0._ZN10layer_norm31ln_parallel_residual_bwd_kernelINS_13Kernel_traitsIf13__nv_bfloat16S2_S2_fjLj768ELj1ELj4ELj1ELj16ENS_18Kernel_traits_baseILj768EfS2_S2_S2_fjLj128EEEEELb1ELb1ELb1EEEvNS_9BwdParamsE --------------------------
	.section	.nv.constant0._ZN10layer_norm31ln_parallel_residual_bwd_kernelINS_13Kernel_traitsIf13__nv_bfloat16S2_S2_fjLj768ELj1ELj4ELj1ELj16ENS_18Kernel_traits_baseILj768EfS2_S2_S2_fjLj128EEEEELb1ELb1ELb1EEEvNS_9BwdParamsE,"a",@progbits
	.sectionflags	@""
	.align	4
.nv.constant0._ZN10layer_norm31ln_parallel_residual_bwd_kernelINS_13Kernel_traitsIf13__nv_bfloat16S2_S2_fjLj768ELj1ELj4ELj1ELj16ENS_18Kernel_traits_baseILj768EfS2_S2_S2_fjLj128EEEEELb1ELb1ELb1EEEvNS_9BwdParamsE:
	.zero		824


//--------------------- .nv.constant0._ZN10layer_norm31ln_parallel_residual_bwd_kernelINS_13Kernel_traitsI13__nv_bfloat16S2_fS2_fjLj768ELj1ELj4ELj1ELj16ENS_18Kernel_traits_baseILj768ES2_S2_fS2_fjLj128EEEEELb0ELb0ELb0EEEvNS_9BwdParamsE --------------------------
	.section	.nv.constant0._ZN10layer_norm31ln_parallel_residual_bwd_kernelINS_13Kernel_traitsI13__nv_bfloat16S2_fS2_fjLj768ELj1ELj4ELj1ELj16ENS_18Kernel_traits_baseILj768ES2_S2_fS2_fjLj128EEEEELb0ELb0ELb0EEEvNS_9BwdParamsE,"a",@progbits
	.sectionflags	@""
	.align	4
.nv.constant0._ZN10layer_norm31ln_parallel_residual_bwd_kernelINS_13Kernel_traitsI13__nv_bfloat16S2_fS2_fjLj768ELj1ELj4ELj1ELj16ENS_18Kernel_traits_baseILj768ES2_S2_fS2_fjLj128EEEEELb0ELb0ELb0EEEvNS_9BwdParamsE:
	.zero		824


//--------------------- .nv.constant0._ZN10layer_norm31ln_parallel_residual_bwd_kernelINS_13Kernel_traitsI13__nv_bfloat16S2_fS2_fjLj768ELj1ELj4ELj1ELj16ENS_18Kernel_traits_baseILj768ES2_S2_fS2_fjLj128EEEEELb0ELb0ELb1EEEvNS_9BwdParamsE --------------------------
	.section	.nv.constant0._ZN10layer_norm31ln_parallel_residual_bwd_kernelINS_13Kernel_traitsI13__nv_bfloat16S2_fS2_fjLj768ELj1ELj4ELj1ELj16ENS_18Kernel_traits_baseILj768ES2_S2_fS2_fjLj128EEEEELb0ELb0ELb1EEEvNS_9BwdParamsE,"a",@progbits
	.sectionflags	@""
	.align	4
.nv.constant0._ZN10layer_norm31ln_parallel_residual_bwd_kernelINS_13Kernel_traitsI13__nv_bfloat16S2_fS2_fjLj768ELj1ELj4ELj1ELj16ENS_18Kernel_traits_baseILj768ES2_S2_fS2_fjLj128EEEEELb0ELb0ELb1EEEvNS_9BwdParamsE:
	.zero		824


//--------------------- .nv.constant0._ZN10layer_norm31ln_parallel_residual_bwd_kernelINS_13Kernel_traitsI13__nv_bfloat16S2_fS2_fjLj768ELj1ELj4ELj1ELj16ENS_18Kernel_traits_baseILj768ES2_S2_fS2_fjLj128EEEEELb0ELb1ELb0EEEvNS_9BwdParamsE --------------------------
	.section	.nv.constant0._ZN10layer_norm31ln_parallel_residual_bwd_kernelINS_13Kernel_traitsI13__nv_bfloat16S2_fS2_fjLj768ELj1ELj4ELj1ELj16ENS_18Kernel_traits_baseILj768ES2_S2_fS2_fjLj128EEEEELb0ELb1ELb0EEEvNS_9BwdParamsE,"a",@progbits
	.sectionflags	@""
	.align	4
.nv.constant0._ZN10layer_norm31ln_parallel_residual_bwd_kernelINS_13Kernel_traitsI13__nv_bfloat16S2_fS2_fjLj768ELj1ELj4ELj1ELj16ENS_18Kernel_traits_baseILj768ES2_S2_fS2_fjLj128EEEEELb0ELb1ELb0EEEvNS_9BwdParamsE:
	.zero		824


//--------------------- .nv.constant0._ZN10layer_norm31ln_parallel_residual_bwd_kernelINS_13Kernel_traitsI13__nv_bfloat16S2_fS2_fjLj768ELj1ELj4ELj1ELj16ENS_18Kernel_traits_baseILj768ES2_S2_fS2_fjLj128EEEEELb0ELb1ELb1EEEvNS_9BwdParamsE --------------------------
	.section	.nv.constant0._ZN10layer_norm31ln_parallel_residual_bwd_kernelINS_13Kernel_traitsI13__nv_bfloat16S2_fS2_fjLj768ELj1ELj4ELj1ELj16ENS_18Kernel_traits_baseILj768ES2_S2_fS2_fjLj128EEEEELb0ELb1ELb1EEEvNS_9BwdParamsE,"a",@progbits
	.sectionflags	@""
	.align	4
.nv.constant0._ZN10layer_norm31ln_parallel_residual_bwd_kernelINS_13Kernel_traitsI13__nv_bfloat16S2_fS2_fjLj768ELj1ELj4ELj1ELj16ENS_18Kernel_traits_baseILj768ES2_S2_fS2_fjLj128EEEEELb0ELb1ELb1EEEvNS_9BwdParamsE:
	.zero		824


//--------------------- .nv.constant0._ZN10layer_norm31ln_parallel_residual_bwd_kernelINS_13Kernel_traitsI13__nv_bfloat16S2_fS2_fjLj768ELj1ELj4ELj1ELj16ENS_18Kernel_traits_baseILj768ES2_S2_fS2_fjLj128EEEEELb1ELb0ELb0EEEvNS_9BwdParamsE --------------------------
	.section	.nv.constant0._ZN10layer_norm31ln_parallel_residual_bwd_kernelINS_13Kernel_traitsI13__nv_bfloat16S2_fS2_fjLj768ELj1ELj4ELj1ELj16ENS_18Kernel_traits_baseILj768ES2_S2_fS2_fjLj128EEEEELb1ELb0ELb0EEEvNS_9BwdParamsE,"a",@progbits
	.sectionflags	@""
	.align	4
.nv.constant0._ZN10layer_norm31ln_parallel_residual_bwd_kernelINS_13Kernel_traitsI13__nv_bfloat16S2_fS2_fjLj768ELj1ELj4ELj1ELj16ENS_18Kernel_traits_baseILj768ES2_S2_fS2_fjLj128EEEEELb1ELb0ELb0EEEvNS_9BwdParamsE:
	.zero		824


//--------------------- .nv.constant0._ZN10layer_norm31ln_parallel_residual_bwd_kernelINS_13Kernel_traitsI13__nv_bfloat16S2_fS2_fjLj768ELj1ELj4ELj1ELj16ENS_18Kernel_traits_baseILj768ES2_S2_fS2_fjLj128EEEEELb1ELb0ELb1EEEvNS_9BwdParamsE --------------------------
	.section	.nv.constant0._ZN10layer_norm31ln_parallel_residual_bwd_kernelINS_13Kernel_traitsI13__nv_bfloat16S2_fS2_fjLj768ELj1ELj4ELj1ELj16ENS_18Kernel_traits_baseILj768ES2_S2_fS2_fjLj128EEEEELb1ELb0ELb1EEEvNS_9BwdParamsE,"a",@progbits
	.sectionflags	@""
	.align	4
.nv.constant0._ZN10layer_norm31ln_parallel_residual_bwd_kernelINS_13Kernel_traitsI13__nv_bfloat16S2_fS2_fjLj768ELj1ELj4ELj1ELj16ENS_18Kernel_traits_baseILj768ES2_S2_fS2_fjLj128EEEEELb1ELb0ELb1EEEvNS_9BwdParamsE:
	.zero		824


//--------------------- .nv.constant0._ZN10layer_norm22ln_bwd_finalize_kernelINS_22Kernel_traits_finalizeILj768E13__nv_bfloat16S2_fS2_fjLb0ELj1024ELj4ENS_18Kernel_traits_baseILj768ES2_S2_fS2_fjLj1024EEEEELb0ELb0EEEvNS_9BwdParamsE --------------------------
	.section	.nv.constant0._ZN10layer_norm22ln_bwd_finalize_kernelINS_22Kernel_traits_finalizeILj768E13__nv_bfloat16S2_fS2_fjLb0ELj1024ELj4ENS_18Kernel_traits_baseILj768ES2_S2_fS2_fjLj1024EEEEELb0ELb0EEEvNS_9BwdParamsE,"a",@progbits
	.sectionflags	@""
	.align	4
.nv.constant0._ZN10layer_norm22ln_bwd_finalize_kernelINS_22Kernel_traits_finalizeILj768E13__nv_bfloat16S2_fS2_fjLb0ELj1024ELj4ENS_18Kernel_traits_baseILj768ES2_S2_fS2_fjLj1024EEEEELb0ELb0EEEvNS_9BwdParamsE:
	.zero		824


//--------------------- .nv.constant0._ZN10layer_norm40ln_parallel_residual_bwd_finalize_kernelINS_22Kernel_traits_finalizeILj768E13__nv_bfloat16S2_fS2_fjLb0ELj1024ELj4ENS_18Kernel_traits_baseILj768ES2_S2_fS2_fjLj1024EEEEELb0EEEvNS_9BwdParamsE --------------------------
	.section	.nv.constant0._ZN10layer_norm40ln_parallel_residual_bwd_finalize_kernelINS_22Kernel_traits_finalizeILj768E13__nv_bfloat16S2_fS2_fjLb0ELj1024ELj4ENS_18Kernel_traits_baseILj768ES2_S2_fS2_fjLj1024EEEEELb0EEEvNS_9BwdParamsE,"a",@progbits
	.sectionflags	@""
	.align	4
.nv.constant0._ZN10layer_norm40ln_parallel_residual_bwd_finalize_kernelINS_22Kernel_traits_finalizeILj768E13__nv_bfloat16S2_fS2_fjLb0ELj1024ELj4ENS_18Kernel_traits_baseILj768ES2_S2_fS2_fjLj1024EEEEELb0EEEvNS_9BwdParamsE:
	.zero		824


//--------------------- .nv.constant0._ZN10layer_norm31ln_parallel_residual_bwd_kernelINS_13Kernel_traitsI13__nv_bfloat16S2_fS2_fjLj768ELj1ELj4ELj1ELj16ENS_18Kernel_traits_baseILj768ES2_S2_fS2_fjLj128EEEEELb1ELb1ELb0EEEvNS_9BwdParamsE --------------------------
	.section	.nv.constant0._ZN10layer_norm31ln_parallel_residual_bwd_kernelINS_13Kernel_traitsI13__nv_bfloat16S2_fS2_fjLj768ELj1ELj4ELj1ELj16ENS_18Kernel_traits_baseILj768ES2_S2_fS2_fjLj128EEEEELb1ELb1ELb0EEEvNS_9BwdParamsE,"a",@progbits
	.sectionflags	@""
	.align	4
.nv.constant0._ZN10layer_norm31ln_parallel_residual_bwd_kernelINS_13Kernel_traitsI13__nv_bfloat16S2_fS2_fjLj768ELj1ELj4ELj1ELj16ENS_18Kernel_traits_baseILj768ES2_S2_fS2_fjLj128EEEEELb1ELb1ELb0EEEvNS_9BwdParamsE:
	.zero		824


//--------------------- .nv.constant0._ZN10layer_norm22ln_bwd_finalize_kernelINS_22Kernel_traits_finalizeILj768E13__nv_bfloat16S2_fS2_fjLb0ELj1024ELj4ENS_18Kernel_traits_baseILj768ES2_S2_fS2_fjLj1024EEEEELb0ELb1EEEvNS_9BwdParamsE --------------------------
	.section	.nv.constant0._ZN10layer_norm22ln_bwd_finalize_kernelINS_22Kernel_traits_finalizeILj768E13__nv_bfloat16S2_fS2_fjLb0ELj1024ELj4ENS_18Kernel_traits_baseILj768ES2_S2_fS2_fjLj1024EEEEELb0ELb1EEEvNS_9BwdParamsE,"a",@progbits
	.sectionflags	@""
	.align	4
.nv.constant0._ZN10layer_norm22ln_bwd_finalize_kernelINS_22Kernel_traits_finalizeILj768E13__nv_bfloat16S2_fS2_fjLb0ELj1024ELj4ENS_18Kernel_traits_baseILj768ES2_S2_fS2_fjLj1024EEEEELb0ELb1EEEvNS_9BwdParamsE:
	.zero		824


//--------------------- .nv.constant0._ZN10layer_norm40ln_parallel_residual_bwd_finalize_kernelINS_22Kernel_traits_finalizeILj768E13__nv_bfloat16S2_fS2_fjLb0ELj1024ELj4ENS_18Kernel_traits_baseILj768ES2_S2_fS2_fjLj1024EEEEELb1EEEvNS_9BwdParamsE --------------------------
	.section	.nv.constant0._ZN10layer_norm40ln_parallel_residual_bwd_finalize_kernelINS_22Kernel_traits_finalizeILj768E13__nv_bfloat16S2_fS2_fjLb0ELj1024ELj4ENS_18Kernel_traits_baseILj768ES2_S2_fS2_fjLj1024EEEEELb1EEEvNS_9BwdParamsE,"a",@progbits
	.sectionflags	@""
	.align	4
.nv.constant0._ZN10layer_norm40ln_parallel_residual_bwd_finalize_kernelINS_22Kernel_traits_finalizeILj768E13__nv_bfloat16S2_fS2_fjLb0ELj1024ELj4ENS_18Kernel_traits_baseILj768ES2_S2_fS2_fjLj1024EEEEELb1EEEvNS_9BwdParamsE:
	.zero		824


//--------------------- .nv.constant0._ZN10layer_norm31ln_parallel_residual_bwd_kernelINS_13Kernel_traitsI13__nv_bfloat16S2_fS2_fjLj768ELj1ELj4ELj1ELj16ENS_18Kernel_traits_baseILj768ES2_S2_fS2_fjLj128EEEEELb1ELb1ELb1EEEvNS_9BwdParamsE --------------------------
	.section	.nv.constant0._ZN10layer_norm31ln_parallel_residual_bwd_kernelINS_13Kernel_traitsI13__nv_bfloat16S2_fS2_fjLj768ELj1ELj4ELj1ELj16ENS_18Kernel_traits_baseILj768ES2_S2_fS2_fjLj128EEEEELb1ELb1ELb1EEEvNS_9BwdParamsE,"a",@progbits
	.sectionflags	@""
	.align	4
.nv.constant0._ZN10layer_norm31ln_parallel_residual_bwd_kernelINS_13Kernel_traitsI13__nv_bfloat16S2_fS2_fjLj768ELj1ELj4ELj1ELj16ENS_18Kernel_traits_baseILj768ES2_S2_fS2_fjLj128EEEEELb1ELb1ELb1EEEvNS_9BwdParamsE:
	.zero		824


//--------------------- .nv.constant0._ZN10layer_norm31ln_parallel_residual_bwd_kernelINS_13Kernel_traitsIf13__nv_bfloat16fS2_fjLj768ELj1ELj4ELj1ELj16ENS_18Kernel_traits_baseILj768EfS2_fS2_fjLj128EEEEELb0ELb0ELb0EEEvNS_9BwdParamsE --------------------------
	.section	.nv.constant0._ZN10layer_norm31ln_parallel_residual_bwd_kernelINS_13Kernel_traitsIf13__nv_bfloat16fS2_fjLj768ELj1ELj4ELj1ELj16ENS_18Kernel_traits_baseILj768EfS2_fS2_fjLj128EEEEELb0ELb0ELb0EEEvNS_9BwdParamsE,"a",@progbits
	.sectionflags	@""
	.align	4
.nv.constant0._ZN10layer_norm31ln_parallel_residual_bwd_kernelINS_13Kernel_traitsIf13__nv_bfloat16fS2_fjLj768ELj1ELj4ELj1ELj16ENS_18Kernel_traits_baseILj768EfS2_fS2_fjLj128EEEEELb0ELb0ELb0EEEvNS_9BwdParamsE:
	.zero		824


//--------------------- .nv.constant0._ZN10layer_norm31ln_parallel_residual_bwd_kernelINS_13Kernel_traitsIf13__nv_bfloat16fS2_fjLj768ELj1ELj4ELj1ELj16ENS_18Kernel_traits_baseILj768EfS2_fS2_fjLj128EEEEELb0ELb0ELb1EEEvNS_9BwdParamsE --------------------------
	.section	.nv.constant0._ZN10layer_norm31ln_parallel_residual_bwd_kernelINS_13Kernel_traitsIf13__nv_bfloat16fS2_fjLj768ELj1ELj4ELj1ELj16ENS_18Kernel_traits_baseILj768EfS2_fS2_fjLj128EEEEELb0ELb0ELb1EEEvNS_9BwdParamsE,"a",@progbits
	.sectionflags	@""
	.align	4
.nv.constant0._ZN10layer_norm31ln_parallel_residual_bwd_kernelINS_13Kernel_traitsIf13__nv_bfloat16fS2_fjLj768ELj1ELj4ELj1ELj16ENS_18Kernel_traits_baseILj768EfS2_fS2_fjLj128EEEEELb0ELb0ELb1EEEvNS_9BwdParamsE:
	.zero		824


//--------------------- .nv.constant0._ZN10layer_norm31ln_parallel_residual_bwd_kernelINS_13Kernel_traitsIf13__nv_bfloat16fS2_fjLj768ELj1ELj4ELj1ELj16ENS_18Kernel_traits_baseILj768EfS2_fS2_fjLj128EEEEELb0ELb1ELb0EEEvNS_9BwdParamsE --------------------------
	.section	.nv.constant0._ZN10layer_norm31ln_parallel_residual_bwd_kernelINS_13Kernel_traitsIf13__nv_bfloat16fS2_fjLj768ELj1ELj4ELj1ELj16ENS_18Kernel_traits_baseILj768EfS2_fS2_fjLj128EEEEELb0ELb1ELb0EEEvNS_9BwdParamsE,"a",@progbits
	.sectionflags	@""
	.align	4
.nv.constant0._ZN10layer_norm31ln_parallel_residual_bwd_kernelINS_13Kernel_traitsIf13__nv_bfloat16fS2_fjLj768ELj1ELj4ELj1ELj16ENS_18Kernel_traits_baseILj768EfS2_fS2_fjLj128EEEEELb0ELb1ELb0EEEvNS_9BwdParamsE:
	.zero		824


//--------------------- .nv.constant0._ZN10layer_norm31ln_parallel_residual_bwd_kernelINS_13Kernel_traitsIf13__nv_bfloat16fS2_fjLj768ELj1ELj4ELj1ELj16ENS_18Kernel_traits_baseILj768EfS2_fS2_fjLj128EEEEELb0ELb1ELb1EEEvNS_9BwdParamsE --------------------------
	.section	.nv.constant0._ZN10layer_norm31ln_parallel_residual_bwd_kernelINS_13Kernel_traitsIf13__nv_bfloat16fS2_fjLj768ELj1ELj4ELj1ELj16ENS_18Kernel_traits_baseILj768EfS2_fS2_fjLj128EEEEELb0ELb1ELb1EEEvNS_9BwdParamsE,"a",@progbits
	.sectionflags	@""
	.align	4
.nv.constant0._ZN10layer_norm31ln_parallel_residual_bwd_kernelINS_13Kernel_traitsIf13__nv_bfloat16fS2_fjLj768ELj1ELj4ELj1ELj16ENS_18Kernel_traits_baseILj768EfS2_fS2_fjLj128EEEEELb0ELb1ELb1EEEvNS_9BwdParamsE:
	.zero		824


//--------------------- .nv.constant0._ZN10layer_norm31ln_parallel_residual_bwd_kernelINS_13Kernel_traitsIf13__nv_bfloat16fS2_fjLj768ELj1ELj4ELj1ELj16ENS_18Kernel_traits_baseILj768EfS2_fS2_fjLj128EEEEELb1ELb0ELb0EEEvNS_9BwdParamsE --------------------------
	.section	.nv.constant0._ZN10layer_norm31ln_parallel_residual_bwd_kernelINS_13Kernel_traitsIf13__nv_bfloat16fS2_fjLj768ELj1ELj4ELj1ELj16ENS_18Kernel_traits_baseILj768EfS2_fS2_fjLj128EEEEELb1ELb0ELb0EEEvNS_9BwdParamsE,"a",@progbits
	.sectionflags	@""
	.align	4
.nv.constant0._ZN10layer_norm31ln_parallel_residual_bwd_kernelINS_13Kernel_traitsIf13__nv_bfloat16fS2_fjLj768ELj1ELj4ELj1ELj16ENS_18Kernel_traits_baseILj768EfS2_fS2_fjLj128EEEEELb1ELb0ELb0EEEvNS_9BwdParamsE:
	.zero		824


//--------------------- .nv.constant0._ZN10layer_norm31ln_parallel_residual_bwd_kernelINS_13Kernel_traitsIf13__nv_bfloat16fS2_fjLj768ELj1ELj4ELj1ELj16ENS_18Kernel_traits_baseILj768EfS2_fS2_fjLj128EEEEELb1ELb0ELb1EEEvNS_9BwdParamsE --------------------------
	.section	.nv.constant0._ZN10layer_norm31ln_parallel_residual_bwd_kernelINS_13Kernel_traitsIf13__nv_bfloat16fS2_fjLj768ELj1ELj4ELj1ELj16ENS_18Kernel_traits_baseILj768EfS2_fS2_fjLj128EEEEELb1ELb0ELb1EEEvNS_9BwdParamsE,"a",@progbits
	.sectionflags	@""
	.align	4
.nv.constant0._ZN10layer_norm31ln_parallel_residual_bwd_kernelINS_13Kernel_traitsIf13__nv_bfloat16fS2_fjLj768ELj1ELj4ELj1ELj16ENS_18Kernel_traits_baseILj768EfS2_fS2_fjLj128EEEEELb1ELb0ELb1EEEvNS_9BwdParamsE:
	.zero		824


//--------------------- .nv.constant0._ZN10layer_norm22ln_bwd_finalize_kernelINS_22Kernel_traits_finalizeILj768Ef13__nv_bfloat16fS2_fjLb0ELj1024ELj4ENS_18Kernel_traits_baseILj768EfS2_fS2_fjLj1024EEEEELb0ELb0EEEvNS_9BwdParamsE --------------------------
	.section	.nv.constant0._ZN10layer_norm22ln_bwd_finalize_kernelINS_22Kernel_traits_finalizeILj768Ef13__nv_bfloat16fS2_fjLb0ELj1024ELj4ENS_18Kernel_traits_baseILj768EfS2_fS2_fjLj1024EEEEELb0ELb0EEEvNS_9BwdParamsE,"a",@progbits
	.sectionflags	@""
	.align	4
.nv.constant0._ZN10layer_norm22ln_bwd_finalize_kernelINS_22Kernel_traits_finalizeILj768Ef13__nv_bfloat16fS2_fjLb0ELj1024ELj4ENS_18Kernel_traits_baseILj768EfS2_fS2_fjLj1024EEEEELb0ELb0EEEvNS_9BwdParamsE:
	.zero		824


//--------------------- .nv.constant0._ZN10layer_norm40ln_parallel_residual_bwd_finalize_kernelINS_22Kernel_traits_finalizeILj768Ef13__nv_bfloat16fS2_fjLb0ELj1024ELj4ENS_18Kernel_traits_baseILj768EfS2_fS2_fjLj1024EEEEELb0EEEvNS_9BwdParamsE --------------------------
	.section	.nv.constant0._ZN10layer_norm40ln_parallel_residual_bwd_finalize_kernelINS_22Kernel_traits_finalizeILj768Ef13__nv_bfloat16fS2_fjLb0ELj1024ELj4ENS_18Kernel_traits_baseILj768EfS2_fS2_fjLj1024EEEEELb0EEEvNS_9BwdParamsE,"a",@progbits
	.sectionflags	@""
	.align	4
.nv.constant0._ZN10layer_norm40ln_parallel_residual_bwd_finalize_kernelINS_22Kernel_traits_finalizeILj768Ef13__nv_bfloat16fS2_fjLb0ELj1024ELj4ENS_18Kernel_traits_baseILj768EfS2_fS2_fjLj1024EEEEELb0EEEvNS_9BwdParamsE:
	.zero		824


//--------------------- .nv.constant0._ZN10layer_norm31ln_parallel_residual_bwd_kernelINS_13Kernel_traitsIf13__nv_bfloat16fS2_fjLj768ELj1ELj4ELj1ELj16ENS_18Kernel_traits_baseILj768EfS2_fS2_fjLj128EEEEELb1ELb1ELb0EEEvNS_9BwdParamsE --------------------------
	.section	.nv.constant0._ZN10layer_norm31ln_parallel_residual_bwd_kernelINS_13Kernel_traitsIf13__nv_bfloat16fS2_fjLj768ELj1ELj4ELj1ELj16ENS_18Kernel_traits_baseILj768EfS2_fS2_fjLj128EEEEELb1ELb1ELb0EEEvNS_9BwdParamsE,"a",@progbits
	.sectionflags	@""
	.align	4
.nv.constant0._ZN10layer_norm31ln_parallel_residual_bwd_kernelINS_13Kernel_traitsIf13__nv_bfloat16fS2_fjLj768ELj1ELj4ELj1ELj16ENS_18Kernel_traits_baseILj768EfS2_fS2_fjLj128EEEEELb1ELb1ELb0EEEvNS_9BwdParamsE:
	.zero		824


//--------------------- .nv.constant0._ZN10layer_norm22ln_bwd_finalize_kernelINS_22Kernel_traits_finalizeILj768Ef13__nv_bfloat16fS2_fjLb0ELj1024ELj4ENS_18Kernel_traits_baseILj768EfS2_fS2_fjLj1024EEEEELb0ELb1EEEvNS_9BwdParamsE --------------------------
	.section	.nv.constant0._ZN10layer_norm22ln_bwd_finalize_kernelINS_22Kernel_traits_finalizeILj768Ef13__nv_bfloat16fS2_fjLb0ELj1024ELj4ENS_18Kernel_traits_baseILj768EfS2_fS2_fjLj1024EEEEELb0ELb1EEEvNS_9BwdParamsE,"a",@progbits
	.sectionflags	@""
	.align	4
.nv.constant0._ZN10layer_norm22ln_bwd_finalize_kernelINS_22Kernel_traits_finalizeILj768Ef13__nv_bfloat16fS2_fjLb0ELj1024ELj4ENS_18Kernel_traits_baseILj768EfS2_fS2_fjLj1024EEEEELb0ELb1EEEvNS_9BwdParamsE:
	.zero		824


//--------------------- .nv.constant0._ZN10layer_norm40ln_parallel_residual_bwd_finalize_kernelINS_22Kernel_traits_finalizeILj768Ef13__nv_bfloat16fS2_fjLb0ELj1024ELj4ENS_18Kernel_traits_baseILj768EfS2_fS2_fjLj1024EEEEELb1EEEvNS_9BwdParamsE --------------------------
	.section	.nv.constant0._ZN10layer_norm40ln_parallel_residual_bwd_finalize_kernelINS_22Kernel_traits_finalizeILj768Ef13__nv_bfloat16fS2_fjLb0ELj1024ELj4ENS_18Kernel_traits_baseILj768EfS2_fS2_fjLj1024EEEEELb1EEEvNS_9BwdParamsE,"a",@progbits
	.sectionflags	@""
	.align	4
.nv.constant0._ZN10layer_norm40ln_parallel_residual_bwd_finalize_kernelINS_22Kernel_traits_finalizeILj768Ef13__nv_bfloat16fS2_fjLb0ELj1024ELj4ENS_18Kernel_traits_baseILj768EfS2_fS2_fjLj1024EEEEELb1EEEvNS_9BwdParamsE:
	.zero		824


//--------------------- .nv.constant0._ZN10layer_norm31ln_parallel_residual_bwd_kernelINS_13Kernel_traitsIf13__nv_bfloat16fS2_fjLj768ELj1ELj4ELj1ELj16ENS_18Kernel_traits_baseILj768EfS2_fS2_fjLj128EEEEELb1ELb1ELb1EEEvNS_9BwdParamsE --------------------------
	.section	.nv.constant0._ZN10layer_norm31ln_parallel_residual_bwd_kernelINS_13Kernel_traitsIf13__nv_bfloat16fS2_fjLj768ELj1ELj4ELj1ELj16ENS_18Kernel_traits_baseILj768EfS2_fS2_fjLj128EEEEELb1ELb1ELb1EEEvNS_9BwdParamsE,"a",@progbits
	.sectionflags	@""
	.align	4
.nv.constant0._ZN10layer_norm31ln_parallel_residual_bwd_kernelINS_13Kernel_traitsIf13__nv_bfloat16fS2_fjLj768ELj1ELj4ELj1ELj16ENS_18Kernel_traits_baseILj768EfS2_fS2_fjLj128EEEEELb1ELb1ELb1EEEvNS_9BwdParamsE:
	.zero		824


//--------------------- .nv.constant0._ZN10layer_norm31ln_parallel_residual_bwd_kernelINS_13Kernel_traitsIf6__halfS2_S2_fjLj768ELj1ELj4ELj1ELj16ENS_18Kernel_traits_baseILj768EfS2_S2_S2_fjLj128EEEEELb0ELb0ELb0EEEvNS_9BwdParamsE --------------------------
	.section	.nv.constant0._ZN10layer_norm31ln_parallel_residual_bwd_kernelINS_13Kernel_traitsIf6__halfS2_S2_fjLj768ELj1ELj4ELj1ELj16ENS_18Kernel_traits_baseILj768EfS2_S2_S2_fjLj128EEEEELb0ELb0ELb0EEEvNS_9BwdParamsE,"a",@progbits
	.sectionflags	@""
	.align	4
.nv.constant0._ZN10layer_norm31ln_parallel_residual_bwd_kernelINS_13Kernel_traitsIf6__halfS2_S2_fjLj768ELj1ELj4ELj1ELj16ENS_18Kernel_traits_baseILj768EfS2_S2_S2_fjLj128EEEEELb0ELb0ELb0EEEvNS_9BwdParamsE:
	.zero		824


//--------------------- .nv.constant0._ZN10layer_norm31ln_parallel_residual_bwd_kernelINS_13Kernel_traitsIf6__halfS2_S2_fjLj768ELj1ELj4ELj1ELj16ENS_18Kernel_traits_baseILj768EfS2_S2_S2_fjLj128EEEEELb0ELb0ELb1EEEvNS_9BwdParamsE --------------------------
	.section	.nv.constant0._ZN10layer_norm31ln_parallel_residual_bwd_kernelINS_13Kernel_traitsIf6__halfS2_S2_fjLj768ELj1ELj4ELj1ELj16ENS_18Kernel_traits_baseILj768EfS2_S2_S2_fjLj128EEEEELb0ELb0ELb1EEEvNS_9BwdParamsE,"a",@progbits
	.sectionflags	@""
	.align	4
.nv.constant0._ZN10layer_norm31ln_parallel_residual_bwd_kernelINS_13Kernel_traitsIf6__halfS2_S2_fjLj768ELj1ELj4ELj1ELj16ENS_18Kernel_traits_baseILj768EfS2_S2_S2_fjLj128EEEEELb0ELb0ELb1EEEvNS_9BwdParamsE:
	.zero		824


//--------------------- .nv.constant0._ZN10layer_norm31ln_parallel_residual_bwd_kernelINS_13Kernel_traitsIf6__halfS2_S2_fjLj768ELj1ELj4ELj1ELj16ENS_18Kernel_traits_baseILj768EfS2_S2_S2_fjLj128EEEEELb0ELb1ELb0EEEvNS_9BwdParamsE --------------------------
	.section	.nv.constant0._ZN10layer_norm31ln_parallel_residual_bwd_kernelINS_13Kernel_traitsIf6__halfS2_S2_fjLj768ELj1ELj4ELj1ELj16ENS_18Kernel_traits_baseILj768EfS2_S2_S2_fjLj128EEEEELb0ELb1ELb0EEEvNS_9BwdParamsE,"a",@progbits
	.sectionflags	@""
	.align	4
.nv.constant0._ZN10layer_norm31ln_parallel_residual_bwd_kernelINS_13Kernel_traitsIf6__halfS2_S2_fjLj768ELj1ELj4ELj1ELj16ENS_18Kernel_traits_baseILj768EfS2_S2_S2_fjLj128EEEEELb0ELb1ELb0EEEvNS_9BwdParamsE:
	.zero		824


//--------------------- .nv.constant0._ZN10layer_norm31ln_parallel_residual_bwd_kernelINS_13Kernel_traitsIf6__halfS2_S2_fjLj768ELj1ELj4ELj1ELj16ENS_18Kernel_traits_baseILj768EfS2_S2_S2_fjLj128EEEEELb0ELb1ELb1EEEvNS_9BwdParamsE --------------------------
	.section	.nv.constant0._ZN10layer_norm31ln_parallel_residual_bwd_kernelINS_13Kernel_traitsIf6__halfS2_S2_fjLj768ELj1ELj4ELj1ELj16ENS_18Kernel_traits_baseILj768EfS2_S2_S2_fjLj128EEEEELb0ELb1ELb1EEEvNS_9BwdParamsE,"a",@progbits
	.sectionflags	@""
	.align	4
.nv.constant0._ZN10layer_norm31ln_parallel_residual_bwd_kernelINS_13Kernel_traitsIf6__halfS2_S2_fjLj768ELj1ELj4ELj1ELj16ENS_18Kernel_traits_baseILj768EfS2_S2_S2_fjLj128EEEEELb0ELb1ELb1EEEvNS_9BwdParamsE:
	.zero		824


//--------------------- .nv.constant0._ZN10layer_norm31ln_parallel_residual_bwd_kernelINS_13Kernel_traitsIf6__halfS2_S2_fjLj768ELj1ELj4ELj1ELj16ENS_18Kernel_traits_baseILj768EfS2_S2_S2_fjLj128EEEEELb1ELb0ELb0EEEvNS_9BwdParamsE --------------------------
	.section	.nv.constant0._ZN10layer_norm31ln_parallel_residual_bwd_kernelINS_13Kernel_traitsIf6__halfS2_S2_fjLj768ELj1ELj4ELj1ELj16ENS_18Kernel_traits_baseILj768EfS2_S2_S2_fjLj128EEEEELb1ELb0ELb0EEEvNS_9BwdParamsE,"a",@progbits
	.sectionflags	@""
	.align	4
.nv.constant0._ZN10layer_norm31ln_parallel_residual_bwd_kernelINS_13Kernel_traitsIf6__halfS2_S2_fjLj768ELj1ELj4ELj1ELj16ENS_18Kernel_traits_baseILj768EfS2_S2_S2_fjLj128EEEEELb1ELb0ELb0EEEvNS_9BwdParamsE:
	.zero		824


//--------------------- .nv.constant0._ZN10layer_norm31ln_parallel_residual_bwd_kernelINS_13Kernel_traitsIf6__halfS2_S2_fjLj768ELj1ELj4ELj1ELj16ENS_18Kernel_traits_baseILj768EfS2_S2_S2_fjLj128EEEEELb1ELb0ELb1EEEvNS_9BwdParamsE --------------------------
	.section	.nv.constant0._ZN10layer_norm31ln_parallel_residual_bwd_kernelINS_13Kernel_traitsIf6__halfS2_S2_fjLj768ELj1ELj4ELj1ELj16ENS_18Kernel_traits_baseILj768EfS2_S2_S2_fjLj128EEEEELb1ELb0ELb1EEEvNS_9BwdParamsE,"a",@progbits
	.sectionflags	@""
	.align	4
.nv.constant0._ZN10layer_norm31ln_parallel_residual_bwd_kernelINS_13Kernel_traitsIf6__halfS2_S2_fjLj768ELj1ELj4ELj1ELj16ENS_18Kernel_traits_baseILj768EfS2_S2_S2_fjLj128EEEEELb1ELb0ELb1EEEvNS_9BwdParamsE:
	.zero		824


//--------------------- .nv.constant0._ZN10layer_norm22ln_bwd_finalize_kernelINS_22Kernel_traits_finalizeILj768Ef6__halfS2_S2_fjLb0ELj1024ELj4ENS_18Kernel_traits_baseILj768EfS2_S2_S2_fjLj1024EEEEELb0ELb0EEEvNS_9BwdParamsE --------------------------
	.section	.nv.constant0._ZN10layer_norm22ln_bwd_finalize_kernelINS_22Kernel_traits_finalizeILj768Ef6__halfS2_S2_fjLb0ELj1024ELj4ENS_18Kernel_traits_baseILj768EfS2_S2_S2_fjLj1024EEEEELb0ELb0EEEvNS_9BwdParamsE,"a",@progbits
	.sectionflags	@""
	.align	4
.nv.constant0._ZN10layer_norm22ln_bwd_finalize_kernelINS_22Kernel_traits_finalizeILj768Ef6__halfS2_S2_fjLb0ELj1024ELj4ENS_18Kernel_traits_baseILj768EfS2_S2_S2_fjLj1024EEEEELb0ELb0EEEvNS_9BwdParamsE:
	.zero		824


//--------------------- .nv.constant0._ZN10layer_norm40ln_parallel_residual_bwd_finalize_kernelINS_22Kernel_traits_finalizeILj768Ef6__halfS2_S2_fjLb0ELj1024ELj4ENS_18Kernel_traits_baseILj768EfS2_S2_S2_fjLj1024EEEEELb0EEEvNS_9BwdParamsE --------------------------
	.section	.nv.constant0._ZN10layer_norm40ln_parallel_residual_bwd_finalize_kernelINS_22Kernel_traits_finalizeILj768Ef6__halfS2_S2_fjLb0ELj1024ELj4ENS_18Kernel_traits_baseILj768EfS2_S2_S2_fjLj1024EEEEELb0EEEvNS_9BwdParamsE,"a",@progbits
	.sectionflags	@""
	.align	4
.nv.constant0._ZN10layer_norm40ln_parallel_residual_bwd_finalize_kernelINS_22Kernel_traits_finalizeILj768Ef6__halfS2_S2_fjLb0ELj1024ELj4ENS_18Kernel_traits_baseILj768EfS2_S2_S2_fjLj1024EEEEELb0EEEvNS_9BwdParamsE:
	.zero		824


//--------------------- .nv.constant0._ZN10layer_norm31ln_parallel_residual_bwd_kernelINS_13Kernel_traitsIf6__halfS2_S2_fjLj768ELj1ELj4ELj1ELj16ENS_18Kernel_traits_baseILj768EfS2_S2_S2_fjLj128EEEEELb1ELb1ELb0EEEvNS_9BwdParamsE --------------------------
	.section	.nv.constant0._ZN10layer_norm31ln_parallel_residual_bwd_kernelINS_13Kernel_traitsIf6__halfS2_S2_fjLj768ELj1ELj4ELj1ELj16ENS_18Kernel_traits_baseILj768EfS2_S2_S2_fjLj128EEEEELb1ELb1ELb0EEEvNS_9BwdParamsE,"a",@progbits
	.sectionflags	@""
	.align	4
.nv.constant0._ZN10layer_norm31ln_parallel_residual_bwd_kernelINS_13Kernel_traitsIf6__halfS2_S2_fjLj768ELj1ELj4ELj1ELj16ENS_18Kernel_traits_baseILj768EfS2_S2_S2_fjLj128EEEEELb1ELb1ELb0EEEvNS_9BwdParamsE:
	.zero		824


//--------------------- .nv.constant0._ZN10layer_norm22ln_bwd_finalize_kernelINS_22Kernel_traits_finalizeILj768Ef6__halfS2_S2_fjLb0ELj1024ELj4ENS_18Kernel_traits_baseILj768EfS2_S2_S2_fjLj1024EEEEELb0ELb1EEEvNS_9BwdParamsE --------------------------
	.section	.nv.constant0._ZN10layer_norm22ln_bwd_finalize_kernelINS_22Kernel_traits_finalizeILj768Ef6__halfS2_S2_fjLb0ELj1024ELj4ENS_18Kernel_traits_baseILj768EfS2_S2_S2_fjLj1024EEEEELb0ELb1EEEvNS_9BwdParamsE,"a",@progbits
	.sectionflags	@""
	.align	4
.nv.constant0._ZN10layer_norm22ln_bwd_finalize_kernelINS_22Kernel_traits_finalizeILj768Ef6__halfS2_S2_fjLb0ELj1024ELj4ENS_18Kernel_traits_baseILj768EfS2_S2_S2_fjLj1024EEEEELb0ELb1EEEvNS_9BwdParamsE:
	.zero		824


//--------------------- .nv.constant0._ZN10layer_norm40ln_parallel_residual_bwd_finalize_kernelINS_22Kernel_traits_finalizeILj768Ef6__halfS2_S2_fjLb0ELj1024ELj4ENS_18Kernel_traits_baseILj768EfS2_S2_S2_fjLj1024EEEEELb1EEEvNS_9BwdParamsE --------------------------
	.section	.nv.constant0._ZN10layer_norm40ln_parallel_residual_bwd_finalize_kernelINS_22Kernel_traits_finalizeILj768Ef6__halfS2_S2_fjLb0ELj1024ELj4ENS_18Kernel_traits_baseILj768EfS2_S2_S2_fjLj1024EEEEELb1EEEvNS_9BwdParamsE,"a",@progbits
	.sectionflags	@""
	.align	4
.nv.constant0._ZN10layer_norm40ln_parallel_residual_bwd_finalize_kernelINS_22Kernel_traits_finalizeILj768Ef6__halfS2_S2_fjLb0ELj1024ELj4ENS_18Kernel_traits_baseILj768EfS2_S2_S2_fjLj1024EEEEELb1EEEvNS_9BwdParamsE:
	.zero		824


//--------------------- .nv.constant0._ZN10layer_norm31ln_parallel_residual_bwd_kernelINS_13Kernel_traitsIf6__halfS2_S2_fjLj768ELj1ELj4ELj1ELj16ENS_18Kernel_traits_baseILj768EfS2_S2_S2_fjLj128EEEEELb1ELb1ELb1EEEvNS_9BwdParamsE --------------------------
	.section	.nv.constant0._ZN10layer_norm31ln_parallel_residual_bwd_kernelINS_13Kernel_traitsIf6__halfS2_S2_fjLj768ELj1ELj4ELj1ELj16ENS_18Kernel_traits_baseILj768EfS2_S2_S2_fjLj128EEEEELb1ELb1ELb1EEEvNS_9BwdParamsE,"a",@progbits
	.sectionflags	@""
	.align	4
.nv.constant0._ZN10layer_norm31ln_parallel_residual_bwd_kernelINS_13Kernel_traitsIf6__halfS2_S2_fjLj768ELj1ELj4ELj1ELj16ENS_18Kernel_traits_baseILj768EfS2_S2_S2_fjLj128EEEEELb1ELb1ELb1EEEvNS_9BwdParamsE:
	.zero		824


//--------------------- .nv.constant0._ZN10layer_norm31ln_parallel_residual_bwd_kernelINS_13Kernel_traitsI6__halfS2_fS2_fjLj768ELj1ELj4ELj1ELj16ENS_18Kernel_traits_baseILj768ES2_S2_fS2_fjLj128EEEEELb0ELb0ELb0EEEvNS_9BwdParamsE --------------------------
	.section	.nv.constant0._ZN10layer_norm31ln_parallel_residual_bwd_kernelINS_13Kernel_traitsI6__halfS2_fS2_fjLj768ELj1ELj4ELj1ELj16ENS_18Kernel_traits_baseILj768ES2_S2_fS2_fjLj128EEEEELb0ELb0ELb0EEEvNS_9BwdParamsE,"a",@progbits
	.sectionflags	@""
	.align	4
.nv.constant0._ZN10layer_norm31ln_parallel_residual_bwd_kernelINS_13Kernel_traitsI6__halfS2_fS2_fjLj768ELj1ELj4ELj1ELj16ENS_18Kernel_traits_baseILj768ES2_S2_fS2_fjLj128EEEEELb0ELb0ELb0EEEvNS_9BwdParamsE:
	.zero		824


//--------------------- .nv.constant0._ZN10layer_norm31ln_parallel_residual_bwd_kernelINS_13Kernel_traitsI6__halfS2_fS2_fjLj768ELj1ELj4ELj1ELj16ENS_18Kernel_traits_baseILj768ES2_S2_fS2_fjLj128EEEEELb0ELb0ELb1EEEvNS_9BwdParamsE --------------------------
	.section	.nv.constant0._ZN10layer_norm31ln_parallel_residual_bwd_kernelINS_13Kernel_traitsI6__halfS2_fS2_fjLj768ELj1ELj4ELj1ELj16ENS_18Kernel_traits_baseILj768ES2_S2_fS2_fjLj128EEEEELb0ELb0ELb1EEEvNS_9BwdParamsE,"a",@progbits
	.sectionflags	@""
	.align	4
.nv.constant0._ZN10layer_norm31ln_parallel_residual_bwd_kernelINS_13Kernel_traitsI6__halfS2_fS2_fjLj768ELj1ELj4ELj1ELj16ENS_18Kernel_traits_baseILj768ES2_S2_fS2_fjLj128EEEEELb0ELb0ELb1EEEvNS_9BwdParamsE:
	.zero		824


//--------------------- .nv.constant0._ZN10layer_norm31ln_parallel_residual_bwd_kernelINS_13Kernel_traitsI6__halfS2_fS2_fjLj768ELj1ELj4ELj1ELj16ENS_18Kernel_traits_baseILj768ES2_S2_fS2_fjLj128EEEEELb0ELb1ELb0EEEvNS_9BwdParamsE --------------------------
	.section	.nv.constant0._ZN10layer_norm31ln_parallel_residual_bwd_kernelINS_13Kernel_traitsI6__halfS2_fS2_fjLj768ELj1ELj4ELj1ELj16ENS_18Kernel_traits_baseILj768ES2_S2_fS2_fjLj128EEEEELb0ELb1ELb0EEEvNS_9BwdParamsE,"a",@progbits
	.sectionflags	@""
	.align	4
.nv.constant0._ZN10layer_norm31ln_parallel_residual_bwd_kernelINS_13Kernel_traitsI6__halfS2_fS2_fjLj768ELj1ELj4ELj1ELj16ENS_18Kernel_traits_baseILj768ES2_S2_fS2_fjLj128EEEEELb0ELb1ELb0EEEvNS_9BwdParamsE:
	.zero		824


//--------------------- .nv.constant0._ZN10layer_norm31ln_parallel_residual_bwd_kernelINS_13Kernel_traitsI6__halfS2_fS2_fjLj768ELj1ELj4ELj1ELj16ENS_18Kernel_traits_baseILj768ES2_S2_fS2_fjLj128EEEEELb0ELb1ELb1EEEvNS_9BwdParamsE --------------------------
	.section	.nv.constant0._ZN10layer_norm31ln_parallel_residual_bwd_kernelINS_13Kernel_traitsI6__halfS2_fS2_fjLj768ELj1ELj4ELj1ELj16ENS_18Kernel_traits_baseILj768ES2_S2_fS2_fjLj128EEEEELb0ELb1ELb1EEEvNS_9BwdParamsE,"a",@progbits
	.sectionflags	@""
	.align	4
.nv.constant0._ZN10layer_norm31ln_parallel_residual_bwd_kernelINS_13Kernel_traitsI6__halfS2_fS2_fjLj768ELj1ELj4ELj1ELj16ENS_18Kernel_traits_baseILj768ES2_S2_fS2_fjLj128EEEEELb0ELb1ELb1EEEvNS_9BwdParamsE:
	.zero		824


//--------------------- .nv.constant0._ZN10layer_norm31ln_parallel_residual_bwd_kernelINS_13Kernel_traitsI6__halfS2_fS2_fjLj768ELj1ELj4ELj1ELj16ENS_18Kernel_traits_baseILj768ES2_S2_fS2_fjLj128EEEEELb1ELb0ELb0EEEvNS_9BwdParamsE --------------------------
	.section	.nv.constant0._ZN10layer_norm31ln_parallel_residual_bwd_kernelINS_13Kernel_traitsI6__halfS2_fS2_fjLj768ELj1ELj4ELj1ELj16ENS_18Kernel_traits_baseILj768ES2_S2_fS2_fjLj128EEEEELb1ELb0ELb0EEEvNS_9BwdParamsE,"a",@progbits
	.sectionflags	@""
	.align	4
.nv.constant0._ZN10layer_norm31ln_parallel_residual_bwd_kernelINS_13Kernel_traitsI6__halfS2_fS2_fjLj768ELj1ELj4ELj1ELj16ENS_18Kernel_traits_baseILj768ES2_S2_fS2_fjLj128EEEEELb1ELb0ELb0EEEvNS_9BwdParamsE:
	.zero		824


//--------------------- .nv.constant0._ZN10layer_norm31ln_parallel_residual_bwd_kernelINS_13Kernel_traitsI6__halfS2_fS2_fjLj768ELj1ELj4ELj1ELj16ENS_18Kernel_traits_baseILj768ES2_S2_fS2_fjLj128EEEEELb1ELb0ELb1EEEvNS_9BwdParamsE --------------------------
	.section	.nv.constant0._ZN10layer_norm31ln_parallel_residual_bwd_kernelINS_13Kernel_traitsI6__halfS2_fS2_fjLj768ELj1ELj4ELj1ELj16ENS_18Kernel_traits_baseILj768ES2_S2_fS2_fjLj128EEEEELb1ELb0ELb1EEEvNS_9BwdParamsE,"a",@progbits
	.sectionflags	@""
	.align	4
.nv.constant0._ZN10layer_norm31ln_parallel_residual_bwd_kernelINS_13Kernel_traitsI6__halfS2_fS2_fjLj768ELj1ELj4ELj1ELj16ENS_18Kernel_traits_baseILj768ES2_S2_fS2_fjLj128EEEEELb1ELb0ELb1EEEvNS_9BwdParamsE:
	.zero		824


//--------------------- .nv.constant0._ZN10layer_norm22ln_bwd_finalize_kernelINS_22Kernel_traits_finalizeILj768E6__halfS2_fS2_fjLb0ELj1024ELj4ENS_18Kernel_traits_baseILj768ES2_S2_fS2_fjLj1024EEEEELb0ELb0EEEvNS_9BwdParamsE --------------------------
	.section	.nv.constant0._ZN10layer_norm22ln_bwd_finalize_kernelINS_22Kernel_traits_finalizeILj768E6__halfS2_fS2_fjLb0ELj1024ELj4ENS_18Kernel_traits_baseILj768ES2_S2_fS2_fjLj1024EEEEELb0ELb0EEEvNS_9BwdParamsE,"a",@progbits
	.sectionflags	@""
	.align	4
.nv.constant0._ZN10layer_norm22ln_bwd_finalize_kernelINS_22Kernel_traits_finalizeILj768E6__halfS2_fS2_fjLb0ELj1024ELj4ENS_18Kernel_traits_baseILj768ES2_S2_fS2_fjLj1024EEEEELb0ELb0EEEvNS_9BwdParamsE:
	.zero		824


//--------------------- .nv.constant0._ZN10layer_norm40ln_parallel_residual_bwd_finalize_kernelINS_22Kernel_traits_finalizeILj768E6__halfS2_fS2_fjLb0ELj1024ELj4ENS_18Kernel_traits_baseILj768ES2_S2_fS2_fjLj1024EEEEELb0EEEvNS_9BwdParamsE --------------------------
	.section	.nv.constant0._ZN10layer_norm40ln_parallel_residual_bwd_finalize_kernelINS_22Kernel_traits_finalizeILj768E6__halfS2_fS2_fjLb0ELj1024ELj4ENS_18Kernel_traits_baseILj768ES2_S2_fS2_fjLj1024EEEEELb0EEEvNS_9BwdParamsE,"a",@progbits
	.sectionflags	@""
	.align	4
.nv.constant0._ZN10layer_norm40ln_parallel_residual_bwd_finalize_kernelINS_22Kernel_traits_finalizeILj768E6__halfS2_fS2_fjLb0ELj1024ELj4ENS_18Kernel_traits_baseILj768ES2_S2_fS2_fjLj1024EEEEELb0EEEvNS_9BwdParamsE:
	.zero		824


//--------------------- .nv.constant0._ZN10layer_norm31ln_parallel_residual_bwd_kernelINS_13Kernel_traitsI6__halfS2_fS2_fjLj768ELj1ELj4ELj1ELj16ENS_18Kernel_traits_baseILj768ES2_S2_fS2_fjLj128EEEEELb1ELb1ELb0EEEvNS_9BwdParamsE --------------------------
	.section	.nv.constant0._ZN10layer_norm31ln_parallel_residual_bwd_kernelINS_13Kernel_traitsI6__halfS2_fS2_fjLj768ELj1ELj4ELj1ELj16ENS_18Kernel_traits_baseILj768ES2_S2_fS2_fjLj128EEEEELb1ELb1ELb0EEEvNS_9BwdParamsE,"a",@progbits
	.sectionflags	@""
	.align	4
.nv.constant0._ZN10layer_norm31ln_parallel_residual_bwd_kernelINS_13Kernel_traitsI6__halfS2_fS2_fjLj768ELj1ELj4ELj1ELj16ENS_18Kernel_traits_baseILj768ES2_S2_fS2_fjLj128EEEEELb1ELb1ELb0EEEvNS_9BwdParamsE:
	.zero		824


//--------------------- .nv.constant0._ZN10layer_norm22ln_bwd_finalize_kernelINS_22Kernel_traits_finalizeILj768E6__halfS2_fS2_fjLb0ELj1024ELj4ENS_18Kernel_traits_baseILj768ES2_S2_fS2_fjLj1024EEEEELb0ELb1EEEvNS_9BwdParamsE --------------------------
	.section	.nv.constant0._ZN10layer_norm22ln_bwd_finalize_kernelINS_22Kernel_traits_finalizeILj768E6__halfS2_fS2_fjLb0ELj1024ELj4ENS_18Kernel_traits_baseILj768ES2_S2_fS2_fjLj1024EEEEELb0ELb1EEEvNS_9BwdParamsE,"a",@progbits
	.sectionflags	@""
	.align	4
.nv.constant0._ZN10layer_norm22ln_bwd_finalize_kernelINS_22Kernel_traits_finalizeILj768E6__halfS2_fS2_fjLb0ELj1024ELj4ENS_18Kernel_traits_baseILj768ES2_S2_fS2_fjLj1024EEEEELb0ELb1EEEvNS_9BwdParamsE:
	.zero		824


//--------------------- .nv.constant0._ZN10layer_norm40ln_parallel_residual_bwd_finalize_kernelINS_22Kernel_traits_finalizeILj768E6__halfS2_fS2_fjLb0ELj1024ELj4ENS_18Kernel_traits_baseILj768ES2_S2_fS2_fjLj1024EEEEELb1EEEvNS_9BwdParamsE --------------------------
	.section	.nv.constant0._ZN10layer_norm40ln_parallel_residual_bwd_finalize_kernelINS_22Kernel_traits_finalizeILj768E6__halfS2_fS2_fjLb0ELj1024ELj4ENS_18Kernel_traits_baseILj768ES2_S2_fS2_fjLj1024EEEEELb1EEEvNS_9BwdParamsE,"a",@progbits
	.sectionflags	@""
	.align	4
.nv.constant0._ZN10layer_norm40ln_parallel_residual_bwd_finalize_kernelINS_22Kernel_traits_finalizeILj768E6__halfS2_fS2_fjLb0ELj1024ELj4ENS_18Kernel_traits_baseILj768ES2_S2_fS2_fjLj1024EEEEELb1EEEvNS_9BwdParamsE:
	.zero		824


//--------------------- .nv.constant0._ZN10layer_norm31ln_parallel_residual_bwd_kernelINS_13Kernel_traitsI6__halfS2_fS2_fjLj768ELj1ELj4ELj1ELj16ENS_18Kernel_traits_baseILj768ES2_S2_fS2_fjLj128EEEEELb1ELb1ELb1EEEvNS_9BwdParamsE --------------------------
	.section	.nv.constant0._ZN10layer_norm31ln_parallel_residual_bwd_kernelINS_13Kernel_traitsI6__halfS2_fS2_fjLj768ELj1ELj4ELj1ELj16ENS_18Kernel_traits_baseILj768ES2_S2_fS2_fjLj128EEEEELb1ELb1ELb1EEEvNS_9BwdParamsE,"a",@progbits
	.sectionflags	@""
	.align	4
.nv.constant0._ZN10layer_norm31ln_parallel_residual_bwd_kernelINS_13Kernel_traitsI6__halfS2_fS2_fjLj768ELj1ELj4ELj1ELj16ENS_18Kernel_traits_baseILj768ES2_S2_fS2_fjLj128EEEEELb1ELb1ELb1EEEvNS_9BwdParamsE:
	.zero		824


//--------------------- .nv.constant0._ZN10layer_norm31ln_parallel_residual_bwd_kernelINS_13Kernel_traitsIf6__halffS2_fjLj768ELj1ELj4ELj1ELj16ENS_18Kernel_traits_baseILj768EfS2_fS2_fjLj128EEEEELb0ELb0ELb0EEEvNS_9BwdParamsE --------------------------
	.section	.nv.constant0._ZN10layer_norm31ln_parallel_residual_bwd_kernelINS_13Kernel_traitsIf6__halffS2_fjLj768ELj1ELj4ELj1ELj16ENS_18Kernel_traits_baseILj768EfS2_fS2_fjLj128EEEEELb0ELb0ELb0EEEvNS_9BwdParamsE,"a",@progbits
	.sectionflags	@""
	.align	4
.nv.constant0._ZN10layer_norm31ln_parallel_residual_bwd_kernelINS_13Kernel_traitsIf6__halffS2_fjLj768ELj1ELj4ELj1ELj16ENS_18Kernel_traits_baseILj768EfS2_fS2_fjLj128EEEEELb0ELb0ELb0EEEvNS_9BwdParamsE:
	.zero		824


//--------------------- .nv.constant0._ZN10layer_norm31ln_parallel_residual_bwd_kernelINS_13Kernel_traitsIf6__halffS2_fjLj768ELj1ELj4ELj1ELj16ENS_18Kernel_traits_baseILj768EfS2_fS2_fjLj128EEEEELb0ELb0ELb1EEEvNS_9BwdParamsE --------------------------
	.section	.nv.constant0._ZN10layer_norm31ln_parallel_residual_bwd_kernelINS_13Kernel_traitsIf6__halffS2_fjLj768ELj1ELj4ELj1ELj16ENS_18Kernel_traits_baseILj768EfS2_fS2_fjLj128EEEEELb0ELb0ELb1EEEvNS_9BwdParamsE,"a",@progbits
	.sectionflags	@""
	.align	4
.nv.constant0._ZN10layer_norm31ln_parallel_residual_bwd_kernelINS_13Kernel_traitsIf6__halffS2_fjLj768ELj1ELj4ELj1ELj16ENS_18Kernel_traits_baseILj768EfS2_fS2_fjLj128EEEEELb0ELb0ELb1EEEvNS_9BwdParamsE:
	.zero		824


//--------------------- .nv.constant0._ZN10layer_norm31ln_parallel_residual_bwd_kernelINS_13Kernel_traitsIf6__halffS2_fjLj768ELj1ELj4ELj1ELj16ENS_18Kernel_traits_baseILj768EfS2_fS2_fjLj128EEEEELb0ELb1ELb0EEEvNS_9BwdParamsE --------------------------
	.section	.nv.constant0._ZN10layer_norm31ln_parallel_residual_bwd_kernelINS_13Kernel_traitsIf6__halffS2_fjLj768ELj1ELj4ELj1ELj16ENS_18Kernel_traits_baseILj768EfS2_fS2_fjLj128EEEEELb0ELb1ELb0EEEvNS_9BwdParamsE,"a",@progbits
	.sectionflags	@""
	.align	4
.nv.constant0._ZN10layer_norm31ln_parallel_residual_bwd_kernelINS_13Kernel_traitsIf6__halffS2_fjLj768ELj1ELj4ELj1ELj16ENS_18Kernel_traits_baseILj768EfS2_fS2_fjLj128EEEEELb0ELb1ELb0EEEvNS_9BwdParamsE:
	.zero		824


//--------------------- .nv.constant0._ZN10layer_norm31ln_parallel_residual_bwd_kernelINS_13Kernel_traitsIf6__halffS2_fjLj768ELj1ELj4ELj1ELj16ENS_18Kernel_traits_baseILj768EfS2_fS2_fjLj128EEEEELb0ELb1ELb1EEEvNS_9BwdParamsE --------------------------
	.section	.nv.constant0._ZN10layer_norm31ln_parallel_residual_bwd_kernelINS_13Kernel_traitsIf6__halffS2_fjLj768ELj1ELj4ELj1ELj16ENS_18Kernel_traits_baseILj768EfS2_fS2_fjLj128EEEEELb0ELb1ELb1EEEvNS_9BwdParamsE,"a",@progbits
	.sectionflags	@""
	.align	4
.nv.constant0._ZN10layer_norm31ln_parallel_residual_bwd_kernelINS_13Kernel_traitsIf6__halffS2_fjLj768ELj1ELj4ELj1ELj16ENS_18Kernel_traits_baseILj768EfS2_fS2_fjLj128EEEEELb0ELb1ELb1EEEvNS_9BwdParamsE:
	.zero		824


//--------------------- .nv.constant0._ZN10layer_norm31ln_parallel_residual_bwd_kernelINS_13Kernel_traitsIf6__halffS2_fjLj768ELj1ELj4ELj1ELj16ENS_18Kernel_traits_baseILj768EfS2_fS2_fjLj128EEEEELb1ELb0ELb0EEEvNS_9BwdParamsE --------------------------
	.section	.nv.constant0._ZN10layer_norm31ln_parallel_residual_bwd_kernelINS_13Kernel_traitsIf6__halffS2_fjLj768ELj1ELj4ELj1ELj16ENS_18Kernel_traits_baseILj768EfS2_fS2_fjLj128EEEEELb1ELb0ELb0EEEvNS_9BwdParamsE,"a",@progbits
	.sectionflags	@""
	.align	4
.nv.constant0._ZN10layer_norm31ln_parallel_residual_bwd_kernelINS_13Kernel_traitsIf6__halffS2_fjLj768ELj1ELj4ELj1ELj16ENS_18Kernel_traits_baseILj768EfS2_fS2_fjLj128EEEEELb1ELb0ELb0EEEvNS_9BwdParamsE:
	.zero		824


//--------------------- .nv.constant0._ZN10layer_norm31ln_parallel_residual_bwd_kernelINS_13Kernel_traitsIf6__halffS2_fjLj768ELj1ELj4ELj1ELj16ENS_18Kernel_traits_baseILj768EfS2_fS2_fjLj128EEEEELb1ELb0ELb1EEEvNS_9BwdParamsE --------------------------
	.section	.nv.constant0._ZN10layer_norm31ln_parallel_residual_bwd_kernelINS_13Kernel_traitsIf6__halffS2_fjLj768ELj1ELj4ELj1ELj16ENS_18Kernel_traits_baseILj768EfS2_fS2_fjLj128EEEEELb1ELb0ELb1EEEvNS_9BwdParamsE,"a",@progbits
	.sectionflags	@""
	.align	4
.nv.constant0._ZN10layer_norm31ln_parallel_residual_bwd_kernelINS_13Kernel_traitsIf6__halffS2_fjLj768ELj1ELj4ELj1ELj16ENS_18Kernel_traits_baseILj768EfS2_fS2_fjLj128EEEEELb1ELb0ELb1EEEvNS_9BwdParamsE:
	.zero		824


//--------------------- .nv.constant0._ZN10layer_norm22ln_bwd_finalize_kernelINS_22Kernel_traits_finalizeILj768Ef6__halffS2_fjLb0ELj1024ELj4ENS_18Kernel_traits_baseILj768EfS2_fS2_fjLj1024EEEEELb0ELb0EEEvNS_9BwdParamsE --------------------------
	.section	.nv.constant0._ZN10layer_norm22ln_bwd_finalize_kernelINS_22Kernel_traits_finalizeILj768Ef6__halffS2_fjLb0ELj1024ELj4ENS_18Kernel_traits_baseILj768EfS2_fS2_fjLj1024EEEEELb0ELb0EEEvNS_9BwdParamsE,"a",@progbits
	.sectionflags	@""
	.align	4
.nv.constant0._ZN10layer_norm22ln_bwd_finalize_kernelINS_22Kernel_traits_finalizeILj768Ef6__halffS2_fjLb0ELj1024ELj4ENS_18Kernel_traits_baseILj768EfS2_fS2_fjLj1024EEEEELb0ELb0EEEvNS_9BwdParamsE:
	.zero		824


//--------------------- .nv.constant0._ZN10layer_norm40ln_parallel_residual_bwd_finalize_kernelINS_22Kernel_traits_finalizeILj768Ef6__halffS2_fjLb0ELj1024ELj4ENS_18Kernel_traits_baseILj768EfS2_fS2_fjLj1024EEEEELb0EEEvNS_9BwdParamsE --------------------------
	.section	.nv.constant0._ZN10layer_norm40ln_parallel_residual_bwd_finalize_kernelINS_22Kernel_traits_finalizeILj768Ef6__halffS2_fjLb0ELj1024ELj4ENS_18Kernel_traits_baseILj768EfS2_fS2_fjLj1024EEEEELb0EEEvNS_9BwdParamsE,"a",@progbits
	.sectionflags	@""
	.align	4
.nv.constant0._ZN10layer_norm40ln_parallel_residual_bwd_finalize_kernelINS_22Kernel_traits_finalizeILj768Ef6__halffS2_fjLb0ELj1024ELj4ENS_18Kernel_traits_baseILj768EfS2_fS2_fjLj1024EEEEELb0EEEvNS_9BwdParamsE:
	.zero		824


//--------------------- .nv.constant0._ZN10layer_norm31ln_parallel_residual_bwd_kernelINS_13Kernel_traitsIf6__halffS2_fjLj768ELj1ELj4ELj1ELj16ENS_18Kernel_traits_baseILj768EfS2_fS2_fjLj128EEEEELb1ELb1ELb0EEEvNS_9BwdParamsE --------------------------
	.section	.nv.constant0._ZN10layer_norm31ln_parallel_residual_bwd_kernelINS_13Kernel_traitsIf6__halffS2_fjLj768ELj1ELj4ELj1ELj16ENS_18Kernel_traits_baseILj768EfS2_fS2_fjLj128EEEEELb1ELb1ELb0EEEvNS_9BwdParamsE,"a",@progbits
	.sectionflags	@""
	.align	4
.nv.constant0._ZN10layer_norm31ln_parallel_residual_bwd_kernelINS_13Kernel_traitsIf6__halffS2_fjLj768ELj1ELj4ELj1ELj16ENS_18Kernel_traits_baseILj768EfS2_fS2_fjLj128EEEEELb1ELb1ELb0EEEvNS_9BwdParamsE:
	.zero		824


//--------------------- .nv.constant0._ZN10layer_norm22ln_bwd_finalize_kernelINS_22Kernel_traits_finalizeILj768Ef6__halffS2_fjLb0ELj1024ELj4ENS_18Kernel_traits_baseILj768EfS2_fS2_fjLj1024EEEEELb0ELb1EEEvNS_9BwdParamsE --------------------------
	.section	.nv.constant0._ZN10layer_norm22ln_bwd_finalize_kernelINS_22Kernel_traits_finalizeILj768Ef6__halffS2_fjLb0ELj1024ELj4ENS_18Kernel_traits_baseILj768EfS2_fS2_fjLj1024EEEEELb0ELb1EEEvNS_9BwdParamsE,"a",@progbits
	.sectionflags	@""
	.align	4
.nv.constant0._ZN10layer_norm22ln_bwd_finalize_kernelINS_22Kernel_traits_finalizeILj768Ef6__halffS2_fjLb0ELj1024ELj4ENS_18Kernel_traits_baseILj768EfS2_fS2_fjLj1024EEEEELb0ELb1EEEvNS_9BwdParamsE:
	.zero		824


//--------------------- .nv.constant0._ZN10layer_norm40ln_parallel_residual_bwd_finalize_kernelINS_22Kernel_traits_finalizeILj768Ef6__halffS2_fjLb0ELj1024ELj4ENS_18Kernel_traits_baseILj768EfS2_fS2_fjLj1024EEEEELb1EEEvNS_9BwdParamsE --------------------------
	.section	.nv.constant0._ZN10layer_norm40ln_parallel_residual_bwd_finalize_kernelINS_22Kernel_traits_finalizeILj768Ef6__halffS2_fjLb0ELj1024ELj4ENS_18Kernel_traits_baseILj768EfS2_fS2_fjLj1024EEEEELb1EEEvNS_9BwdParamsE,"a",@progbits
	.sectionflags	@""
	.align	4
.nv.constant0._ZN10layer_norm40ln_parallel_residual_bwd_finalize_kernelINS_22Kernel_traits_finalizeILj768Ef6__halffS2_fjLb0ELj1024ELj4ENS_18Kernel_traits_baseILj768EfS2_fS2_fjLj1024EEEEELb1EEEvNS_9BwdParamsE:
	.zero		824


//--------------------- .nv.constant0._ZN10layer_norm31ln_parallel_residual_bwd_kernelINS_13Kernel_traitsIf6__halffS2_fjLj768ELj1ELj4ELj1ELj16ENS_18Kernel_traits_baseILj768EfS2_fS2_fjLj128EEEEELb1ELb1ELb1EEEvNS_9BwdParamsE --------------------------
	.section	.nv.constant0._ZN10layer_norm31ln_parallel_residual_bwd_kernelINS_13Kernel_traitsIf6__halffS2_fjLj768ELj1ELj4ELj1ELj16ENS_18Kernel_traits_baseILj768EfS2_fS2_fjLj128EEEEELb1ELb1ELb1EEEvNS_9BwdParamsE,"a",@progbits
	.sectionflags	@""
	.align	4
.nv.constant0._ZN10layer_norm31ln_parallel_residual_bwd_kernelINS_13Kernel_traitsIf6__halffS2_fjLj768ELj1ELj4ELj1ELj16ENS_18Kernel_traits_baseILj768EfS2_fS2_fjLj128EEEEELb1ELb1ELb1EEEvNS_9BwdParamsE:
	.zero		824


//--------------------- .nv.constant0._ZN10layer_norm31ln_parallel_residual_bwd_kernelINS_13Kernel_traitsI6__halfffffjLj768ELj1ELj4ELj1ELj16ENS_18Kernel_traits_baseILj768ES2_ffffjLj128EEEEELb0ELb0ELb0EEEvNS_9BwdParamsE --------------------------
	.section	.nv.constant0._ZN10layer_norm31ln_parallel_residual_bwd_kernelINS_13Kernel_traitsI6__halfffffjLj768ELj1ELj4ELj1ELj16ENS_18Kernel_traits_baseILj768ES2_ffffjLj128EEEEELb0ELb0ELb0EEEvNS_9BwdParamsE,"a",@progbits
	.sectionflags	@""
	.align	4
.nv.constant0._ZN10layer_norm31ln_parallel_residual_bwd_kernelINS_13Kernel_traitsI6__halfffffjLj768ELj1ELj4ELj1ELj16ENS_18Kernel_traits_baseILj768ES2_ffffjLj128EEEEELb0ELb0ELb0EEEvNS_9BwdParamsE:
	.zero		824


//--------------------- .nv.constant0._ZN10layer_norm31ln_parallel_residual_bwd_kernelINS_13Kernel_traitsI6__halfffffjLj768ELj1ELj4ELj1ELj16ENS_18Kernel_traits_baseILj768ES2_ffffjLj128EEEEELb0ELb0ELb1EEEvNS_9BwdParamsE --------------------------
	.section	.nv.constant0._ZN10layer_norm31ln_parallel_residual_bwd_kernelINS_13Kernel_traitsI6__halfffffjLj768ELj1ELj4ELj1ELj16ENS_18Kernel_traits_baseILj768ES2_ffffjLj128EEEEELb0ELb0ELb1EEEvNS_9BwdParamsE,"a",@progbits
	.sectionflags	@""
	.align	4
.nv.constant0._ZN10layer_norm31ln_parallel_residual_bwd_kernelINS_13Kernel_traitsI6__halfffffjLj768ELj1ELj4ELj1ELj16ENS_18Kernel_traits_baseILj768ES2_ffffjLj128EEEEELb0ELb0ELb1EEEvNS_9BwdParamsE:
	.zero		824


//--------------------- .nv.constant0._ZN10layer_norm31ln_parallel_residual_bwd_kernelINS_13Kernel_traitsI6__halfffffjLj768ELj1ELj4ELj1ELj16ENS_18Kernel_traits_baseILj768ES2_ffffjLj128EEEEELb0ELb1ELb0EEEvNS_9BwdParamsE --------------------------
	.section	.nv.constant0._ZN10layer_norm31ln_parallel_residual_bwd_kernelINS_13Kernel_traitsI6__halfffffjLj768ELj1ELj4ELj1ELj16ENS_18Kernel_traits_baseILj768ES2_ffffjLj128EEEEELb0ELb1ELb0EEEvNS_9BwdParamsE,"a",@progbits
	.sectionflags	@""
	.align	4
.nv.constant0._ZN10layer_norm31ln_parallel_residual_bwd_kernelINS_13Kernel_traitsI6__halfffffjLj768ELj1ELj4ELj1ELj16ENS_18Kernel_traits_baseILj768ES2_ffffjLj128EEEEELb0ELb1ELb0EEEvNS_9BwdParamsE:
	.zero		824


//--------------------- .nv.constant0._ZN10layer_norm31ln_parallel_residual_bwd_kernelINS_13Kernel_traitsI6__halfffffjLj768ELj1ELj4ELj1ELj16ENS_18Kernel_traits_baseILj768ES2_ffffjLj128EEEEELb0ELb1ELb1EEEvNS_9BwdParamsE --------------------------
	.section	.nv.constant0._ZN10layer_norm31ln_parallel_residual_bwd_kernelINS_13Kernel_traitsI6__halfffffjLj768ELj1ELj4ELj1ELj16ENS_18Kernel_traits_baseILj768ES2_ffffjLj128EEEEELb0ELb1ELb1EEEvNS_9BwdParamsE,"a",@progbits
	.sectionflags	@""
	.align	4
.nv.constant0._ZN10layer_norm31ln_parallel_residual_bwd_kernelINS_13Kernel_traitsI6__halfffffjLj768ELj1ELj4ELj1ELj16ENS_18Kernel_traits_baseILj768ES2_ffffjLj128EEEEELb0ELb1ELb1EEEvNS_9BwdParamsE:
	.zero		824


//--------------------- .nv.constant0._ZN10layer_norm31ln_parallel_residual_bwd_kernelINS_13Kernel_traitsI6__halfffffjLj768ELj1ELj4ELj1ELj16ENS_18Kernel_traits_baseILj768ES2_ffffjLj128EEEEELb1ELb0ELb0EEEvNS_9BwdParamsE --------------------------
	.section	.nv.constant0._ZN10layer_norm31ln_parallel_residual_bwd_kernelINS_13Kernel_traitsI6__halfffffjLj768ELj1ELj4ELj1ELj16ENS_18Kernel_traits_baseILj768ES2_ffffjLj128EEEEELb1ELb0ELb0EEEvNS_9BwdParamsE,"a",@progbits
	.sectionflags	@""
	.align	4
.nv.constant0._ZN10layer_norm31ln_parallel_residual_bwd_kernelINS_13Kernel_traitsI6__halfffffjLj768ELj1ELj4ELj1ELj16ENS_18Kernel_traits_baseILj768ES2_ffffjLj128EEEEELb1ELb0ELb0EEEvNS_9BwdParamsE:
	.zero		824


//--------------------- .nv.constant0._ZN10layer_norm31ln_parallel_residual_bwd_kernelINS_13Kernel_traitsI6__halfffffjLj768ELj1ELj4ELj1ELj16ENS_18Kernel_traits_baseILj768ES2_ffffjLj128EEEEELb1ELb0ELb1EEEvNS_9BwdParamsE --------------------------
	.section	.nv.constant0._ZN10layer_norm31ln_parallel_residual_bwd_kernelINS_13Kernel_traitsI6__halfffffjLj768ELj1ELj4ELj1ELj16ENS_18Kernel_traits_baseILj768ES2_ffffjLj128EEEEELb1ELb0ELb1EEEvNS_9BwdParamsE,"a",@progbits
	.sectionflags	@""
	.align	4
.nv.constant0._ZN10layer_norm31ln_parallel_residual_bwd_kernelINS_13Kernel_traitsI6__halfffffjLj768ELj1ELj4ELj1ELj16ENS_18Kernel_traits_baseILj768ES2_ffffjLj128EEEEELb1ELb0ELb1EEEvNS_9BwdParamsE:
	.zero		824


//--------------------- .nv.constant0._ZN10layer_norm22ln_bwd_finalize_kernelINS_22Kernel_traits_finalizeILj768E6__halfffffjLb0ELj1024ELj4ENS_18Kernel_traits_baseILj768ES2_ffffjLj1024EEEEELb0ELb0EEEvNS_9BwdParamsE --------------------------
	.section	.nv.constant0._ZN10layer_norm22ln_bwd_finalize_kernelINS_22Kernel_traits_finalizeILj768E6__halfffffjLb0ELj1024ELj4ENS_18Kernel_traits_baseILj768ES2_ffffjLj1024EEEEELb0ELb0EEEvNS_9BwdParamsE,"a",@progbits
	.sectionflags	@""
	.align	4
.nv.constant0._ZN10layer_norm22ln_bwd_finalize_kernelINS_22Kernel_traits_finalizeILj768E6__halfffffjLb0ELj1024ELj4ENS_18Kernel_traits_baseILj768ES2_ffffjLj1024EEEEELb0ELb0EEEvNS_9BwdParamsE:
	.zero		824


//--------------------- .nv.constant0._ZN10layer_norm40ln_parallel_residual_bwd_finalize_kernelINS_22Kernel_traits_finalizeILj768E6__halfffffjLb0ELj1024ELj4ENS_18Kernel_traits_baseILj768ES2_ffffjLj1024EEEEELb0EEEvNS_9BwdParamsE --------------------------
	.section	.nv.constant0._ZN10layer_norm40ln_parallel_residual_bwd_finalize_kernelINS_22Kernel_traits_finalizeILj768E6__halfffffjLb0ELj1024ELj4ENS_18Kernel_traits_baseILj768ES2_ffffjLj1024EEEEELb0EEEvNS_9BwdParamsE,"a",@progbits
	.sectionflags	@""
	.align	4
.nv.constant0._ZN10layer_norm40ln_parallel_residual_bwd_finalize_kernelINS_22Kernel_traits_finalizeILj768E6__halfffffjLb0ELj1024ELj4ENS_18Kernel_traits_baseILj768ES2_ffffjLj1024EEEEELb0EEEvNS_9BwdParamsE:
	.zero		824


//--------------------- .nv.constant0._ZN10layer_norm31ln_parallel_residual_bwd_kernelINS_13Kernel_traitsI6__halfffffjLj768ELj1ELj4ELj1ELj16ENS_18Kernel_traits_baseILj768ES2_ffffjLj128EEEEELb1ELb1ELb0EEEvNS_9BwdParamsE --------------------------
	.section	.nv.constant0._ZN10layer_norm31ln_parallel_residual_bwd_kernelINS_13Kernel_traitsI6__halfffffjLj768ELj1ELj4ELj1ELj16ENS_18Kernel_traits_baseILj768ES2_ffffjLj128EEEEELb1ELb1ELb0EEEvNS_9BwdParamsE,"a",@progbits
	.sectionflags	@""
	.align	4
.nv.constant0._ZN10layer_norm31ln_parallel_residual_bwd_kernelINS_13Kernel_traitsI6__halfffffjLj768ELj1ELj4ELj1ELj16ENS_18Kernel_traits_baseILj768ES2_ffffjLj128EEEEELb1ELb1ELb0EEEvNS_9BwdParamsE:
	.zero		824


//--------------------- .nv.constant0._ZN10layer_norm22ln_bwd_finalize_kernelINS_22Kernel_traits_finalizeILj768E6__halfffffjLb0ELj1024ELj4ENS_18Kernel_traits_baseILj768ES2_ffffjLj1024EEEEELb0ELb1EEEvNS_9BwdParamsE --------------------------
	.section	.nv.constant0._ZN10layer_norm22ln_bwd_finalize_kernelINS_22Kernel_traits_finalizeILj768E6__halfffffjLb0ELj1024ELj4ENS_18Kernel_traits_baseILj768ES2_ffffjLj1024EEEEELb0ELb1EEEvNS_9BwdParamsE,"a",@progbits
	.sectionflags	@""
	.align	4
.nv.constant0._ZN10layer_norm22ln_bwd_finalize_kernelINS_22Kernel_traits_finalizeILj768E6__halfffffjLb0ELj1024ELj4ENS_18Kernel_traits_baseILj768ES2_ffffjLj1024EEEEELb0ELb1EEEvNS_9BwdParamsE:
	.zero		824


//--------------------- .nv.constant0._ZN10layer_norm40ln_parallel_residual_bwd_finalize_kernelINS_22Kernel_traits_finalizeILj768E6__halfffffjLb0ELj1024ELj4ENS_18Kernel_traits_baseILj768ES2_ffffjLj1024EEEEELb1EEEvNS_9BwdParamsE --------------------------
	.section	.nv.constant0._ZN10layer_norm40ln_parallel_residual_bwd_finalize_kernelINS_22Kernel_traits_finalizeILj768E6__halfffffjLb0ELj1024ELj4ENS_18Kernel_traits_baseILj768ES2_ffffjLj1024EEEEELb1EEEvNS_9BwdParamsE,"a",@progbits
	.sectionflags	@""
	.align	4
.nv.constant0._ZN10layer_norm40ln_parallel_residual_bwd_finalize_kernelINS_22Kernel_traits_finalizeILj768E6__halfffffjLb0ELj1024ELj4ENS_18Kernel_traits_baseILj768ES2_ffffjLj1024EEEEELb1EEEvNS_9BwdParamsE:
	.zero		824


//--------------------- .nv.constant0._ZN10layer_norm31ln_parallel_residual_bwd_kernelINS_13Kernel_traitsI6__halfffffjLj768ELj1ELj4ELj1ELj16ENS_18Kernel_traits_baseILj768ES2_ffffjLj128EEEEELb1ELb1ELb1EEEvNS_9BwdParamsE --------------------------
	.section	.nv.constant0._ZN10layer_norm31ln_parallel_residual_bwd_kernelINS_13Kernel_traitsI6__halfffffjLj768ELj1ELj4ELj1ELj16ENS_18Kernel_traits_baseILj768ES2_ffffjLj128EEEEELb1ELb1ELb1EEEvNS_9BwdParamsE,"a",@progbits
	.sectionflags	@""
	.align	4
.nv.constant0._ZN10layer_norm31ln_parallel_residual_bwd_kernelINS_13Kernel_traitsI6__halfffffjLj768ELj1ELj4ELj1ELj16ENS_18Kernel_traits_baseILj768ES2_ffffjLj128EEEEELb1ELb1ELb1EEEvNS_9BwdParamsE:
	.zero		824


//--------------------- .nv.constant0._ZN10layer_norm31ln_parallel_residual_bwd_kernelINS_13Kernel_traitsIfffffjLj768ELj1ELj4ELj1ELj16ENS_18Kernel_traits_baseILj768EfffffjLj128EEEEELb0ELb0ELb0EEEvNS_9BwdParamsE --------------------------
	.section	.nv.constant0._ZN10layer_norm31ln_parallel_residual_bwd_kernelINS_13Kernel_traitsIfffffjLj768ELj1ELj4ELj1ELj16ENS_18Kernel_traits_baseILj768EfffffjLj128EEEEELb0ELb0ELb0EEEvNS_9BwdParamsE,"a",@progbits
	.sectionflags	@""
	.align	4
.nv.constant0._ZN10layer_norm31ln_parallel_residual_bwd_kernelINS_13Kernel_traitsIfffffjLj768ELj1ELj4ELj1ELj16ENS_18Kernel_traits_baseILj768EfffffjLj128EEEEELb0ELb0ELb0EEEvNS_9BwdParamsE:
	.zero		824


//--------------------- .nv.constant0._ZN10layer_norm31ln_parallel_residual_bwd_kernelINS_13Kernel_traitsIfffffjLj768ELj1ELj4ELj1ELj16ENS_18Kernel_traits_baseILj768EfffffjLj128EEEEELb0ELb0ELb1EEEvNS_9BwdParamsE --------------------------
	.section	.nv.constant0._ZN10layer_norm31ln_parallel_residual_bwd_kernelINS_13Kernel_traitsIfffffjLj768ELj1ELj4ELj1ELj16ENS_18Kernel_traits_baseILj768EfffffjLj128EEEEELb0ELb0ELb1EEEvNS_9BwdParamsE,"a",@progbits
	.sectionflags	@""
	.align	4
.nv.constant0._ZN10layer_norm31ln_parallel_residual_bwd_kernelINS_13Kernel_traitsIfffffjLj768ELj1ELj4ELj1ELj16ENS_18Kernel_traits_baseILj768EfffffjLj128EEEEELb0ELb0ELb1EEEvNS_9BwdParamsE:
	.zero		824


//--------------------- .nv.constant0._ZN10layer_norm31ln_parallel_residual_bwd_kernelINS_13Kernel_traitsIfffffjLj768ELj1ELj4ELj1ELj16ENS_18Kernel_traits_baseILj768EfffffjLj128EEEEELb0ELb1ELb0EEEvNS_9BwdParamsE --------------------------
	.section	.nv.constant0._ZN10layer_norm31ln_parallel_residual_bwd_kernelINS_13Kernel_traitsIfffffjLj768ELj1ELj4ELj1ELj16ENS_18Kernel_traits_baseILj768EfffffjLj128EEEEELb0ELb1ELb0EEEvNS_9BwdParamsE,"a",@progbits
	.sectionflags	@""
	.align	4
.nv.constant0._ZN10layer_norm31ln_parallel_residual_bwd_kernelINS_13Kernel_traitsIfffffjLj768ELj1ELj4ELj1ELj16ENS_18Kernel_traits_baseILj768EfffffjLj128EEEEELb0ELb1ELb0EEEvNS_9BwdParamsE:
	.zero		824


//--------------------- .nv.constant0._ZN10layer_norm31ln_parallel_residual_bwd_kernelINS_13Kernel_traitsIfffffjLj768ELj1ELj4ELj1ELj16ENS_18Kernel_traits_baseILj768EfffffjLj128EEEEELb0ELb1ELb1EEEvNS_9BwdParamsE --------------------------
	.section	.nv.constant0._ZN10layer_norm31ln_parallel_residual_bwd_kernelINS_13Kernel_traitsIfffffjLj768ELj1ELj4ELj1ELj16ENS_18Kernel_traits_baseILj768EfffffjLj128EEEEELb0ELb1ELb1EEEvNS_9BwdParamsE,"a",@progbits
	.sectionflags	@""
	.align	4
.nv.constant0._ZN10layer_norm31ln_parallel_residual_bwd_kernelINS_13Kernel_traitsIfffffjLj768ELj1ELj4ELj1ELj16ENS_18Kernel_traits_baseILj768EfffffjLj128EEEEELb0ELb1ELb1EEEvNS_9BwdParamsE:
	.zero		824


//--------------------- .nv.constant0._ZN10layer_norm31ln_parallel_residual_bwd_kernelINS_13Kernel_traitsIfffffjLj768ELj1ELj4ELj1ELj16ENS_18Kernel_traits_baseILj768EfffffjLj128EEEEELb1ELb0ELb0EEEvNS_9BwdParamsE --------------------------
	.section	.nv.constant0._ZN10layer_norm31ln_parallel_residual_bwd_kernelINS_13Kernel_traitsIfffffjLj768ELj1ELj4ELj1ELj16ENS_18Kernel_traits_baseILj768EfffffjLj128EEEEELb1ELb0ELb0EEEvNS_9BwdParamsE,"a",@progbits
	.sectionflags	@""
	.align	4
.nv.constant0._ZN10layer_norm31ln_parallel_residual_bwd_kernelINS_13Kernel_traitsIfffffjLj768ELj1ELj4ELj1ELj16ENS_18Kernel_traits_baseILj768EfffffjLj128EEEEELb1ELb0ELb0EEEvNS_9BwdParamsE:
	.zero		824


//--------------------- .nv.constant0._ZN10layer_norm31ln_parallel_residual_bwd_kernelINS_13Kernel_traitsIfffffjLj768ELj1ELj4ELj1ELj16ENS_18Kernel_traits_baseILj768EfffffjLj128EEEEELb1ELb0ELb1EEEvNS_9BwdParamsE --------------------------
	.section	.nv.constant0._ZN10layer_norm31ln_parallel_residual_bwd_kernelINS_13Kernel_traitsIfffffjLj768ELj1ELj4ELj1ELj16ENS_18Kernel_traits_baseILj768EfffffjLj128EEEEELb1ELb0ELb1EEEvNS_9BwdParamsE,"a",@progbits
	.sectionflags	@""
	.align	4
.nv.constant0._ZN10layer_norm31ln_parallel_residual_bwd_kernelINS_13Kernel_traitsIfffffjLj768ELj1ELj4ELj1ELj16ENS_18Kernel_traits_baseILj768EfffffjLj128EEEEELb1ELb0ELb1EEEvNS_9BwdParamsE:
	.zero		824


//--------------------- .nv.constant0._ZN10layer_norm22ln_bwd_finalize_kernelINS_22Kernel_traits_finalizeILj768EfffffjLb0ELj1024ELj4ENS_18Kernel_traits_baseILj768EfffffjLj1024EEEEELb0ELb0EEEvNS_9BwdParamsE --------------------------
	.section	.nv.constant0._ZN10layer_norm22ln_bwd_finalize_kernelINS_22Kernel_traits_finalizeILj768EfffffjLb0ELj1024ELj4ENS_18Kernel_traits_baseILj768EfffffjLj1024EEEEELb0ELb0EEEvNS_9BwdParamsE,"a",@progbits
	.sectionflags	@""
	.align	4
.nv.constant0._ZN10layer_norm22ln_bwd_finalize_kernelINS_22Kernel_traits_finalizeILj768EfffffjLb0ELj1024ELj4ENS_18Kernel_traits_baseILj768EfffffjLj1024EEEEELb0ELb0EEEvNS_9BwdParamsE:
	.zero		824


//--------------------- .nv.constant0._ZN10layer_norm40ln_parallel_residual_bwd_finalize_kernelINS_22Kernel_traits_finalizeILj768EfffffjLb0ELj1024ELj4ENS_18Kernel_traits_baseILj768EfffffjLj1024EEEEELb0EEEvNS_9BwdParamsE --------------------------
	.section	.nv.constant0._ZN10layer_norm40ln_parallel_residual_bwd_finalize_kernelINS_22Kernel_traits_finalizeILj768EfffffjLb0ELj1024ELj4ENS_18Kernel_traits_baseILj768EfffffjLj1024EEEEELb0EEEvNS_9BwdParamsE,"a",@progbits
	.sectionflags	@""
	.align	4
.nv.constant0._ZN10layer_norm40ln_parallel_residual_bwd_finalize_kernelINS_22Kernel_traits_finalizeILj768EfffffjLb0ELj1024ELj4ENS_18Kernel_traits_baseILj768EfffffjLj1024EEEEELb0EEEvNS_9BwdParamsE:
	.zero		824


//--------------------- .nv.constant0._ZN10layer_norm31ln_parallel_residual_bwd_kernelINS_13Kernel_traitsIfffffjLj768ELj1ELj4ELj1ELj16ENS_18Kernel_traits_baseILj768EfffffjLj128EEEEELb1ELb1ELb0EEEvNS_9BwdParamsE --------------------------
	.section	.nv.constant0._ZN10layer_norm31ln_parallel_residual_bwd_kernelINS_13Kernel_traitsIfffffjLj768ELj1ELj4ELj1ELj16ENS_18Kernel_traits_baseILj768EfffffjLj128EEEEELb1ELb1ELb0EEEvNS_9BwdParamsE,"a",@progbits
	.sectionflags	@""
	.align	4
.nv.constant0._ZN10layer_norm31ln_parallel_residual_bwd_kernelINS_13Kernel_traitsIfffffjLj768ELj1ELj4ELj1ELj16ENS_18Kernel_traits_baseILj768EfffffjLj128EEEEELb1ELb1ELb0EEEvNS_9BwdParamsE:
	.zero		824


//--------------------- .nv.constant0._ZN10layer_norm22ln_bwd_finalize_kernelINS_22Kernel_traits_finalizeILj768EfffffjLb0ELj1024ELj4ENS_18Kernel_traits_baseILj768EfffffjLj1024EEEEELb0ELb1EEEvNS_9BwdParamsE --------------------------
	.section	.nv.constant0._ZN10layer_norm22ln_bwd_finalize_kernelINS_22Kernel_traits_finalizeILj768EfffffjLb0ELj1024ELj4ENS_18Kernel_traits_baseILj768EfffffjLj1024EEEEELb0ELb1EEEvNS_9BwdParamsE,"a",@progbits
	.sectionflags	@""
	.align	4
.nv.constant0._ZN10layer_norm22ln_bwd_finalize_kernelINS_22Kernel_traits_finalizeILj768EfffffjLb0ELj1024ELj4ENS_18Kernel_traits_baseILj768EfffffjLj1024EEEEELb0ELb1EEEvNS_9BwdParamsE:
	.zero		824


//--------------------- .nv.constant0._ZN10layer_norm40ln_parallel_residual_bwd_finalize_kernelINS_22Kernel_traits_finalizeILj768EfffffjLb0ELj1024ELj4ENS_18Kernel_traits_baseILj768EfffffjLj1024EEEEELb1EEEvNS_9BwdParamsE --------------------------
	.section	.nv.constant0._ZN10layer_norm40ln_parallel_residual_bwd_finalize_kernelINS_22Kernel_traits_finalizeILj768EfffffjLb0ELj1024ELj4ENS_18Kernel_traits_baseILj768EfffffjLj1024EEEEELb1EEEvNS_9BwdParamsE,"a",@progbits
	.sectionflags	@""
	.align	4
.nv.constant0._ZN10layer_norm40ln_parallel_residual_bwd_finalize_kernelINS_22Kernel_traits_finalizeILj768EfffffjLb0ELj1024ELj4ENS_18Kernel_traits_baseILj768EfffffjLj1024EEEEELb1EEEvNS_9BwdParamsE:
	.zero		824


//--------------------- .nv.constant0._ZN10layer_norm31ln_parallel_residual_bwd_kernelINS_13Kernel_traitsIfffffjLj768ELj1ELj4ELj1ELj16ENS_18Kernel_traits_baseILj768EfffffjLj128EEEEELb1ELb1ELb1EEEvNS_9BwdParamsE --------------------------
	.section	.nv.constant0._ZN10layer_norm31ln_parallel_residual_bwd_kernelINS_13Kernel_traitsIfffffjLj768ELj1ELj4ELj1ELj16ENS_18Kernel_traits_baseILj768EfffffjLj128EEEEELb1ELb1ELb1EEEvNS_9BwdParamsE,"a",@progbits
	.sectionflags	@""
	.align	4
.nv.constant0._ZN10layer_norm31ln_parallel_residual_bwd_kernelINS_13Kernel_traitsIfffffjLj768ELj1ELj4ELj1ELj16ENS_18Kernel_traits_baseILj768EfffffjLj128EEEEELb1ELb1ELb1EEEvNS_9BwdParamsE:
	.zero		824


//--------------------- SYMBOLS --------------------------

	.type		.nv.reservedSmem.offset0,@object
	.size		.nv.reservedSmem.offset0,0x4
